	.target	sm_90a

	.elftype	@"ET_EXEC"


//--------------------- .note.nv.tkinfo           --------------------------
	.section	.note.nv.tkinfo,"",@"SHT_NOTE"
	.sectionflags	@"SHF_NOTE_NV_TKINFO"
	.tkinfo
        /*0018*/ 	.word	0x00000002
        /*0030*/ 	.string	""
        /*0030*/ 	.string	"ptxas"
        /*0030*/ 	.string	"Cuda compilation tools, release 13.0, V13.0.88"
        /*0030*/ 	.string	"Build cuda_13.0.r13.0/compiler.36424714_0"
        /*0030*/ 	.string	"-v  -suppress-debug-info  -lineinfo  -arch sm_90a "



//--------------------- .note.nv.cuinfo           --------------------------
	.section	.note.nv.cuinfo,"",@"SHT_NOTE"
	.sectionflags	@"SHF_NOTE_NV_CUINFO"
        /*0018*/ 	.short	0x0002
        /*001a*/ 	.short	0x005a
        /*001c*/ 	.short	0x0082
	.zero		2


//--------------------- .nv.info                  --------------------------
	.section	.nv.info,"",@"SHT_CUDA_INFO"
	.align	4


	//----- nvinfo : EIATTR_REGCOUNT
	.align		4
        /*0000*/ 	.byte	0x04, 0x2f
        /*0002*/ 	.short	(.L_1 - .L_0)
	.align		4
.L_0:
        /*0004*/ 	.word	index@(matmul_kernel)
        /*0008*/ 	.word	0x000000ff


	//----- nvinfo : EIATTR_FRAME_SIZE
	.align		4
.L_1:
        /*000c*/ 	.byte	0x04, 0x11
        /*000e*/ 	.short	(.L_3 - .L_2)
	.align		4
.L_2:
        /*0010*/ 	.word	index@(matmul_kernel)
        /*0014*/ 	.word	0x0000a060


	//----- nvinfo : EIATTR_MIN_STACK_SIZE
	.align		4
.L_3:
        /*0018*/ 	.byte	0x04, 0x12
        /*001a*/ 	.short	(.L_5 - .L_4)
	.align		4
.L_4:
        /*001c*/ 	.word	index@(matmul_kernel)
        /*0020*/ 	.word	0x0000a060
.L_5:


//--------------------- .nv.compat                --------------------------
	.section	.nv.compat,"",@"SHT_CUDA_COMPAT_INFO"
	.align	4
        /*0000*/ 	.byte	0x02, 0x09, 0x01, 0x00, 0x02, 0x02, 0x01, 0x00, 0x02, 0x05, 0x05, 0x00, 0x03, 0x07, 0x01, 0x01
        /*0010*/ 	.byte	0x02, 0x03, 0x00, 0x00, 0x02, 0x06, 0x01, 0x00, 0x04, 0x0b, 0x08, 0x00, 0x00, 0x00, 0x00, 0x00
        /*0020*/ 	.byte	0x00, 0x00, 0x00, 0x00


//--------------------- .nv.info.matmul_kernel    --------------------------
	.section	.nv.info.matmul_kernel,"",@"SHT_CUDA_INFO"
	.sectionflags	@""
	.align	4


	//----- nvinfo : EIATTR_CUDA_API_VERSION
	.align		4
        /*0000*/ 	.byte	0x04, 0x37
        /*0002*/ 	.short	(.L_7 - .L_6)
.L_6:
        /*0004*/ 	.word	0x00000082


	//----- nvinfo : EIATTR_KPARAM_INFO
	.align		4
.L_7:
        /*0008*/ 	.byte	0x04, 0x17
        /*000a*/ 	.short	(.L_9 - .L_8)
.L_8:
        /*000c*/ 	.word	0x00000000
        /*0010*/ 	.short	0x000d
        /*0012*/ 	.short	0x0048
        /*0014*/ 	.byte	0x00, 0xf4, 0x21, 0x00


	//----- nvinfo : EIATTR_KPARAM_INFO
	.align		4
.L_9:
        /*0018*/ 	.byte	0x04, 0x17
        /*001a*/ 	.short	(.L_11 - .L_10)
.L_10:
        /*001c*/ 	.word	0x00000000
        /*0020*/ 	.short	0x000c
        /*0022*/ 	.short	0x0040
        /*0024*/ 	.byte	0x00, 0xf4, 0x21, 0x00


	//----- nvinfo : EIATTR_KPARAM_INFO
	.align		4
.L_11:
        /*0028*/ 	.byte	0x04, 0x17
        /*002a*/ 	.short	(.L_13 - .L_12)
.L_12:
        /*002c*/ 	.word	0x00000000
        /*0030*/ 	.short	0x000b
        /*0032*/ 	.short	0x0038
        /*0034*/ 	.byte	0x00, 0xf0, 0x11, 0x00


	//----- nvinfo : EIATTR_KPARAM_INFO
	.align		4
.L_13:
        /*0038*/ 	.byte	0x04, 0x17
        /*003a*/ 	.short	(.L_15 - .L_14)
.L_14:
        /*003c*/ 	.word	0x00000000
        /*0040*/ 	.short	0x000a
        /*0042*/ 	.short	0x0034
        /*0044*/ 	.byte	0x00, 0xf0, 0x11, 0x00


	//----- nvinfo : EIATTR_KPARAM_INFO
	.align		4
.L_15:
        /*0048*/ 	.byte	0x04, 0x17
        /*004a*/ 	.short	(.L_17 - .L_16)
.L_16:
        /*004c*/ 	.word	0x00000000
        /*0050*/ 	.short	0x0009
        /*0052*/ 	.short	0x0030
        /*0054*/ 	.byte	0x00, 0xf0, 0x11, 0x00


	//----- nvinfo : EIATTR_KPARAM_INFO
	.align		4
.L_17:
        /*0058*/ 	.byte	0x04, 0x17
        /*005a*/ 	.short	(.L_19 - .L_18)
.L_18:
        /*005c*/ 	.word	0x00000000
        /*0060*/ 	.short	0x0008
        /*0062*/ 	.short	0x002c
        /*0064*/ 	.byte	0x00, 0xf0, 0x11, 0x00


	//----- nvinfo : EIATTR_KPARAM_INFO
	.align		4
.L_19:
        /*0068*/ 	.byte	0x04, 0x17
        /*006a*/ 	.short	(.L_21 - .L_20)
.L_20:
        /*006c*/ 	.word	0x00000000
        /*0070*/ 	.short	0x0007
        /*0072*/ 	.short	0x0028
        /*0074*/ 	.byte	0x00, 0xf0, 0x11, 0x00


	//----- nvinfo : EIATTR_KPARAM_INFO
	.align		4
.L_21:
        /*0078*/ 	.byte	0x04, 0x17
        /*007a*/ 	.short	(.L_23 - .L_22)
.L_22:
        /*007c*/ 	.word	0x00000000
        /*0080*/ 	.short	0x0006
        /*0082*/ 	.short	0x0024
        /*0084*/ 	.byte	0x00, 0xf0, 0x11, 0x00


	//----- nvinfo : EIATTR_KPARAM_INFO
	.align		4
.L_23:
        /*0088*/ 	.byte	0x04, 0x17
        /*008a*/ 	.short	(.L_25 - .L_24)
.L_24:
        /*008c*/ 	.word	0x00000000
        /*0090*/ 	.short	0x0005
        /*0092*/ 	.short	0x0020
        /*0094*/ 	.byte	0x00, 0xf0, 0x11, 0x00


	//----- nvinfo : EIATTR_KPARAM_INFO
	.align		4
.L_25:
        /*0098*/ 	.byte	0x04, 0x17
        /*009a*/ 	.short	(.L_27 - .L_26)
.L_26:
        /*009c*/ 	.word	0x00000000
        /*00a0*/ 	.short	0x0004
        /*00a2*/ 	.short	0x001c
        /*00a4*/ 	.byte	0x00, 0xf0, 0x11, 0x00


	//----- nvinfo : EIATTR_KPARAM_INFO
	.align		4
.L_27:
        /*00a8*/ 	.byte	0x04, 0x17
        /*00aa*/ 	.short	(.L_29 - .L_28)
.L_28:
        /*00ac*/ 	.word	0x00000000
        /*00b0*/ 	.short	0x0003
        /*00b2*/ 	.short	0x0018
        /*00b4*/ 	.byte	0x00, 0xf0, 0x11, 0x00


	//----- nvinfo : EIATTR_KPARAM_INFO
	.align		4
.L_29:
        /*00b8*/ 	.byte	0x04, 0x17
        /*00ba*/ 	.short	(.L_31 - .L_30)
.L_30:
        /*00bc*/ 	.word	0x00000000
        /*00c0*/ 	.short	0x0002
        /*00c2*/ 	.short	0x0010
        /*00c4*/ 	.byte	0x00, 0xf4, 0x21, 0x00


	//----- nvinfo : EIATTR_KPARAM_INFO
	.align		4
.L_31:
        /*00c8*/ 	.byte	0x04, 0x17
        /*00ca*/ 	.short	(.L_33 - .L_32)
.L_32:
        /*00cc*/ 	.word	0x00000000
        /*00d0*/ 	.short	0x0001
        /*00d2*/ 	.short	0x0008
        /*00d4*/ 	.byte	0x00, 0xf4, 0x21, 0x00


	//----- nvinfo : EIATTR_KPARAM_INFO
	.align		4
.L_33:
        /*00d8*/ 	.byte	0x04, 0x17
        /*00da*/ 	.short	(.L_35 - .L_34)
.L_34:
        /*00dc*/ 	.word	0x00000000
        /*00e0*/ 	.short	0x0000
        /*00e2*/ 	.short	0x0000
        /*00e4*/ 	.byte	0x00, 0xf4, 0x21, 0x00


	//----- nvinfo : EIATTR_SPARSE_MMA_MASK
	.align		4
.L_35:
        /*00e8*/ 	.byte	0x03, 0x50
        /*00ea*/ 	.short	0x0000


	//----- nvinfo : EIATTR_MAXREG_COUNT
	.align		4
        /*00ec*/ 	.byte	0x03, 0x1b
        /*00ee*/ 	.short	0x00ff


	//----- nvinfo : EIATTR_NUM_BARRIERS
	.align		4
        /*00f0*/ 	.byte	0x02, 0x4c
        /*00f2*/ 	.byte	0x01
	.zero		1


	//----- nvinfo : EIATTR_ANNOTATIONS
	.align		4
        /*00f4*/ 	.byte	0x04, 0x55
        /*00f6*/ 	.short	(.L_37 - .L_36)


	//   ....[0]....
.L_36:
        /*00f8*/ 	.word	0x00000001
        /*00fc*/ 	.byte	0xb0, 0x01, 0x00, 0x00, 0x01, 0x00, 0x00, 0x00, 0xc0, 0x09, 0x00, 0x00, 0x01, 0x00, 0x00, 0x00
        /* <DEDUP_REMOVED lines=3605> */
        /*e25c*/ 	.byte	0x30, 0x2a, 0x05, 0x00, 0x01, 0x00, 0x00, 0x00, 0x50, 0x2a, 0x05, 0x00


	//----- nvinfo : EIATTR_MERCURY_ISA_VERSION
	.align		4
.L_37:
        /*e268*/ 	.byte	0x03, 0x5f
        /*e26a*/ 	.short	0x0101


	//----- nvinfo : EIATTR_EXIT_INSTR_OFFSETS
	.align		4
        /*e26c*/ 	.byte	0x04, 0x1c
        /*e26e*/ 	.short	(.L_39 - .L_38)


	//   ....[0]....
.L_38:
        /*e270*/ 	.word	0x001d59a0


	//   ....[1]....
        /*e274*/ 	.word	0x001d59c0


	//----- nvinfo : EIATTR_REQNTID
	.align		4
.L_39:
        /*e278*/ 	.byte	0x04, 0x10
        /*e27a*/ 	.short	(.L_41 - .L_40)
.L_40:
        /*e27c*/ 	.word	0x00000040
        /*e280*/ 	.word	0x00000001
        /*e284*/ 	.word	0x00000001


	//----- nvinfo : EIATTR_CBANK_PARAM_SIZE
	.align		4
.L_41:
        /*e288*/ 	.byte	0x03, 0x19
        /*e28a*/ 	.short	0x0050


	//----- nvinfo : EIATTR_PARAM_CBANK
	.align		4
        /*e28c*/ 	.byte	0x04, 0x0a
        /*e28e*/ 	.short	(.L_43 - .L_42)
	.align		4
.L_42:
        /*e290*/ 	.word	index@(.nv.constant0.matmul_kernel)
        /*e294*/ 	.short	0x0210
        /*e296*/ 	.short	0x0050


	//----- nvinfo : EIATTR_SW_WAR
	.align		4
.L_43:
        /*e298*/ 	.byte	0x04, 0x36
        /*e29a*/ 	.short	(.L_45 - .L_44)
.L_44:
        /*e29c*/ 	.word	0x00000008
.L_45:


//--------------------- .nv.callgraph             --------------------------
	.section	.nv.callgraph,"",@"SHT_CUDA_CALLGRAPH"
	.align	4
	.sectionentsize	8
	.align		4
        /*0000*/ 	.word	0x00000000
	.align		4
        /*0004*/ 	.word	0xffffffff
	.align		4
        /*0008*/ 	.word	0x00000000
	.align		4
        /*000c*/ 	.word	0xfffffffe
	.align		4
        /*0010*/ 	.word	0x00000000
	.align		4
        /*0014*/ 	.word	0xfffffffd
	.align		4
        /*0018*/ 	.word	0x00000000
	.align		4
        /*001c*/ 	.word	0xfffffffc


//--------------------- .text.matmul_kernel       --------------------------
	.section	.text.matmul_kernel,"ax",@progbits
	.align	128
        .global         matmul_kernel
        .type           matmul_kernel,@function
        .size           matmul_kernel,(.L_x_3 - matmul_kernel)
        .other          matmul_kernel,@"STO_CUDA_ENTRY STV_DEFAULT"
matmul_kernel:
.text.matmul_kernel:
[----:B------:R-:W1:Y:S08]  /*0000*/  LDC R1, c[0x0][0x28] ;  /* 0x00000a00ff017b82 */ /* 0x000e700000000800 */
[----:B------:R-:W2:Y:S01]  /*0010*/  LDC.64 R2, c[0x0][0x228] ;  /* 0x00008a00ff027b82 */ /* 0x000ea20000000a00 */
[----:B------:R-:W3:Y:S01]  /*0020*/  S2R R7, SR_CTAID.X ;  /* 0x0000000000077919 */ /* 0x000ee20000002500 */
[----:B-1----:R-:W-:Y:S01]  /*0030*/  VIADD R1, R1, 0xffff5fa0 ;  /* 0xffff5fa001017836 */ /* 0x002fe20000000000 */
[----:B------:R-:W-:Y:S01]  /*0040*/  ULDC UR4, c[0x0][0x22c] ;  /* 0x00008b0000047ab9 */ /* 0x000fe20000000800 */
        /* <DEDUP_REMOVED lines=20> */
[----:B--2---:R-:W-:Y:S01]  /*0190*/  VIADD R0, R3, 0x1ff ;  /* 0x000001ff03007836 */ /* 0x004fe20000000000 */
[----:B------:R-:W-:Y:S01]  /*01a0*/  IABS R243, R3 ;  /* 0x0000000300f37213 */ /* 0x000fe20000000000 */
[----:B------:R1:W-:Y:S01]  /*01b0*/  STL [R1+0x7060], R2 ;  /* 0x0070600201007387 */ /* 0x0003e20000100800 */
[----:B------:R-:W-:Y:S01]  /*01c0*/  ULDC UR34, c[0x0][0x240] ;  /* 0x0000900000227ab9 */ /* 0x000fe20000000800 */
[----:B------:R-:W-:Y:S01]  /*01d0*/  ULDC UR35, c[0x0][0x240] ;  /* 0x0000900000237ab9 */ /* 0x000fe20000000800 */
[----:B------:R-:W-:Y:S01]  /*01e0*/  SHF.R.S32.HI R5, RZ, 0x1f, R0 ;  /* 0x0000001fff057819 */ /* 0x000fe20000011400 */
[----:B------:R-:W-:Y:S01]  /*01f0*/  ULDC UR36, c[0x0][0x240] ;  /* 0x0000900000247ab9 */ /* 0x000fe20000000800 */
[----:B------:R-:W-:Y:S01]  /*0200*/  ULDC UR37, c[0x0][0x240] ;  /* 0x0000900000257ab9 */ /* 0x000fe20000000800 */
[----:B------:R-:W-:Y:S01]  /*0210*/  ULDC UR38, c[0x0][0x240] ;  /* 0x0000900000267ab9 */ /* 0x000fe20000000800 */
[----:B------:R-:W-:Y:S01]  /*0220*/  LEA.HI R5, R5, R0, RZ, 0x9 ;  /* 0x0000000005057211 */ /* 0x000fe200078f48ff */
[----:B------:R-:W-:Y:S01]  /*0230*/  ULDC UR39, c[0x0][0x240] ;  /* 0x0000900000277ab9 */ /* 0x000fe20000000800 */
[----:B---3--:R-:W-:Y:S01]  /*0240*/  IABS R10, R7 ;  /* 0x00000007000a7213 */ /* 0x008fe20000000000 */
[----:B------:R-:W-:Y:S01]  /*0250*/  ULDC UR40, c[0x0][0x240] ;  /* 0x0000900000287ab9 */ /* 0x000fe20000000800 */
[----:B------:R-:W-:Y:S01]  /*0260*/  SHF.R.S32.HI R5, RZ, 0x9, R5 ;  /* 0x00000009ff057819 */ /* 0x000fe20000011405 */
[----:B------:R-:W-:Y:S01]  /*0270*/  ULDC UR41, c[0x0][0x240] ;  /* 0x0000900000297ab9 */ /* 0x000fe20000000800 */
[----:B------:R-:W-:Y:S01]  /*0280*/  ULDC UR42, c[0x0][0x240] ;  /* 0x00009000002a7ab9 */ /* 0x000fe20000000800 */
[----:B------:R-:W-:Y:S01]  /*0290*/  ULDC UR43, c[0x0][0x240] ;  /* 0x00009000002b7ab9 */ /* 0x000fe20000000800 */
[----:B------:R-:W-:Y:S01]  /*02a0*/  ULDC UR44, c[0x0][0x240] ;  /* 0x00009000002c7ab9 */ /* 0x000fe20000000800 */
[----:B------:R-:W-:Y:S01]  /*02b0*/  IMAD.SHL.U32 R6, R5, 0x8, RZ ;  /* 0x0000000805067824 */ /* 0x000fe200078e00ff */
[----:B------:R-:W-:Y:S01]  /*02c0*/  ULDC UR45, c[0x0][0x240] ;  /* 0x00009000002d7ab9 */ /* 0x000fe20000000800 */
[----:B------:R-:W-:Y:S01]  /*02d0*/  ULDC UR46, c[0x0][0x240] ;  /* 0x00009000002e7ab9 */ /* 0x000fe20000000800 */
[----:B------:R-:W-:Y:S01]  /*02e0*/  ULDC UR47, c[0x0][0x240] ;  /* 0x00009000002f7ab9 */ /* 0x000fe20000000800 */
[----:B------:R-:W-:Y:S01]  /*02f0*/  ULDC UR48, c[0x0][0x240] ;  /* 0x0000900000307ab9 */ /* 0x000fe20000000800 */
[-C--:B------:R-:W-:Y:S01]  /*0300*/  IABS R9, R6.reuse ;  /* 0x0000000600097213 */ /* 0x080fe20000000000 */
[----:B------:R-:W-:Y:S01]  /*0310*/  ULDC UR49, c[0x0][0x240] ;  /* 0x0000900000317ab9 */ /* 0x000fe20000000800 */
[----:B------:R-:W-:Y:S01]  /*0320*/  IABS R12, R6 ;  /* 0x00000006000c7213 */ /* 0x000fe20000000000 */
[----:B------:R-:W-:Y:S01]  /*0330*/  ULDC UR50, c[0x0][0x240] ;  /* 0x0000900000327ab9 */ /* 0x000fe20000000800 */
[----:B------:R-:W2:Y:S01]  /*0340*/  I2F.RP R0, R9 ;  /* 0x0000000900007306 */ /* 0x000ea20000209400 */
        /* <DEDUP_REMOVED lines=14> */
[----:B--2---:R-:W2:Y:S01]  /*0430*/  MUFU.RCP R0, R0 ;  /* 0x0000000000007308 */ /* 0x004ea20000001000 */
[----:B------:R-:W-:Y:S01]  /*0440*/  ULDC UR9, c[0x0][0x240] ;  /* 0x0000900000097ab9 */ /* 0x000fe20000000800 */
[----:B------:R-:W-:Y:S01]  /*0450*/  ULDC UR10, c[0x0][0x240] ;  /* 0x00009000000a7ab9 */ /* 0x000fe20000000800 */
[----:B------:R-:W-:Y:S01]  /*0460*/  ULDC UR11, c[0x0][0x240] ;  /* 0x00009000000b7ab9 */ /* 0x000fe20000000800 */
[----:B------:R-:W-:Y:S01]  /*0470*/  ULDC UR12, c[0x0][0x240] ;  /* 0x00009000000c7ab9 */ /* 0x000fe20000000800 */
[----:B------:R-:W-:Y:S01]  /*0480*/  ULDC UR13, c[0x0][0x240] ;  /* 0x00009000000d7ab9 */ /* 0x000fe20000000800 */
[----:B--2---:R-:W-:-:S02]  /*0490*/  VIADD R4, R0, 0xffffffe ;  /* 0x0ffffffe00047836 */ /* 0x004fc40000000000 */
[----:B------:R-:W-:Y:S01]  /*04a0*/  IMAD.MOV R0, RZ, RZ, -R12 ;  /* 0x000000ffff007224 */ /* 0x000fe200078e0a0c */
[----:B------:R-:W-:Y:S01]  /*04b0*/  IABS R12, R2 ;  /* 0x00000002000c7213 */ /* 0x000fe20000000000 */
[----:B------:R2:W3:Y:S08]  /*04c0*/  F2I.FTZ.U32.TRUNC.NTZ R5, R4 ;  /* 0x0000000400057305 */ /* 0x0004f0000021f000 */
[----:B------:R-:W4:Y:S01]  /*04d0*/  I2F.RP R3, R12 ;  /* 0x0000000c00037306 */ /* 0x000f220000209400 */
[----:B--2---:R-:W-:-:S02]  /*04e0*/  IMAD.MOV.U32 R4, RZ, RZ, RZ ;  /* 0x000000ffff047224 */ /* 0x004fc400078e00ff */
[----:B---3--:R-:W-:-:S04]  /*04f0*/  IMAD.MOV R8, RZ, RZ, -R5 ;  /* 0x000000ffff087224 */ /* 0x008fc800078e0a05 */
[----:B------:R-:W-:Y:S01]  /*0500*/  IMAD R11, R8, R9, RZ ;  /* 0x00000009080b7224 */ /* 0x000fe200078e02ff */
[----:B------:R-:W-:-:S03]  /*0510*/  MOV R8, R10 ;  /* 0x0000000a00087202 */ /* 0x000fc60000000f00 */
[----:B------:R-:W-:Y:S01]  /*0520*/  IMAD.HI.U32 R5, R5, R11, R4 ;  /* 0x0000000b05057227 */ /* 0x000fe200078e0004 */
[----:B----4-:R-:W-:Y:S05]  /*0530*/  MUFU.RCP R3, R3 ;  /* 0x0000000300037308 */ /* 0x010fea0000001000 */
[----:B------:R-:W-:-:S04]  /*0540*/  IMAD.HI.U32 R5, R5, R8, RZ ;  /* 0x0000000805057227 */ /* 0x000fc800078e00ff */
[----:B------:R-:W-:-:S05]  /*0550*/  IMAD R0, R5, R0, R8 ;  /* 0x0000000005007224 */ /* 0x000fca00078e0208 */
[----:B------:R-:W-:-:S13]  /*0560*/  ISETP.GT.U32.AND P1, PT, R9, R0, PT ;  /* 0x000000000900720c */ /* 0x000fda0003f24070 */
[----:B------:R-:W-:Y:S02]  /*0570*/  @!P1 IMAD.IADD R0, R0, 0x1, -R9 ;  /* 0x0000000100009824 */ /* 0x000fe400078e0a09 */
[----:B------:R-:W-:Y:S01]  /*0580*/  @!P1 VIADD R5, R5, 0x1 ;  /* 0x0000000105059836 */ /* 0x000fe20000000000 */
[----:B------:R-:W-:Y:S02]  /*0590*/  ISETP.NE.AND P1, PT, R6, RZ, PT ;  /* 0x000000ff0600720c */ /* 0x000fe40003f25270 */
[----:B------:R-:W-:Y:S02]  /*05a0*/  ISETP.GE.U32.AND P0, PT, R0, R9, PT ;  /* 0x000000090000720c */ /* 0x000fe40003f06070 */
[----:B------:R-:W-:-:S04]  /*05b0*/  LOP3.LUT R0, R7, R6, RZ, 0x3c, !PT ;  /* 0x0000000607007212 */ /* 0x000fc800078e3cff */
[----:B------:R-:W-:Y:S01]  /*05c0*/  ISETP.GE.AND P2, PT, R0, RZ, PT ;  /* 0x000000ff0000720c */ /* 0x000fe20003f46270 */
[----:B------:R-:W-:-:S06]  /*05d0*/  VIADD R0, R2, 0xff ;  /* 0x000000ff02007836 */ /* 0x000fcc0000000000 */
[----:B------:R-:W-:-:S05]  /*05e0*/  @P0 VIADD R5, R5, 0x1 ;  /* 0x0000000105050836 */ /* 0x000fca0000000000 */
[----:B------:R-:W-:Y:S02]  /*05f0*/  MOV R4, R5 ;  /* 0x0000000500047202 */ /* 0x000fe40000000f00 */
[----:B------:R-:W-:-:S03]  /*0600*/  SHF.R.S32.HI R5, RZ, 0x1f, R0 ;  /* 0x0000001fff057819 */ /* 0x000fc60000011400 */
[----:B------:R-:W-:Y:S01]  /*0610*/  @!P2 IMAD.MOV R4, RZ, RZ, -R4 ;  /* 0x000000ffff04a224 */ /* 0x000fe200078e0a04 */
[----:B------:R-:W-:Y:S02]  /*0620*/  @!P1 LOP3.LUT R4, RZ, R6, RZ, 0x33, !PT ;  /* 0x00000006ff049212 */ /* 0x000fe400078e33ff */
[----:B------:R-:W-:-:S03]  /*0630*/  LEA.HI R5, R5, R0, RZ, 0x8 ;  /* 0x0000000005057211 */ /* 0x000fc600078f40ff */
[----:B------:R-:W-:Y:S02]  /*0640*/  IMAD.SHL.U32 R8, R4, 0x8, RZ ;  /* 0x0000000804087824 */ /* 0x000fe400078e00ff */
[----:B------:R-:W-:-:S03]  /*0650*/  IMAD.MOV R4, RZ, RZ, -R4 ;  /* 0x000000ffff047224 */ /* 0x000fc600078e0a04 */
[----:B------:R-:W-:Y:S01]  /*0660*/  LEA.HI.SX32 R5, R5, -R8, 0x18 ;  /* 0x8000000805057211 */ /* 0x000fe200078fc2ff */
[----:B------:R-:W-:-:S03]  /*0670*/  IMAD R10, R6, R4, R7 ;  /* 0x00000004060a7224 */ /* 0x000fc600078e0207 */
[----:B------:R-:W-:-:S04]  /*0680*/  VIMNMX R13, R5, 0x8, PT ;  /* 0x00000008050d7848 */ /* 0x000fc80003fe0100 */
[-C--:B------:R-:W-:Y:S02]  /*0690*/  IABS R9, R13.reuse ;  /* 0x0000000d00097213 */ /* 0x080fe40000000000 */
[----:B------:R-:W-:Y:S02]  /*06a0*/  IABS R6, R13 ;  /* 0x0000000d00067213 */ /* 0x000fe40000000000 */
[----:B------:R-:W2:Y:S08]  /*06b0*/  I2F.RP R0, R9 ;  /* 0x0000000900007306 */ /* 0x000eb00000209400 */
[----:B--2---:R-:W2:Y:S02]  /*06c0*/  MUFU.RCP R0, R0 ;  /* 0x0000000000007308 */ /* 0x004ea40000001000 */
[----:B--2---:R-:W-:-:S02]  /*06d0*/  VIADD R5, R0, 0xffffffe ;  /* 0x0ffffffe00057836 */ /* 0x004fc40000000000 */
[----:B------:R-:W-:-:S04]  /*06e0*/  IMAD.MOV R0, RZ, RZ, -R6 ;  /* 0x000000ffff007224 */ /* 0x000fc800078e0a06 */
[----:B------:R-:W2:Y:S08]  /*06f0*/  I2F.RP R6, R243 ;  /* 0x000000f300067306 */ /* 0x000eb00000209400 */
[----:B------:R-:W3:Y:S08]  /*0700*/  F2I.FTZ.U32.TRUNC.NTZ R5, R5 ;  /* 0x0000000500057305 */ /* 0x000ef0000021f000 */
[----:B--2---:R-:W2:Y:S01]  /*0710*/  MUFU.RCP R6, R6 ;  /* 0x0000000600067308 */ /* 0x004ea20000001000 */
[----:B---3--:R-:W-:-:S05]  /*0720*/  IADD3 R11, RZ, -R5, RZ ;  /* 0x80000005ff0b7210 */ /* 0x008fca0007ffe0ff */
[----:B------:R-:W-:Y:S01]  /*0730*/  IMAD.MOV.U32 R4, RZ, RZ, R11 ;  /* 0x000000ffff047224 */ /* 0x000fe200078e000b */
[----:B------:R-:W-:-:S03]  /*0740*/  IABS R11, R10 ;  /* 0x0000000a000b7213 */ /* 0x000fc60000000000 */
[----:B------:R-:W-:Y:S02]  /*0750*/  IMAD R7, R4, R9, RZ ;  /* 0x0000000904077224 */ /* 0x000fe400078e02ff */
[----:B------:R-:W-:Y:S02]  /*0760*/  IMAD.MOV.U32 R4, RZ, RZ, RZ ;  /* 0x000000ffff047224 */ /* 0x000fe400078e00ff */
[----:B--2---:R-:W-:Y:S02]  /*0770*/  VIADD R226, R6, 0xffffffe ;  /* 0x0ffffffe06e27836 */ /* 0x004fe40000000000 */
[----:B------:R-:W-:Y:S02]  /*0780*/  IMAD.HI.U32 R4, R5, R7, R4 ;  /* 0x0000000705047227 */ /* 0x000fe400078e0004 */
[----:B------:R-:W2:Y:S01]  /*0790*/  S2R R7, SR_TID.X ;  /* 0x0000000000077919 */ /* 0x000ea20000002100 */
[----:B------:R3:W4:Y:S03]  /*07a0*/  F2I.FTZ.U32.TRUNC.NTZ R227, R226 ;  /* 0x000000e200e37305 */ /* 0x000726000021f000 */
[----:B------:R-:W-:-:S04]  /*07b0*/  IMAD.HI.U32 R4, R4, R11, RZ ;  /* 0x0000000b04047227 */ /* 0x000fc800078e00ff */
[----:B------:R-:W-:Y:S02]  /*07c0*/  IMAD R0, R4, R0, R11 ;  /* 0x0000000004007224 */ /* 0x000fe400078e020b */
[----:B---3--:R-:W-:-:S03]  /*07d0*/  IMAD.MOV.U32 R226, RZ, RZ, RZ ;  /* 0x000000ffffe27224 */ /* 0x008fc600078e00ff */
[----:B------:R-:W-:Y:S01]  /*07e0*/  ISETP.GT.U32.AND P1, PT, R9, R0, PT ;  /* 0x000000000900720c */ /* 0x000fe20003f24070 */
[----:B----4-:R-:W-:-:S12]  /*07f0*/  IMAD.MOV R6, RZ, RZ, -R227 ;  /* 0x000000ffff067224 */ /* 0x010fd800078e0ae3 */
[----:B------:R-:W-:Y:S02]  /*0800*/  @!P1 IMAD.IADD R0, R0, 0x1, -R9 ;  /* 0x0000000100009824 */ /* 0x000fe400078e0a09 */
[----:B------:R-:W-:Y:S01]  /*0810*/  @!P1 VIADD R4, R4, 0x1 ;  /* 0x0000000104049836 */ /* 0x000fe20000000000 */
[----:B------:R-:W-:Y:S02]  /*0820*/  ISETP.NE.AND P1, PT, R13, RZ, PT ;  /* 0x000000ff0d00720c */ /* 0x000fe40003f25270 */
[----:B------:R-:W-:Y:S02]  /*0830*/  ISETP.GE.U32.AND P0, PT, R0, R9, PT ;  /* 0x000000090000720c */ /* 0x000fe40003f06070 */
[----:B------:R-:W-:Y:S02]  /*0840*/  LOP3.LUT R0, R10, R13, RZ, 0x3c, !PT ;  /* 0x0000000d0a007212 */ /* 0x000fe400078e3cff */
[----:B--2---:R-:W-:Y:S02]  /*0850*/  LOP3.LUT R15, R7, 0x3f, RZ, 0xc0, !PT ;  /* 0x0000003f070f7812 */ /* 0x004fe400078ec0ff */
[----:B------:R-:W-:-:S07]  /*0860*/  ISETP.GE.AND P2, PT, R0, RZ, PT ;  /* 0x000000ff0000720c */ /* 0x000fce0003f46270 */
[----:B------:R-:W-:-:S05]  /*0870*/  @P0 IADD3 R4, R4, 0x1, RZ ;  /* 0x0000000104040810 */ /* 0x000fca0007ffe0ff */
[----:B------:R-:W-:Y:S02]  /*0880*/  IMAD.MOV.U32 R11, RZ, RZ, R4 ;  /* 0x000000ffff0b7224 */ /* 0x000fe400078e0004 */
[----:B------:R-:W-:Y:S02]  /*0890*/  VIADD R4, R3, 0xffffffe ;  /* 0x0ffffffe03047836 */ /* 0x000fe40000000000 */
[----:B------:R-:W-:Y:S01]  /*08a0*/  @!P2 IMAD.MOV R11, RZ, RZ, -R11 ;  /* 0x000000ffff0ba224 */ /* 0x000fe200078e0a0b */
[----:B------:R-:W-:Y:S01]  /*08b0*/  @!P1 LOP3.LUT R11, RZ, R13, RZ, 0x33, !PT ;  /* 0x0000000dff0b9212 */ /* 0x000fe200078e33ff */
[----:B------:R2:W3:Y:S04]  /*08c0*/  F2I.FTZ.U32.TRUNC.NTZ R5, R4 ;  /* 0x0000000400057305 */ /* 0x0004e8000021f000 */
[----:B------:R-:W-:-:S02]  /*08d0*/  IMAD.MOV R0, RZ, RZ, -R11 ;  /* 0x000000ffff007224 */ /* 0x000fc400078e0a0b */
[----:B-1----:R-:W-:Y:S02]  /*08e0*/  IMAD.SHL.U32 R2, R11, 0x200, RZ ;  /* 0x000002000b027824 */ /* 0x002fe400078e00ff */
[----:B------:R-:W-:Y:S02]  /*08f0*/  IMAD R0, R13, R0, R10 ;  /* 0x000000000d007224 */ /* 0x000fe400078e020a */
[----:B--2---:R-:W-:Y:S01]  /*0900*/  IMAD.MOV.U32 R4, RZ, RZ, RZ ;  /* 0x000000ffff047224 */ /* 0x004fe200078e00ff */
[----:B------:R-:W-:Y:S01]  /*0910*/  IADD3 R19, R2, 0x72, RZ ;  /* 0x0000007202137810 */ /* 0x000fe20007ffe0ff */
[----:B------:R-:W-:Y:S01]  /*0920*/  IMAD.IADD R0, R8, 0x1, R0 ;  /* 0x0000000108007824 */ /* 0x000fe200078e0200 */
[C---:B------:R-:W-:Y:S01]  /*0930*/  IADD3 R225, R2.reuse, 0x16d, RZ ;  /* 0x0000016d02e17810 */ /* 0x040fe20007ffe0ff */
[C---:B------:R-:W-:Y:S01]  /*0940*/  VIADD R11, R2.reuse, 0x7 ;  /* 0x00000007020b7836 */ /* 0x040fe20000000000 */
[----:B---3--:R-:W-:Y:S01]  /*0950*/  IADD3 R3, RZ, -R5, RZ ;  /* 0x80000005ff037210 */ /* 0x008fe20007ffe0ff */
[----:B------:R-:W-:Y:S01]  /*0960*/  VIADD R17, R2, 0x70 ;  /* 0x0000007002117836 */ /* 0x000fe20000000000 */
[----:B------:R-:W-:Y:S01]  /*0970*/  PRMT R14, R15, 0x6540, R0 ;  /* 0x000065400f0e7816 */ /* 0x000fe20000000000 */
[----:B------:R-:W-:Y:S01]  /*0980*/  IMAD.SHL.U32 R0, R0, 0x100, RZ ;  /* 0x0000010000007824 */ /* 0x000fe200078e00ff */
[----:B------:R-:W-:Y:S01]  /*0990*/  IADD3 R221, R2, 0x172, RZ ;  /* 0x0000017202dd7810 */ /* 0x000fe20007ffe0ff */
[----:B------:R-:W-:Y:S01]  /*09a0*/  IMAD R3, R3, R12, RZ ;  /* 0x0000000c03037224 */ /* 0x000fe200078e02ff */
[----:B------:R-:W-:Y:S01]  /*09b0*/  IABS R238, R14 ;  /* 0x0000000e00ee7213 */ /* 0x000fe20000000000 */
[----:B------:R-:W-:Y:S01]  /*09c0*/  STL [R1+0x30e8], R14 ;  /* 0x0030e80e01007387 */ /* 0x000fe20000100800 */
[----:B------:R-:W-:Y:S01]  /*09d0*/  LOP3.LUT R8, R0, 0x40, R15, 0xfe, !PT ;  /* 0x0000004000087812 */ /* 0x000fe200078efe0f */
[----:B------:R-:W-:Y:S01]  /*09e0*/  IMAD.HI.U32 R3, R5, R3, R4 ;  /* 0x0000000305037227 */ /* 0x000fe200078e0004 */
[----:B------:R-:W-:Y:S01]  /*09f0*/  IABS R175, R17 ;  /* 0x0000001100af7213 */ /* 0x000fe20000000000 */
[----:B------:R-:W-:Y:S01]  /*0a00*/  STL [R1+0x30e0], R2 ;  /* 0x0030e00201007387 */ /* 0x000fe20000100800 */
[----:B------:R-:W-:Y:S01]  /*0a10*/  IABS R229, R8 ;  /* 0x0000000800e57213 */ /* 0x000fe20000000000 */
[----:B------:R-:W-:Y:S01]  /*0a20*/  IMAD.MOV.U32 R4, RZ, RZ, R6 ;  /* 0x000000ffff047224 */ /* 0x000fe200078e0006 */
[----:B------:R-:W-:Y:S01]  /*0a30*/  IABS R65, R221 ;  /* 0x000000dd00417213 */ /* 0x000fe20000000000 */
[----:B------:R-:W-:Y:S01]  /*0a40*/  IMAD.HI.U32 R6, R3, R238, RZ ;  /* 0x000000ee03067227 */ /* 0x000fe200078e00ff */
[----:B------:R1:W-:Y:S01]  /*0a50*/  STL [R1+0x30ec], R8 ;  /* 0x0030ec0801007387 */ /* 0x0003e20000100800 */
[----:B------:R-:W-:-:S02]  /*0a60*/  IADD3 R223, R2, 0x174, RZ ;  /* 0x0000017402df7810 */ /* 0x000fc40007ffe0ff */
[----:B------:R-:W-:Y:S01]  /*0a70*/  IMAD R9, R4, R243, RZ ;  /* 0x000000f304097224 */ /* 0x000fe200078e02ff */
[----:B------:R-:W-:Y:S01]  /*0a80*/  MOV R4, RZ ;  /* 0x000000ff00047202 */ /* 0x000fe20000000f00 */
[--C-:B------:R-:W-:Y:S01]  /*0a90*/  IMAD.MOV.U32 R5, RZ, RZ, R227.reuse ;  /* 0x000000ffff057224 */ /* 0x100fe200078e00e3 */
[----:B------:R-:W-:Y:S01]  /*0aa0*/  IABS R236, R223 ;  /* 0x000000df00ec7213 */ /* 0x000fe20000000000 */
[----:B------:R-:W-:Y:S01]  /*0ab0*/  IMAD.MOV R7, RZ, RZ, -R6 ;  /* 0x000000ffff077224 */ /* 0x000fe200078e0a06 */
[----:B------:R-:W-:Y:S01]  /*0ac0*/  IADD3 R136, R2, 0x171, RZ ;  /* 0x0000017102887810 */ /* 0x000fe20007ffe0ff */
[----:B------:R-:W-:-:S03]  /*0ad0*/  IMAD.HI.U32 R6, R227, R9, R226 ;  /* 0x00000009e3067227 */ /* 0x000fc600078e00e2 */
[----:B------:R-:W-:Y:S01]  /*0ae0*/  IABS R95, R136 ;  /* 0x00000088005f7213 */ /* 0x000fe20000000000 */
[----:B------:R-:W-:Y:S01]  /*0af0*/  IMAD.HI.U32 R226, R227, R9, R4 ;  /* 0x00000009e3e27227 */ /* 0x000fe200078e0004 */
[C---:B------:R-:W-:Y:S02]  /*0b00*/  LOP3.LUT R5, R14.reuse, 0x80, RZ, 0xfc, !PT ;  /* 0x000000800e057812 */ /* 0x040fe400078efcff */
[----:B------:R-:W-:Y:S01]  /*0b10*/  LOP3.LUT R4, R14, 0xc0, RZ, 0xfc, !PT ;  /* 0x000000c00e047812 */ /* 0x000fe200078efcff */
[----:B------:R-:W-:Y:S01]  /*0b20*/  VIADD R0, R2, 0x1 ;  /* 0x0000000102007836 */ /* 0x000fe20000000000 */
[----:B------:R-:W-:Y:S01]  /*0b30*/  IABS R235, R5 ;  /* 0x0000000500eb7213 */ /* 0x000fe20000000000 */
[----:B------:R-:W-:Y:S01]  /*0b40*/  IMAD R238, R12, R7, R238 ;  /* 0x000000070cee7224 */ /* 0x000fe200078e02ee */
[----:B------:R-:W-:Y:S01]  /*0b50*/  IABS R233, R4 ;  /* 0x0000000400e97213 */ /* 0x000fe20000000000 */
[----:B------:R-:W-:Y:S01]  /*0b60*/  STL [R1+0x32e0], R5 ;  /* 0x0032e00501007387 */ /* 0x000fe20000100800 */
[----:B------:R-:W-:Y:S01]  /*0b70*/  ISETP.GE.AND P2, PT, R0, RZ, PT ;  /* 0x000000ff0000720c */ /* 0x000fe20003f46270 */
[C---:B------:R-:W-:Y:S01]  /*0b80*/  VIADD R15, R2.reuse, 0x6f ;  /* 0x0000006f020f7836 */ /* 0x040fe20000000000 */
[----:B------:R-:W-:Y:S01]  /*0b90*/  IABS R7, R0 ;  /* 0x0000000000077213 */ /* 0x000fe20000000000 */
[----:B------:R-:W-:Y:S01]  /*0ba0*/  IMAD.HI.U32 R0, R3, R229, RZ ;  /* 0x000000e503007227 */ /* 0x000fe200078e00ff */
[----:B------:R2:W-:Y:S01]  /*0bb0*/  STL [R1+0x32e4], R4 ;  /* 0x0032e40401007387 */ /* 0x0005e20000100800 */
[----:B------:R-:W-:-:S02]  /*0bc0*/  IADD3 R9, R2, 0x2, RZ ;  /* 0x0000000202097810 */ /* 0x000fc40007ffe0ff */
[----:B------:R-:W-:Y:S01]  /*0bd0*/  IMAD.MOV R0, RZ, RZ, -R0 ;  /* 0x000000ffff007224 */ /* 0x000fe200078e0a00 */
[----:B------:R-:W-:Y:S01]  /*0be0*/  ISETP.GT.U32.AND P1, PT, R12, R238, PT ;  /* 0x000000ee0c00720c */ /* 0x000fe20003f24070 */
[----:B------:R-:W-:Y:S01]  /*0bf0*/  VIADD R18, R2, 0x71 ;  /* 0x0000007102127836 */ /* 0x000fe20000000000 */
[----:B-1----:R-:W-:Y:S01]  /*0c00*/  IABS R8, R9 ;  /* 0x0000000900087213 */ /* 0x002fe20000000000 */
[----:B------:R-:W-:Y:S01]  /*0c10*/  IMAD R229, R12, R0, R229 ;  /* 0x000000000ce57224 */ /* 0x000fe200078e02e5 */
[----:B------:R-:W-:Y:S01]  /*0c20*/  ISETP.GE.AND P6, PT, R9, RZ, PT ;  /* 0x000000ff0900720c */ /* 0x000fe20003fc6270 */
[----:B------:R-:W-:Y:S01]  /*0c30*/  IMAD.HI.U32 R0, R6, R7, RZ ;  /* 0x0000000706007227 */ /* 0x000fe200078e00ff */
[----:B------:R-:W-:Y:S02]  /*0c40*/  IABS R174, R15 ;  /* 0x0000000f00ae7213 */ /* 0x000fe40000000000 */
[----:B------:R-:W-:Y:S01]  /*0c50*/  ISETP.GT.U32.AND P0, PT, R12, R229, PT ;  /* 0x000000e50c00720c */ /* 0x000fe20003f04070 */
[----:B--2---:R-:W-:-:S04]  /*0c60*/  IMAD.HI.U32 R4, R3, R235, RZ ;  /* 0x000000eb03047227 */ /* 0x004fc800078e00ff */
[----:B------:R-:W-:Y:S01]  /*0c70*/  IMAD.HI.U32 R3, R3, R233, RZ ;  /* 0x000000e903037227 */ /* 0x000fe200078e00ff */
[----:B------:R-:W-:-:S03]  /*0c80*/  @!P1 IADD3 R238, R238, -R12, RZ ;  /* 0x8000000ceeee9210 */ /* 0x000fc60007ffe0ff */
[----:B------:R-:W-:Y:S01]  /*0c90*/  IMAD.MOV R4, RZ, RZ, -R4 ;  /* 0x000000ffff047224 */ /* 0x000fe200078e0a04 */
[C---:B------:R-:W-:Y:S01]  /*0ca0*/  ISETP.GT.U32.AND P3, PT, R12.reuse, R238, PT ;  /* 0x000000ee0c00720c */ /* 0x040fe20003f64070 */
[----:B------:R-:W-:Y:S02]  /*0cb0*/  IMAD.MOV R5, RZ, RZ, -R3 ;  /* 0x000000ffff057224 */ /* 0x000fe400078e0a03 */
[----:B------:R-:W-:Y:S02]  /*0cc0*/  IMAD R235, R12, R4, R235 ;  /* 0x000000040ceb7224 */ /* 0x000fe400078e02eb */
[----:B------:R-:W-:-:S03]  /*0cd0*/  IMAD.HI.U32 R3, R6, R8, RZ ;  /* 0x0000000806037227 */ /* 0x000fc600078e00ff */
[C---:B------:R-:W-:Y:S01]  /*0ce0*/  ISETP.GT.U32.AND P5, PT, R12.reuse, R235, PT ;  /* 0x000000eb0c00720c */ /* 0x040fe20003fa4070 */
[C---:B------:R-:W-:Y:S02]  /*0cf0*/  IMAD R233, R12.reuse, R5, R233 ;  /* 0x000000050ce97224 */ /* 0x040fe400078e02e9 */
[----:B------:R-:W-:Y:S02]  /*0d00*/  IMAD.MOV R0, RZ, RZ, -R0 ;  /* 0x000000ffff007224 */ /* 0x000fe400078e0a00 */
[----:B------:R-:W-:Y:S01]  /*0d10*/  IMAD.MOV R3, RZ, RZ, -R3 ;  /* 0x000000ffff037224 */ /* 0x000fe200078e0a03 */
[----:B------:R-:W-:Y:S01]  /*0d20*/  ISETP.GT.U32.AND P1, PT, R12, R233, PT ;  /* 0x000000e90c00720c */ /* 0x000fe20003f24070 */
[C---:B------:R-:W-:Y:S01]  /*0d30*/  IMAD R0, R243.reuse, R0, R7 ;  /* 0x00000000f3007224 */ /* 0x040fe200078e0207 */
[----:B------:R-:W-:Y:S01]  /*0d40*/  @!P3 IADD3 R238, R238, -R12, RZ ;  /* 0x8000000ceeeeb210 */ /* 0x000fe20007ffe0ff */
[----:B------:R-:W-:Y:S02]  /*0d50*/  IMAD R4, R243, R3, R8 ;  /* 0x00000003f3047224 */ /* 0x000fe400078e0208 */
[--C-:B------:R-:W-:Y:S01]  /*0d60*/  @!P0 IMAD.IADD R229, R229, 0x1, -R12.reuse ;  /* 0x00000001e5e58824 */ /* 0x100fe200078e0a0c */
[C---:B------:R-:W-:Y:S01]  /*0d70*/  ISETP.GT.U32.AND P4, PT, R243.reuse, R0, PT ;  /* 0x00000000f300720c */ /* 0x040fe20003f84070 */
[----:B------:R-:W-:Y:S01]  /*0d80*/  VIADD R3, R2, 0x3 ;  /* 0x0000000302037836 */ /* 0x000fe20000000000 */
[----:B------:R-:W-:Y:S01]  /*0d90*/  ISETP.GT.U32.AND P0, PT, R243, R4, PT ;  /* 0x00000004f300720c */ /* 0x000fe20003f04070 */
[--C-:B------:R-:W-:Y:S01]  /*0da0*/  @!P5 IMAD.IADD R235, R235, 0x1, -R12.reuse ;  /* 0x00000001ebebd824 */ /* 0x100fe200078e0a0c */
[----:B------:R-:W-:Y:S01]  /*0db0*/  ISETP.GT.U32.AND P5, PT, R12, R229, PT ;  /* 0x000000e50c00720c */ /* 0x000fe20003fa4070 */
[----:B------:R-:W-:Y:S01]  /*0dc0*/  VIADD R7, R2, 0x4 ;  /* 0x0000000402077836 */ /* 0x000fe20000000000 */
[----:B------:R-:W-:Y:S01]  /*0dd0*/  IABS R8, R3 ;  /* 0x0000000300087213 */ /* 0x000fe20000000000 */
[----:B------:R-:W-:Y:S01]  /*0de0*/  @!P1 IMAD.IADD R233, R233, 0x1, -R12 ;  /* 0x00000001e9e99824 */ /* 0x000fe200078e0a0c */
[----:B------:R-:W-:Y:S01]  /*0df0*/  ISETP.GE.AND P1, PT, R3, RZ, PT ;  /* 0x000000ff0300720c */ /* 0x000fe20003f26270 */
[----:B------:R-:W-:Y:S01]  /*0e00*/  STL [R1+0x7064], R238 ;  /* 0x007064ee01007387 */ /* 0x000fe20000100800 */
[----:B------:R-:W-:Y:S01]  /*0e10*/  IABS R10, R7 ;  /* 0x00000007000a7213 */ /* 0x000fe20000000000 */
[----:B------:R-:W-:Y:S01]  /*0e20*/  IMAD.HI.U32 R3, R6, R8, RZ ;  /* 0x0000000806037227 */ /* 0x000fe200078e00ff */
[----:B------:R-:W-:-:S03]  /*0e30*/  ISETP.GT.U32.AND P3, PT, R12, R235, PT ;  /* 0x000000eb0c00720c */ /* 0x000fc60003f64070 */
[--C-:B------:R-:W-:Y:S01]  /*0e40*/  @!P4 IMAD.IADD R0, R0, 0x1, -R243.reuse ;  /* 0x000000010000c824 */ /* 0x100fe200078e0af3 */
[----:B------:R-:W-:Y:S01]  /*0e50*/  ISETP.GT.U32.AND P4, PT, R12, R233, PT ;  /* 0x000000e90c00720c */ /* 0x000fe20003f84070 */
[----:B------:R-:W-:Y:S02]  /*0e60*/  @!P0 IMAD.IADD R4, R4, 0x1, -R243 ;  /* 0x0000000104048824 */ /* 0x000fe400078e0af3 */
[----:B------:R-:W-:Y:S01]  /*0e70*/  IMAD.MOV R3, RZ, RZ, -R3 ;  /* 0x000000ffff037224 */ /* 0x000fe200078e0a03 */
[----:B------:R-:W-:Y:S01]  /*0e80*/  ISETP.GT.U32.AND P0, PT, R243, R0, PT ;  /* 0x00000000f300720c */ /* 0x000fe20003f04070 */
[----:B------:R-:W-:Y:S01]  /*0e90*/  @!P5 IMAD.IADD R229, R229, 0x1, -R12 ;  /* 0x00000001e5e5d824 */ /* 0x000fe200078e0a0c */
[----:B------:R-:W-:Y:S01]  /*0ea0*/  ISETP.GT.U32.AND P5, PT, R243, R4, PT ;  /* 0x00000004f300720c */ /* 0x000fe20003fa4070 */
[----:B------:R-:W-:Y:S02]  /*0eb0*/  IMAD.HI.U32 R5, R6, R10, RZ ;  /* 0x0000000a06057227 */ /* 0x000fe400078e00ff */
[----:B------:R-:W-:Y:S01]  /*0ec0*/  @!P3 IADD3 R235, R235, -R12, RZ ;  /* 0x8000000cebebb210 */ /* 0x000fe20007ffe0ff */
[----:B------:R-:W-:Y:S01]  /*0ed0*/  STL [R1+0x7068], R229 ;  /* 0x007068e501007387 */ /* 0x000fe20000100800 */
[----:B------:R-:W-:Y:S01]  /*0ee0*/  IMAD R8, R243, R3, R8 ;  /* 0x00000003f3087224 */ /* 0x000fe200078e0208 */
[----:B------:R-:W-:Y:S01]  /*0ef0*/  ISETP.GE.AND P3, PT, R7, RZ, PT ;  /* 0x000000ff0700720c */ /* 0x000fe20003f66270 */
[----:B------:R-:W-:Y:S01]  /*0f00*/  IMAD.MOV R5, RZ, RZ, -R5 ;  /* 0x000000ffff057224 */ /* 0x000fe200078e0a05 */
[----:B------:R-:W-:Y:S01]  /*0f10*/  STL [R1+0x706c], R235 ;  /* 0x00706ceb01007387 */ /* 0x000fe20000100800 */
[----:B------:R-:W-:Y:S01]  /*0f20*/  @!P4 IMAD.IADD R233, R233, 0x1, -R12 ;  /* 0x00000001e9e9c824 */ /* 0x000fe200078e0a0c */
[C---:B------:R-:W-:Y:S01]  /*0f30*/  ISETP.GT.U32.AND P4, PT, R243.reuse, R8, PT ;  /* 0x00000008f300720c */ /* 0x040fe20003f84070 */
[C---:B------:R-:W-:Y:S01]  /*0f40*/  IMAD R10, R243.reuse, R5, R10 ;  /* 0x00000005f30a7224 */ /* 0x040fe200078e020a */
[----:B------:R-:W-:Y:S01]  /*0f50*/  IABS R12, R11 ;  /* 0x0000000b000c7213 */ /* 0x000fe20000000000 */
[----:B------:R-:W-:Y:S01]  /*0f60*/  VIADD R3, R2, 0x5 ;  /* 0x0000000502037836 */ /* 0x000fe20000000000 */
[----:B------:R-:W-:Y:S01]  /*0f70*/  @!P5 IADD3 R4, R4, -R243, RZ ;  /* 0x800000f30404d210 */ /* 0x000fe20007ffe0ff */
[--C-:B------:R-:W-:Y:S01]  /*0f80*/  @!P0 IMAD.IADD R0, R0, 0x1, -R243.reuse ;  /* 0x0000000100008824 */ /* 0x100fe200078e0af3 */
[----:B------:R-:W-:Y:S01]  /*0f90*/  ISETP.GT.U32.AND P5, PT, R243, R10, PT ;  /* 0x0000000af300720c */ /* 0x000fe20003fa4070 */
[----:B------:R-:W-:Y:S01]  /*0fa0*/  VIADD R5, R2, 0x6 ;  /* 0x0000000602057836 */ /* 0x000fe20000000000 */
[----:B------:R-:W-:Y:S01]  /*0fb0*/  IABS R7, R3 ;  /* 0x0000000300077213 */ /* 0x000fe20000000000 */
[----:B------:R-:W-:Y:S01]  /*0fc0*/  IMAD.MOV.U32 R13, RZ, RZ, R0 ;  /* 0x000000ffff0d7224 */ /* 0x000fe200078e0000 */
[----:B------:R-:W-:Y:S01]  /*0fd0*/  ISETP.GE.AND P0, PT, R3, RZ, PT ;  /* 0x000000ff0300720c */ /* 0x000fe20003f06270 */
[----:B------:R-:W-:Y:S01]  /*0fe0*/  STL [R1+0x7070], R233 ;  /* 0x007070e901007387 */ /* 0x000fe20000100800 */
[----:B------:R-:W-:Y:S01]  /*0ff0*/  IABS R9, R5 ;  /* 0x0000000500097213 */ /* 0x000fe20000000000 */
[----:B------:R-:W-:-:S02]  /*1000*/  @!P4 IMAD.IADD R8, R8, 0x1, -R243 ;  /* 0x000000010808c824 */ /* 0x000fc400078e0af3 */
[----:B------:R-:W-:-:S03]  /*1010*/  IMAD.HI.U32 R0, R6, R7, RZ ;  /* 0x0000000706007227 */ /* 0x000fc600078e00ff */
[----:B------:R-:W-:Y:S01]  /*1020*/  ISETP.GT.U32.AND P4, PT, R243, R8, PT ;  /* 0x00000008f300720c */ /* 0x000fe20003f84070 */
[----:B------:R-:W-:Y:S01]  /*1030*/  @!P5 IMAD.IADD R10, R10, 0x1, -R243 ;  /* 0x000000010a0ad824 */ /* 0x000fe200078e0af3 */
[----:B------:R-:W-:Y:S01]  /*1040*/  IADD3 R0, -R0, RZ, RZ ;  /* 0x000000ff00007210 */ /* 0x000fe20007ffe1ff */
[----:B------:R-:W-:Y:S01]  /*1050*/  @!P2 IMAD.MOV R13, RZ, RZ, -R13 ;  /* 0x000000ffff0da224 */ /* 0x000fe200078e0a0d */
[----:B------:R-:W-:Y:S01]  /*1060*/  ISETP.GE.AND P2, PT, R5, RZ, PT ;  /* 0x000000ff0500720c */ /* 0x000fe20003f46270 */
[C---:B------:R-:W-:Y:S01]  /*1070*/  IMAD.HI.U32 R3, R6.reuse, R9, RZ ;  /* 0x0000000906037227 */ /* 0x040fe200078e00ff */
[----:B------:R-:W-:Y:S02]  /*1080*/  ISETP.GT.U32.AND P5, PT, R243, R10, PT ;  /* 0x0000000af300720c */ /* 0x000fe40003fa4070 */
[----:B------:R1:W-:Y:S01]  /*1090*/  STL [R1+0x18], R13 ;  /* 0x0000180d01007387 */ /* 0x0003e20000100800 */
[----:B------:R-:W-:-:S04]  /*10a0*/  IMAD.HI.U32 R5, R6, R12, RZ ;  /* 0x0000000c06057227 */ /* 0x000fc800078e00ff */
[----:B------:R-:W-:Y:S02]  /*10b0*/  @!P4 IMAD.IADD R8, R8, 0x1, -R243 ;  /* 0x000000010808c824 */ /* 0x000fe400078e0af3 */
[----:B------:R-:W-:Y:S02]  /*10c0*/  IMAD.MOV R5, RZ, RZ, -R5 ;  /* 0x000000ffff057224 */ /* 0x000fe400078e0a05 */
[C---:B------:R-:W-:Y:S02]  /*10d0*/  IMAD R0, R243.reuse, R0, R7 ;  /* 0x00000000f3007224 */ /* 0x040fe400078e0207 */
[----:B-1----:R-:W-:Y:S02]  /*10e0*/  IMAD.MOV.U32 R13, RZ, RZ, R4 ;  /* 0x000000ffff0d7224 */ /* 0x002fe400078e0004 */
[----:B------:R-:W-:Y:S01]  /*10f0*/  IMAD.MOV R4, RZ, RZ, -R3 ;  /* 0x000000ffff047224 */ /* 0x000fe200078e0a03 */
[----:B------:R-:W-:Y:S01]  /*1100*/  ISETP.GT.U32.AND P4, PT, R243, R0, PT ;  /* 0x00000000f300720c */ /* 0x000fe20003f84070 */
[----:B------:R-:W-:-:S02]  /*1110*/  IMAD.MOV.U32 R14, RZ, RZ, R8 ;  /* 0x000000ffff0e7224 */ /* 0x000fc400078e0008 */
[C---:B------:R-:W-:Y:S01]  /*1120*/  IMAD R4, R243.reuse, R4, R9 ;  /* 0x00000004f3047224 */ /* 0x040fe200078e0209 */
[----:B------:R-:W-:Y:S01]  /*1130*/  IADD3 R9, R2, 0x9, RZ ;  /* 0x0000000902097810 */ /* 0x000fe20007ffe0ff */
[C---:B------:R-:W-:Y:S01]  /*1140*/  IMAD R12, R243.reuse, R5, R12 ;  /* 0x00000005f30c7224 */ /* 0x040fe200078e020c */
[----:B------:R-:W-:Y:S01]  /*1150*/  @!P1 IADD3 R14, -R14, RZ, RZ ;  /* 0x000000ff0e0e9210 */ /* 0x000fe20007ffe1ff */
[----:B------:R-:W-:Y:S01]  /*1160*/  @!P5 IMAD.IADD R10, R10, 0x1, -R243 ;  /* 0x000000010a0ad824 */ /* 0x000fe200078e0af3 */
[C---:B------:R-:W-:Y:S01]  /*1170*/  ISETP.GT.U32.AND P5, PT, R243.reuse, R4, PT ;  /* 0x00000004f300720c */ /* 0x040fe20003fa4070 */
[----:B------:R-:W-:Y:S01]  /*1180*/  VIADD R7, R2, 0x8 ;  /* 0x0000000802077836 */ /* 0x000fe20000000000 */
[----:B------:R-:W-:Y:S01]  /*1190*/  ISETP.GT.U32.AND P1, PT, R243, R12, PT ;  /* 0x0000000cf300720c */ /* 0x000fe20003f24070 */
[----:B------:R-:W-:Y:S01]  /*11a0*/  @!P6 IMAD.MOV R13, RZ, RZ, -R13 ;  /* 0x000000ffff0de224 */ /* 0x000fe200078e0a0d */
[----:B------:R-:W-:Y:S01]  /*11b0*/  ISETP.GE.AND P6, PT, R11, RZ, PT ;  /* 0x000000ff0b00720c */ /* 0x000fe20003fc6270 */
[--C-:B------:R-:W-:Y:S01]  /*11c0*/  @!P4 IMAD.IADD R0, R0, 0x1, -R243.reuse ;  /* 0x000000010000c824 */ /* 0x100fe200078e0af3 */
[----:B------:R-:W-:Y:S01]  /*11d0*/  IABS R252, R7 ;  /* 0x0000000700fc7213 */ /* 0x000fe20000000000 */
[----:B------:R-:W-:Y:S01]  /*11e0*/  VIADD R11, R2, 0xa ;  /* 0x0000000a020b7836 */ /* 0x000fe20000000000 */
[----:B------:R1:W-:Y:S01]  /*11f0*/  STL [R1+0x14], R13 ;  /* 0x0000140d01007387 */ /* 0x0003e20000100800 */
[----:B------:R-:W-:Y:S01]  /*1200*/  IMAD.MOV.U32 R5, RZ, RZ, R10 ;  /* 0x000000ffff057224 */ /* 0x000fe200078e000a */
[----:B------:R-:W-:Y:S01]  /*1210*/  ISETP.GT.U32.AND P4, PT, R243, R0, PT ;  /* 0x00000000f300720c */ /* 0x000fe20003f84070 */
[----:B------:R-:W-:Y:S01]  /*1220*/  IMAD.HI.U32 R3, R6, R252, RZ ;  /* 0x000000fc06037227 */ /* 0x000fe200078e00ff */
[----:B------:R-:W-:Y:S01]  /*1230*/  IABS R251, R9 ;  /* 0x0000000900fb7213 */ /* 0x000fe20000000000 */
[----:B------:R-:W-:Y:S01]  /*1240*/  STL [R1+0x10], R14 ;  /* 0x0000100e01007387 */ /* 0x000fe20000100800 */
[----:B------:R-:W-:Y:S01]  /*1250*/  IABS R250, R11 ;  /* 0x0000000b00fa7213 */ /* 0x000fe20000000000 */
[----:B------:R-:W-:Y:S01]  /*1260*/  @!P5 IMAD.IADD R4, R4, 0x1, -R243 ;  /* 0x000000010404d824 */ /* 0x000fe200078e0af3 */
[----:B------:R-:W-:Y:S01]  /*1270*/  @!P1 IADD3 R12, R12, -R243, RZ ;  /* 0x800000f30c0c9210 */ /* 0x000fe20007ffe0ff */
[----:B------:R-:W-:-:S02]  /*1280*/  IMAD.MOV R3, RZ, RZ, -R3 ;  /* 0x000000ffff037224 */ /* 0x000fc400078e0a03 */
[----:B-1----:R-:W-:Y:S01]  /*1290*/  VIADD R13, R2, 0xb ;  /* 0x0000000b020d7836 */ /* 0x002fe20000000000 */
[C---:B------:R-:W-:Y:S01]  /*12a0*/  ISETP.GT.U32.AND P5, PT, R243.reuse, R4, PT ;  /* 0x00000004f300720c */ /* 0x040fe20003fa4070 */
[----:B------:R-:W-:Y:S01]  /*12b0*/  @!P3 IMAD.MOV R5, RZ, RZ, -R5 ;  /* 0x000000ffff05b224 */ /* 0x000fe200078e0a05 */
[C---:B------:R-:W-:Y:S01]  /*12c0*/  ISETP.GT.U32.AND P1, PT, R243.reuse, R12, PT ;  /* 0x0000000cf300720c */ /* 0x040fe20003f24070 */
[----:B------:R-:W-:Y:S01]  /*12d0*/  IMAD R252, R243, R3, R252 ;  /* 0x00000003f3fc7224 */ /* 0x000fe200078e02fc */
[----:B------:R-:W-:Y:S01]  /*12e0*/  IABS R37, R13 ;  /* 0x0000000d00257213 */ /* 0x000fe20000000000 */
[----:B------:R-:W-:Y:S01]  /*12f0*/  IMAD.HI.U32 R3, R6, R251, RZ ;  /* 0x000000fb06037227 */ /* 0x000fe200078e00ff */
[----:B------:R1:W-:Y:S01]  /*1300*/  STL [R1+0xc], R5 ;  /* 0x00000c0501007387 */ /* 0x0003e20000100800 */
[----:B------:R-:W-:Y:S02]  /*1310*/  ISETP.GE.AND P3, PT, R7, RZ, PT ;  /* 0x000000ff0700720c */ /* 0x000fe40003f66270 */
[----:B------:R-:W-:-:S02]  /*1320*/  IMAD.MOV R8, RZ, RZ, -R3 ;  /* 0x000000ffff087224 */ /* 0x000fc400078e0a03 */
[----:B------:R-:W-:-:S04]  /*1330*/  IMAD.HI.U32 R7, R6, R37, RZ ;  /* 0x0000002506077227 */ /* 0x000fc800078e00ff */
[----:B------:R-:W-:Y:S01]  /*1340*/  @!P4 IMAD.IADD R0, R0, 0x1, -R243 ;  /* 0x000000010000c824 */ /* 0x000fe200078e0af3 */
[----:B------:R-:W-:Y:S01]  /*1350*/  ISETP.GT.U32.AND P4, PT, R243, R252, PT ;  /* 0x000000fcf300720c */ /* 0x000fe20003f84070 */
[----:B-1----:R-:W-:-:S03]  /*1360*/  IMAD.HI.U32 R5, R6, R250, RZ ;  /* 0x000000fa06057227 */ /* 0x002fc600078e00ff */
[----:B------:R-:W-:Y:S01]  /*1370*/  MOV R10, R0 ;  /* 0x00000000000a7202 */ /* 0x000fe20000000f00 */
[----:B------:R-:W-:Y:S02]  /*1380*/  IMAD.MOV R5, RZ, RZ, -R5 ;  /* 0x000000ffff057224 */ /* 0x000fe400078e0a05 */
[----:B------:R-:W-:Y:S02]  /*1390*/  IMAD R251, R243, R8, R251 ;  /* 0x00000008f3fb7224 */ /* 0x000fe400078e02fb */
[----:B------:R-:W-:Y:S01]  /*13a0*/  @!P5 IMAD.IADD R4, R4, 0x1, -R243 ;  /* 0x000000010404d824 */ /* 0x000fe200078e0af3 */
[----:B------:R-:W-:Y:S01]  /*13b0*/  ISETP.GE.AND P5, PT, R9, RZ, PT ;  /* 0x000000ff0900720c */ /* 0x000fe20003fa6270 */
[----:B------:R-:W-:Y:S02]  /*13c0*/  IMAD.MOV R8, RZ, RZ, -R7 ;  /* 0x000000ffff087224 */ /* 0x000fe400078e0a07 */
[----:B------:R-:W-:Y:S02]  /*13d0*/  @!P1 IMAD.IADD R12, R12, 0x1, -R243 ;  /* 0x000000010c0c9824 */ /* 0x000fe400078e0af3 */
[----:B------:R-:W-:-:S02]  /*13e0*/  IMAD R250, R243, R5, R250 ;  /* 0x00000005f3fa7224 */ /* 0x000fc400078e02fa */
[C---:B------:R-:W-:Y:S01]  /*13f0*/  IMAD R37, R243.reuse, R8, R37 ;  /* 0x00000008f3257224 */ /* 0x040fe200078e0225 */
[C---:B------:R-:W-:Y:S01]  /*1400*/  IADD3 R8, R2.reuse, 0x10, RZ ;  /* 0x0000001002087810 */ /* 0x040fe20007ffe0ff */
[----:B------:R-:W-:Y:S01]  /*1410*/  IMAD.MOV.U32 R0, RZ, RZ, R4 ;  /* 0x000000ffff007224 */ /* 0x000fe200078e0004 */
[C---:B------:R-:W-:Y:S01]  /*1420*/  ISETP.GT.U32.AND P1, PT, R243.reuse, R250, PT ;  /* 0x000000faf300720c */ /* 0x040fe20003f24070 */
[----:B------:R-:W-:Y:S01]  /*1430*/  IMAD.MOV.U32 R5, RZ, RZ, R12 ;  /* 0x000000ffff057224 */ /* 0x000fe200078e000c */
[----:B------:R-:W-:Y:S01]  /*1440*/  IABS R139, R8 ;  /* 0x00000008008b7213 */ /* 0x000fe20000000000 */
[----:B------:R-:W-:Y:S01]  /*1450*/  VIADD R3, R2, 0xc ;  /* 0x0000000c02037836 */ /* 0x000fe20000000000 */
[----:B------:R-:W-:Y:S01]  /*1460*/  @!P2 IADD3 R0, -R0, RZ, RZ ;  /* 0x000000ff0000a210 */ /* 0x000fe20007ffe1ff */
[----:B------:R-:W-:Y:S01]  /*1470*/  @!P0 IMAD.MOV R10, RZ, RZ, -R10 ;  /* 0x000000ffff0a8224 */ /* 0x000fe200078e0a0a */
[C---:B------:R-:W-:Y:S01]  /*1480*/  ISETP.GT.U32.AND P0, PT, R243.reuse, R251, PT ;  /* 0x000000fbf300720c */ /* 0x040fe20003f04070 */
[----:B------:R-:W-:Y:S01]  /*1490*/  @!P6 IMAD.MOV R5, RZ, RZ, -R5 ;  /* 0x000000ffff05e224 */ /* 0x000fe200078e0a05 */
[C---:B------:R-:W-:Y:S01]  /*14a0*/  ISETP.GT.U32.AND P6, PT, R243.reuse, R37, PT ;  /* 0x00000025f300720c */ /* 0x040fe20003fc4070 */
[----:B------:R-:W-:Y:S01]  /*14b0*/  VIADD R4, R2, 0xd ;  /* 0x0000000d02047836 */ /* 0x000fe20000000000 */
[----:B------:R-:W-:Y:S01]  /*14c0*/  IABS R97, R3 ;  /* 0x0000000300617213 */ /* 0x000fe20000000000 */
[----:B------:R-:W-:Y:S01]  /*14d0*/  STL [R1+0x8], R10 ;  /* 0x0000080a01007387 */ /* 0x000fe20000100800 */
[--C-:B------:R-:W-:Y:S01]  /*14e0*/  @!P4 IMAD.IADD R252, R252, 0x1, -R243.reuse ;  /* 0x00000001fcfcc824 */ /* 0x100fe200078e0af3 */
[----:B------:R-:W-:Y:S01]  /*14f0*/  @!P1 IADD3 R250, R250, -R243, RZ ;  /* 0x800000f3fafa9210 */ /* 0x000fe20007ffe0ff */
[C---:B------:R-:W-:Y:S01]  /*1500*/  VIADD R7, R2.reuse, 0xf ;  /* 0x0000000f02077836 */ /* 0x040fe20000000000 */
[----:B------:R1:W-:Y:S01]  /*1510*/  STL [R1+0x4], R0 ;  /* 0x0000040001007387 */ /* 0x0003e20000100800 */
[----:B------:R-:W-:Y:S01]  /*1520*/  IABS R109, R4 ;  /* 0x00000004006d7213 */ /* 0x000fe20000000000 */
[C---:B------:R-:W-:Y:S01]  /*1530*/  VIADD R9, R2.reuse, 0x15 ;  /* 0x0000001502097836 */ /* 0x040fe20000000000 */
[----:B------:R-:W-:Y:S01]  /*1540*/  ISETP.GT.U32.AND P4, PT, R243, R252, PT ;  /* 0x000000fcf300720c */ /* 0x000fe20003f84070 */
[----:B------:R2:W-:Y:S01]  /*1550*/  STL [R1], R5 ;  /* 0x0000000501007387 */ /* 0x0005e20000100800 */
[--C-:B------:R-:W-:Y:S01]  /*1560*/  @!P0 IMAD.IADD R251, R251, 0x1, -R243.reuse ;  /* 0x00000001fbfb8824 */ /* 0x100fe200078e0af3 */
[----:B------:R-:W-:Y:S01]  /*1570*/  IABS R138, R7 ;  /* 0x00000007008a7213 */ /* 0x000fe20000000000 */
[----:B------:R-:W-:Y:S01]  /*1580*/  @!P6 IMAD.IADD R37, R37, 0x1, -R243 ;  /* 0x000000012525e824 */ /* 0x000fe200078e0af3 */
[C---:B------:R-:W-:Y:S01]  /*1590*/  ISETP.GT.U32.AND P6, PT, R243.reuse, R250, PT ;  /* 0x000000faf300720c */ /* 0x040fe20003fc4070 */
[----:B------:R-:W-:Y:S01]  /*15a0*/  VIADD R20, R2, 0x73 ;  /* 0x0000007302147836 */ /* 0x000fe20000000000 */
[----:B------:R-:W-:Y:S01]  /*15b0*/  ISETP.GT.U32.AND P1, PT, R243, R251, PT ;  /* 0x000000fbf300720c */ /* 0x000fe20003f24070 */
[----:B-1----:R-:W-:Y:S01]  /*15c0*/  IMAD.HI.U32 R0, R6, R97, RZ ;  /* 0x0000006106007227 */ /* 0x002fe200078e00ff */
[----:B------:R-:W-:-:S02]  /*15d0*/  ISETP.GE.AND P2, PT, R11, RZ, PT ;  /* 0x000000ff0b00720c */ /* 0x000fc40003f46270 */
[----:B------:R-:W-:Y:S01]  /*15e0*/  ISETP.GE.AND P0, PT, R3, RZ, PT ;  /* 0x000000ff0300720c */ /* 0x000fe20003f06270 */
[----:B------:R-:W-:Y:S01]  /*15f0*/  IMAD.MOV R0, RZ, RZ, -R0 ;  /* 0x000000ffff007224 */ /* 0x000fe200078e0a00 */
[----:B------:R-:W-:Y:S01]  /*1600*/  IABS R110, R9 ;  /* 0x00000009006e7213 */ /* 0x000fe20000000000 */
[----:B------:R-:W-:Y:S01]  /*1610*/  @!P4 IMAD.IADD R252, R252, 0x1, -R243 ;  /* 0x00000001fcfcc824 */ /* 0x000fe200078e0af3 */
[----:B------:R-:W-:Y:S01]  /*1620*/  ISETP.GE.AND P4, PT, R13, RZ, PT ;  /* 0x000000ff0d00720c */ /* 0x000fe20003f86270 */
[C---:B------:R-:W-:Y:S01]  /*1630*/  IMAD R97, R243.reuse, R0, R97 ;  /* 0x00000000f3617224 */ /* 0x040fe200078e0261 */
[----:B------:R-:W-:Y:S01]  /*1640*/  IADD3 R10, R2, 0x1d, RZ ;  /* 0x0000001d020a7810 */ /* 0x000fe20007ffe0ff */
[----:B------:R-:W-:Y:S01]  /*1650*/  IMAD.HI.U32 R0, R6, R109, RZ ;  /* 0x0000006d06007227 */ /* 0x000fe200078e00ff */
[----:B------:R-:W-:Y:S02]  /*1660*/  IADD3 R11, R2, 0x49, RZ ;  /* 0x00000049020b7810 */ /* 0x000fe40007ffe0ff */
[----:B------:R-:W-:Y:S01]  /*1670*/  IABS R111, R10 ;  /* 0x0000000a006f7213 */ /* 0x000fe20000000000 */
[----:B------:R-:W-:Y:S01]  /*1680*/  IMAD.MOV R0, RZ, RZ, -R0 ;  /* 0x000000ffff007224 */ /* 0x000fe200078e0a00 */
[----:B------:R-:W-:Y:S01]  /*1690*/  IABS R161, R11 ;  /* 0x0000000b00a17213 */ /* 0x000fe20000000000 */
[----:B------:R-:W-:Y:S01]  /*16a0*/  @!P6 IMAD.IADD R250, R250, 0x1, -R243 ;  /* 0x00000001fafae824 */ /* 0x000fe200078e0af3 */
[----:B------:R-:W-:Y:S01]  /*16b0*/  IABS R13, R20 ;  /* 0x00000014000d7213 */ /* 0x000fe20000000000 */
[----:B------:R-:W-:-:S02]  /*16c0*/  IMAD R109, R243, R0, R109 ;  /* 0x00000000f36d7224 */ /* 0x000fc400078e026d */
[----:B--2---:R-:W-:Y:S02]  /*16d0*/  VIADD R5, R2, 0xe ;  /* 0x0000000e02057836 */ /* 0x004fe40000000000 */
[----:B------:R-:W-:Y:S01]  /*16e0*/  @!P3 IMAD.MOV R252, RZ, RZ, -R252 ;  /* 0x000000fffffcb224 */ /* 0x000fe200078e0afc */
[C---:B------:R-:W-:Y:S01]  /*16f0*/  ISETP.GT.U32.AND P6, PT, R243.reuse, R109, PT ;  /* 0x0000006df300720c */ /* 0x040fe20003fc4070 */
[C---:B------:R-:W-:Y:S01]  /*1700*/  IMAD.HI.U32 R3, R6.reuse, R138, RZ ;  /* 0x0000008a06037227 */ /* 0x040fe200078e00ff */
[----:B------:R-:W-:Y:S02]  /*1710*/  ISETP.GT.U32.AND P3, PT, R243, R37, PT ;  /* 0x00000025f300720c */ /* 0x000fe40003f64070 */
[----:B------:R-:W-:Y:S01]  /*1720*/  IABS R137, R5 ;  /* 0x0000000500897213 */ /* 0x000fe20000000000 */
[--C-:B------:R-:W-:Y:S01]  /*1730*/  @!P1 IMAD.IADD R251, R251, 0x1, -R243.reuse ;  /* 0x00000001fbfb9824 */ /* 0x100fe200078e0af3 */
[----:B------:R-:W-:Y:S01]  /*1740*/  IADD3 R3, -R3, RZ, RZ ;  /* 0x000000ff03037210 */ /* 0x000fe20007ffe1ff */
[----:B------:R-:W-:Y:S01]  /*1750*/  @!P2 IMAD.MOV R250, RZ, RZ, -R250 ;  /* 0x000000fffffaa224 */ /* 0x000fe200078e0afa */
[----:B------:R-:W-:Y:S01]  /*1760*/  ISETP.GT.U32.AND P1, PT, R243, R97, PT ;  /* 0x00000061f300720c */ /* 0x000fe20003f24070 */
[----:B------:R-:W-:Y:S01]  /*1770*/  IMAD.HI.U32 R0, R6, R137, RZ ;  /* 0x0000008906007227 */ /* 0x000fe200078e00ff */
[----:B------:R-:W-:Y:S03]  /*1780*/  STL [R1+0x70c4], R252 ;  /* 0x0070c4fc01007387 */ /* 0x000fe60000100800 */
[----:B------:R-:W-:-:S02]  /*1790*/  @!P6 IMAD.IADD R109, R109, 0x1, -R243 ;  /* 0x000000016d6de824 */ /* 0x000fc400078e0af3 */
[----:B------:R-:W-:Y:S02]  /*17a0*/  IMAD.MOV R0, RZ, RZ, -R0 ;  /* 0x000000ffff007224 */ /* 0x000fe400078e0a00 */
[----:B------:R-:W-:Y:S01]  /*17b0*/  @!P3 IMAD.IADD R37, R37, 0x1, -R243 ;  /* 0x000000012525b824 */ /* 0x000fe200078e0af3 */
[----:B------:R-:W-:Y:S01]  /*17c0*/  ISETP.GE.AND P3, PT, R4, RZ, PT ;  /* 0x000000ff0400720c */ /* 0x000fe20003f66270 */
[----:B------:R-:W-:Y:S01]  /*17d0*/  IMAD.HI.U32 R4, R6, R139, RZ ;  /* 0x0000008b06047227 */ /* 0x000fe200078e00ff */
[----:B------:R-:W-:Y:S02]  /*17e0*/  ISETP.GT.U32.AND P6, PT, R243, R109, PT ;  /* 0x0000006df300720c */ /* 0x000fe40003fc4070 */
[----:B------:R-:W-:Y:S01]  /*17f0*/  @!P4 IADD3 R37, -R37, RZ, RZ ;  /* 0x000000ff2525c210 */ /* 0x000fe20007ffe1ff */
[----:B------:R-:W-:Y:S02]  /*1800*/  IMAD R137, R243, R0, R137 ;  /* 0x00000000f3897224 */ /* 0x000fe400078e0289 */
[----:B------:R-:W-:-:S02]  /*1810*/  IMAD.MOV R4, RZ, RZ, -R4 ;  /* 0x000000ffff047224 */ /* 0x000fc400078e0a04 */
[C---:B------:R-:W-:Y:S01]  /*1820*/  IMAD R138, R243.reuse, R3, R138 ;  /* 0x00000003f38a7224 */ /* 0x040fe200078e028a */
[C---:B------:R-:W-:Y:S01]  /*1830*/  ISETP.GT.U32.AND P2, PT, R243.reuse, R137, PT ;  /* 0x00000089f300720c */ /* 0x040fe20003f44070 */
[C---:B------:R-:W-:Y:S02]  /*1840*/  IMAD R139, R243.reuse, R4, R139 ;  /* 0x00000004f38b7224 */ /* 0x040fe400078e028b */
[C---:B------:R-:W-:Y:S01]  /*1850*/  VIADD R4, R2.reuse, 0x11 ;  /* 0x0000001102047836 */ /* 0x040fe20000000000 */
[----:B------:R-:W-:Y:S01]  /*1860*/  ISETP.GT.U32.AND P4, PT, R243, R138, PT ;  /* 0x0000008af300720c */ /* 0x000fe20003f84070 */
[--C-:B------:R-:W-:Y:S01]  /*1870*/  @!P6 IMAD.IADD R109, R109, 0x1, -R243.reuse ;  /* 0x000000016d6de824 */ /* 0x100fe200078e0af3 */
[----:B------:R-:W-:Y:S01]  /*1880*/  ISETP.GT.U32.AND P6, PT, R243, R139, PT ;  /* 0x0000008bf300720c */ /* 0x000fe20003fc4070 */
[----:B------:R-:W-:Y:S01]  /*1890*/  @!P1 IMAD.IADD R97, R97, 0x1, -R243 ;  /* 0x0000000161619824 */ /* 0x000fe200078e0af3 */
[----:B------:R-:W-:Y:S01]  /*18a0*/  ISETP.GE.AND P1, PT, R5, RZ, PT ;  /* 0x000000ff0500720c */ /* 0x000fe20003f26270 */
[----:B------:R-:W-:Y:S01]  /*18b0*/  VIADD R5, R2, 0x12 ;  /* 0x0000001202057836 */ /* 0x000fe20000000000 */
[----:B------:R-:W-:Y:S01]  /*18c0*/  IABS R234, R4 ;  /* 0x0000000400ea7213 */ /* 0x000fe20000000000 */
[----:B------:R-:W-:Y:S01]  /*18d0*/  @!P5 IMAD.MOV R251, RZ, RZ, -R251 ;  /* 0x000000fffffbd224 */ /* 0x000fe200078e0afb */
[----:B------:R-:W-:Y:S01]  /*18e0*/  ISETP.GT.U32.AND P5, PT, R243, R97, PT ;  /* 0x00000061f300720c */ /* 0x000fe20003fa4070 */
[--C-:B------:R-:W-:Y:S01]  /*18f0*/  @!P2 IMAD.IADD R137, R137, 0x1, -R243.reuse ;  /* 0x000000018989a824 */ /* 0x100fe200078e0af3 */
[----:B------:R-:W-:Y:S01]  /*1900*/  IABS R67, R5 ;  /* 0x0000000500437213 */ /* 0x000fe20000000000 */
[----:B------:R-:W-:Y:S01]  /*1910*/  IMAD.HI.U32 R0, R6, R234, RZ ;  /* 0x000000ea06007227 */ /* 0x000fe200078e00ff */
[----:B------:R-:W-:Y:S01]  /*1920*/  ISETP.GE.AND P2, PT, R8, RZ, PT ;  /* 0x000000ff0800720c */ /* 0x000fe20003f46270 */
[----:B------:R1:W-:Y:S01]  /*1930*/  STL [R1+0x70c8], R251 ;  /* 0x0070c8fb01007387 */ /* 0x0003e20000100800 */
[----:B------:R-:W-:Y:S01]  /*1940*/  @!P4 IADD3 R138, R138, -R243, RZ ;  /* 0x800000f38a8ac210 */ /* 0x000fe20007ffe0ff */
[--C-:B------:R-:W-:Y:S01]  /*1950*/  @!P6 IMAD.IADD R139, R139, 0x1, -R243.reuse ;  /* 0x000000018b8be824 */ /* 0x100fe200078e0af3 */
[C---:B------:R-:W-:Y:S01]  /*1960*/  ISETP.GT.U32.AND P4, PT, R243.reuse, R137, PT ;  /* 0x00000089f300720c */ /* 0x040fe20003f84070 */
[----:B------:R-:W-:Y:S01]  /*1970*/  IMAD.MOV R3, RZ, RZ, -R0 ;  /* 0x000000ffff037224 */ /* 0x000fe200078e0a00 */
[C---:B------:R-:W-:Y:S01]  /*1980*/  ISETP.GT.U32.AND P6, PT, R243.reuse, R138, PT ;  /* 0x0000008af300720c */ /* 0x040fe20003fc4070 */
[----:B------:R-:W-:Y:S01]  /*1990*/  IMAD.HI.U32 R0, R6, R67, RZ ;  /* 0x0000004306007227 */ /* 0x000fe200078e00ff */
[----:B------:R-:W-:Y:S03]  /*19a0*/  STL [R1+0x70cc], R250 ;  /* 0x0070ccfa01007387 */ /* 0x000fe60000100800 */
[----:B------:R-:W-:Y:S01]  /*19b0*/  IMAD R234, R243, R3, R234 ;  /* 0x00000003f3ea7224 */ /* 0x000fe200078e02ea */
[----:B------:R-:W-:Y:S01]  /*19c0*/  STL [R1+0x70d0], R37 ;  /* 0x0070d02501007387 */ /* 0x000fe20000100800 */
[----:B------:R-:W-:Y:S01]  /*19d0*/  IMAD.MOV R0, RZ, RZ, -R0 ;  /* 0x000000ffff007224 */ /* 0x000fe200078e0a00 */
[C---:B-1----:R-:W-:Y:S01]  /*19e0*/  IADD3 R251, R2.reuse, 0x1fe, RZ ;  /* 0x000001fe02fb7810 */ /* 0x042fe20007ffe0ff */
[----:B------:R-:W-:Y:S01]  /*19f0*/  @!P5 IMAD.IADD R97, R97, 0x1, -R243 ;  /* 0x000000016161d824 */ /* 0x000fe200078e0af3 */
[----:B------:R-:W-:Y:S01]  /*1a00*/  ISETP.GE.AND P5, PT, R7, RZ, PT ;  /* 0x000000ff0700720c */ /* 0x000fe20003fa6270 */
[----:B------:R-:W-:Y:S01]  /*1a10*/  IMAD R67, R243, R0, R67 ;  /* 0x00000000f3437224 */ /* 0x000fe200078e0243 */
[----:B------:R-:W-:Y:S01]  /*1a20*/  @!P4 IADD3 R137, R137, -R243, RZ ;  /* 0x800000f38989c210 */ /* 0x000fe20007ffe0ff */
[----:B------:R-:W-:Y:S01]  /*1a30*/  VIADD R7, R2, 0x13 ;  /* 0x0000001302077836 */ /* 0x000fe20000000000 */
[C---:B------:R-:W-:Y:S01]  /*1a40*/  ISETP.GT.U32.AND P4, PT, R243.reuse, R234, PT ;  /* 0x000000eaf300720c */ /* 0x040fe20003f84070 */
[----:B------:R-:W-:Y:S01]  /*1a50*/  @!P6 IMAD.IADD R138, R138, 0x1, -R243 ;  /* 0x000000018a8ae824 */ /* 0x000fe200078e0af3 */
[C---:B------:R-:W-:Y:S01]  /*1a60*/  ISETP.GT.U32.AND P6, PT, R243.reuse, R67, PT ;  /* 0x00000043f300720c */ /* 0x040fe20003fc4070 */
[----:B------:R-:W-:Y:S01]  /*1a70*/  VIADD R8, R2, 0x14 ;  /* 0x0000001402087836 */ /* 0x000fe20000000000 */
[----:B------:R-:W-:Y:S01]  /*1a80*/  IABS R36, R7 ;  /* 0x0000000700247213 */ /* 0x000fe20000000000 */
[----:B------:R-:W-:Y:S01]  /*1a90*/  @!P0 IMAD.MOV R97, RZ, RZ, -R97 ;  /* 0x000000ffff618224 */ /* 0x000fe200078e0a61 */
[----:B------:R-:W-:Y:S01]  /*1aa0*/  ISETP.GT.U32.AND P0, PT, R243, R139, PT ;  /* 0x0000008bf300720c */ /* 0x000fe20003f04070 */
[----:B------:R-:W-:Y:S01]  /*1ab0*/  @!P3 IMAD.MOV R109, RZ, RZ, -R109 ;  /* 0x000000ffff6db224 */ /* 0x000fe200078e0a6d */
[----:B------:R-:W-:Y:S01]  /*1ac0*/  IABS R98, R8 ;  /* 0x0000000800627213 */ /* 0x000fe20000000000 */
[----:B------:R-:W-:Y:S01]  /*1ad0*/  IMAD.HI.U32 R0, R6, R36, RZ ;  /* 0x0000002406007227 */ /* 0x000fe200078e00ff */
[----:B------:R-:W-:Y:S03]  /*1ae0*/  STL [R1+0x70d4], R97 ;  /* 0x0070d46101007387 */ /* 0x000fe60000100800 */
[--C-:B------:R-:W-:Y:S01]  /*1af0*/  @!P4 IMAD.IADD R234, R234, 0x1, -R243.reuse ;  /* 0x00000001eaeac824 */ /* 0x100fe200078e0af3 */
[----:B------:R-:W-:Y:S01]  /*1b00*/  ISETP.GE.AND P4, PT, R5, RZ, PT ;  /* 0x000000ff0500720c */ /* 0x000fe20003f86270 */
[----:B------:R-:W-:Y:S01]  /*1b10*/  IMAD.MOV R3, RZ, RZ, -R0 ;  /* 0x000000ffff037224 */ /* 0x000fe200078e0a00 */
[----:B------:R-:W-:Y:S01]  /*1b20*/  IADD3 R5, R2, 0x18, RZ ;  /* 0x0000001802057810 */ /* 0x000fe20007ffe0ff */
[----:B------:R-:W-:Y:S01]  /*1b30*/  IMAD.HI.U32 R0, R6, R98, RZ ;  /* 0x0000006206007227 */ /* 0x000fe200078e00ff */
[----:B------:R-:W-:Y:S02]  /*1b40*/  STL [R1+0x70d8], R109 ;  /* 0x0070d86d01007387 */ /* 0x000fe40000100800 */
[----:B------:R-:W-:Y:S01]  /*1b50*/  IABS R142, R5 ;  /* 0x00000005008e7213 */ /* 0x000fe20000000000 */
[----:B------:R-:W-:Y:S01]  /*1b60*/  @!P6 IMAD.IADD R67, R67, 0x1, -R243 ;  /* 0x000000014343e824 */ /* 0x000fe200078e0af3 */
[C---:B------:R-:W-:Y:S01]  /*1b70*/  ISETP.GT.U32.AND P6, PT, R243.reuse, R234, PT ;  /* 0x000000eaf300720c */ /* 0x040fe20003fc4070 */
[C---:B------:R-:W-:Y:S01]  /*1b80*/  IMAD R36, R243.reuse, R3, R36 ;  /* 0x00000003f3247224 */ /* 0x040fe200078e0224 */
[----:B------:R-:W-:Y:S01]  /*1b90*/  IADD3 R3, -R0, RZ, RZ ;  /* 0x000000ff00037210 */ /* 0x000fe20007ffe1ff */
[----:B------:R-:W-:Y:S01]  /*1ba0*/  @!P1 IMAD.MOV R137, RZ, RZ, -R137 ;  /* 0x000000ffff899224 */ /* 0x000fe200078e0a89 */
[C---:B------:R-:W-:Y:S01]  /*1bb0*/  ISETP.GT.U32.AND P1, PT, R243.reuse, R67, PT ;  /* 0x00000043f300720c */ /* 0x040fe20003f24070 */
[----:B------:R-:W-:Y:S01]  /*1bc0*/  IMAD.HI.U32 R0, R6, R110, RZ ;  /* 0x0000006e06007227 */ /* 0x000fe200078e00ff */
[----:B------:R-:W-:-:S02]  /*1bd0*/  ISETP.GT.U32.AND P3, PT, R243, R36, PT ;  /* 0x00000024f300720c */ /* 0x000fc40003f64070 */
[----:B------:R-:W-:Y:S01]  /*1be0*/  STL [R1+0x70dc], R137 ;  /* 0x0070dc8901007387 */ /* 0x000fe20000100800 */
[----:B------:R-:W-:Y:S01]  /*1bf0*/  IMAD R98, R243, R3, R98 ;  /* 0x00000003f3627224 */ /* 0x000fe200078e0262 */
[----:B------:R-:W-:Y:S01]  /*1c00*/  IADD3 R3, R2, 0x16, RZ ;  /* 0x0000001602037810 */ /* 0x000fe20007ffe0ff */
[--C-:B------:R-:W-:Y:S01]  /*1c10*/  @!P0 IMAD.IADD R139, R139, 0x1, -R243.reuse ;  /* 0x000000018b8b8824 */ /* 0x100fe200078e0af3 */
[----:B------:R-:W-:Y:S01]  /*1c20*/  ISETP.GE.AND P0, PT, R4, RZ, PT ;  /* 0x000000ff0400720c */ /* 0x000fe20003f06270 */
[--C-:B------:R-:W-:Y:S01]  /*1c30*/  @!P6 IMAD.IADD R234, R234, 0x1, -R243.reuse ;  /* 0x00000001eaeae824 */ /* 0x100fe200078e0af3 */
[----:B------:R-:W-:Y:S01]  /*1c40*/  ISETP.GT.U32.AND P6, PT, R243, R98, PT ;  /* 0x00000062f300720c */ /* 0x000fe20003fc4070 */
[----:B------:R-:W-:Y:S01]  /*1c50*/  IMAD.MOV R0, RZ, RZ, -R0 ;  /* 0x000000ffff007224 */ /* 0x000fe200078e0a00 */
[----:B------:R-:W-:Y:S01]  /*1c60*/  IABS R140, R3 ;  /* 0x00000003008c7213 */ /* 0x000fe20000000000 */
[--C-:B------:R-:W-:Y:S01]  /*1c70*/  @!P1 IMAD.IADD R67, R67, 0x1, -R243.reuse ;  /* 0x0000000143439824 */ /* 0x100fe200078e0af3 */
[----:B------:R-:W-:Y:S01]  /*1c80*/  ISETP.GE.AND P1, PT, R9, RZ, PT ;  /* 0x000000ff0900720c */ /* 0x000fe20003f26270 */
[----:B------:R-:W-:Y:S01]  /*1c90*/  @!P3 IMAD.IADD R36, R36, 0x1, -R243 ;  /* 0x000000012424b824 */ /* 0x000fe200078e0af3 */
[----:B------:R-:W-:Y:S01]  /*1ca0*/  ISETP.GE.AND P3, PT, R3, RZ, PT ;  /* 0x000000ff0300720c */ /* 0x000fe20003f66270 */
[----:B------:R-:W-:-:S02]  /*1cb0*/  IMAD R110, R243, R0, R110 ;  /* 0x00000000f36e7224 */ /* 0x000fc400078e026e */
[----:B------:R-:W-:Y:S02]  /*1cc0*/  @!P4 IMAD.MOV R67, RZ, RZ, -R67 ;  /* 0x000000ffff43c224 */ /* 0x000fe400078e0a43 */
[----:B------:R-:W-:Y:S01]  /*1cd0*/  IMAD.HI.U32 R0, R6, R140, RZ ;  /* 0x0000008c06007227 */ /* 0x000fe200078e00ff */
[----:B------:R-:W-:-:S03]  /*1ce0*/  ISETP.GT.U32.AND P4, PT, R243, R110, PT ;  /* 0x0000006ef300720c */ /* 0x000fc60003f84070 */
[----:B------:R-:W-:Y:S01]  /*1cf0*/  @!P6 IMAD.IADD R98, R98, 0x1, -R243 ;  /* 0x000000016262e824 */ /* 0x000fe200078e0af3 */
[----:B------:R-:W-:Y:S01]  /*1d00*/  ISETP.GT.U32.AND P6, PT, R243, R36, PT ;  /* 0x00000024f300720c */ /* 0x000fe20003fc4070 */
[----:B------:R-:W-:Y:S01]  /*1d10*/  @!P5 IMAD.MOV R138, RZ, RZ, -R138 ;  /* 0x000000ffff8ad224 */ /* 0x000fe200078e0a8a */
[----:B------:R-:W-:Y:S01]  /*1d20*/  ISETP.GE.AND P5, PT, R7, RZ, PT ;  /* 0x000000ff0700720c */ /* 0x000fe20003fa6270 */
[----:B------:R-:W-:Y:S01]  /*1d30*/  @!P0 IMAD.MOV R234, RZ, RZ, -R234 ;  /* 0x000000ffffea8224 */ /* 0x000fe200078e0aea */
[C---:B------:R-:W-:Y:S01]  /*1d40*/  ISETP.GT.U32.AND P0, PT, R243.reuse, R98, PT ;  /* 0x00000062f300720c */ /* 0x040fe20003f04070 */
[----:B------:R-:W-:Y:S01]  /*1d50*/  VIADD R4, R2, 0x17 ;  /* 0x0000001702047836 */ /* 0x000fe20000000000 */
[----:B------:R1:W-:Y:S01]  /*1d60*/  STL [R1+0x70e0], R138 ;  /* 0x0070e08a01007387 */ /* 0x0003e20000100800 */
[----:B------:R-:W-:Y:S02]  /*1d70*/  IMAD.MOV R0, RZ, RZ, -R0 ;  /* 0x000000ffff007224 */ /* 0x000fe400078e0a00 */
[----:B------:R-:W-:Y:S01]  /*1d80*/  @!P2 IMAD.MOV R139, RZ, RZ, -R139 ;  /* 0x000000ffff8ba224 */ /* 0x000fe200078e0a8b */
[----:B------:R-:W-:Y:S01]  /*1d90*/  IABS R141, R4 ;  /* 0x00000004008d7213 */ /* 0x000fe20000000000 */
[C---:B------:R-:W-:Y:S01]  /*1da0*/  IMAD R140, R243.reuse, R0, R140 ;  /* 0x00000000f38c7224 */ /* 0x040fe200078e028c */
[----:B------:R-:W-:Y:S01]  /*1db0*/  ISETP.GE.AND P2, PT, R8, RZ, PT ;  /* 0x000000ff0800720c */ /* 0x000fe20003f46270 */
[--C-:B------:R-:W-:Y:S01]  /*1dc0*/  @!P4 IMAD.IADD R110, R110, 0x1, -R243.reuse ;  /* 0x000000016e6ec824 */ /* 0x100fe200078e0af3 */
[----:B------:R-:W-:Y:S01]  /*1dd0*/  @!P6 IADD3 R36, R36, -R243, RZ ;  /* 0x800000f32424e210 */ /* 0x000fe20007ffe0ff */
[----:B------:R-:W-:Y:S01]  /*1de0*/  IMAD.HI.U32 R0, R6, R141, RZ ;  /* 0x0000008d06007227 */ /* 0x000fe200078e00ff */
[----:B------:R-:W-:Y:S01]  /*1df0*/  ISETP.GT.U32.AND P6, PT, R243, R140, PT ;  /* 0x0000008cf300720c */ /* 0x000fe20003fc4070 */
[----:B------:R-:W-:Y:S01]  /*1e00*/  STL [R1+0x70e4], R139 ;  /* 0x0070e48b01007387 */ /* 0x000fe20000100800 */
[----:B------:R-:W-:Y:S01]  /*1e10*/  ISETP.GE.AND P4, PT, R5, RZ, PT ;  /* 0x000000ff0500720c */ /* 0x000fe20003f86270 */
[----:B------:R-:W-:Y:S01]  /*1e20*/  @!P0 IMAD.IADD R98, R98, 0x1, -R243 ;  /* 0x0000000162628824 */ /* 0x000fe200078e0af3 */
[----:B------:R-:W-:Y:S01]  /*1e30*/  ISETP.GE.AND P0, PT, R4, RZ, PT ;  /* 0x000000ff0400720c */ /* 0x000fe20003f06270 */
[----:B------:R-:W-:Y:S01]  /*1e40*/  @!P5 IMAD.MOV R36, RZ, RZ, -R36 ;  /* 0x000000ffff24d224 */ /* 0x000fe200078e0a24 */
[----:B------:R-:W-:Y:S01]  /*1e50*/  ISETP.GT.U32.AND P5, PT, R243, R110, PT ;  /* 0x0000006ef300720c */ /* 0x000fe20003fa4070 */
[----:B------:R-:W-:Y:S01]  /*1e60*/  IMAD.HI.U32 R3, R6, R142, RZ ;  /* 0x0000008e06037227 */ /* 0x000fe200078e00ff */
[----:B------:R-:W-:Y:S01]  /*1e70*/  STL [R1+0x70e8], R234 ;  /* 0x0070e8ea01007387 */ /* 0x000fe20000100800 */
[----:B-1----:R-:W-:-:S02]  /*1e80*/  IADD3 R138, R2, 0x1f4, RZ ;  /* 0x000001f4028a7810 */ /* 0x002fc40007ffe0ff */
[----:B------:R-:W-:Y:S01]  /*1e90*/  IMAD.MOV R4, RZ, RZ, -R0 ;  /* 0x000000ffff047224 */ /* 0x000fe200078e0a00 */
[----:B------:R-:W-:Y:S01]  /*1ea0*/  STL [R1+0x70ec], R67 ;  /* 0x0070ec4301007387 */ /* 0x000fe20000100800 */
[----:B------:R-:W-:Y:S01]  /*1eb0*/  VIADD R7, R2, 0x19 ;  /* 0x0000001902077836 */ /* 0x000fe20000000000 */
[----:B------:R-:W-:Y:S01]  /*1ec0*/  @!P6 IADD3 R140, R140, -R243, RZ ;  /* 0x800000f38c8ce210 */ /* 0x000fe20007ffe0ff */
[----:B------:R-:W-:Y:S01]  /*1ed0*/  IMAD.MOV R3, RZ, RZ, -R3 ;  /* 0x000000ffff037224 */ /* 0x000fe200078e0a03 */
[----:B------:R-:W-:Y:S01]  /*1ee0*/  STL [R1+0x70f0], R36 ;  /* 0x0070f02401007387 */ /* 0x000fe20000100800 */
[C---:B------:R-:W-:Y:S01]  /*1ef0*/  IMAD R141, R243.reuse, R4, R141 ;  /* 0x00000004f38d7224 */ /* 0x040fe200078e028d */
[----:B------:R-:W-:Y:S01]  /*1f00*/  IABS R143, R7 ;  /* 0x00000007008f7213 */ /* 0x000fe20000000000 */
[C---:B------:R-:W-:Y:S01]  /*1f10*/  IMAD R142, R243.reuse, R3, R142 ;  /* 0x00000003f38e7224 */ /* 0x040fe200078e028e */
[C---:B------:R-:W-:Y:S01]  /*1f20*/  ISETP.GT.U32.AND P6, PT, R243.reuse, R140, PT ;  /* 0x0000008cf300720c */ /* 0x040fe20003fc4070 */
[----:B------:R-:W-:Y:S01]  /*1f30*/  @!P2 IMAD.MOV R98, RZ, RZ, -R98 ;  /* 0x000000ffff62a224 */ /* 0x000fe200078e0a62 */
[C---:B------:R-:W-:Y:S01]  /*1f40*/  ISETP.GT.U32.AND P2, PT, R243.reuse, R141, PT ;  /* 0x0000008df300720c */ /* 0x040fe20003f44070 */
[----:B------:R-:W-:Y:S01]  /*1f50*/  @!P5 IMAD.IADD R110, R110, 0x1, -R243 ;  /* 0x000000016e6ed824 */ /* 0x000fe200078e0af3 */
[----:B------:R-:W-:Y:S01]  /*1f60*/  ISETP.GT.U32.AND P5, PT, R243, R142, PT ;  /* 0x0000008ef300720c */ /* 0x000fe20003fa4070 */
[----:B------:R-:W-:Y:S01]  /*1f70*/  IMAD.HI.U32 R0, R6, R143, RZ ;  /* 0x0000008f06007227 */ /* 0x000fe200078e00ff */
[----:B------:R-:W-:Y:S03]  /*1f80*/  STL [R1+0x70f4], R98 ;  /* 0x0070f46201007387 */ /* 0x000fe60000100800 */
[----:B------:R-:W-:-:S02]  /*1f90*/  IMAD.MOV R0, RZ, RZ, -R0 ;  /* 0x000000ffff007224 */ /* 0x000fc400078e0a00 */
[----:B------:R-:W-:Y:S02]  /*1fa0*/  VIADD R5, R2, 0x1a ;  /* 0x0000001a02057836 */ /* 0x000fe40000000000 */
[----:B------:R-:W-:Y:S02]  /*1fb0*/  IMAD R143, R243, R0, R143 ;  /* 0x00000000f38f7224 */ /* 0x000fe400078e028f */
[--C-:B------:R-:W-:Y:S01]  /*1fc0*/  @!P2 IMAD.IADD R141, R141, 0x1, -R243.reuse ;  /* 0x000000018d8da824 */ /* 0x100fe200078e0af3 */
[----:B------:R-:W-:Y:S01]  /*1fd0*/  IABS R68, R5 ;  /* 0x0000000500447213 */ /* 0x000fe20000000000 */
[--C-:B------:R-:W-:Y:S01]  /*1fe0*/  @!P6 IMAD.IADD R140, R140, 0x1, -R243.reuse ;  /* 0x000000018c8ce824 */ /* 0x100fe200078e0af3 */
[C---:B------:R-:W-:Y:S01]  /*1ff0*/  ISETP.GT.U32.AND P6, PT, R243.reuse, R143, PT ;  /* 0x0000008ff300720c */ /* 0x040fe20003fc4070 */
[----:B------:R-:W-:Y:S01]  /*2000*/  @!P5 IMAD.IADD R142, R142, 0x1, -R243 ;  /* 0x000000018e8ed824 */ /* 0x000fe200078e0af3 */
[----:B------:R-:W-:Y:S01]  /*2010*/  ISETP.GT.U32.AND P5, PT, R243, R141, PT ;  /* 0x0000008df300720c */ /* 0x000fe20003fa4070 */
[----:B------:R-:W-:Y:S01]  /*2020*/  IMAD.HI.U32 R0, R6, R68, RZ ;  /* 0x0000004406007227 */ /* 0x000fe200078e00ff */
[----:B------:R-:W-:-:S03]  /*2030*/  ISETP.GE.AND P2, PT, R7, RZ, PT ;  /* 0x000000ff0700720c */ /* 0x000fc60003f46270 */
[C---:B------:R-:W-:Y:S02]  /*2040*/  VIADD R8, R2.reuse, 0x1b ;  /* 0x0000001b02087836 */ /* 0x040fe40000000000 */
[----:B------:R-:W-:Y:S02]  /*2050*/  IMAD.MOV R0, RZ, RZ, -R0 ;  /* 0x000000ffff007224 */ /* 0x000fe400078e0a00 */
[----:B------:R-:W-:Y:S01]  /*2060*/  VIADD R9, R2, 0x1c ;  /* 0x0000001c02097836 */ /* 0x000fe20000000000 */
[----:B------:R-:W-:Y:S01]  /*2070*/  IABS R45, R8 ;  /* 0x00000008002d7213 */ /* 0x000fe20000000000 */
[----:B------:R-:W-:Y:S02]  /*2080*/  IMAD R68, R243, R0, R68 ;  /* 0x00000000f3447224 */ /* 0x000fe400078e0244 */
[----:B------:R-:W-:Y:S01]  /*2090*/  @!P6 IMAD.IADD R143, R143, 0x1, -R243 ;  /* 0x000000018f8fe824 */ /* 0x000fe200078e0af3 */
[----:B------:R-:W-:Y:S01]  /*20a0*/  ISETP.GT.U32.AND P6, PT, R243, R142, PT ;  /* 0x0000008ef300720c */ /* 0x000fe20003fc4070 */
[----:B------:R-:W-:Y:S01]  /*20b0*/  IMAD.HI.U32 R3, R6, R45, RZ ;  /* 0x0000002d06037227 */ /* 0x000fe200078e00ff */
[----:B------:R-:W-:-:S03]  /*20c0*/  IABS R26, R9 ;  /* 0x00000009001a7213 */ /* 0x000fc60000000000 */
[----:B------:R-:W-:Y:S01]  /*20d0*/  @!P5 IMAD.IADD R141, R141, 0x1, -R243 ;  /* 0x000000018d8dd824 */ /* 0x000fe200078e0af3 */
[----:B------:R-:W-:Y:S01]  /*20e0*/  ISETP.GT.U32.AND P5, PT, R243, R68, PT ;  /* 0x00000044f300720c */ /* 0x000fe20003fa4070 */
[----:B------:R-:W-:Y:S01]  /*20f0*/  @!P3 IMAD.MOV R140, RZ, RZ, -R140 ;  /* 0x000000ffff8cb224 */ /* 0x000fe200078e0a8c */
[----:B------:R-:W-:Y:S01]  /*2100*/  IADD3 R4, -R3, RZ, RZ ;  /* 0x000000ff03047210 */ /* 0x000fe20007ffe1ff */
[----:B------:R-:W-:Y:S01]  /*2110*/  IMAD.HI.U32 R3, R6, R111, RZ ;  /* 0x0000006f06037227 */ /* 0x000fe200078e00ff */
[----:B------:R-:W-:-:S03]  /*2120*/  ISETP.GE.AND P3, PT, R5, RZ, PT ;  /* 0x000000ff0500720c */ /* 0x000fc60003f66270 */
[C---:B------:R-:W-:Y:S02]  /*2130*/  IMAD R45, R243.reuse, R4, R45 ;  /* 0x00000004f32d7224 */ /* 0x040fe400078e022d */
[----:B------:R-:W-:Y:S02]  /*2140*/  IMAD.MOV R4, RZ, RZ, -R3 ;  /* 0x000000ffff047224 */ /* 0x000fe400078e0a03 */
[--C-:B------:R-:W-:Y:S01]  /*2150*/  @!P6 IMAD.IADD R142, R142, 0x1, -R243.reuse ;  /* 0x000000018e8ee824 */ /* 0x100fe200078e0af3 */
[C---:B------:R-:W-:Y:S01]  /*2160*/  ISETP.GT.U32.AND P6, PT, R243.reuse, R45, PT ;  /* 0x0000002df300720c */ /* 0x040fe20003fc4070 */
[----:B------:R-:W-:Y:S02]  /*2170*/  @!P5 IMAD.IADD R68, R68, 0x1, -R243 ;  /* 0x000000014444d824 */ /* 0x000fe400078e0af3 */
[C---:B------:R-:W-:Y:S02]  /*2180*/  IMAD R111, R243.reuse, R4, R111 ;  /* 0x00000004f36f7224 */ /* 0x040fe400078e026f */
[----:B------:R-:W-:Y:S01]  /*2190*/  @!P0 IMAD.MOV R141, RZ, RZ, -R141 ;  /* 0x000000ffff8d8224 */ /* 0x000fe200078e0a8d */
[----:B------:R-:W-:Y:S01]  /*21a0*/  ISETP.GT.U32.AND P0, PT, R243, R68, PT ;  /* 0x00000044f300720c */ /* 0x000fe20003f04070 */
[----:B------:R-:W-:-:S04]  /*21b0*/  IMAD.HI.U32 R0, R6, R26, RZ ;  /* 0x0000001a06007227 */ /* 0x000fc800078e00ff */
[----:B------:R-:W-:Y:S01]  /*21c0*/  @!P4 IMAD.MOV R142, RZ, RZ, -R142 ;  /* 0x000000ffff8ec224 */ /* 0x000fe200078e0a8e */
[----:B------:R-:W-:Y:S01]  /*21d0*/  ISETP.GT.U32.AND P4, PT, R243, R111, PT ;  /* 0x0000006ff300720c */ /* 0x000fe20003f84070 */
[----:B------:R-:W-:Y:S01]  /*21e0*/  VIADD R5, R2, 0x1e ;  /* 0x0000001e02057836 */ /* 0x000fe20000000000 */
[----:B------:R-:W-:Y:S01]  /*21f0*/  IADD3 R0, -R0, RZ, RZ ;  /* 0x000000ff00007210 */ /* 0x000fe20007ffe1ff */
[C---:B------:R-:W-:Y:S01]  /*2200*/  VIADD R3, R2.reuse, 0x1f ;  /* 0x0000001f02037836 */ /* 0x040fe20000000000 */
[----:B------:R-:W-:Y:S01]  /*2210*/  @!P6 IADD3 R45, R45, -R243, RZ ;  /* 0x800000f32d2de210 */ /* 0x000fe20007ffe0ff */
[----:B------:R-:W-:Y:S01]  /*2220*/  @!P1 IMAD.MOV R110, RZ, RZ, -R110 ;  /* 0x000000ffff6e9224 */ /* 0x000fe200078e0a6e */
[----:B------:R-:W-:Y:S01]  /*2230*/  IABS R85, R5 ;  /* 0x0000000500557213 */ /* 0x000fe20000000000 */
[C---:B------:R-:W-:Y:S01]  /*2240*/  IMAD R26, R243.reuse, R0, R26 ;  /* 0x00000000f31a7224 */ /* 0x040fe200078e021a */
[C---:B------:R-:W-:Y:S01]  /*2250*/  ISETP.GT.U32.AND P6, PT, R243.reuse, R45, PT ;  /* 0x0000002df300720c */ /* 0x040fe20003fc4070 */
[----:B------:R-:W-:Y:S01]  /*2260*/  VIADD R4, R2, 0x22 ;  /* 0x0000002202047836 */ /* 0x000fe20000000000 */
[----:B------:R-:W-:Y:S01]  /*2270*/  @!P0 IADD3 R68, R68, -R243, RZ ;  /* 0x800000f344448210 */ /* 0x000fe20007ffe0ff */
[----:B------:R-:W-:Y:S01]  /*2280*/  IMAD.HI.U32 R0, R6, R85, RZ ;  /* 0x0000005506007227 */ /* 0x000fe200078e00ff */
[----:B------:R-:W-:Y:S01]  /*2290*/  IABS R144, R3 ;  /* 0x0000000300907213 */ /* 0x000fe20000000000 */
[----:B------:R-:W-:Y:S01]  /*22a0*/  STL [R1+0x70f8], R110 ;  /* 0x0070f86e01007387 */ /* 0x000fe20000100800 */
[----:B------:R-:W-:Y:S01]  /*22b0*/  ISETP.GT.U32.AND P5, PT, R243, R26, PT ;  /* 0x0000001af300720c */ /* 0x000fe20003fa4070 */
[----:B------:R-:W-:Y:S01]  /*22c0*/  @!P4 IMAD.IADD R111, R111, 0x1, -R243 ;  /* 0x000000016f6fc824 */ /* 0x000fe200078e0af3 */
[C---:B------:R-:W-:Y:S01]  /*22d0*/  ISETP.GT.U32.AND P1, PT, R243.reuse, R143, PT ;  /* 0x0000008ff300720c */ /* 0x040fe20003f24070 */
[----:B------:R-:W-:Y:S01]  /*22e0*/  IMAD.MOV R0, RZ, RZ, -R0 ;  /* 0x000000ffff007224 */ /* 0x000fe200078e0a00 */
[----:B------:R-:W-:Y:S01]  /*22f0*/  ISETP.GE.AND P0, PT, R10, RZ, PT ;  /* 0x000000ff0a00720c */ /* 0x000fe20003f06270 */
[----:B------:R-:W-:Y:S01]  /*2300*/  @!P3 IMAD.MOV R68, RZ, RZ, -R68 ;  /* 0x000000ffff44b224 */ /* 0x000fe200078e0a44 */
[C---:B------:R-:W-:Y:S01]  /*2310*/  ISETP.GT.U32.AND P3, PT, R243.reuse, R111, PT ;  /* 0x0000006ff300720c */ /* 0x040fe20003f64070 */
[----:B------:R-:W-:Y:S01]  /*2320*/  IMAD R85, R243, R0, R85 ;  /* 0x00000000f3557224 */ /* 0x000fe200078e0255 */
[----:B------:R-:W-:Y:S01]  /*2330*/  ISETP.GE.AND P4, PT, R5, RZ, PT ;  /* 0x000000ff0500720c */ /* 0x000fe20003f86270 */
[----:B------:R-:W-:Y:S01]  /*2340*/  IMAD.HI.U32 R0, R6, R144, RZ ;  /* 0x0000009006007227 */ /* 0x000fe200078e00ff */
[----:B------:R-:W-:Y:S01]  /*2350*/  IABS R69, R4 ;  /* 0x0000000400457213 */ /* 0x000fe20000000000 */
[----:B------:R-:W-:Y:S02]  /*2360*/  STL [R1+0x70fc], R140 ;  /* 0x0070fc8c01007387 */ /* 0x000fe40000100800 */
[----:B------:R-:W-:-:S02]  /*2370*/  IMAD.MOV R0, RZ, RZ, -R0 ;  /* 0x000000ffff007224 */ /* 0x000fc400078e0a00 */
[--C-:B------:R-:W-:Y:S01]  /*2380*/  @!P6 IMAD.IADD R45, R45, 0x1, -R243.reuse ;  /* 0x000000012d2de824 */ /* 0x100fe200078e0af3 */
[C---:B------:R-:W-:Y:S01]  /*2390*/  ISETP.GT.U32.AND P6, PT, R243.reuse, R85, PT ;  /* 0x00000055f300720c */ /* 0x040fe20003fc4070 */
[----:B------:R-:W-:Y:S01]  /*23a0*/  IMAD R144, R243, R0, R144 ;  /* 0x00000000f3907224 */ /* 0x000fe200078e0290 */
[----:B------:R-:W-:Y:S01]  /*23b0*/  IADD3 R0, R2, 0x20, RZ ;  /* 0x0000002002007810 */ /* 0x000fe20007ffe0ff */
[--C-:B------:R-:W-:Y:S01]  /*23c0*/  @!P5 IMAD.IADD R26, R26, 0x1, -R243.reuse ;  /* 0x000000011a1ad824 */ /* 0x100fe200078e0af3 */
[----:B------:R-:W-:Y:S01]  /*23d0*/  @!P3 IADD3 R111, R111, -R243, RZ ;  /* 0x800000f36f6fb210 */ /* 0x000fe20007ffe0ff */
[----:B------:R-:W-:Y:S01]  /*23e0*/  @!P1 IMAD.IADD R143, R143, 0x1, -R243 ;  /* 0x000000018f8f9824 */ /* 0x000fe200078e0af3 */
[C---:B------:R-:W-:Y:S01]  /*23f0*/  ISETP.GT.U32.AND P3, PT, R243.reuse, R144, PT ;  /* 0x00000090f300720c */ /* 0x040fe20003f64070 */
[----:B------:R-:W-:Y:S01]  /*2400*/  VIADD R5, R2, 0x23 ;  /* 0x0000002302057836 */ /* 0x000fe20000000000 */
[----:B------:R-:W-:Y:S01]  /*2410*/  ISETP.GE.AND P1, PT, R8, RZ, PT ;  /* 0x000000ff0800720c */ /* 0x000fe20003f26270 */
[----:B------:R-:W-:Y:S01]  /*2420*/  @!P2 IMAD.MOV R143, RZ, RZ, -R143 ;  /* 0x000000ffff8fa224 */ /* 0x000fe200078e0a8f */
[----:B------:R-:W-:Y:S01]  /*2430*/  ISETP.GT.U32.AND P5, PT, R243, R26, PT ;  /* 0x0000001af300720c */ /* 0x000fe20003fa4070 */
[----:B------:R-:W-:Y:S01]  /*2440*/  @!P0 IMAD.MOV R111, RZ, RZ, -R111 ;  /* 0x000000ffff6f8224 */ /* 0x000fe200078e0a6f */
[----:B------:R-:W-:Y:S01]  /*2450*/  ISETP.GE.AND P2, PT, R9, RZ, PT ;  /* 0x000000ff0900720c */ /* 0x000fe20003f46270 */
[--C-:B------:R-:W-:Y:S01]  /*2460*/  @!P6 IMAD.IADD R85, R85, 0x1, -R243.reuse ;  /* 0x000000015555e824 */ /* 0x100fe200078e0af3 */
[----:B------:R-:W-:Y:S01]  /*2470*/  IABS R145, R0 ;  /* 0x0000000000917213 */ /* 0x000fe20000000000 */
[----:B------:R-:W-:Y:S01]  /*2480*/  VIADD R7, R2, 0x26 ;  /* 0x0000002602077836 */ /* 0x000fe20000000000 */
[----:B------:R-:W-:Y:S01]  /*2490*/  ISETP.GE.AND P0, PT, R4, RZ, PT ;  /* 0x000000ff0400720c */ /* 0x000fe20003f06270 */
[----:B------:R-:W-:Y:S01]  /*24a0*/  VIADD R9, R2, 0x28 ;  /* 0x0000002802097836 */ /* 0x000fe20000000000 */
[----:B------:R-:W-:Y:S01]  /*24b0*/  ISETP.GT.U32.AND P6, PT, R243, R85, PT ;  /* 0x00000055f300720c */ /* 0x000fe20003fc4070 */
[----:B------:R-:W-:Y:S01]  /*24c0*/  @!P3 IMAD.IADD R144, R144, 0x1, -R243 ;  /* 0x000000019090b824 */ /* 0x000fe200078e0af3 */
[----:B------:R-:W-:Y:S01]  /*24d0*/  IABS R35, R5 ;  /* 0x0000000500237213 */ /* 0x000fe20000000000 */
[----:B------:R-:W-:Y:S01]  /*24e0*/  @!P1 IMAD.MOV R45, RZ, RZ, -R45 ;  /* 0x000000ffff2d9224 */ /* 0x000fe200078e0a2d */
[----:B------:R-:W-:Y:S01]  /*24f0*/  ISETP.GE.AND P1, PT, R0, RZ, PT ;  /* 0x000000ff0000720c */ /* 0x000fe20003f26270 */
[--C-:B------:R-:W-:Y:S01]  /*2500*/  @!P5 IMAD.IADD R26, R26, 0x1, -R243.reuse ;  /* 0x000000011a1ad824 */ /* 0x100fe200078e0af3 */
[----:B------:R-:W-:Y:S01]  /*2510*/  ISETP.GE.AND P5, PT, R3, RZ, PT ;  /* 0x000000ff0300720c */ /* 0x000fe20003fa6270 */
[----:B------:R-:W-:Y:S01]  /*2520*/  VIADD R3, R2, 0x21 ;  /* 0x0000002102037836 */ /* 0x000fe20000000000 */
[----:B------:R-:W-:Y:S01]  /*2530*/  ISETP.GT.U32.AND P3, PT, R243, R144, PT ;  /* 0x00000090f300720c */ /* 0x000fe20003f64070 */
[C---:B------:R-:W-:Y:S01]  /*2540*/  IMAD.HI.U32 R0, R6.reuse, R145, RZ ;  /* 0x0000009106007227 */ /* 0x040fe200078e00ff */
[----:B------:R-:W-:Y:S01]  /*2550*/  IABS R46, R7 ;  /* 0x00000007002e7213 */ /* 0x000fe20000000000 */
[----:B------:R-:W-:Y:S01]  /*2560*/  STL [R1+0x7100], R141 ;  /* 0x0071008d01007387 */ /* 0x000fe20000100800 */
[----:B------:R-:W-:Y:S01]  /*2570*/  IABS R146, R3 ;  /* 0x0000000300927213 */ /* 0x000fe20000000000 */
[----:B------:R-:W-:Y:S01]  /*2580*/  @!P2 IMAD.MOV R26, RZ, RZ, -R26 ;  /* 0x000000ffff1aa224 */ /* 0x000fe200078e0a1a */
[----:B------:R-:W-:Y:S01]  /*2590*/  ISETP.GE.AND P2, PT, R3, RZ, PT ;  /* 0x000000ff0300720c */ /* 0x000fe20003f46270 */
[----:B------:R-:W-:Y:S01]  /*25a0*/  IMAD.MOV R4, RZ, RZ, -R0 ;  /* 0x000000ffff047224 */ /* 0x000fe200078e0a00 */
[----:B------:R-:W-:Y:S01]  /*25b0*/  IABS R148, R9 ;  /* 0x0000000900947213 */ /* 0x000fe20000000000 */
[----:B------:R-:W-:Y:S01]  /*25c0*/  IMAD.HI.U32 R3, R6, R69, RZ ;  /* 0x0000004506037227 */ /* 0x000fe200078e00ff */
[----:B------:R-:W-:Y:S03]  /*25d0*/  STL [R1+0x7104], R142 ;  /* 0x0071048e01007387 */ /* 0x000fe60000100800 */
[----:B------:R-:W-:Y:S01]  /*25e0*/  @!P6 IMAD.IADD R85, R85, 0x1, -R243 ;  /* 0x000000015555e824 */ /* 0x000fe200078e0af3 */
[----:B------:R-:W-:Y:S01]  /*25f0*/  ISETP.GE.AND P6, PT, R5, RZ, PT ;  /* 0x000000ff0500720c */ /* 0x000fe20003fc6270 */
[C---:B------:R-:W-:Y:S01]  /*2600*/  IMAD R145, R243.reuse, R4, R145 ;  /* 0x00000004f3917224 */ /* 0x040fe200078e0291 */
[----:B------:R-:W-:Y:S01]  /*2610*/  IADD3 R5, R2, 0x25, RZ ;  /* 0x0000002502057810 */ /* 0x000fe20007ffe0ff */
[----:B------:R-:W-:Y:S01]  /*2620*/  IMAD.MOV R8, RZ, RZ, -R3 ;  /* 0x000000ffff087224 */ /* 0x000fe200078e0a03 */
[----:B------:R1:W-:Y:S01]  /*2630*/  STL [R1+0x7108], R143 ;  /* 0x0071088f01007387 */ /* 0x0003e20000100800 */
[----:B------:R-:W-:Y:S01]  /*2640*/  @!P4 IMAD.MOV R85, RZ, RZ, -R85 ;  /* 0x000000ffff55c224 */ /* 0x000fe200078e0a55 */
[C---:B------:R-:W-:Y:S01]  /*2650*/  ISETP.GT.U32.AND P4, PT, R243.reuse, R145, PT ;  /* 0x00000091f300720c */ /* 0x040fe20003f84070 */
[----:B------:R-:W-:Y:S01]  /*2660*/  @!P3 IMAD.IADD R144, R144, 0x1, -R243 ;  /* 0x000000019090b824 */ /* 0x000fe200078e0af3 */
[----:B------:R-:W-:Y:S01]  /*2670*/  IABS R112, R5 ;  /* 0x0000000500707213 */ /* 0x000fe20000000000 */
[----:B------:R-:W-:Y:S01]  /*2680*/  IMAD R69, R243, R8, R69 ;  /* 0x00000008f3457224 */ /* 0x000fe200078e0245 */
[----:B------:R-:W-:Y:S01]  /*2690*/  STL [R1+0x710c], R68 ;  /* 0x00710c4401007387 */ /* 0x000fe20000100800 */
[----:B------:R-:W-:-:S03]  /*26a0*/  IMAD.HI.U32 R0, R6, R146, RZ ;  /* 0x0000009206007227 */ /* 0x000fc600078e00ff */
[----:B------:R2:W-:Y:S01]  /*26b0*/  STL [R1+0x7110], R45 ;  /* 0x0071102d01007387 */ /* 0x0005e20000100800 */
[----:B------:R-:W-:Y:S01]  /*26c0*/  @!P5 IMAD.MOV R144, RZ, RZ, -R144 ;  /* 0x000000ffff90d224 */ /* 0x000fe200078e0a90 */
[----:B------:R-:W-:Y:S01]  /*26d0*/  ISETP.GT.U32.AND P5, PT, R243, R69, PT ;  /* 0x00000045f300720c */ /* 0x000fe20003fa4070 */
[----:B------:R-:W-:Y:S01]  /*26e0*/  IMAD.HI.U32 R3, R6, R112, RZ ;  /* 0x0000007006037227 */ /* 0x000fe200078e00ff */
[----:B------:R-:W-:Y:S01]  /*26f0*/  IADD3 R4, -R0, RZ, RZ ;  /* 0x000000ff00047210 */ /* 0x000fe20007ffe1ff */
[----:B------:R-:W-:Y:S01]  /*2700*/  STL [R1+0x7114], R26 ;  /* 0x0071141a01007387 */ /* 0x000fe20000100800 */
[----:B-1----:R-:W-:Y:S01]  /*2710*/  IADD3 R143, R2, 0x1e9, RZ ;  /* 0x000001e9028f7810 */ /* 0x002fe20007ffe0ff */
[----:B------:R-:W-:Y:S02]  /*2720*/  @!P4 IMAD.IADD R145, R145, 0x1, -R243 ;  /* 0x000000019191c824 */ /* 0x000fe400078e0af3 */
[C---:B------:R-:W-:Y:S01]  /*2730*/  IMAD R146, R243.reuse, R4, R146 ;  /* 0x00000004f3927224 */ /* 0x040fe200078e0292 */
[----:B------:R-:W-:Y:S01]  /*2740*/  STL [R1+0x7118], R111 ;  /* 0x0071186f01007387 */ /* 0x000fe20000100800 */
[----:B------:R-:W-:Y:S01]  /*2750*/  IMAD.HI.U32 R0, R6, R35, RZ ;  /* 0x0000002306007227 */ /* 0x000fe200078e00ff */
[----:B------:R-:W-:-:S02]  /*2760*/  ISETP.GT.U32.AND P4, PT, R243, R145, PT ;  /* 0x00000091f300720c */ /* 0x000fc40003f84070 */
[----:B------:R-:W-:Y:S01]  /*2770*/  ISETP.GT.U32.AND P3, PT, R243, R146, PT ;  /* 0x00000092f300720c */ /* 0x000fe20003f64070 */
[----:B------:R-:W-:Y:S01]  /*2780*/  IMAD.MOV R0, RZ, RZ, -R0 ;  /* 0x000000ffff007224 */ /* 0x000fe200078e0a00 */
[----:B------:R-:W-:Y:S01]  /*2790*/  @!P5 IADD3 R69, R69, -R243, RZ ;  /* 0x800000f34545d210 */ /* 0x000fe20007ffe0ff */
[C---:B------:R-:W-:Y:S01]  /*27a0*/  VIADD R4, R2.reuse, 0x24 ;  /* 0x0000002402047836 */ /* 0x040fe20000000000 */
[----:B------:R-:W-:Y:S01]  /*27b0*/  STL [R1+0x711c], R85 ;  /* 0x00711c5501007387 */ /* 0x000fe20000100800 */
[C---:B------:R-:W-:Y:S01]  /*27c0*/  IMAD R35, R243.reuse, R0, R35 ;  /* 0x00000000f3237224 */ /* 0x040fe200078e0223 */
[----:B------:R-:W-:Y:S01]  /*27d0*/  ISETP.GT.U32.AND P5, PT, R243, R69, PT ;  /* 0x00000045f300720c */ /* 0x000fe20003fa4070 */
[----:B------:R-:W-:Y:S01]  /*27e0*/  IMAD.MOV R3, RZ, RZ, -R3 ;  /* 0x000000ffff037224 */ /* 0x000fe200078e0a03 */
[----:B------:R-:W-:Y:S01]  /*27f0*/  IABS R25, R4 ;  /* 0x0000000400197213 */ /* 0x000fe20000000000 */
[----:B------:R-:W-:Y:S01]  /*2800*/  VIADD R8, R2, 0x27 ;  /* 0x0000002702087836 */ /* 0x000fe20000000000 */
[----:B------:R-:W-:Y:S01]  /*2810*/  STL [R1+0x7120], R144 ;  /* 0x0071209001007387 */ /* 0x000fe20000100800 */
[--C-:B------:R-:W-:Y:S01]  /*2820*/  @!P4 IMAD.IADD R145, R145, 0x1, -R243.reuse ;  /* 0x000000019191c824 */ /* 0x100fe200078e0af3 */
[C---:B------:R-:W-:Y:S01]  /*2830*/  ISETP.GT.U32.AND P4, PT, R243.reuse, R35, PT ;  /* 0x00000023f300720c */ /* 0x040fe20003f84070 */
[----:B------:R-:W-:Y:S01]  /*2840*/  @!P3 IMAD.IADD R146, R146, 0x1, -R243 ;  /* 0x000000019292b824 */ /* 0x000fe200078e0af3 */
[----:B------:R-:W-:Y:S01]  /*2850*/  IABS R147, R8 ;  /* 0x0000000800937213 */ /* 0x000fe20000000000 */
[C---:B------:R-:W-:Y:S01]  /*2860*/  IMAD R112, R243.reuse, R3, R112 ;  /* 0x00000003f3707224 */ /* 0x040fe200078e0270 */
[----:B--2---:R-:W-:Y:S01]  /*2870*/  IADD3 R45, R2, 0x1e7, RZ ;  /* 0x000001e7022d7810 */ /* 0x004fe20007ffe0ff */
[----:B------:R-:W-:Y:S01]  /*2880*/  IMAD.HI.U32 R0, R6, R25, RZ ;  /* 0x0000001906007227 */ /* 0x000fe200078e00ff */
[----:B------:R-:W-:-:S02]  /*2890*/  ISETP.GT.U32.AND P3, PT, R243, R146, PT ;  /* 0x00000092f300720c */ /* 0x000fc40003f64070 */
[----:B------:R-:W-:Y:S01]  /*28a0*/  @!P5 IADD3 R69, R69, -R243, RZ ;  /* 0x800000f34545d210 */ /* 0x000fe20007ffe0ff */
[----:B------:R-:W-:Y:S01]  /*28b0*/  IMAD.MOV R0, RZ, RZ, -R0 ;  /* 0x000000ffff007224 */ /* 0x000fe200078e0a00 */
[C---:B------:R-:W-:Y:S01]  /*28c0*/  ISETP.GT.U32.AND P5, PT, R243.reuse, R112, PT ;  /* 0x00000070f300720c */ /* 0x040fe20003fa4070 */
[----:B------:R-:W-:Y:S01]  /*28d0*/  @!P1 IMAD.MOV R145, RZ, RZ, -R145 ;  /* 0x000000ffff919224 */ /* 0x000fe200078e0a91 */
[----:B------:R-:W-:Y:S01]  /*28e0*/  IABS R240, R45 ;  /* 0x0000002d00f07213 */ /* 0x000fe20000000000 */
[----:B------:R-:W-:Y:S02]  /*28f0*/  IMAD R25, R243, R0, R25 ;  /* 0x00000000f3197224 */ /* 0x000fe400078e0219 */
[--C-:B------:R-:W-:Y:S01]  /*2900*/  @!P4 IMAD.IADD R35, R35, 0x1, -R243.reuse ;  /* 0x000000012323c824 */ /* 0x100fe200078e0af3 */
[----:B------:R-:W-:Y:S01]  /*2910*/  ISETP.GE.AND P4, PT, R4, RZ, PT ;  /* 0x000000ff0400720c */ /* 0x000fe20003f86270 */
[----:B------:R-:W-:Y:S01]  /*2920*/  IMAD.HI.U32 R0, R6, R46, RZ ;  /* 0x0000002e06007227 */ /* 0x000fe200078e00ff */
[----:B------:R-:W-:Y:S02]  /*2930*/  STL [R1+0x7124], R145 ;  /* 0x0071249101007387 */ /* 0x000fe40000100800 */
[C---:B------:R-:W-:Y:S01]  /*2940*/  ISETP.GT.U32.AND P1, PT, R243.reuse, R35, PT ;  /* 0x00000023f300720c */ /* 0x040fe20003f24070 */
[----:B------:R-:W-:Y:S01]  /*2950*/  @!P3 IMAD.IADD R146, R146, 0x1, -R243 ;  /* 0x000000019292b824 */ /* 0x000fe200078e0af3 */
[----:B------:R-:W-:Y:S01]  /*2960*/  ISETP.GT.U32.AND P3, PT, R243, R25, PT ;  /* 0x00000019f300720c */ /* 0x000fe20003f64070 */
[----:B------:R-:W-:Y:S01]  /*2970*/  IMAD.MOV R0, RZ, RZ, -R0 ;  /* 0x000000ffff007224 */ /* 0x000fe200078e0a00 */
[----:B------:R-:W-:Y:S01]  /*2980*/  @!P5 IADD3 R112, R112, -R243, RZ ;  /* 0x800000f37070d210 */ /* 0x000fe20007ffe0ff */
[----:B------:R-:W-:-:S03]  /*2990*/  IMAD.HI.U32 R3, R6, R147, RZ ;  /* 0x0000009306037227 */ /* 0x000fc600078e00ff */
[C---:B------:R-:W-:Y:S01]  /*29a0*/  ISETP.GT.U32.AND P5, PT, R243.reuse, R112, PT ;  /* 0x00000070f300720c */ /* 0x040fe20003fa4070 */
[----:B------:R-:W-:Y:S02]  /*29b0*/  IMAD R46, R243, R0, R46 ;  /* 0x00000000f32e7224 */ /* 0x000fe400078e022e */
[----:B------:R-:W-:-:S04]  /*29c0*/  IMAD.HI.U32 R0, R6, R148, RZ ;  /* 0x0000009406007227 */ /* 0x000fc800078e00ff */
[----:B------:R-:W-:Y:S02]  /*29d0*/  IMAD.MOV R0, RZ, RZ, -R0 ;  /* 0x000000ffff007224 */ /* 0x000fe400078e0a00 */
[----:B------:R-:W-:Y:S02]  /*29e0*/  IMAD.MOV R4, RZ, RZ, -R3 ;  /* 0x000000ffff047224 */ /* 0x000fe400078e0a03 */
[--C-:B------:R-:W-:Y:S01]  /*29f0*/  @!P3 IMAD.IADD R25, R25, 0x1, -R243.reuse ;  /* 0x000000011919b824 */ /* 0x100fe200078e0af3 */
[----:B------:R-:W-:Y:S01]  /*2a00*/  ISETP.GE.AND P3, PT, R5, RZ, PT ;  /* 0x000000ff0500720c */ /* 0x000fe20003f66270 */
[----:B------:R-:W-:Y:S01]  /*2a10*/  @!P1 IMAD.IADD R35, R35, 0x1, -R243 ;  /* 0x0000000123239824 */ /* 0x000fe200078e0af3 */
[C---:B------:R-:W-:Y:S01]  /*2a20*/  ISETP.GT.U32.AND P1, PT, R243.reuse, R46, PT ;  /* 0x0000002ef300720c */ /* 0x040fe20003f24070 */
[C---:B------:R-:W-:Y:S02]  /*2a30*/  IMAD R148, R243.reuse, R0, R148 ;  /* 0x00000000f3947224 */ /* 0x040fe400078e0294 */
[----:B------:R-:W-:Y:S01]  /*2a40*/  IMAD R147, R243, R4, R147 ;  /* 0x00000004f3937224 */ /* 0x000fe200078e0293 */
[----:B------:R-:W-:Y:S01]  /*2a50*/  @!P6 IADD3 R35, -R35, RZ, RZ ;  /* 0x000000ff2323e210 */ /* 0x000fe20007ffe1ff */
[----:B------:R-:W-:Y:S01]  /*2a60*/  @!P2 IMAD.MOV R146, RZ, RZ, -R146 ;  /* 0x000000ffff92a224 */ /* 0x000fe200078e0a92 */
[C---:B------:R-:W-:Y:S01]  /*2a70*/  ISETP.GT.U32.AND P2, PT, R243.reuse, R25, PT ;  /* 0x00000019f300720c */ /* 0x040fe20003f44070 */
[--C-:B------:R-:W-:Y:S01]  /*2a80*/  @!P5 IMAD.IADD R112, R112, 0x1, -R243.reuse ;  /* 0x000000017070d824 */ /* 0x100fe200078e0af3 */
[C---:B------:R-:W-:Y:S01]  /*2a90*/  ISETP.GT.U32.AND P5, PT, R243.reuse, R148, PT ;  /* 0x00000094f300720c */ /* 0x040fe20003fa4070 */
[C---:B------:R-:W-:Y:S01]  /*2aa0*/  VIADD R4, R2.reuse, 0x29 ;  /* 0x0000002902047836 */ /* 0x040fe20000000000 */
[----:B------:R-:W-:Y:S01]  /*2ab0*/  ISETP.GT.U32.AND P6, PT, R243, R147, PT ;  /* 0x00000093f300720c */ /* 0x000fe20003fc4070 */
[----:B------:R-:W-:Y:S01]  /*2ac0*/  VIADD R5, R2, 0x2a ;  /* 0x0000002a02057836 */ /* 0x000fe20000000000 */
[----:B------:R1:W-:Y:S01]  /*2ad0*/  STL [R1+0x7128], R146 ;  /* 0x0071289201007387 */ /* 0x0003e20000100800 */
[----:B------:R-:W-:Y:S01]  /*2ae0*/  @!P1 IMAD.IADD R46, R46, 0x1, -R243 ;  /* 0x000000012e2e9824 */ /* 0x000fe200078e0af3 */
[----:B------:R-:W-:Y:S01]  /*2af0*/  IABS R48, R4 ;  /* 0x0000000400307213 */ /* 0x000fe20000000000 */
[----:B------:R-:W-:Y:S01]  /*2b00*/  @!P0 IMAD.MOV R69, RZ, RZ, -R69 ;  /* 0x000000ffff458224 */ /* 0x000fe200078e0a45 */
[----:B------:R-:W-:Y:S01]  /*2b10*/  IABS R71, R5 ;  /* 0x0000000500477213 */ /* 0x000fe20000000000 */
[----:B------:R-:W-:Y:S01]  /*2b20*/  @!P3 IMAD.MOV R112, RZ, RZ, -R112 ;  /* 0x000000ffff70b224 */ /* 0x000fe200078e0a70 */
[----:B------:R-:W-:Y:S01]  /*2b30*/  ISETP.GE.AND P0, PT, R7, RZ, PT ;  /* 0x000000ff0700720c */ /* 0x000fe20003f06270 */
[--C-:B------:R-:W-:Y:S01]  /*2b40*/  @!P2 IMAD.IADD R25, R25, 0x1, -R243.reuse ;  /* 0x000000011919a824 */ /* 0x100fe200078e0af3 */
[----:B------:R-:W-:Y:S01]  /*2b50*/  ISETP.GE.AND P2, PT, R8, RZ, PT ;  /* 0x000000ff0800720c */ /* 0x000fe20003f46270 */
[----:B------:R-:W-:Y:S01]  /*2b60*/  @!P5 IMAD.IADD R148, R148, 0x1, -R243 ;  /* 0x000000019494d824 */ /* 0x000fe200078e0af3 */
[----:B------:R-:W-:Y:S01]  /*2b70*/  ISETP.GE.AND P1, PT, R9, RZ, PT ;  /* 0x000000ff0900720c */ /* 0x000fe20003f26270 */
[C---:B------:R-:W-:Y:S01]  /*2b80*/  IMAD.HI.U32 R0, R6.reuse, R48, RZ ;  /* 0x0000003006007227 */ /* 0x040fe200078e00ff */
[----:B------:R-:W-:Y:S01]  /*2b90*/  @!P6 IADD3 R147, R147, -R243, RZ ;  /* 0x800000f39393e210 */ /* 0x000fe20007ffe0ff */
[----:B------:R-:W-:Y:S01]  /*2ba0*/  STL [R1+0x712c], R69 ;  /* 0x00712c4501007387 */ /* 0x000fe20000100800 */
[C---:B------:R-:W-:Y:S01]  /*2bb0*/  ISETP.GT.U32.AND P6, PT, R243.reuse, R46, PT ;  /* 0x0000002ef300720c */ /* 0x040fe20003fc4070 */
[----:B------:R-:W-:Y:S01]  /*2bc0*/  @!P4 IMAD.MOV R25, RZ, RZ, -R25 ;  /* 0x000000ffff19c224 */ /* 0x000fe200078e0a19 */
[C---:B------:R-:W-:Y:S01]  /*2bd0*/  ISETP.GT.U32.AND P4, PT, R243.reuse, R148, PT ;  /* 0x00000094f300720c */ /* 0x040fe20003f84070 */
[----:B------:R-:W-:Y:S01]  /*2be0*/  IMAD.MOV R3, RZ, RZ, -R0 ;  /* 0x000000ffff037224 */ /* 0x000fe200078e0a00 */
[----:B------:R-:W-:Y:S01]  /*2bf0*/  ISETP.GT.U32.AND P5, PT, R243, R147, PT ;  /* 0x00000093f300720c */ /* 0x000fe20003fa4070 */
[----:B------:R-:W-:Y:S01]  /*2c00*/  IMAD.HI.U32 R0, R6, R71, RZ ;  /* 0x0000004706007227 */ /* 0x000fe200078e00ff */
[----:B------:R-:W-:Y:S01]  /*2c10*/  STL [R1+0x7130], R35 ;  /* 0x0071302301007387 */ /* 0x000fe20000100800 */
[----:B-1----:R-:W-:-:S02]  /*2c20*/  IADD3 R146, R2, 0x1e2, RZ ;  /* 0x000001e202927810 */ /* 0x002fc40007ffe0ff */
[----:B------:R-:W-:Y:S01]  /*2c30*/  IMAD.MOV R0, RZ, RZ, -R0 ;  /* 0x000000ffff007224 */ /* 0x000fe200078e0a00 */
[----:B------:R-:W-:Y:S01]  /*2c40*/  STL [R1+0x7134], R25 ;  /* 0x0071341901007387 */ /* 0x000fe20000100800 */
[C---:B------:R-:W-:Y:S02]  /*2c50*/  IMAD R48, R243.reuse, R3, R48 ;  /* 0x00000003f3307224 */ /* 0x040fe400078e0230 */
[C---:B------:R-:W-:Y:S01]  /*2c60*/  IMAD R71, R243.reuse, R0, R71 ;  /* 0x00000000f3477224 */ /* 0x040fe200078e0247 */
[----:B------:R-:W-:Y:S01]  /*2c70*/  @!P6 IADD3 R46, R46, -R243, RZ ;  /* 0x800000f32e2ee210 */ /* 0x000fe20007ffe0ff */
[----:B------:R-:W-:Y:S01]  /*2c80*/  VIADD R8, R2, 0x2c ;  /* 0x0000002c02087836 */ /* 0x000fe20000000000 */
[C---:B------:R-:W-:Y:S01]  /*2c90*/  ISETP.GT.U32.AND P6, PT, R243.reuse, R48, PT ;  /* 0x00000030f300720c */ /* 0x040fe20003fc4070 */
[--C-:B------:R-:W-:Y:S01]  /*2ca0*/  @!P4 IMAD.IADD R148, R148, 0x1, -R243.reuse ;  /* 0x000000019494c824 */ /* 0x100fe200078e0af3 */
[----:B------:R-:W-:Y:S01]  /*2cb0*/  ISETP.GT.U32.AND P4, PT, R243, R71, PT ;  /* 0x00000047f300720c */ /* 0x000fe20003f84070 */
[C---:B------:R-:W-:Y:S01]  /*2cc0*/  VIADD R7, R2.reuse, 0x2b ;  /* 0x0000002b02077836 */ /* 0x040fe20000000000 */
[----:B------:R-:W-:Y:S01]  /*2cd0*/  IABS R24, R8 ;  /* 0x0000000800187213 */ /* 0x000fe20000000000 */
[----:B------:R-:W-:Y:S01]  /*2ce0*/  VIADD R9, R2, 0x2d ;  /* 0x0000002d02097836 */ /* 0x000fe20000000000 */
[----:B------:R-:W-:Y:S01]  /*2cf0*/  @!P1 IADD3 R148, -R148, RZ, RZ ;  /* 0x000000ff94949210 */ /* 0x000fe20007ffe1ff */
[----:B------:R-:W-:Y:S01]  /*2d00*/  @!P5 IMAD.IADD R147, R147, 0x1, -R243 ;  /* 0x000000019393d824 */ /* 0x000fe200078e0af3 */
[----:B------:R-:W-:Y:S01]  /*2d10*/  IABS R34, R7 ;  /* 0x0000000700227213 */ /* 0x000fe20000000000 */
[----:B------:R-:W-:Y:S01]  /*2d20*/  IMAD.HI.U32 R3, R6, R24, RZ ;  /* 0x0000001806037227 */ /* 0x000fe200078e00ff */
[----:B------:R-:W-:Y:S01]  /*2d30*/  IABS R113, R9 ;  /* 0x0000000900717213 */ /* 0x000fe20000000000 */
[----:B------:R-:W-:Y:S01]  /*2d40*/  STL [R1+0x7138], R112 ;  /* 0x0071387001007387 */ /* 0x000fe20000100800 */
[----:B------:R-:W-:Y:S01]  /*2d50*/  ISETP.GE.AND P5, PT, R4, RZ, PT ;  /* 0x000000ff0400720c */ /* 0x000fe20003fa6270 */
[----:B------:R-:W-:Y:S01]  /*2d60*/  IMAD.HI.U32 R0, R6, R34, RZ ;  /* 0x0000002206007227 */ /* 0x000fe200078e00ff */
[----:B------:R-:W-:-:S02]  /*2d70*/  @!P6 IADD3 R48, R48, -R243, RZ ;  /* 0x800000f33030e210 */ /* 0x000fc40007ffe0ff */
[----:B------:R-:W-:Y:S01]  /*2d80*/  ISETP.GE.AND P6, PT, R5, RZ, PT ;  /* 0x000000ff0500720c */ /* 0x000fe20003fc6270 */
[----:B------:R-:W-:Y:S01]  /*2d90*/  IMAD.MOV R3, RZ, RZ, -R3 ;  /* 0x000000ffff037224 */ /* 0x000fe200078e0a03 */
[----:B------:R-:W-:Y:S01]  /*2da0*/  ISETP.GT.U32.AND P3, PT, R243, R48, PT ;  /* 0x00000030f300720c */ /* 0x000fe20003f64070 */
[----:B------:R-:W-:Y:S01]  /*2db0*/  VIADD R5, R2, 0x2e ;  /* 0x0000002e02057836 */ /* 0x000fe20000000000 */
[----:B------:R-:W-:Y:S01]  /*2dc0*/  ISETP.GE.AND P1, PT, R7, RZ, PT ;  /* 0x000000ff0700720c */ /* 0x000fe20003f26270 */
[----:B------:R-:W-:Y:S02]  /*2dd0*/  @!P4 IMAD.IADD R71, R71, 0x1, -R243 ;  /* 0x000000014747c824 */ /* 0x000fe400078e0af3 */
[----:B------:R-:W-:Y:S01]  /*2de0*/  IMAD.MOV R0, RZ, RZ, -R0 ;  /* 0x000000ffff007224 */ /* 0x000fe200078e0a00 */
[----:B------:R-:W-:Y:S01]  /*2df0*/  IABS R149, R5 ;  /* 0x0000000500957213 */ /* 0x000fe20000000000 */
[C---:B------:R-:W-:Y:S01]  /*2e00*/  IMAD R24, R243.reuse, R3, R24 ;  /* 0x00000003f3187224 */ /* 0x040fe200078e0218 */
[C---:B------:R-:W-:Y:S01]  /*2e10*/  ISETP.GT.U32.AND P4, PT, R243.reuse, R71, PT ;  /* 0x00000047f300720c */ /* 0x040fe20003f84070 */
[----:B------:R-:W-:-:S02]  /*2e20*/  IMAD R34, R243, R0, R34 ;  /* 0x00000000f3227224 */ /* 0x000fc400078e0222 */
[----:B------:R-:W-:-:S04]  /*2e30*/  IMAD.HI.U32 R0, R6, R113, RZ ;  /* 0x0000007106007227 */ /* 0x000fc800078e00ff */
[----:B------:R-:W-:Y:S01]  /*2e40*/  @!P2 IMAD.MOV R147, RZ, RZ, -R147 ;  /* 0x000000ffff93a224 */ /* 0x000fe200078e0a93 */
[----:B------:R-:W-:Y:S01]  /*2e50*/  ISETP.GT.U32.AND P2, PT, R243, R24, PT ;  /* 0x00000018f300720c */ /* 0x000fe20003f44070 */
[----:B------:R-:W-:-:S04]  /*2e60*/  IMAD.HI.U32 R3, R6, R149, RZ ;  /* 0x0000009506037227 */ /* 0x000fc800078e00ff */
[----:B------:R-:W-:Y:S02]  /*2e70*/  IMAD.MOV R0, RZ, RZ, -R0 ;  /* 0x000000ffff007224 */ /* 0x000fe400078e0a00 */
[----:B------:R-:W-:Y:S01]  /*2e80*/  @!P3 IMAD.IADD R48, R48, 0x1, -R243 ;  /* 0x000000013030b824 */ /* 0x000fe200078e0af3 */
[----:B------:R-:W-:Y:S01]  /*2e90*/  ISETP.GE.AND P3, PT, R8, RZ, PT ;  /* 0x000000ff0800720c */ /* 0x000fe20003f66270 */
[----:B------:R-:W-:Y:S01]  /*2ea0*/  IMAD.MOV R4, RZ, RZ, -R3 ;  /* 0x000000ffff047224 */ /* 0x000fe200078e0a03 */
[----:B------:R-:W-:Y:S01]  /*2eb0*/  IADD3 R3, R2, 0x2f, RZ ;  /* 0x0000002f02037810 */ /* 0x000fe20007ffe0ff */
[C---:B------:R-:W-:Y:S02]  /*2ec0*/  IMAD R113, R243.reuse, R0, R113 ;  /* 0x00000000f3717224 */ /* 0x040fe400078e0271 */
[----:B------:R-:W-:Y:S01]  /*2ed0*/  @!P0 IMAD.MOV R46, RZ, RZ, -R46 ;  /* 0x000000ffff2e8224 */ /* 0x000fe200078e0a2e */
[----:B------:R-:W-:Y:S01]  /*2ee0*/  ISETP.GT.U32.AND P0, PT, R243, R34, PT ;  /* 0x00000022f300720c */ /* 0x000fe20003f04070 */
[----:B------:R-:W-:Y:S01]  /*2ef0*/  @!P4 IMAD.IADD R71, R71, 0x1, -R243 ;  /* 0x000000014747c824 */ /* 0x000fe200078e0af3 */
[----:B------:R-:W-:Y:S01]  /*2f00*/  IABS R150, R3 ;  /* 0x0000000300967213 */ /* 0x000fe20000000000 */
[----:B------:R-:W-:Y:S01]  /*2f10*/  IMAD R149, R243, R4, R149 ;  /* 0x00000004f3957224 */ /* 0x000fe200078e0295 */
[----:B------:R-:W-:Y:S01]  /*2f20*/  ISETP.GE.AND P4, PT, R9, RZ, PT ;  /* 0x000000ff0900720c */ /* 0x000fe20003f86270 */
[----:B------:R-:W-:Y:S01]  /*2f30*/  @!P5 IMAD.MOV R48, RZ, RZ, -R48 ;  /* 0x000000ffff30d224 */ /* 0x000fe200078e0a30 */
[C---:B------:R-:W-:Y:S01]  /*2f40*/  ISETP.GT.U32.AND P5, PT, R243.reuse, R113, PT ;  /* 0x00000071f300720c */ /* 0x040fe20003fa4070 */
[----:B------:R-:W-:Y:S01]  /*2f50*/  @!P2 IMAD.IADD R24, R24, 0x1, -R243 ;  /* 0x000000011818a824 */ /* 0x000fe200078e0af3 */
[----:B------:R1:W-:Y:S01]  /*2f60*/  STL [R1+0x713c], R46 ;  /* 0x00713c2e01007387 */ /* 0x0003e20000100800 */
[----:B------:R-:W-:Y:S01]  /*2f70*/  @!P6 IMAD.MOV R71, RZ, RZ, -R71 ;  /* 0x000000ffff47e224 */ /* 0x000fe200078e0a47 */
[C---:B------:R-:W-:Y:S01]  /*2f80*/  ISETP.GT.U32.AND P6, PT, R243.reuse, R149, PT ;  /* 0x00000095f300720c */ /* 0x040fe20003fc4070 */
[----:B------:R-:W-:Y:S01]  /*2f90*/  VIADD R7, R2, 0x30 ;  /* 0x0000003002077836 */ /* 0x000fe20000000000 */
[----:B------:R-:W-:Y:S01]  /*2fa0*/  ISETP.GT.U32.AND P2, PT, R243, R24, PT ;  /* 0x00000018f300720c */ /* 0x000fe20003f44070 */
[----:B------:R-:W-:Y:S01]  /*2fb0*/  @!P0 IMAD.IADD R34, R34, 0x1, -R243 ;  /* 0x0000000122228824 */ /* 0x000fe200078e0af3 */
[----:B------:R-:W-:Y:S01]  /*2fc0*/  STL [R1+0x7140], R147 ;  /* 0x0071409301007387 */ /* 0x000fe20000100800 */
[----:B------:R-:W-:Y:S01]  /*2fd0*/  IMAD.HI.U32 R0, R6, R150, RZ ;  /* 0x0000009606007227 */ /* 0x000fe200078e00ff */
[----:B------:R-:W-:-:S02]  /*2fe0*/  IABS R151, R7 ;  /* 0x0000000700977213 */ /* 0x000fc40000000000 */
[----:B------:R-:W-:Y:S01]  /*2ff0*/  ISETP.GT.U32.AND P0, PT, R243, R34, PT ;  /* 0x00000022f300720c */ /* 0x000fe20003f04070 */
[--C-:B------:R-:W-:Y:S01]  /*3000*/  @!P5 IMAD.IADD R113, R113, 0x1, -R243.reuse ;  /* 0x000000017171d824 */ /* 0x100fe200078e0af3 */
[----:B------:R-:W-:Y:S01]  /*3010*/  STL [R1+0x7144], R148 ;  /* 0x0071449401007387 */ /* 0x000fe20000100800 */
[----:B------:R-:W-:Y:S01]  /*3020*/  IMAD.MOV R0, RZ, RZ, -R0 ;  /* 0x000000ffff007224 */ /* 0x000fe200078e0a00 */
[----:B-1----:R-:W-:Y:S01]  /*3030*/  IADD3 R46, R2, 0x1dd, RZ ;  /* 0x000001dd022e7810 */ /* 0x002fe20007ffe0ff */
[--C-:B------:R-:W-:Y:S01]  /*3040*/  @!P6 IMAD.IADD R149, R149, 0x1, -R243.reuse ;  /* 0x000000019595e824 */ /* 0x100fe200078e0af3 */
[----:B------:R-:W-:Y:S01]  /*3050*/  ISETP.GT.U32.AND P5, PT, R243, R113, PT ;  /* 0x00000071f300720c */ /* 0x000fe20003fa4070 */
[----:B------:R-:W-:Y:S01]  /*3060*/  @!P2 IMAD.IADD R24, R24, 0x1, -R243 ;  /* 0x000000011818a824 */ /* 0x000fe200078e0af3 */
[----:B------:R-:W-:Y:S01]  /*3070*/  ISETP.GE.AND P2, PT, R3, RZ, PT ;  /* 0x000000ff0300720c */ /* 0x000fe20003f46270 */
[----:B------:R-:W-:Y:S01]  /*3080*/  IMAD.HI.U32 R3, R6, R151, RZ ;  /* 0x0000009706037227 */ /* 0x000fe200078e00ff */
[----:B------:R-:W-:Y:S01]  /*3090*/  ISETP.GT.U32.AND P6, PT, R243, R149, PT ;  /* 0x00000095f300720c */ /* 0x000fe20003fc4070 */
[----:B------:R-:W-:Y:S01]  /*30a0*/  STL [R1+0x7148], R48 ;  /* 0x0071483001007387 */ /* 0x000fe20000100800 */
[----:B------:R-:W-:Y:S01]  /*30b0*/  @!P3 IADD3 R24, -R24, RZ, RZ ;  /* 0x000000ff1818b210 */ /* 0x000fe20007ffe1ff */
[----:B------:R-:W-:-:S02]  /*30c0*/  IMAD.MOV R4, RZ, RZ, -R3 ;  /* 0x000000ffff047224 */ /* 0x000fc400078e0a03 */
[----:B------:R-:W-:Y:S01]  /*30d0*/  IMAD R150, R243, R0, R150 ;  /* 0x00000000f3967224 */ /* 0x000fe200078e0296 */
[----:B------:R-:W-:Y:S01]  /*30e0*/  STL [R1+0x714c], R71 ;  /* 0x00714c4701007387 */ /* 0x000fe20000100800 */
[----:B------:R-:W-:Y:S01]  /*30f0*/  @!P0 IMAD.IADD R34, R34, 0x1, -R243 ;  /* 0x0000000122228824 */ /* 0x000fe200078e0af3 */
[----:B------:R-:W-:Y:S01]  /*3100*/  ISETP.GE.AND P0, PT, R5, RZ, PT ;  /* 0x000000ff0500720c */ /* 0x000fe20003f06270 */
[----:B------:R-:W-:Y:S01]  /*3110*/  IMAD R151, R243, R4, R151 ;  /* 0x00000004f3977224 */ /* 0x000fe200078e0297 */
[C---:B------:R-:W-:Y:S01]  /*3120*/  IADD3 R5, R2.reuse, 0x31, RZ ;  /* 0x0000003102057810 */ /* 0x040fe20007ffe0ff */
[----:B------:R-:W-:Y:S01]  /*3130*/  @!P5 IMAD.IADD R113, R113, 0x1, -R243 ;  /* 0x000000017171d824 */ /* 0x000fe200078e0af3 */
[----:B------:R-:W-:Y:S01]  /*3140*/  ISETP.GT.U32.AND P5, PT, R243, R150, PT ;  /* 0x00000096f300720c */ /* 0x000fe20003fa4070 */
[C---:B------:R-:W-:Y:S01]  /*3150*/  VIADD R9, R2.reuse, 0x34 ;  /* 0x0000003402097836 */ /* 0x040fe20000000000 */
[----:B------:R-:W-:Y:S01]  /*3160*/  @!P6 IADD3 R149, R149, -R243, RZ ;  /* 0x800000f39595e210 */ /* 0x000fe20007ffe0ff */
[----:B------:R-:W-:Y:S01]  /*3170*/  @!P4 IMAD.MOV R113, RZ, RZ, -R113 ;  /* 0x000000ffff71c224 */ /* 0x000fe200078e0a71 */
[----:B------:R-:W-:Y:S01]  /*3180*/  ISETP.GT.U32.AND P6, PT, R243, R151, PT ;  /* 0x00000097f300720c */ /* 0x000fe20003fc4070 */
[C---:B------:R-:W-:Y:S01]  /*3190*/  VIADD R8, R2.reuse, 0x33 ;  /* 0x0000003302087836 */ /* 0x040fe20000000000 */
[----:B------:R-:W-:Y:S01]  /*31a0*/  IABS R49, R5 ;  /* 0x0000000500317213 */ /* 0x000fe20000000000 */
[----:B------:R-:W-:Y:S01]  /*31b0*/  VIADD R10, R2, 0x35 ;  /* 0x00000035020a7836 */ /* 0x000fe20000000000 */
[----:B------:R-:W-:Y:S01]  /*31c0*/  @!P1 IADD3 R34, -R34, RZ, RZ ;  /* 0x000000ff22229210 */ /* 0x000fe20007ffe1ff */
[----:B------:R-:W-:Y:S01]  /*31d0*/  @!P0 IMAD.MOV R149, RZ, RZ, -R149 ;  /* 0x000000ffff958224 */ /* 0x000fe200078e0a95 */
[----:B------:R-:W-:Y:S01]  /*31e0*/  ISETP.GE.AND P1, PT, R7, RZ, PT ;  /* 0x000000ff0700720c */ /* 0x000fe20003f26270 */
[----:B------:R-:W-:Y:S01]  /*31f0*/  VIADD R7, R2, 0x32 ;  /* 0x0000003202077836 */ /* 0x000fe20000000000 */
[----:B------:R-:W-:Y:S01]  /*3200*/  IABS R23, R9 ;  /* 0x0000000900177213 */ /* 0x000fe20000000000 */
[----:B------:R-:W-:Y:S01]  /*3210*/  IMAD.HI.U32 R0, R6, R49, RZ ;  /* 0x0000003106007227 */ /* 0x000fe200078e00ff */
[----:B------:R-:W-:Y:S01]  /*3220*/  IABS R33, R8 ;  /* 0x0000000800217213 */ /* 0x000fe20000000000 */
[----:B------:R-:W-:Y:S01]  /*3230*/  STL [R1+0x7150], R34 ;  /* 0x0071502201007387 */ /* 0x000fe20000100800 */
[----:B------:R-:W-:Y:S01]  /*3240*/  IABS R152, R7 ;  /* 0x0000000700987213 */ /* 0x000fe20000000000 */
[--C-:B------:R-:W-:Y:S01]  /*3250*/  @!P5 IMAD.IADD R150, R150, 0x1, -R243.reuse ;  /* 0x000000019696d824 */ /* 0x100fe200078e0af3 */
[----:B------:R-:W-:Y:S01]  /*3260*/  ISETP.GE.AND P3, PT, R5, RZ, PT ;  /* 0x000000ff0500720c */ /* 0x000fe20003f66270 */
[----:B------:R-:W-:Y:S01]  /*3270*/  IMAD.MOV R0, RZ, RZ, -R0 ;  /* 0x000000ffff007224 */ /* 0x000fe200078e0a00 */
[----:B------:R-:W-:Y:S01]  /*3280*/  IABS R114, R10 ;  /* 0x0000000a00727213 */ /* 0x000fe20000000000 */
[----:B------:R-:W-:Y:S01]  /*3290*/  @!P6 IMAD.IADD R151, R151, 0x1, -R243 ;  /* 0x000000019797e824 */ /* 0x000fe200078e0af3 */
[C---:B------:R-:W-:Y:S01]  /*32a0*/  ISETP.GT.U32.AND P6, PT, R243.reuse, R150, PT ;  /* 0x00000096f300720c */ /* 0x040fe20003fc4070 */
[----:B------:R-:W-:Y:S01]  /*32b0*/  IMAD R49, R243, R0, R49 ;  /* 0x00000000f3317224 */ /* 0x000fe200078e0231 */
[----:B------:R-:W-:Y:S01]  /*32c0*/  ISETP.GE.AND P0, PT, R7, RZ, PT ;  /* 0x000000ff0700720c */ /* 0x000fe20003f06270 */
[----:B------:R-:W-:Y:S01]  /*32d0*/  IMAD.HI.U32 R0, R6, R152, RZ ;  /* 0x0000009806007227 */ /* 0x000fe200078e00ff */
[C---:B------:R-:W-:Y:S01]  /*32e0*/  ISETP.GT.U32.AND P4, PT, R243.reuse, R151, PT ;  /* 0x00000097f300720c */ /* 0x040fe20003f84070 */
[----:B------:R-:W-:Y:S01]  /*32f0*/  STL [R1+0x7154], R24 ;  /* 0x0071541801007387 */ /* 0x000fe20000100800 */
[C---:B------:R-:W-:Y:S01]  /*3300*/  ISETP.GT.U32.AND P5, PT, R243.reuse, R49, PT ;  /* 0x00000031f300720c */ /* 0x040fe20003fa4070 */
[----:B------:R-:W-:Y:S01]  /*3310*/  IMAD.MOV R0, RZ, RZ, -R0 ;  /* 0x000000ffff007224 */ /* 0x000fe200078e0a00 */
[----:B------:R-:W-:Y:S01]  /*3320*/  IADD3 R7, R2, 0x37, RZ ;  /* 0x0000003702077810 */ /* 0x000fe20007ffe0ff */
[----:B------:R-:W-:Y:S01]  /*3330*/  IMAD.HI.U32 R3, R6, R33, RZ ;  /* 0x0000002106037227 */ /* 0x000fe200078e00ff */
[----:B------:R1:W-:Y:S02]  /*3340*/  STL [R1+0x7158], R113 ;  /* 0x0071587101007387 */ /* 0x0003e40000100800 */
[----:B------:R-:W-:Y:S01]  /*3350*/  IABS R153, R7 ;  /* 0x0000000700997213 */ /* 0x000fe20000000000 */
[----:B------:R-:W-:Y:S01]  /*3360*/  IMAD R152, R243, R0, R152 ;  /* 0x00000000f3987224 */ /* 0x000fe200078e0298 */
[----:B------:R-:W-:Y:S01]  /*3370*/  STL [R1+0x715c], R149 ;  /* 0x00715c9501007387 */ /* 0x000fe20000100800 */
[----:B------:R-:W-:-:S02]  /*3380*/  @!P6 IMAD.IADD R150, R150, 0x1, -R243 ;  /* 0x000000019696e824 */ /* 0x000fc400078e0af3 */
[----:B------:R-:W-:Y:S01]  /*3390*/  IMAD.HI.U32 R0, R6, R23, RZ ;  /* 0x0000001706007227 */ /* 0x000fe200078e00ff */
[C---:B------:R-:W-:Y:S02]  /*33a0*/  ISETP.GT.U32.AND P6, PT, R243.reuse, R152, PT ;  /* 0x00000098f300720c */ /* 0x040fe40003fc4070 */
[C---:B-1----:R-:W-:Y:S01]  /*33b0*/  IADD3 R113, R2.reuse, 0x1d6, RZ ;  /* 0x000001d602717810 */ /* 0x042fe20007ffe0ff */
[----:B------:R-:W-:Y:S02]  /*33c0*/  IMAD.MOV R0, RZ, RZ, -R0 ;  /* 0x000000ffff007224 */ /* 0x000fe400078e0a00 */
[----:B------:R-:W-:Y:S01]  /*33d0*/  VIADD R5, R2, 0x36 ;  /* 0x0000003602057836 */ /* 0x000fe20000000000 */
[----:B------:R-:W-:Y:S01]  /*33e0*/  IABS R105, R113 ;  /* 0x0000007100697213 */ /* 0x000fe20000000000 */
[----:B------:R-:W-:Y:S02]  /*33f0*/  IMAD R23, R243, R0, R23 ;  /* 0x00000000f3177224 */ /* 0x000fe400078e0217 */
[----:B------:R-:W-:Y:S01]  /*3400*/  @!P4 IMAD.IADD R151, R151, 0x1, -R243 ;  /* 0x000000019797c824 */ /* 0x000fe200078e0af3 */
[----:B------:R-:W-:Y:S01]  /*3410*/  IABS R70, R5 ;  /* 0x0000000500467213 */ /* 0x000fe20000000000 */
[----:B------:R-:W-:Y:S01]  /*3420*/  IMAD.MOV R4, RZ, RZ, -R3 ;  /* 0x000000ffff047224 */ /* 0x000fe200078e0a03 */
[----:B------:R-:W-:Y:S01]  /*3430*/  ISETP.GE.AND P4, PT, R8, RZ, PT ;  /* 0x000000ff0800720c */ /* 0x000fe20003f86270 */
[----:B------:R-:W-:Y:S01]  /*3440*/  @!P6 IMAD.IADD R152, R152, 0x1, -R243 ;  /* 0x000000019898e824 */ /* 0x000fe200078e0af3 */
[----:B------:R-:W-:Y:S01]  /*3450*/  ISETP.GT.U32.AND P6, PT, R243, R23, PT ;  /* 0x00000017f300720c */ /* 0x000fe20003fc4070 */
[----:B------:R-:W-:-:S04]  /*3460*/  IMAD.HI.U32 R3, R6, R114, RZ ;  /* 0x0000007206037227 */ /* 0x000fc800078e00ff */
[----:B------:R-:W-:Y:S01]  /*3470*/  @!P1 IMAD.MOV R151, RZ, RZ, -R151 ;  /* 0x000000ffff979224 */ /* 0x000fe200078e0a97 */
[C---:B------:R-:W-:Y:S01]  /*3480*/  ISETP.GT.U32.AND P1, PT, R243.reuse, R152, PT ;  /* 0x00000098f300720c */ /* 0x040fe20003f24070 */
[----:B------:R-:W-:Y:S01]  /*3490*/  IMAD R33, R243, R4, R33 ;  /* 0x00000004f3217224 */ /* 0x000fe200078e0221 */
[----:B------:R-:W-:Y:S01]  /*34a0*/  IADD3 R3, -R3, RZ, RZ ;  /* 0x000000ff03037210 */ /* 0x000fe20007ffe1ff */
[----:B------:R-:W-:Y:S02]  /*34b0*/  @!P5 IMAD.IADD R49, R49, 0x1, -R243 ;  /* 0x000000013131d824 */ /* 0x000fe400078e0af3 */
[----:B------:R-:W-:-:S03]  /*34c0*/  IMAD.HI.U32 R0, R6, R70, RZ ;  /* 0x0000004606007227 */ /* 0x000fc600078e00ff */
[----:B------:R-:W-:Y:S01]  /*34d0*/  ISETP.GT.U32.AND P5, PT, R243, R49, PT ;  /* 0x00000031f300720c */ /* 0x000fe20003fa4070 */
[--C-:B------:R-:W-:Y:S01]  /*34e0*/  @!P6 IMAD.IADD R23, R23, 0x1, -R243.reuse ;  /* 0x000000011717e824 */ /* 0x100fe200078e0af3 */
[----:B------:R-:W-:Y:S01]  /*34f0*/  IADD3 R0, -R0, RZ, RZ ;  /* 0x000000ff00007210 */ /* 0x000fe20007ffe1ff */
[----:B------:R-:W-:Y:S01]  /*3500*/  @!P2 IMAD.MOV R150, RZ, RZ, -R150 ;  /* 0x000000ffff96a224 */ /* 0x000fe200078e0a96 */
[C---:B------:R-:W-:Y:S01]  /*3510*/  ISETP.GT.U32.AND P2, PT, R243.reuse, R33, PT ;  /* 0x00000021f300720c */ /* 0x040fe20003f44070 */
[C---:B------:R-:W-:Y:S01]  /*3520*/  IMAD R114, R243.reuse, R3, R114 ;  /* 0x00000003f3727224 */ /* 0x040fe200078e0272 */
[C---:B------:R-:W-:Y:S01]  /*3530*/  ISETP.GT.U32.AND P6, PT, R243.reuse, R23, PT ;  /* 0x00000017f300720c */ /* 0x040fe20003fc4070 */
[--C-:B------:R-:W-:Y:S01]  /*3540*/  @!P1 IMAD.IADD R152, R152, 0x1, -R243.reuse ;  /* 0x0000000198989824 */ /* 0x100fe200078e0af3 */
[----:B------:R-:W-:Y:S01]  /*3550*/  STL [R1+0x7160], R150 ;  /* 0x0071609601007387 */ /* 0x000fe20000100800 */
[C---:B------:R-:W-:Y:S01]  /*3560*/  IMAD R70, R243.reuse, R0, R70 ;  /* 0x00000000f3467224 */ /* 0x040fe200078e0246 */
[----:B------:R-:W-:Y:S01]  /*3570*/  ISETP.GT.U32.AND P1, PT, R243, R114, PT ;  /* 0x00000072f300720c */ /* 0x000fe20003f24070 */
[----:B------:R-:W-:Y:S01]  /*3580*/  VIADD R8, R2, 0x38 ;  /* 0x0000003802087836 */ /* 0x000fe20000000000 */
[----:B------:R-:W-:Y:S01]  /*3590*/  @!P0 IADD3 R152, -R152, RZ, RZ ;  /* 0x000000ff98988210 */ /* 0x000fe20007ffe1ff */
[--C-:B------:R-:W-:Y:S01]  /*35a0*/  @!P5 IMAD.IADD R49, R49, 0x1, -R243.reuse ;  /* 0x000000013131d824 */ /* 0x100fe200078e0af3 */
[----:B------:R-:W-:Y:S01]  /*35b0*/  ISETP.GE.AND P5, PT, R9, RZ, PT ;  /* 0x000000ff0900720c */ /* 0x000fe20003fa6270 */
[----:B------:R-:W-:Y:S01]  /*35c0*/  VIADD R9, R2, 0x39 ;  /* 0x0000003902097836 */ /* 0x000fe20000000000 */
[----:B------:R-:W-:Y:S01]  /*35d0*/  IABS R154, R8 ;  /* 0x00000008009a7213 */ /* 0x000fe20000000000 */
[--C-:B------:R-:W-:Y:S01]  /*35e0*/  @!P2 IMAD.IADD R33, R33, 0x1, -R243.reuse ;  /* 0x000000012121a824 */ /* 0x100fe200078e0af3 */
[----:B------:R-:W-:Y:S01]  /*35f0*/  STL [R1+0x7164], R151 ;  /* 0x0071649701007387 */ /* 0x000fe20000100800 */
[----:B------:R-:W-:Y:S01]  /*3600*/  @!P6 IMAD.IADD R23, R23, 0x1, -R243 ;  /* 0x000000011717e824 */ /* 0x000fe200078e0af3 */
[C---:B------:R-:W-:Y:S01]  /*3610*/  ISETP.GT.U32.AND P6, PT, R243.reuse, R70, PT ;  /* 0x00000046f300720c */ /* 0x040fe20003fc4070 */
[----:B------:R-:W-:Y:S01]  /*3620*/  IMAD.HI.U32 R3, R6, R154, RZ ;  /* 0x0000009a06037227 */ /* 0x000fe200078e00ff */
[----:B------:R-:W-:-:S02]  /*3630*/  ISETP.GT.U32.AND P2, PT, R243, R33, PT ;  /* 0x00000021f300720c */ /* 0x000fc40003f44070 */
[----:B------:R-:W-:Y:S01]  /*3640*/  IABS R50, R9 ;  /* 0x0000000900327213 */ /* 0x000fe20000000000 */
[----:B------:R-:W-:Y:S01]  /*3650*/  @!P1 IMAD.IADD R114, R114, 0x1, -R243 ;  /* 0x0000000172729824 */ /* 0x000fe200078e0af3 */
[----:B------:R-:W-:Y:S01]  /*3660*/  ISETP.GE.AND P1, PT, R5, RZ, PT ;  /* 0x000000ff0500720c */ /* 0x000fe20003f26270 */
[----:B------:R-:W-:-:S04]  /*3670*/  IMAD.HI.U32 R0, R6, R153, RZ ;  /* 0x0000009906007227 */ /* 0x000fc800078e00ff */
[----:B------:R-:W-:-:S04]  /*3680*/  IMAD.HI.U32 R4, R6, R50, RZ ;  /* 0x0000003206047227 */ /* 0x000fc800078e00ff */
[----:B------:R-:W-:Y:S01]  /*3690*/  @!P6 IMAD.IADD R70, R70, 0x1, -R243 ;  /* 0x000000014646e824 */ /* 0x000fe200078e0af3 */
[C---:B------:R-:W-:Y:S01]  /*36a0*/  ISETP.GT.U32.AND P6, PT, R243.reuse, R114, PT ;  /* 0x00000072f300720c */ /* 0x040fe20003fc4070 */
[----:B------:R-:W-:Y:S01]  /*36b0*/  IMAD.MOV R3, RZ, RZ, -R3 ;  /* 0x000000ffff037224 */ /* 0x000fe200078e0a03 */
[----:B------:R-:W-:Y:S01]  /*36c0*/  IADD3 R4, -R4, RZ, RZ ;  /* 0x000000ff04047210 */ /* 0x000fe20007ffe1ff */
[----:B------:R-:W-:Y:S01]  /*36d0*/  IMAD.MOV R0, RZ, RZ, -R0 ;  /* 0x000000ffff007224 */ /* 0x000fe200078e0a00 */
[----:B------:R-:W-:Y:S01]  /*36e0*/  ISETP.GT.U32.AND P0, PT, R243, R70, PT ;  /* 0x00000046f300720c */ /* 0x000fe20003f04070 */
[----:B------:R-:W-:Y:S01]  /*36f0*/  @!P2 IMAD.IADD R33, R33, 0x1, -R243 ;  /* 0x000000012121a824 */ /* 0x000fe200078e0af3 */
[----:B------:R-:W-:Y:S01]  /*3700*/  ISETP.GE.AND P2, PT, R10, RZ, PT ;  /* 0x000000ff0a00720c */ /* 0x000fe20003f46270 */
[C---:B------:R-:W-:Y:S02]  /*3710*/  IMAD R154, R243.reuse, R3, R154 ;  /* 0x00000003f39a7224 */ /* 0x040fe400078e029a */
[----:B------:R-:W-:-:S02]  /*3720*/  IMAD R153, R243, R0, R153 ;  /* 0x00000000f3997224 */ /* 0x000fc400078e0299 */
[----:B------:R-:W-:Y:S02]  /*3730*/  VIADD R5, R2, 0x3a ;  /* 0x0000003a02057836 */ /* 0x000fe40000000000 */
[C---:B------:R-:W-:Y:S02]  /*3740*/  IMAD R50, R243.reuse, R4, R50 ;  /* 0x00000004f3327224 */ /* 0x040fe400078e0232 */
[----:B------:R-:W-:Y:S01]  /*3750*/  @!P4 IMAD.MOV R33, RZ, RZ, -R33 ;  /* 0x000000ffff21c224 */ /* 0x000fe200078e0a21 */
[C---:B------:R-:W-:Y:S01]  /*3760*/  ISETP.GT.U32.AND P4, PT, R243.reuse, R154, PT ;  /* 0x0000009af300720c */ /* 0x040fe20003f84070 */
[----:B------:R-:W-:Y:S01]  /*3770*/  @!P3 IMAD.MOV R49, RZ, RZ, -R49 ;  /* 0x000000ffff31b224 */ /* 0x000fe200078e0a31 */
[C---:B------:R-:W-:Y:S01]  /*3780*/  ISETP.GT.U32.AND P3, PT, R243.reuse, R153, PT ;  /* 0x00000099f300720c */ /* 0x040fe20003f64070 */
[--C-:B------:R-:W-:Y:S01]  /*3790*/  @!P6 IMAD.IADD R114, R114, 0x1, -R243.reuse ;  /* 0x000000017272e824 */ /* 0x100fe200078e0af3 */
[----:B------:R-:W-:Y:S01]  /*37a0*/  IABS R72, R5 ;  /* 0x0000000500487213 */ /* 0x000fe20000000000 */
[----:B------:R-:W-:Y:S01]  /*37b0*/  VIADD R4, R2, 0x3b ;  /* 0x0000003b02047836 */ /* 0x000fe20000000000 */
[----:B------:R-:W-:Y:S01]  /*37c0*/  ISETP.GT.U32.AND P6, PT, R243, R50, PT ;  /* 0x00000032f300720c */ /* 0x000fe20003fc4070 */
[----:B------:R-:W-:Y:S01]  /*37d0*/  @!P0 IMAD.IADD R70, R70, 0x1, -R243 ;  /* 0x0000000146468824 */ /* 0x000fe200078e0af3 */
[----:B------:R-:W-:Y:S01]  /*37e0*/  ISETP.GE.AND P0, PT, R8, RZ, PT ;  /* 0x000000ff0800720c */ /* 0x000fe20003f06270 */
[----:B------:R-:W-:Y:S01]  /*37f0*/  IMAD.HI.U32 R0, R6, R72, RZ ;  /* 0x0000004806007227 */ /* 0x000fe200078e00ff */
[----:B------:R-:W-:Y:S01]  /*3800*/  IABS R32, R4 ;  /* 0x0000000400207213 */ /* 0x000fe20000000000 */
[----:B------:R-:W-:Y:S01]  /*3810*/  STL [R1+0x7168], R49 ;  /* 0x0071683101007387 */ /* 0x000fe20000100800 */
[----:B------:R-:W-:Y:S01]  /*3820*/  IADD3 R8, R2, 0x3d, RZ ;  /* 0x0000003d02087810 */ /* 0x000fe20007ffe0ff */
[----:B------:R-:W-:-:S02]  /*3830*/  IMAD.MOV R3, RZ, RZ, -R0 ;  /* 0x000000ffff037224 */ /* 0x000fc400078e0a00 */
[--C-:B------:R-:W-:Y:S01]  /*3840*/  @!P4 IMAD.IADD R154, R154, 0x1, -R243.reuse ;  /* 0x000000019a9ac824 */ /* 0x100fe200078e0af3 */
[----:B------:R-:W-:Y:S01]  /*3850*/  @!P3 IADD3 R153, R153, -R243, RZ ;  /* 0x800000f39999b210 */ /* 0x000fe20007ffe0ff */
[C---:B------:R-:W-:Y:S01]  /*3860*/  IMAD R72, R243.reuse, R3, R72 ;  /* 0x00000003f3487224 */ /* 0x040fe200078e0248 */
[----:B------:R-:W-:Y:S01]  /*3870*/  IABS R115, R8 ;  /* 0x0000000800737213 */ /* 0x000fe20000000000 */
[----:B------:R-:W-:Y:S01]  /*3880*/  @!P6 IMAD.IADD R50, R50, 0x1, -R243 ;  /* 0x000000013232e824 */ /* 0x000fe200078e0af3 */
[C---:B------:R-:W-:Y:S01]  /*3890*/  ISETP.GT.U32.AND P4, PT, R243.reuse, R153, PT ;  /* 0x00000099f300720c */ /* 0x040fe20003f84070 */
[----:B------:R-:W-:Y:S01]  /*38a0*/  IMAD.HI.U32 R0, R6, R32, RZ ;  /* 0x0000002006007227 */ /* 0x000fe200078e00ff */
[----:B------:R-:W-:Y:S01]  /*38b0*/  ISETP.GT.U32.AND P6, PT, R243, R154, PT ;  /* 0x0000009af300720c */ /* 0x000fe20003fc4070 */
[----:B------:R-:W-:Y:S01]  /*38c0*/  STL [R1+0x716c], R152 ;  /* 0x00716c9801007387 */ /* 0x000fe20000100800 */
[----:B------:R-:W-:Y:S01]  /*38d0*/  ISETP.GE.AND P3, PT, R9, RZ, PT ;  /* 0x000000ff0900720c */ /* 0x000fe20003f66270 */
[----:B------:R-:W-:Y:S01]  /*38e0*/  @!P1 IMAD.MOV R70, RZ, RZ, -R70 ;  /* 0x000000ffff469224 */ /* 0x000fe200078e0a46 */
[----:B------:R-:W-:Y:S01]  /*38f0*/  ISETP.GT.U32.AND P1, PT, R243, R72, PT ;  /* 0x00000048f300720c */ /* 0x000fe20003f24070 */
[----:B------:R-:W-:Y:S01]  /*3900*/  @!P5 IMAD.MOV R23, RZ, RZ, -R23 ;  /* 0x000000ffff17d224 */ /* 0x000fe200078e0a17 */
[----:B------:R-:W-:Y:S01]  /*3910*/  ISETP.GE.AND P5, PT, R7, RZ, PT ;  /* 0x000000ff0700720c */ /* 0x000fe20003fa6270 */
[----:B------:R-:W-:Y:S01]  /*3920*/  IMAD.MOV R0, RZ, RZ, -R0 ;  /* 0x000000ffff007224 */ /* 0x000fe200078e0a00 */
[----:B------:R1:W-:Y:S01]  /*3930*/  STL [R1+0x7170], R33 ;  /* 0x0071702101007387 */ /* 0x0003e20000100800 */
[----:B------:R-:W-:-:S02]  /*3940*/  VIADD R7, R2, 0x3c ;  /* 0x0000003c02077836 */ /* 0x000fc40000000000 */
[----:B------:R-:W-:Y:S01]  /*3950*/  IMAD R32, R243, R0, R32 ;  /* 0x00000000f3207224 */ /* 0x000fe200078e0220 */
[----:B------:R-:W-:Y:S01]  /*3960*/  STL [R1+0x7174], R23 ;  /* 0x0071741701007387 */ /* 0x000fe20000100800 */
[--C-:B------:R-:W-:Y:S01]  /*3970*/  @!P4 IMAD.IADD R153, R153, 0x1, -R243.reuse ;  /* 0x000000019999c824 */ /* 0x100fe200078e0af3 */
[----:B------:R-:W-:Y:S01]  /*3980*/  IABS R100, R7 ;  /* 0x0000000700647213 */ /* 0x000fe20000000000 */
[----:B------:R-:W-:Y:S01]  /*3990*/  @!P6 IMAD.IADD R154, R154, 0x1, -R243 ;  /* 0x000000019a9ae824 */ /* 0x000fe200078e0af3 */
[----:B------:R-:W-:Y:S01]  /*39a0*/  ISETP.GE.AND P4, PT, R5, RZ, PT ;  /* 0x000000ff0500720c */ /* 0x000fe20003f86270 */
[----:B------:R-:W-:Y:S01]  /*39b0*/  VIADD R5, R2, 0x3e ;  /* 0x0000003e02057836 */ /* 0x000fe20000000000 */
[C---:B------:R-:W-:Y:S01]  /*39c0*/  ISETP.GT.U32.AND P6, PT, R243.reuse, R32, PT ;  /* 0x00000020f300720c */ /* 0x040fe20003fc4070 */
[----:B------:R-:W-:Y:S01]  /*39d0*/  IMAD.HI.U32 R0, R6, R100, RZ ;  /* 0x0000006406007227 */ /* 0x000fe200078e00ff */
[----:B------:R-:W-:Y:S02]  /*39e0*/  @!P1 IADD3 R72, R72, -R243, RZ ;  /* 0x800000f348489210 */ /* 0x000fe40007ffe0ff */
[----:B------:R-:W-:Y:S01]  /*39f0*/  IABS R155, R5 ;  /* 0x00000005009b7213 */ /* 0x000fe20000000000 */
[----:B------:R-:W-:Y:S01]  /*3a00*/  @!P5 IMAD.MOV R153, RZ, RZ, -R153 ;  /* 0x000000ffff99d224 */ /* 0x000fe200078e0a99 */
[----:B------:R-:W-:Y:S01]  /*3a10*/  ISETP.GT.U32.AND P5, PT, R243, R72, PT ;  /* 0x00000048f300720c */ /* 0x000fe20003fa4070 */
[----:B------:R-:W-:Y:S01]  /*3a20*/  IMAD.MOV R0, RZ, RZ, -R0 ;  /* 0x000000ffff007224 */ /* 0x000fe200078e0a00 */
[----:B------:R-:W-:Y:S01]  /*3a30*/  ISETP.GE.AND P1, PT, R7, RZ, PT ;  /* 0x000000ff0700720c */ /* 0x000fe20003f26270 */
[----:B------:R-:W-:Y:S01]  /*3a40*/  @!P2 IMAD.MOV R114, RZ, RZ, -R114 ;  /* 0x000000ffff72a224 */ /* 0x000fe200078e0a72 */
[C---:B------:R-:W-:Y:S01]  /*3a50*/  ISETP.GT.U32.AND P2, PT, R243.reuse, R50, PT ;  /* 0x00000032f300720c */ /* 0x040fe20003f44070 */
[----:B------:R-:W-:Y:S01]  /*3a60*/  IMAD R100, R243, R0, R100 ;  /* 0x00000000f3647224 */ /* 0x000fe200078e0264 */
[----:B------:R-:W-:Y:S01]  /*3a70*/  IADD3 R7, R2, 0x41, RZ ;  /* 0x0000004102077810 */ /* 0x000fe20007ffe0ff */
[----:B------:R-:W-:Y:S01]  /*3a80*/  IMAD.HI.U32 R0, R6, R155, RZ ;  /* 0x0000009b06007227 */ /* 0x000fe200078e00ff */
[----:B------:R-:W-:Y:S01]  /*3a90*/  STL [R1+0x7178], R114 ;  /* 0x0071787201007387 */ /* 0x000fe20000100800 */
[----:B-1----:R-:W-:-:S02]  /*3aa0*/  IADD3 R33, R2, 0x1d0, RZ ;  /* 0x000001d002217810 */ /* 0x002fc40007ffe0ff */
[--C-:B------:R-:W-:Y:S01]  /*3ab0*/  @!P6 IMAD.IADD R32, R32, 0x1, -R243.reuse ;  /* 0x000000012020e824 */ /* 0x100fe200078e0af3 */
[----:B------:R-:W-:Y:S01]  /*3ac0*/  IABS R53, R7 ;  /* 0x0000000700357213 */ /* 0x000fe20000000000 */
[----:B------:R-:W-:Y:S01]  /*3ad0*/  IMAD.MOV R0, RZ, RZ, -R0 ;  /* 0x000000ffff007224 */ /* 0x000fe200078e0a00 */
[----:B------:R-:W-:Y:S01]  /*3ae0*/  STL [R1+0x717c], R70 ;  /* 0x00717c4601007387 */ /* 0x000fe20000100800 */
[----:B------:R-:W-:Y:S01]  /*3af0*/  @!P5 IMAD.IADD R72, R72, 0x1, -R243 ;  /* 0x000000014848d824 */ /* 0x000fe200078e0af3 */
[C---:B------:R-:W-:Y:S01]  /*3b00*/  ISETP.GT.U32.AND P6, PT, R243.reuse, R32, PT ;  /* 0x00000020f300720c */ /* 0x040fe20003fc4070 */
[----:B------:R-:W-:Y:S01]  /*3b10*/  IMAD R155, R243, R0, R155 ;  /* 0x00000000f39b7224 */ /* 0x000fe200078e029b */
[----:B------:R1:W-:Y:S01]  /*3b20*/  STL [R1+0x7180], R153 ;  /* 0x0071809901007387 */ /* 0x0003e20000100800 */
[----:B------:R-:W-:Y:S01]  /*3b30*/  IMAD.HI.U32 R3, R6, R115, RZ ;  /* 0x0000007306037227 */ /* 0x000fe200078e00ff */
[----:B------:R-:W-:-:S03]  /*3b40*/  IABS R209, R33 ;  /* 0x0000002100d17213 */ /* 0x000fc60000000000 */
[----:B------:R-:W-:Y:S01]  /*3b50*/  @!P2 IMAD.IADD R50, R50, 0x1, -R243 ;  /* 0x000000013232a824 */ /* 0x000fe200078e0af3 */
[----:B------:R-:W-:Y:S01]  /*3b60*/  ISETP.GE.AND P2, PT, R4, RZ, PT ;  /* 0x000000ff0400720c */ /* 0x000fe20003f46270 */
[----:B------:R-:W-:Y:S01]  /*3b70*/  @!P4 IMAD.MOV R72, RZ, RZ, -R72 ;  /* 0x000000ffff48c224 */ /* 0x000fe200078e0a48 */
[C---:B------:R-:W-:Y:S01]  /*3b80*/  ISETP.GT.U32.AND P4, PT, R243.reuse, R155, PT ;  /* 0x0000009bf300720c */ /* 0x040fe20003f84070 */
[----:B------:R-:W-:Y:S01]  /*3b90*/  IMAD.MOV R4, RZ, RZ, -R3 ;  /* 0x000000ffff047224 */ /* 0x000fe200078e0a03 */
[----:B------:R-:W-:Y:S01]  /*3ba0*/  @!P3 IADD3 R50, -R50, RZ, RZ ;  /* 0x000000ff3232b210 */ /* 0x000fe20007ffe1ff */
[----:B------:R-:W-:Y:S01]  /*3bb0*/  @!P0 IMAD.MOV R154, RZ, RZ, -R154 ;  /* 0x000000ffff9a8224 */ /* 0x000fe200078e0a9a */
[C---:B------:R-:W-:Y:S01]  /*3bc0*/  ISETP.GT.U32.AND P0, PT, R243.reuse, R100, PT ;  /* 0x00000064f300720c */ /* 0x040fe20003f04070 */
[----:B------:R-:W-:Y:S01]  /*3bd0*/  IMAD R115, R243, R4, R115 ;  /* 0x00000004f3737224 */ /* 0x000fe200078e0273 */
[----:B------:R-:W-:Y:S01]  /*3be0*/  ISETP.GE.AND P3, PT, R8, RZ, PT ;  /* 0x000000ff0800720c */ /* 0x000fe20003f66270 */
[--C-:B------:R-:W-:Y:S01]  /*3bf0*/  @!P6 IMAD.IADD R32, R32, 0x1, -R243.reuse ;  /* 0x000000012020e824 */ /* 0x100fe200078e0af3 */
[----:B------:R-:W-:Y:S01]  /*3c00*/  ISETP.GE.AND P6, PT, R5, RZ, PT ;  /* 0x000000ff0500720c */ /* 0x000fe20003fc6270 */
[C---:B------:R-:W-:Y:S01]  /*3c10*/  VIADD R5, R2.reuse, 0x40 ;  /* 0x0000004002057836 */ /* 0x040fe20000000000 */
[----:B------:R-:W-:Y:S01]  /*3c20*/  ISETP.GT.U32.AND P5, PT, R243, R115, PT ;  /* 0x00000073f300720c */ /* 0x000fe20003fa4070 */
[----:B------:R-:W-:Y:S01]  /*3c30*/  VIADD R3, R2, 0x3f ;  /* 0x0000003f02037836 */ /* 0x000fe20000000000 */
[----:B------:R-:W-:Y:S01]  /*3c40*/  STL [R1+0x7184], R154 ;  /* 0x0071849a01007387 */ /* 0x000fe20000100800 */
[--C-:B------:R-:W-:Y:S01]  /*3c50*/  @!P4 IMAD.IADD R155, R155, 0x1, -R243.reuse ;  /* 0x000000019b9bc824 */ /* 0x100fe200078e0af3 */
[----:B------:R-:W-:Y:S01]  /*3c60*/  IABS R157, R5 ;  /* 0x00000005009d7213 */ /* 0x000fe20000000000 */
[----:B------:R-:W-:Y:S01]  /*3c70*/  @!P2 IMAD.MOV R32, RZ, RZ, -R32 ;  /* 0x000000ffff20a224 */ /* 0x000fe200078e0a20 */
[----:B------:R-:W-:Y:S01]  /*3c80*/  IABS R156, R3 ;  /* 0x00000003009c7213 */ /* 0x000fe20000000000 */
[--C-:B------:R-:W-:Y:S01]  /*3c90*/  @!P0 IMAD.IADD R100, R100, 0x1, -R243.reuse ;  /* 0x0000000164648824 */ /* 0x100fe200078e0af3 */
[----:B------:R-:W-:Y:S01]  /*3ca0*/  ISETP.GE.AND P2, PT, R3, RZ, PT ;  /* 0x000000ff0300720c */ /* 0x000fe20003f46270 */
[----:B------:R-:W-:Y:S01]  /*3cb0*/  IMAD.HI.U32 R3, R6, R157, RZ ;  /* 0x0000009d06037227 */ /* 0x000fe200078e00ff */
[C---:B------:R-:W-:Y:S01]  /*3cc0*/  ISETP.GT.U32.AND P4, PT, R243.reuse, R155, PT ;  /* 0x0000009bf300720c */ /* 0x040fe20003f84070 */
[----:B------:R-:W-:Y:S01]  /*3cd0*/  STL [R1+0x7188], R50 ;  /* 0x0071883201007387 */ /* 0x000fe20000100800 */
[----:B------:R-:W-:Y:S01]  /*3ce0*/  ISETP.GT.U32.AND P0, PT, R243, R100, PT ;  /* 0x00000064f300720c */ /* 0x000fe20003f04070 */
[----:B------:R-:W-:Y:S01]  /*3cf0*/  @!P5 IMAD.IADD R115, R115, 0x1, -R243 ;  /* 0x000000017373d824 */ /* 0x000fe200078e0af3 */
[----:B-1----:R-:W-:Y:S01]  /*3d00*/  IADD3 R153, R2, 0x1cc, RZ ;  /* 0x000001cc02997810 */ /* 0x002fe20007ffe0ff */
[----:B------:R-:W-:Y:S01]  /*3d10*/  IMAD.MOV R8, RZ, RZ, -R3 ;  /* 0x000000ffff087224 */ /* 0x000fe200078e0a03 */
[----:B------:R-:W-:Y:S01]  /*3d20*/  STL [R1+0x718c], R72 ;  /* 0x00718c4801007387 */ /* 0x000fe20000100800 */
[----:B------:R-:W-:Y:S01]  /*3d30*/  IMAD.HI.U32 R0, R6, R156, RZ ;  /* 0x0000009c06007227 */ /* 0x000fe200078e00ff */
[----:B------:R-:W-:-:S02]  /*3d40*/  ISETP.GT.U32.AND P5, PT, R243, R115, PT ;  /* 0x00000073f300720c */ /* 0x000fc40003fa4070 */
[----:B------:R-:W-:Y:S01]  /*3d50*/  STL [R1+0x7190], R32 ;  /* 0x0071902001007387 */ /* 0x000fe20000100800 */
[----:B------:R-:W-:Y:S01]  /*3d60*/  IMAD R157, R243, R8, R157 ;  /* 0x00000008f39d7224 */ /* 0x000fe200078e029d */
[----:B------:R-:W-:Y:S01]  /*3d70*/  IADD3 R0, -R0, RZ, RZ ;  /* 0x000000ff00007210 */ /* 0x000fe20007ffe1ff */
[--C-:B------:R-:W-:Y:S01]  /*3d80*/  @!P4 IMAD.IADD R155, R155, 0x1, -R243.reuse ;  /* 0x000000019b9bc824 */ /* 0x100fe200078e0af3 */
[----:B------:R-:W-:Y:S01]  /*3d90*/  IABS R62, R153 ;  /* 0x00000099003e7213 */ /* 0x000fe20000000000 */
[----:B------:R-:W-:Y:S01]  /*3da0*/  @!P0 IMAD.IADD R100, R100, 0x1, -R243 ;  /* 0x0000000164648824 */ /* 0x000fe200078e0af3 */
[C---:B------:R-:W-:Y:S01]  /*3db0*/  ISETP.GT.U32.AND P4, PT, R243.reuse, R157, PT ;  /* 0x0000009df300720c */ /* 0x040fe20003f84070 */
[----:B------:R-:W-:Y:S01]  /*3dc0*/  IMAD R156, R243, R0, R156 ;  /* 0x00000000f39c7224 */ /* 0x000fe200078e029c */
[----:B------:R-:W-:Y:S01]  /*3dd0*/  @!P6 IADD3 R155, -R155, RZ, RZ ;  /* 0x000000ff9b9be210 */ /* 0x000fe20007ffe1ff */
[----:B------:R-:W-:Y:S01]  /*3de0*/  IMAD.HI.U32 R4, R6, R53, RZ ;  /* 0x0000003506047227 */ /* 0x000fe200078e00ff */
[----:B------:R-:W-:-:S03]  /*3df0*/  ISETP.GE.AND P0, PT, R5, RZ, PT ;  /* 0x000000ff0500720c */ /* 0x000fc60003f06270 */
[----:B------:R-:W-:Y:S01]  /*3e00*/  @!P1 IMAD.MOV R100, RZ, RZ, -R100 ;  /* 0x000000ffff649224 */ /* 0x000fe200078e0a64 */
[----:B------:R-:W-:Y:S01]  /*3e10*/  ISETP.GT.U32.AND P1, PT, R243, R156, PT ;  /* 0x0000009cf300720c */ /* 0x000fe20003f24070 */
[----:B------:R-:W-:Y:S01]  /*3e20*/  @!P5 IMAD.IADD R115, R115, 0x1, -R243 ;  /* 0x000000017373d824 */ /* 0x000fe200078e0af3 */
[----:B------:R-:W-:Y:S01]  /*3e30*/  ISETP.GE.AND P5, PT, R7, RZ, PT ;  /* 0x000000ff0700720c */ /* 0x000fe20003fa6270 */
[----:B------:R-:W-:Y:S01]  /*3e40*/  IMAD.MOV R4, RZ, RZ, -R4 ;  /* 0x000000ffff047224 */ /* 0x000fe200078e0a04 */
[C---:B------:R-:W-:Y:S01]  /*3e50*/  IADD3 R7, R2.reuse, 0x43, RZ ;  /* 0x0000004302077810 */ /* 0x040fe20007ffe0ff */
[----:B------:R-:W-:Y:S01]  /*3e60*/  VIADD R0, R2, 0x42 ;  /* 0x0000004202007836 */ /* 0x000fe20000000000 */
[----:B------:R-:W-:Y:S01]  /*3e70*/  STL [R1+0x7194], R100 ;  /* 0x0071946401007387 */ /* 0x000fe20000100800 */
[----:B------:R-:W-:Y:S01]  /*3e80*/  IMAD R53, R243, R4, R53 ;  /* 0x00000004f3357224 */ /* 0x000fe200078e0235 */
[----:B------:R-:W-:Y:S01]  /*3e90*/  IABS R158, R7 ;  /* 0x00000007009e7213 */ /* 0x000fe20000000000 */
[----:B------:R-:W-:Y:S01]  /*3ea0*/  @!P4 IMAD.IADD R157, R157, 0x1, -R243 ;  /* 0x000000019d9dc824 */ /* 0x000fe200078e0af3 */
[----:B------:R-:W-:Y:S01]  /*3eb0*/  IABS R73, R0 ;  /* 0x0000000000497213 */ /* 0x000fe20000000000 */
[----:B------:R-:W-:Y:S01]  /*3ec0*/  @!P3 IMAD.MOV R115, RZ, RZ, -R115 ;  /* 0x000000ffff73b224 */ /* 0x000fe200078e0a73 */
[----:B------:R-:W-:Y:S01]  /*3ed0*/  ISETP.GE.AND P3, PT, R0, RZ, PT ;  /* 0x000000ff0000720c */ /* 0x000fe20003f66270 */
[----:B------:R-:W-:Y:S01]  /*3ee0*/  IMAD.HI.U32 R3, R6, R158, RZ ;  /* 0x0000009e06037227 */ /* 0x000fe200078e00ff */
[----:B------:R-:W-:-:S02]  /*3ef0*/  ISETP.GT.U32.AND P4, PT, R243, R157, PT ;  /* 0x0000009df300720c */ /* 0x000fc40003f84070 */
[C---:B------:R-:W-:Y:S01]  /*3f00*/  ISETP.GT.U32.AND P6, PT, R243.reuse, R53, PT ;  /* 0x00000035f300720c */ /* 0x040fe20003fc4070 */
[----:B------:R-:W-:Y:S01]  /*3f10*/  IMAD.HI.U32 R0, R6, R73, RZ ;  /* 0x0000004906007227 */ /* 0x000fe200078e00ff */
[----:B------:R-:W-:Y:S01]  /*3f20*/  @!P1 IADD3 R156, R156, -R243, RZ ;  /* 0x800000f39c9c9210 */ /* 0x000fe20007ffe0ff */
[----:B------:R-:W-:Y:S02]  /*3f30*/  STL [R1+0x7198], R115 ;  /* 0x0071987301007387 */ /* 0x000fe40000100800 */
[----:B------:R-:W-:Y:S01]  /*3f40*/  IMAD.MOV R0, RZ, RZ, -R0 ;  /* 0x000000ffff007224 */ /* 0x000fe200078e0a00 */
[C---:B------:R-:W-:Y:S01]  /*3f50*/  ISETP.GT.U32.AND P1, PT, R243.reuse, R156, PT ;  /* 0x0000009cf300720c */ /* 0x040fe20003f24070 */
[----:B------:R-:W-:Y:S01]  /*3f60*/  IMAD.MOV R3, RZ, RZ, -R3 ;  /* 0x000000ffff037224 */ /* 0x000fe200078e0a03 */
[----:B------:R-:W-:Y:S01]  /*3f70*/  STL [R1+0x719c], R155 ;  /* 0x00719c9b01007387 */ /* 0x000fe20000100800 */
[----:B------:R-:W-:Y:S02]  /*3f80*/  VIADD R9, R2, 0x45 ;  /* 0x0000004502097836 */ /* 0x000fe40000000000 */
[----:B------:R-:W-:-:S02]  /*3f90*/  IMAD R73, R243, R0, R73 ;  /* 0x00000000f3497224 */ /* 0x000fc400078e0249 */
[----:B------:R-:W-:Y:S01]  /*3fa0*/  IMAD R158, R243, R3, R158 ;  /* 0x00000003f39e7224 */ /* 0x000fe200078e029e */
[----:B------:R-:W-:Y:S01]  /*3fb0*/  IABS R116, R9 ;  /* 0x0000000900747213 */ /* 0x000fe20000000000 */
[--C-:B------:R-:W-:Y:S01]  /*3fc0*/  @!P4 IMAD.IADD R157, R157, 0x1, -R243.reuse ;  /* 0x000000019d9dc824 */ /* 0x100fe200078e0af3 */
[----:B------:R-:W-:Y:S01]  /*3fd0*/  ISETP.GT.U32.AND P4, PT, R243, R73, PT ;  /* 0x00000049f300720c */ /* 0x000fe20003f84070 */
[----:B------:R-:W-:Y:S01]  /*3fe0*/  @!P6 IMAD.IADD R53, R53, 0x1, -R243 ;  /* 0x000000013535e824 */ /* 0x000fe200078e0af3 */
[----:B------:R-:W-:Y:S01]  /*3ff0*/  ISETP.GT.U32.AND P6, PT, R243, R158, PT ;  /* 0x0000009ef300720c */ /* 0x000fe20003fc4070 */
[----:B------:R-:W-:-:S04]  /*4000*/  IMAD.HI.U32 R5, R6, R116, RZ ;  /* 0x0000007406057227 */ /* 0x000fc800078e00ff */
[----:B------:R-:W-:Y:S02]  /*4010*/  VIADD R8, R2, 0x44 ;  /* 0x0000004402087836 */ /* 0x000fe40000000000 */
[----:B------:R-:W-:Y:S01]  /*4020*/  @!P1 IMAD.IADD R156, R156, 0x1, -R243 ;  /* 0x000000019c9c9824 */ /* 0x000fe200078e0af3 */
[----:B------:R-:W-:Y:S01]  /*4030*/  ISETP.GE.AND P1, PT, R7, RZ, PT ;  /* 0x000000ff0700720c */ /* 0x000fe20003f26270 */
[----:B------:R-:W-:Y:S01]  /*4040*/  IMAD.MOV R5, RZ, RZ, -R5 ;  /* 0x000000ffff057224 */ /* 0x000fe200078e0a05 */
[----:B------:R-:W-:Y:S01]  /*4050*/  IABS R86, R8 ;  /* 0x0000000800567213 */ /* 0x000fe20000000000 */
[C---:B------:R-:W-:Y:S02]  /*4060*/  VIADD R7, R2.reuse, 0x47 ;  /* 0x0000004702077836 */ /* 0x040fe40000000000 */
[----:B------:R-:W-:Y:S02]  /*4070*/  IMAD R116, R243, R5, R116 ;  /* 0x00000005f3747224 */ /* 0x000fe400078e0274 */
[----:B------:R-:W-:Y:S01]  /*4080*/  VIADD R5, R2, 0x46 ;  /* 0x0000004602057836 */ /* 0x000fe20000000000 */
[----:B------:R-:W-:Y:S01]  /*4090*/  IABS R159, R7 ;  /* 0x00000007009f7213 */ /* 0x000fe20000000000 */
[----:B------:R-:W-:-:S03]  /*40a0*/  IMAD.HI.U32 R4, R6, R86, RZ ;  /* 0x0000005606047227 */ /* 0x000fc600078e00ff */
[----:B------:R-:W-:Y:S01]  /*40b0*/  IABS R99, R5 ;  /* 0x0000000500637213 */ /* 0x000fe20000000000 */
[--C-:B------:R-:W-:Y:S01]  /*40c0*/  @!P4 IMAD.IADD R73, R73, 0x1, -R243.reuse ;  /* 0x000000014949c824 */ /* 0x100fe200078e0af3 */
[C---:B------:R-:W-:Y:S01]  /*40d0*/  ISETP.GT.U32.AND P4, PT, R243.reuse, R53, PT ;  /* 0x00000035f300720c */ /* 0x040fe20003f84070 */
[----:B------:R-:W-:Y:S02]  /*40e0*/  @!P6 IMAD.IADD R158, R158, 0x1, -R243 ;  /* 0x000000019e9ee824 */ /* 0x000fe400078e0af3 */
[----:B------:R-:W-:Y:S02]  /*40f0*/  IMAD.MOV R4, RZ, RZ, -R4 ;  /* 0x000000ffff047224 */ /* 0x000fe400078e0a04 */
[----:B------:R-:W-:Y:S01]  /*4100*/  IMAD.HI.U32 R3, R6, R159, RZ ;  /* 0x0000009f06037227 */ /* 0x000fe200078e00ff */
[----:B------:R-:W-:-:S03]  /*4110*/  ISETP.GT.U32.AND P6, PT, R243, R158, PT ;  /* 0x0000009ef300720c */ /* 0x000fc60003fc4070 */
[----:B------:R-:W-:Y:S01]  /*4120*/  @!P2 IMAD.MOV R156, RZ, RZ, -R156 ;  /* 0x000000ffff9ca224 */ /* 0x000fe200078e0a9c */
[C---:B------:R-:W-:Y:S01]  /*4130*/  ISETP.GT.U32.AND P2, PT, R243.reuse, R73, PT ;  /* 0x00000049f300720c */ /* 0x040fe20003f44070 */
[----:B------:R-:W-:Y:S01]  /*4140*/  IMAD R86, R243, R4, R86 ;  /* 0x00000004f3567224 */ /* 0x000fe200078e0256 */
[----:B------:R-:W-:Y:S01]  /*4150*/  IADD3 R4, -R3, RZ, RZ ;  /* 0x000000ff03047210 */ /* 0x000fe20007ffe1ff */
[----:B------:R-:W-:Y:S01]  /*4160*/  IMAD.HI.U32 R0, R6, R99, RZ ;  /* 0x0000006306007227 */ /* 0x000fe200078e00ff */
[----:B------:R1:W-:Y:S03]  /*4170*/  STL [R1+0x71a0], R156 ;  /* 0x0071a09c01007387 */ /* 0x0003e60000100800 */
[----:B------:R-:W-:Y:S02]  /*4180*/  IMAD.MOV R0, RZ, RZ, -R0 ;  /* 0x000000ffff007224 */ /* 0x000fe400078e0a00 */
[----:B------:R-:W-:Y:S01]  /*4190*/  @!P4 IMAD.IADD R53, R53, 0x1, -R243 ;  /* 0x000000013535c824 */ /* 0x000fe200078e0af3 */
[C---:B------:R-:W-:Y:S01]  /*41a0*/  ISETP.GT.U32.AND P4, PT, R243.reuse, R116, PT ;  /* 0x00000074f300720c */ /* 0x040fe20003f84070 */
[C---:B------:R-:W-:Y:S01]  /*41b0*/  IMAD R159, R243.reuse, R4, R159 ;  /* 0x00000004f39f7224 */ /* 0x040fe200078e029f */
[----:B------:R-:W-:Y:S01]  /*41c0*/  @!P6 IADD3 R158, R158, -R243, RZ ;  /* 0x800000f39e9ee210 */ /* 0x000fe20007ffe0ff */
[----:B------:R-:W-:Y:S01]  /*41d0*/  @!P0 IMAD.MOV R157, RZ, RZ, -R157 ;  /* 0x000000ffff9d8224 */ /* 0x000fe200078e0a9d */
[C---:B------:R-:W-:Y:S01]  /*41e0*/  ISETP.GT.U32.AND P0, PT, R243.reuse, R86, PT ;  /* 0x00000056f300720c */ /* 0x040fe20003f04070 */
[C---:B------:R-:W-:Y:S01]  /*41f0*/  IMAD R99, R243.reuse, R0, R99 ;  /* 0x00000000f3637224 */ /* 0x040fe200078e0263 */
[----:B------:R-:W-:Y:S01]  /*4200*/  ISETP.GT.U32.AND P6, PT, R243, R159, PT ;  /* 0x0000009ff300720c */ /* 0x000fe20003fc4070 */
[----:B------:R-:W-:Y:S01]  /*4210*/  @!P2 IMAD.IADD R73, R73, 0x1, -R243 ;  /* 0x000000014949a824 */ /* 0x000fe200078e0af3 */
[----:B------:R-:W-:Y:S01]  /*4220*/  STL [R1+0x71a4], R157 ;  /* 0x0071a49d01007387 */ /* 0x000fe20000100800 */
[----:B------:R-:W-:Y:S01]  /*4230*/  VIADD R10, R2, 0x48 ;  /* 0x00000048020a7836 */ /* 0x000fe20000000000 */
[----:B------:R-:W-:Y:S01]  /*4240*/  ISETP.GT.U32.AND P2, PT, R243, R99, PT ;  /* 0x00000063f300720c */ /* 0x000fe20003f44070 */
[----:B------:R-:W-:Y:S01]  /*4250*/  IMAD.HI.U32 R3, R6, R161, RZ ;  /* 0x000000a106037227 */ /* 0x000fe200078e00ff */
[----:B-1----:R-:W-:-:S02]  /*4260*/  IADD3 R156, R2, 0x1c4, RZ ;  /* 0x000001c4029c7810 */ /* 0x002fc40007ffe0ff */
[----:B------:R-:W-:Y:S01]  /*4270*/  IABS R160, R10 ;  /* 0x0000000a00a07213 */ /* 0x000fe20000000000 */
[--C-:B------:R-:W-:Y:S01]  /*4280*/  @!P4 IMAD.IADD R116, R116, 0x1, -R243.reuse ;  /* 0x000000017474c824 */ /* 0x100fe200078e0af3 */
[----:B------:R-:W-:Y:S01]  /*4290*/  ISETP.GE.AND P4, PT, R9, RZ, PT ;  /* 0x000000ff0900720c */ /* 0x000fe20003f86270 */
[----:B------:R-:W-:Y:S01]  /*42a0*/  @!P0 IMAD.IADD R86, R86, 0x1, -R243 ;  /* 0x0000000156568824 */ /* 0x000fe200078e0af3 */
[----:B------:R-:W-:Y:S01]  /*42b0*/  ISETP.GE.AND P0, PT, R8, RZ, PT ;  /* 0x000000ff0800720c */ /* 0x000fe20003f06270 */
[----:B------:R-:W-:Y:S01]  /*42c0*/  IMAD.MOV R4, RZ, RZ, -R3 ;  /* 0x000000ffff047224 */ /* 0x000fe200078e0a03 */
[----:B------:R-:W-:Y:S01]  /*42d0*/  @!P6 IADD3 R159, R159, -R243, RZ ;  /* 0x800000f39f9fe210 */ /* 0x000fe20007ffe0ff */
[----:B------:R-:W-:Y:S01]  /*42e0*/  @!P5 IMAD.MOV R53, RZ, RZ, -R53 ;  /* 0x000000ffff35d224 */ /* 0x000fe200078e0a35 */
[----:B------:R-:W-:Y:S01]  /*42f0*/  ISETP.GT.U32.AND P6, PT, R243, R116, PT ;  /* 0x00000074f300720c */ /* 0x000fe20003fc4070 */
[----:B------:R-:W-:Y:S01]  /*4300*/  @!P2 IMAD.IADD R99, R99, 0x1, -R243 ;  /* 0x000000016363a824 */ /* 0x000fe200078e0af3 */
[C---:B------:R-:W-:Y:S01]  /*4310*/  ISETP.GT.U32.AND P2, PT, R243.reuse, R86, PT ;  /* 0x00000056f300720c */ /* 0x040fe20003f44070 */
[----:B------:R-:W-:Y:S01]  /*4320*/  VIADD R8, R2, 0x4a ;  /* 0x0000004a02087836 */ /* 0x000fe20000000000 */
[----:B------:R-:W-:Y:S01]  /*4330*/  STL [R1+0x71a8], R53 ;  /* 0x0071a83501007387 */ /* 0x000fe20000100800 */
[----:B------:R-:W-:Y:S01]  /*4340*/  IMAD.HI.U32 R0, R6, R160, RZ ;  /* 0x000000a006007227 */ /* 0x000fe200078e00ff */
[----:B------:R-:W-:-:S02]  /*4350*/  ISETP.GT.U32.AND P5, PT, R243, R99, PT ;  /* 0x00000063f300720c */ /* 0x000fc40003fa4070 */
[----:B------:R-:W-:Y:S01]  /*4360*/  IABS R74, R8 ;  /* 0x00000008004a7213 */ /* 0x000fe20000000000 */
[C---:B------:R-:W-:Y:S01]  /*4370*/  IMAD R161, R243.reuse, R4, R161 ;  /* 0x00000004f3a17224 */ /* 0x040fe200078e02a1 */
[----:B------:R-:W-:Y:S01]  /*4380*/  IABS R227, R156 ;  /* 0x0000009c00e37213 */ /* 0x000fe20000000000 */
[----:B------:R-:W-:Y:S02]  /*4390*/  VIADD R9, R2, 0x4b ;  /* 0x0000004b02097836 */ /* 0x000fe40000000000 */
[----:B------:R-:W-:Y:S02]  /*43a0*/  IMAD.MOV R0, RZ, RZ, -R0 ;  /* 0x000000ffff007224 */ /* 0x000fe400078e0a00 */
[----:B------:R-:W-:Y:S01]  /*43b0*/  @!P6 IMAD.IADD R116, R116, 0x1, -R243 ;  /* 0x000000017474e824 */ /* 0x000fe200078e0af3 */
[C---:B------:R-:W-:Y:S01]  /*43c0*/  ISETP.GT.U32.AND P6, PT, R243.reuse, R161, PT ;  /* 0x000000a1f300720c */ /* 0x040fe20003fc4070 */
[----:B------:R-:W-:Y:S01]  /*43d0*/  @!P3 IMAD.MOV R73, RZ, RZ, -R73 ;  /* 0x000000ffff49b224 */ /* 0x000fe200078e0a49 */
[C---:B------:R-:W-:Y:S01]  /*43e0*/  ISETP.GT.U32.AND P3, PT, R243.reuse, R159, PT ;  /* 0x0000009ff300720c */ /* 0x040fe20003f64070 */
[----:B------:R-:W-:Y:S01]  /*43f0*/  @!P2 IMAD.IADD R86, R86, 0x1, -R243 ;  /* 0x000000015656a824 */ /* 0x000fe200078e0af3 */
[----:B------:R-:W-:Y:S01]  /*4400*/  IABS R31, R9 ;  /* 0x00000009001f7213 */ /* 0x000fe20000000000 */
[----:B------:R-:W-:Y:S01]  /*4410*/  IMAD R160, R243, R0, R160 ;  /* 0x00000000f3a07224 */ /* 0x000fe200078e02a0 */
[----:B------:R-:W-:Y:S01]  /*4420*/  ISETP.GE.AND P2, PT, R5, RZ, PT ;  /* 0x000000ff0500720c */ /* 0x000fe20003f46270 */
[C---:B------:R-:W-:Y:S01]  /*4430*/  IMAD.HI.U32 R0, R6.reuse, R74, RZ ;  /* 0x0000004a06007227 */ /* 0x040fe200078e00ff */
[----:B------:R-:W-:Y:S01]  /*4440*/  @!P5 IADD3 R99, R99, -R243, RZ ;  /* 0x800000f36363d210 */ /* 0x000fe20007ffe0ff */
[----:B------:R-:W-:Y:S01]  /*4450*/  STL [R1+0x71ac], R73 ;  /* 0x0071ac4901007387 */ /* 0x000fe20000100800 */
[----:B------:R-:W-:Y:S01]  /*4460*/  ISETP.GE.AND P5, PT, R7, RZ, PT ;  /* 0x000000ff0700720c */ /* 0x000fe20003fa6270 */
[----:B------:R-:W-:Y:S01]  /*4470*/  IMAD.HI.U32 R3, R6, R31, RZ ;  /* 0x0000001f06037227 */ /* 0x000fe200078e00ff */
[----:B------:R-:W-:-:S03]  /*4480*/  @!P0 IADD3 R86, -R86, RZ, RZ ;  /* 0x000000ff56568210 */ /* 0x000fc60007ffe1ff */
[----:B------:R-:W-:Y:S02]  /*4490*/  IMAD.MOV R0, RZ, RZ, -R0 ;  /* 0x000000ffff007224 */ /* 0x000fe400078e0a00 */
[----:B------:R-:W-:Y:S01]  /*44a0*/  @!P1 IMAD.MOV R158, RZ, RZ, -R158 ;  /* 0x000000ffff9e9224 */ /* 0x000fe200078e0a9e */
[C---:B------:R-:W-:Y:S01]  /*44b0*/  ISETP.GT.U32.AND P1, PT, R243.reuse, R160, PT ;  /* 0x000000a0f300720c */ /* 0x040fe20003f24070 */
[----:B------:R-:W-:Y:S02]  /*44c0*/  IMAD.MOV R4, RZ, RZ, -R3 ;  /* 0x000000ffff047224 */ /* 0x000fe400078e0a03 */
[----:B------:R-:W-:Y:S01]  /*44d0*/  IMAD R74, R243, R0, R74 ;  /* 0x00000000f34a7224 */ /* 0x000fe200078e024a */
[----:B------:R-:W-:Y:S01]  /*44e0*/  STL [R1+0x71b0], R158 ;  /* 0x0071b09e01007387 */ /* 0x000fe20000100800 */
[--C-:B------:R-:W-:Y:S01]  /*44f0*/  @!P6 IMAD.IADD R161, R161, 0x1, -R243.reuse ;  /* 0x00000001a1a1e824 */ /* 0x100fe200078e0af3 */
[----:B------:R-:W-:Y:S01]  /*4500*/  ISETP.GE.AND P6, PT, R8, RZ, PT ;  /* 0x000000ff0800720c */ /* 0x000fe20003fc6270 */
[----:B------:R-:W-:Y:S01]  /*4510*/  @!P3 IMAD.IADD R159, R159, 0x1, -R243 ;  /* 0x000000019f9fb824 */ /* 0x000fe200078e0af3 */
[----:B------:R-:W-:Y:S01]  /*4520*/  ISETP.GE.AND P3, PT, R10, RZ, PT ;  /* 0x000000ff0a00720c */ /* 0x000fe20003f66270 */
[C---:B------:R-:W-:Y:S01]  /*4530*/  IMAD R31, R243.reuse, R4, R31 ;  /* 0x00000004f31f7224 */ /* 0x040fe200078e021f */
[----:B------:R1:W-:Y:S01]  /*4540*/  STL [R1+0x71b4], R86 ;  /* 0x0071b45601007387 */ /* 0x0003e20000100800 */
[----:B------:R-:W-:Y:S01]  /*4550*/  @!P2 IMAD.MOV R99, RZ, RZ, -R99 ;  /* 0x000000ffff63a224 */ /* 0x000fe200078e0a63 */
[C---:B------:R-:W-:Y:S01]  /*4560*/  ISETP.GT.U32.AND P2, PT, R243.reuse, R74, PT ;  /* 0x0000004af300720c */ /* 0x040fe20003f44070 */
[----:B------:R-:W-:Y:S01]  /*4570*/  @!P4 IMAD.MOV R116, RZ, RZ, -R116 ;  /* 0x000000ffff74c224 */ /* 0x000fe200078e0a74 */
[C---:B------:R-:W-:Y:S01]  /*4580*/  ISETP.GT.U32.AND P4, PT, R243.reuse, R161, PT ;  /* 0x000000a1f300720c */ /* 0x040fe20003f84070 */
[----:B------:R-:W-:Y:S01]  /*4590*/  @!P5 IMAD.MOV R159, RZ, RZ, -R159 ;  /* 0x000000ffff9fd224 */ /* 0x000fe200078e0a9f */
[----:B------:R-:W-:Y:S01]  /*45a0*/  ISETP.GT.U32.AND P5, PT, R243, R31, PT ;  /* 0x0000001ff300720c */ /* 0x000fe20003fa4070 */
[--C-:B------:R-:W-:Y:S01]  /*45b0*/  @!P1 IMAD.IADD R160, R160, 0x1, -R243.reuse ;  /* 0x00000001a0a09824 */ /* 0x100fe200078e0af3 */
[----:B------:R-:W-:Y:S01]  /*45c0*/  ISETP.GE.AND P1, PT, R11, RZ, PT ;  /* 0x000000ff0b00720c */ /* 0x000fe20003f26270 */
[C---:B------:R-:W-:Y:S01]  /*45d0*/  VIADD R0, R2.reuse, 0x4c ;  /* 0x0000004c02007836 */ /* 0x040fe20000000000 */
[----:B------:R-:W-:Y:S01]  /*45e0*/  IABS R11, R19 ;  /* 0x00000013000b7213 */ /* 0x000fe20000000000 */
[C---:B------:R-:W-:Y:S01]  /*45f0*/  VIADD R3, R2.reuse, 0x4d ;  /* 0x0000004d02037836 */ /* 0x040fe20000000000 */
[----:B------:R-:W-:Y:S01]  /*4600*/  ISETP.GT.U32.AND P0, PT, R243, R160, PT ;  /* 0x000000a0f300720c */ /* 0x000fe20003f04070 */
[----:B------:R-:W-:Y:S01]  /*4610*/  VIADD R5, R2, 0x4e ;  /* 0x0000004e02057836 */ /* 0x000fe20000000000 */
[----:B------:R-:W-:Y:S01]  /*4620*/  IABS R101, R0 ;  /* 0x0000000000657213 */ /* 0x000fe20000000000 */
[--C-:B------:R-:W-:Y:S01]  /*4630*/  @!P2 IMAD.IADD R74, R74, 0x1, -R243.reuse ;  /* 0x000000014a4aa824 */ /* 0x100fe200078e0af3 */
[----:B------:R-:W-:Y:S01]  /*4640*/  IABS R117, R3 ;  /* 0x0000000300757213 */ /* 0x000fe20000000000 */
[--C-:B------:R-:W-:Y:S01]  /*4650*/  @!P4 IMAD.IADD R161, R161, 0x1, -R243.reuse ;  /* 0x00000001a1a1c824 */ /* 0x100fe200078e0af3 */
[----:B------:R-:W-:Y:S01]  /*4660*/  ISETP.GE.AND P4, PT, R0, RZ, PT ;  /* 0x000000ff0000720c */ /* 0x000fe20003f86270 */
[C---:B------:R-:W-:Y:S01]  /*4670*/  IMAD.HI.U32 R0, R6.reuse, R101, RZ ;  /* 0x0000006506007227 */ /* 0x040fe200078e00ff */
[----:B------:R-:W-:Y:S01]  /*4680*/  ISETP.GE.AND P2, PT, R3, RZ, PT ;  /* 0x000000ff0300720c */ /* 0x000fe20003f46270 */
[----:B------:R-:W-:Y:S01]  /*4690*/  STL [R1+0x71b8], R116 ;  /* 0x0071b87401007387 */ /* 0x000fe20000100800 */
[----:B------:R-:W-:Y:S01]  /*46a0*/  IABS R51, R5 ;  /* 0x0000000500337213 */ /* 0x000fe20000000000 */
[----:B------:R-:W-:Y:S01]  /*46b0*/  @!P5 IMAD.IADD R31, R31, 0x1, -R243 ;  /* 0x000000011f1fd824 */ /* 0x000fe200078e0af3 */
[----:B------:R-:W-:Y:S01]  /*46c0*/  ISETP.GT.U32.AND P5, PT, R243, R74, PT ;  /* 0x0000004af300720c */ /* 0x000fe20003fa4070 */
[----:B------:R-:W-:Y:S01]  /*46d0*/  IMAD.HI.U32 R3, R6, R117, RZ ;  /* 0x0000007506037227 */ /* 0x000fe200078e00ff */
[----:B------:R-:W-:Y:S01]  /*46e0*/  IADD3 R0, -R0, RZ, RZ ;  /* 0x000000ff00007210 */ /* 0x000fe20007ffe1ff */
[----:B------:R-:W-:Y:S01]  /*46f0*/  STL [R1+0x71bc], R99 ;  /* 0x0071bc6301007387 */ /* 0x000fe20000100800 */
[----:B------:R-:W-:Y:S01]  /*4700*/  @!P0 IADD3 R160, R160, -R243, RZ ;  /* 0x800000f3a0a08210 */ /* 0x000fe20007ffe0ff */
[----:B------:R-:W-:Y:S01]  /*4710*/  IMAD.MOV R4, RZ, RZ, -R3 ;  /* 0x000000ffff047224 */ /* 0x000fe200078e0a03 */
[----:B------:R-:W-:Y:S01]  /*4720*/  ISETP.GE.AND P0, PT, R9, RZ, PT ;  /* 0x000000ff0900720c */ /* 0x000fe20003f06270 */
[C---:B------:R-:W-:Y:S01]  /*4730*/  IMAD R101, R243.reuse, R0, R101 ;  /* 0x00000000f3657224 */ /* 0x040fe200078e0265 */
[----:B------:R-:W-:Y:S01]  /*4740*/  IADD3 R3, R2, 0x50, RZ ;  /* 0x0000005002037810 */ /* 0x000fe20007ffe0ff */
[----:B------:R-:W-:Y:S01]  /*4750*/  @!P3 IMAD.MOV R160, RZ, RZ, -R160 ;  /* 0x000000ffffa0b224 */ /* 0x000fe200078e0aa0 */
[C---:B------:R-:W-:Y:S01]  /*4760*/  ISETP.GT.U32.AND P3, PT, R243.reuse, R31, PT ;  /* 0x0000001ff300720c */ /* 0x040fe20003f64070 */
[C---:B------:R-:W-:Y:S01]  /*4770*/  IMAD R117, R243.reuse, R4, R117 ;  /* 0x00000004f3757224 */ /* 0x040fe200078e0275 */
[----:B------:R-:W-:Y:S01]  /*4780*/  IABS R163, R3 ;  /* 0x0000000300a37213 */ /* 0x000fe20000000000 */
[----:B------:R-:W-:Y:S01]  /*4790*/  @!P5 IMAD.IADD R74, R74, 0x1, -R243 ;  /* 0x000000014a4ad824 */ /* 0x000fe200078e0af3 */
[C---:B------:R-:W-:Y:S01]  /*47a0*/  ISETP.GT.U32.AND P5, PT, R243.reuse, R101, PT ;  /* 0x00000065f300720c */ /* 0x040fe20003fa4070 */
[C---:B------:R-:W-:Y:S01]  /*47b0*/  VIADD R0, R2.reuse, 0x4f ;  /* 0x0000004f02007836 */ /* 0x040fe20000000000 */
[C---:B------:R-:W-:Y:S01]  /*47c0*/  IADD3 R9, R2.reuse, 0x55, RZ ;  /* 0x0000005502097810 */ /* 0x040fe20007ffe0ff */
[----:B------:R-:W-:Y:S01]  /*47d0*/  @!P6 IMAD.MOV R74, RZ, RZ, -R74 ;  /* 0x000000ffff4ae224 */ /* 0x000fe200078e0a4a */
[----:B------:R-:W-:Y:S01]  /*47e0*/  ISETP.GT.U32.AND P6, PT, R243, R117, PT ;  /* 0x00000075f300720c */ /* 0x000fe20003fc4070 */
[----:B------:R-:W-:Y:S01]  /*47f0*/  @!P1 IMAD.MOV R161, RZ, RZ, -R161 ;  /* 0x000000ffffa19224 */ /* 0x000fe200078e0aa1 */
[----:B------:R-:W-:Y:S01]  /*4800*/  IABS R162, R0 ;  /* 0x0000000000a27213 */ /* 0x000fe20000000000 */
[----:B------:R-:W-:Y:S01]  /*4810*/  VIADD R7, R2, 0x53 ;  /* 0x0000005302077836 */ /* 0x000fe20000000000 */
[----:B------:R-:W-:Y:S01]  /*4820*/  ISETP.GE.AND P1, PT, R5, RZ, PT ;  /* 0x000000ff0500720c */ /* 0x000fe20003f26270 */
[--C-:B------:R-:W-:Y:S01]  /*4830*/  @!P3 IMAD.IADD R31, R31, 0x1, -R243.reuse ;  /* 0x000000011f1fb824 */ /* 0x100fe200078e0af3 */
[----:B------:R-:W-:Y:S01]  /*4840*/  ISETP.GE.AND P3, PT, R0, RZ, PT ;  /* 0x000000ff0000720c */ /* 0x000fe20003f66270 */
[----:B------:R-:W-:Y:S01]  /*4850*/  IMAD.HI.U32 R0, R6, R51, RZ ;  /* 0x0000003306007227 */ /* 0x000fe200078e00ff */
[----:B------:R-:W-:Y:S01]  /*4860*/  IABS R30, R7 ;  /* 0x00000007001e7213 */ /* 0x000fe20000000000 */
[----:B------:R-:W-:Y:S01]  /*4870*/  STL [R1+0x71c0], R159 ;  /* 0x0071c09f01007387 */ /* 0x000fe20000100800 */
[----:B------:R-:W-:Y:S01]  /*4880*/  IABS R118, R9 ;  /* 0x0000000900767213 */ /* 0x000fe20000000000 */
[----:B------:R-:W-:Y:S01]  /*4890*/  @!P5 IMAD.IADD R101, R101, 0x1, -R243 ;  /* 0x000000016565d824 */ /* 0x000fe200078e0af3 */
[----:B-1----:R-:W-:Y:S01]  /*48a0*/  IADD3 R86, R2, 0x1bf, RZ ;  /* 0x000001bf02567810 */ /* 0x002fe20007ffe0ff */
[----:B------:R-:W-:Y:S01]  /*48b0*/  IMAD.MOV R4, RZ, RZ, -R0 ;  /* 0x000000ffff047224 */ /* 0x000fe200078e0a00 */
[----:B------:R-:W-:Y:S01]  /*48c0*/  STL [R1+0x71c4], R160 ;  /* 0x0071c4a001007387 */ /* 0x000fe20000100800 */
[----:B------:R-:W-:Y:S01]  /*48d0*/  IMAD.HI.U32 R0, R6, R162, RZ ;  /* 0x000000a206007227 */ /* 0x000fe200078e00ff */
[----:B------:R-:W-:-:S02]  /*48e0*/  ISETP.GT.U32.AND P5, PT, R243, R101, PT ;  /* 0x00000065f300720c */ /* 0x000fc40003fa4070 */
[----:B------:R-:W-:Y:S01]  /*48f0*/  STL [R1+0x71c8], R161 ;  /* 0x0071c8a101007387 */ /* 0x000fe20000100800 */
[----:B------:R-:W-:Y:S01]  /*4900*/  VIADD R5, R2, 0x51 ;  /* 0x0000005102057836 */ /* 0x000fe20000000000 */
[----:B------:R-:W-:Y:S01]  /*4910*/  IADD3 R0, -R0, RZ, RZ ;  /* 0x000000ff00007210 */ /* 0x000fe20007ffe1ff */
[----:B------:R-:W-:Y:S01]  /*4920*/  @!P6 IMAD.IADD R117, R117, 0x1, -R243 ;  /* 0x000000017575e824 */ /* 0x000fe200078e0af3 */
[----:B------:R-:W-:Y:S01]  /*4930*/  STL [R1+0x71cc], R74 ;  /* 0x0071cc4a01007387 */ /* 0x000fe20000100800 */
[C---:B------:R-:W-:Y:S01]  /*4940*/  IMAD R51, R243.reuse, R4, R51 ;  /* 0x00000004f3337224 */ /* 0x040fe200078e0233 */
[----:B------:R-:W-:Y:S01]  /*4950*/  IABS R164, R5 ;  /* 0x0000000500a47213 */ /* 0x000fe20000000000 */
[C---:B------:R-:W-:Y:S01]  /*4960*/  IMAD R162, R243.reuse, R0, R162 ;  /* 0x00000000f3a27224 */ /* 0x040fe200078e02a2 */
[----:B------:R-:W-:Y:S01]  /*4970*/  ISETP.GT.U32.AND P6, PT, R243, R117, PT ;  /* 0x00000075f300720c */ /* 0x000fe20003fc4070 */
[----:B------:R-:W-:Y:S01]  /*4980*/  IMAD.HI.U32 R0, R6, R163, RZ ;  /* 0x000000a306007227 */ /* 0x000fe200078e00ff */
[----:B------:R-:W-:-:S03]  /*4990*/  IABS R129, R86 ;  /* 0x0000005600817213 */ /* 0x000fc60000000000 */
[----:B------:R-:W-:Y:S01]  /*49a0*/  @!P0 IMAD.MOV R31, RZ, RZ, -R31 ;  /* 0x000000ffff1f8224 */ /* 0x000fe200078e0a1f */
[----:B------:R-:W-:Y:S01]  /*49b0*/  ISETP.GE.AND P0, PT, R3, RZ, PT ;  /* 0x000000ff0300720c */ /* 0x000fe20003f06270 */
[----:B------:R-:W-:Y:S01]  /*49c0*/  @!P5 IMAD.IADD R101, R101, 0x1, -R243 ;  /* 0x000000016565d824 */ /* 0x000fe200078e0af3 */
[----:B------:R-:W-:Y:S01]  /*49d0*/  ISETP.GT.U32.AND P5, PT, R243, R51, PT ;  /* 0x00000033f300720c */ /* 0x000fe20003fa4070 */
[----:B------:R-:W-:Y:S01]  /*49e0*/  IMAD.HI.U32 R3, R6, R164, RZ ;  /* 0x000000a406037227 */ /* 0x000fe200078e00ff */
[----:B------:R1:W-:Y:S02]  /*49f0*/  STL [R1+0x71d0], R31 ;  /* 0x0071d01f01007387 */ /* 0x0003e40000100800 */
[----:B------:R-:W-:Y:S01]  /*4a00*/  @!P4 IADD3 R101, -R101, RZ, RZ ;  /* 0x000000ff6565c210 */ /* 0x000fe20007ffe1ff */
[----:B------:R-:W-:Y:S01]  /*4a10*/  IMAD.MOV R0, RZ, RZ, -R0 ;  /* 0x000000ffff007224 */ /* 0x000fe200078e0a00 */
[----:B------:R-:W-:Y:S01]  /*4a20*/  ISETP.GT.U32.AND P4, PT, R243, R162, PT ;  /* 0x000000a2f300720c */ /* 0x000fe20003f84070 */
[----:B------:R-:W-:-:S02]  /*4a30*/  IMAD.MOV R3, RZ, RZ, -R3 ;  /* 0x000000ffff037224 */ /* 0x000fc400078e0a03 */
[C---:B------:R-:W-:Y:S01]  /*4a40*/  IMAD R163, R243.reuse, R0, R163 ;  /* 0x00000000f3a37224 */ /* 0x040fe200078e02a3 */
[----:B------:R-:W-:Y:S01]  /*4a50*/  STL [R1+0x71d4], R101 ;  /* 0x0071d46501007387 */ /* 0x000fe20000100800 */
[----:B------:R-:W-:Y:S01]  /*4a60*/  IMAD R164, R243, R3, R164 ;  /* 0x00000003f3a47224 */ /* 0x000fe200078e02a4 */
[C---:B-1----:R-:W-:Y:S01]  /*4a70*/  IADD3 R31, R2.reuse, 0x1b8, RZ ;  /* 0x000001b8021f7810 */ /* 0x042fe20007ffe0ff */
[--C-:B------:R-:W-:Y:S01]  /*4a80*/  @!P6 IMAD.IADD R117, R117, 0x1, -R243.reuse ;  /* 0x000000017575e824 */ /* 0x100fe200078e0af3 */
[----:B------:R-:W-:Y:S01]  /*4a90*/  ISETP.GT.U32.AND P6, PT, R243, R163, PT ;  /* 0x000000a3f300720c */ /* 0x000fe20003fc4070 */
[----:B------:R-:W-:Y:S01]  /*4aa0*/  VIADD R4, R2, 0x52 ;  /* 0x0000005202047836 */ /* 0x000fe20000000000 */
[----:B------:R-:W-:Y:S01]  /*4ab0*/  IABS R200, R31 ;  /* 0x0000001f00c87213 */ /* 0x000fe20000000000 */
[--C-:B------:R-:W-:Y:S01]  /*4ac0*/  @!P5 IMAD.IADD R51, R51, 0x1, -R243.reuse ;  /* 0x000000013333d824 */ /* 0x100fe200078e0af3 */
[C---:B------:R-:W-:Y:S01]  /*4ad0*/  ISETP.GT.U32.AND P5, PT, R243.reuse, R164, PT ;  /* 0x000000a4f300720c */ /* 0x040fe20003fa4070 */
[----:B------:R-:W-:Y:S01]  /*4ae0*/  @!P4 IMAD.IADD R162, R162, 0x1, -R243 ;  /* 0x00000001a2a2c824 */ /* 0x000fe200078e0af3 */
[----:B------:R-:W-:Y:S01]  /*4af0*/  IABS R75, R4 ;  /* 0x00000004004b7213 */ /* 0x000fe20000000000 */
[----:B------:R-:W-:Y:S01]  /*4b00*/  VIADD R8, R2, 0x54 ;  /* 0x0000005402087836 */ /* 0x000fe20000000000 */
[----:B------:R-:W-:Y:S01]  /*4b10*/  ISETP.GT.U32.AND P4, PT, R243, R51, PT ;  /* 0x00000033f300720c */ /* 0x000fe20003f84070 */
[----:B------:R-:W-:-:S02]  /*4b20*/  @!P2 IMAD.MOV R117, RZ, RZ, -R117 ;  /* 0x000000ffff75a224 */ /* 0x000fc400078e0a75 */
[----:B------:R-:W-:Y:S01]  /*4b30*/  IMAD.HI.U32 R0, R6, R75, RZ ;  /* 0x0000004b06007227 */ /* 0x000fe200078e00ff */
[----:B------:R-:W-:Y:S02]  /*4b40*/  IABS R102, R8 ;  /* 0x0000000800667213 */ /* 0x000fe40000000000 */
[----:B------:R-:W-:Y:S01]  /*4b50*/  STL [R1+0x71d8], R117 ;  /* 0x0071d87501007387 */ /* 0x000fe20000100800 */
[--C-:B------:R-:W-:Y:S01]  /*4b60*/  @!P6 IMAD.IADD R163, R163, 0x1, -R243.reuse ;  /* 0x00000001a3a3e824 */ /* 0x100fe200078e0af3 */
[C---:B------:R-:W-:Y:S01]  /*4b70*/  ISETP.GT.U32.AND P6, PT, R243.reuse, R162, PT ;  /* 0x000000a2f300720c */ /* 0x040fe20003fc4070 */
[----:B------:R-:W-:Y:S02]  /*4b80*/  IMAD.MOV R0, RZ, RZ, -R0 ;  /* 0x000000ffff007224 */ /* 0x000fe400078e0a00 */
[----:B------:R-:W-:Y:S01]  /*4b90*/  @!P5 IMAD.IADD R164, R164, 0x1, -R243 ;  /* 0x00000001a4a4d824 */ /* 0x000fe200078e0af3 */
[C---:B------:R-:W-:Y:S01]  /*4ba0*/  ISETP.GT.U32.AND P5, PT, R243.reuse, R163, PT ;  /* 0x000000a3f300720c */ /* 0x040fe20003fa4070 */
[----:B------:R-:W-:Y:S01]  /*4bb0*/  IMAD R75, R243, R0, R75 ;  /* 0x00000000f34b7224 */ /* 0x000fe200078e024b */
[----:B------:R-:W-:Y:S01]  /*4bc0*/  @!P4 IADD3 R51, R51, -R243, RZ ;  /* 0x800000f33333c210 */ /* 0x000fe20007ffe0ff */
[----:B------:R-:W-:Y:S01]  /*4bd0*/  IMAD.HI.U32 R0, R6, R30, RZ ;  /* 0x0000001e06007227 */ /* 0x000fe200078e00ff */
[----:B------:R-:W-:-:S02]  /*4be0*/  ISETP.GT.U32.AND P2, PT, R243, R164, PT ;  /* 0x000000a4f300720c */ /* 0x000fc40003f44070 */
[----:B------:R-:W-:Y:S01]  /*4bf0*/  ISETP.GT.U32.AND P4, PT, R243, R75, PT ;  /* 0x0000004bf300720c */ /* 0x000fe20003f84070 */
[----:B------:R-:W-:Y:S02]  /*4c00*/  IMAD.MOV R0, RZ, RZ, -R0 ;  /* 0x000000ffff007224 */ /* 0x000fe400078e0a00 */
[--C-:B------:R-:W-:Y:S01]  /*4c10*/  @!P6 IMAD.IADD R162, R162, 0x1, -R243.reuse ;  /* 0x00000001a2a2e824 */ /* 0x100fe200078e0af3 */
[----:B------:R-:W-:Y:S01]  /*4c20*/  ISETP.GE.AND P6, PT, R5, RZ, PT ;  /* 0x000000ff0500720c */ /* 0x000fe20003fc6270 */
[----:B------:R-:W-:Y:S02]  /*4c30*/  IMAD R30, R243, R0, R30 ;  /* 0x00000000f31e7224 */ /* 0x000fe400078e021e */
[----:B------:R-:W-:Y:S01]  /*4c40*/  @!P5 IMAD.IADD R163, R163, 0x1, -R243 ;  /* 0x00000001a3a3d824 */ /* 0x000fe200078e0af3 */
[----:B------:R-:W-:Y:S01]  /*4c50*/  @!P3 IADD3 R162, -R162, RZ, RZ ;  /* 0x000000ffa2a2b210 */ /* 0x000fe20007ffe1ff */
[----:B------:R-:W-:Y:S01]  /*4c60*/  VIADD R5, R2, 0x56 ;  /* 0x0000005602057836 */ /* 0x000fe20000000000 */
[----:B------:R-:W-:Y:S01]  /*4c70*/  ISETP.GT.U32.AND P5, PT, R243, R30, PT ;  /* 0x0000001ef300720c */ /* 0x000fe20003fa4070 */
[----:B------:R-:W-:-:S03]  /*4c80*/  IMAD.HI.U32 R0, R6, R102, RZ ;  /* 0x0000006606007227 */ /* 0x000fc600078e00ff */
[----:B------:R-:W-:Y:S01]  /*4c90*/  IABS R52, R5 ;  /* 0x0000000500347213 */ /* 0x000fe20000000000 */
[----:B------:R-:W-:Y:S02]  /*4ca0*/  IMAD.MOV R0, RZ, RZ, -R0 ;  /* 0x000000ffff007224 */ /* 0x000fe400078e0a00 */
[----:B------:R-:W-:-:S04]  /*4cb0*/  IMAD.HI.U32 R3, R6, R118, RZ ;  /* 0x0000007606037227 */ /* 0x000fc800078e00ff */
[----:B------:R-:W-:Y:S01]  /*4cc0*/  IMAD R102, R243, R0, R102 ;  /* 0x00000000f3667224 */ /* 0x000fe200078e0266 */
[----:B------:R-:W-:Y:S01]  /*4cd0*/  IADD3 R3, -R3, RZ, RZ ;  /* 0x000000ff03037210 */ /* 0x000fe20007ffe1ff */
[----:B------:R-:W-:Y:S02]  /*4ce0*/  @!P5 IMAD.IADD R30, R30, 0x1, -R243 ;  /* 0x000000011e1ed824 */ /* 0x000fe400078e0af3 */
[----:B------:R-:W-:Y:S01]  /*4cf0*/  IMAD.HI.U32 R0, R6, R52, RZ ;  /* 0x0000003406007227 */ /* 0x000fe200078e00ff */
[C---:B------:R-:W-:Y:S02]  /*4d00*/  ISETP.GT.U32.AND P3, PT, R243.reuse, R102, PT ;  /* 0x00000066f300720c */ /* 0x040fe40003f64070 */
[C---:B------:R-:W-:Y:S01]  /*4d10*/  ISETP.GT.U32.AND P5, PT, R243.reuse, R30, PT ;  /* 0x0000001ef300720c */ /* 0x040fe20003fa4070 */
[----:B------:R-:W-:Y:S02]  /*4d20*/  IMAD.MOV R0, RZ, RZ, -R0 ;  /* 0x000000ffff007224 */ /* 0x000fe400078e0a00 */
[----:B------:R-:W-:-:S02]  /*4d30*/  IMAD R118, R243, R3, R118 ;  /* 0x00000003f3767224 */ /* 0x000fc400078e0276 */
[----:B------:R-:W-:Y:S02]  /*4d40*/  IMAD R52, R243, R0, R52 ;  /* 0x00000000f3347224 */ /* 0x000fe400078e0234 */
[----:B------:R-:W-:Y:S02]  /*4d50*/  VIADD R3, R2, 0x57 ;  /* 0x0000005702037836 */ /* 0x000fe40000000000 */
[--C-:B------:R-:W-:Y:S01]  /*4d60*/  @!P2 IMAD.IADD R164, R164, 0x1, -R243.reuse ;  /* 0x00000001a4a4a824 */ /* 0x100fe200078e0af3 */
[----:B------:R-:W-:Y:S01]  /*4d70*/  ISETP.GE.AND P2, PT, R4, RZ, PT ;  /* 0x000000ff0400720c */ /* 0x000fe20003f46270 */
[--C-:B------:R-:W-:Y:S01]  /*4d80*/  @!P4 IMAD.IADD R75, R75, 0x1, -R243.reuse ;  /* 0x000000014b4bc824 */ /* 0x100fe200078e0af3 */
[----:B------:R-:W-:Y:S01]  /*4d90*/  ISETP.GE.AND P4, PT, R7, RZ, PT ;  /* 0x000000ff0700720c */ /* 0x000fe20003f86270 */
[----:B------:R-:W-:Y:S01]  /*4da0*/  @!P5 IMAD.IADD R30, R30, 0x1, -R243 ;  /* 0x000000011e1ed824 */ /* 0x000fe200078e0af3 */
[C---:B------:R-:W-:Y:S01]  /*4db0*/  ISETP.GT.U32.AND P5, PT, R243.reuse, R52, PT ;  /* 0x00000034f300720c */ /* 0x040fe20003fa4070 */
[----:B------:R-:W-:Y:S01]  /*4dc0*/  VIADD R7, R2, 0x58 ;  /* 0x0000005802077836 */ /* 0x000fe20000000000 */
[----:B------:R-:W-:Y:S01]  /*4dd0*/  IABS R165, R3 ;  /* 0x0000000300a57213 */ /* 0x000fe20000000000 */
[----:B------:R-:W-:Y:S01]  /*4de0*/  @!P1 IMAD.MOV R51, RZ, RZ, -R51 ;  /* 0x000000ffff339224 */ /* 0x000fe200078e0a33 */
[C---:B------:R-:W-:Y:S01]  /*4df0*/  ISETP.GT.U32.AND P1, PT, R243.reuse, R75, PT ;  /* 0x0000004bf300720c */ /* 0x040fe20003f24070 */
[----:B------:R-:W-:Y:S01]  /*4e00*/  @!P6 IMAD.MOV R164, RZ, RZ, -R164 ;  /* 0x000000ffffa4e224 */ /* 0x000fe200078e0aa4 */
[----:B------:R-:W-:Y:S01]  /*4e10*/  ISETP.GT.U32.AND P6, PT, R243, R118, PT ;  /* 0x00000076f300720c */ /* 0x000fe20003fc4070 */
[----:B------:R-:W-:Y:S01]  /*4e20*/  IMAD.HI.U32 R0, R6, R165, RZ ;  /* 0x000000a506007227 */ /* 0x000fe200078e00ff */
[----:B------:R-:W-:Y:S01]  /*4e30*/  IABS R166, R7 ;  /* 0x0000000700a67213 */ /* 0x000fe20000000000 */
[----:B------:R-:W-:Y:S01]  /*4e40*/  STL [R1+0x71dc], R51 ;  /* 0x0071dc3301007387 */ /* 0x000fe20000100800 */
[-C--:B------:R-:W-:Y:S01]  /*4e50*/  @!P3 IADD3 R102, R102, -R243.reuse, RZ ;  /* 0x800000f36666b210 */ /* 0x080fe20007ffe0ff */
[----:B------:R-:W-:Y:S01]  /*4e60*/  IMAD.MOV R4, RZ, RZ, -R0 ;  /* 0x000000ffff047224 */ /* 0x000fe200078e0a00 */
[----:B------:R-:W-:Y:S01]  /*4e70*/  ISETP.GE.AND P3, PT, R5, RZ, PT ;  /* 0x000000ff0500720c */ /* 0x000fe20003f66270 */
[----:B------:R-:W-:Y:S01]  /*4e80*/  IMAD.HI.U32 R0, R6, R166, RZ ;  /* 0x000000a606007227 */ /* 0x000fe200078e00ff */
[----:B------:R-:W-:Y:S01]  /*4e90*/  @!P5 IADD3 R52, R52, -R243, RZ ;  /* 0x800000f33434d210 */ /* 0x000fe20007ffe0ff */
[----:B------:R-:W-:Y:S02]  /*4ea0*/  STL [R1+0x71e0], R162 ;  /* 0x0071e0a201007387 */ /* 0x000fe40000100800 */
[----:B------:R-:W-:Y:S01]  /*4eb0*/  IMAD.MOV R0, RZ, RZ, -R0 ;  /* 0x000000ffff007224 */ /* 0x000fe200078e0a00 */
[----:B------:R-:W-:Y:S01]  /*4ec0*/  ISETP.GT.U32.AND P5, PT, R243, R52, PT ;  /* 0x00000034f300720c */ /* 0x000fe20003fa4070 */
[--C-:B------:R-:W-:Y:S01]  /*4ed0*/  @!P1 IMAD.IADD R75, R75, 0x1, -R243.reuse ;  /* 0x000000014b4b9824 */ /* 0x100fe200078e0af3 */
[----:B------:R-:W-:Y:S01]  /*4ee0*/  ISETP.GE.AND P1, PT, R9, RZ, PT ;  /* 0x000000ff0900720c */ /* 0x000fe20003f26270 */
[----:B------:R-:W-:Y:S01]  /*4ef0*/  @!P6 IMAD.IADD R118, R118, 0x1, -R243 ;  /* 0x000000017676e824 */ /* 0x000fe200078e0af3 */
[C---:B------:R-:W-:Y:S01]  /*4f00*/  ISETP.GT.U32.AND P6, PT, R243.reuse, R102, PT ;  /* 0x00000066f300720c */ /* 0x040fe20003fc4070 */
[----:B------:R-:W-:-:S02]  /*4f10*/  IMAD R166, R243, R0, R166 ;  /* 0x00000000f3a67224 */ /* 0x000fc400078e02a6 */
[----:B------:R-:W-:Y:S02]  /*4f20*/  VIADD R5, R2, 0x59 ;  /* 0x0000005902057836 */ /* 0x000fe40000000000 */
[----:B------:R-:W-:Y:S01]  /*4f30*/  @!P2 IMAD.MOV R75, RZ, RZ, -R75 ;  /* 0x000000ffff4ba224 */ /* 0x000fe200078e0a4b */
[C---:B------:R-:W-:Y:S01]  /*4f40*/  ISETP.GT.U32.AND P2, PT, R243.reuse, R118, PT ;  /* 0x00000076f300720c */ /* 0x040fe20003f44070 */
[----:B------:R-:W-:Y:S01]  /*4f50*/  @!P0 IMAD.MOV R163, RZ, RZ, -R163 ;  /* 0x000000ffffa38224 */ /* 0x000fe200078e0aa3 */
[----:B------:R-:W-:Y:S01]  /*4f60*/  IABS R54, R5 ;  /* 0x0000000500367213 */ /* 0x000fe20000000000 */
[----:B------:R-:W-:Y:S01]  /*4f70*/  @!P5 IMAD.IADD R52, R52, 0x1, -R243 ;  /* 0x000000013434d824 */ /* 0x000fe200078e0af3 */
[C---:B------:R-:W-:Y:S01]  /*4f80*/  ISETP.GT.U32.AND P5, PT, R243.reuse, R166, PT ;  /* 0x000000a6f300720c */ /* 0x040fe20003fa4070 */
[----:B------:R-:W-:Y:S01]  /*4f90*/  IMAD R165, R243, R4, R165 ;  /* 0x00000004f3a57224 */ /* 0x000fe200078e02a5 */
[----:B------:R-:W-:Y:S01]  /*4fa0*/  ISETP.GE.AND P0, PT, R8, RZ, PT ;  /* 0x000000ff0800720c */ /* 0x000fe20003f06270 */
[----:B------:R-:W-:Y:S01]  /*4fb0*/  VIADD R8, R2, 0x5a ;  /* 0x0000005a02087836 */ /* 0x000fe20000000000 */
[----:B------:R-:W-:Y:S01]  /*4fc0*/  STL [R1+0x71e4], R163 ;  /* 0x0071e4a301007387 */ /* 0x000fe20000100800 */
[----:B------:R-:W-:-:S03]  /*4fd0*/  IMAD.HI.U32 R0, R6, R54, RZ ;  /* 0x0000003606007227 */ /* 0x000fc600078e00ff */
[----:B------:R-:W-:Y:S01]  /*4fe0*/  IABS R76, R8 ;  /* 0x00000008004c7213 */ /* 0x000fe20000000000 */
[----:B------:R-:W-:Y:S01]  /*4ff0*/  VIADD R4, R2, 0x5b ;  /* 0x0000005b02047836 */ /* 0x000fe20000000000 */
[----:B------:R-:W-:Y:S01]  /*5000*/  IADD3 R0, -R0, RZ, RZ ;  /* 0x000000ff00007210 */ /* 0x000fe20007ffe1ff */
[--C-:B------:R-:W-:Y:S01]  /*5010*/  @!P2 IMAD.IADD R118, R118, 0x1, -R243.reuse ;  /* 0x000000017676a824 */ /* 0x100fe200078e0af3 */
[----:B------:R-:W-:Y:S01]  /*5020*/  ISETP.GE.AND P2, PT, R3, RZ, PT ;  /* 0x000000ff0300720c */ /* 0x000fe20003f46270 */
[----:B------:R-:W-:Y:S01]  /*5030*/  IMAD.HI.U32 R3, R6, R76, RZ ;  /* 0x0000004c06037227 */ /* 0x000fe200078e00ff */
[----:B------:R-:W-:Y:S01]  /*5040*/  IABS R29, R4 ;  /* 0x00000004001d7213 */ /* 0x000fe20000000000 */
[----:B------:R-:W-:Y:S02]  /*5050*/  STL [R1+0x71e8], R164 ;  /* 0x0071e8a401007387 */ /* 0x000fe40000100800 */
[--C-:B------:R-:W-:Y:S02]  /*5060*/  @!P5 IMAD.IADD R166, R166, 0x1, -R243.reuse ;  /* 0x00000001a6a6d824 */ /* 0x100fe400078e0af3 */
[----:B------:R-:W-:Y:S01]  /*5070*/  @!P6 IMAD.IADD R102, R102, 0x1, -R243 ;  /* 0x000000016666e824 */ /* 0x000fe200078e0af3 */
[C---:B------:R-:W-:Y:S01]  /*5080*/  ISETP.GT.U32.AND P6, PT, R243.reuse, R165, PT ;  /* 0x000000a5f300720c */ /* 0x040fe20003fc4070 */
[C---:B------:R-:W-:Y:S01]  /*5090*/  IMAD R54, R243.reuse, R0, R54 ;  /* 0x00000000f3367224 */ /* 0x040fe200078e0236 */
[----:B------:R-:W-:Y:S01]  /*50a0*/  ISETP.GT.U32.AND P5, PT, R243, R166, PT ;  /* 0x000000a6f300720c */ /* 0x000fe20003fa4070 */
[----:B------:R-:W-:Y:S01]  /*50b0*/  IMAD.MOV R3, RZ, RZ, -R3 ;  /* 0x000000ffff037224 */ /* 0x000fe200078e0a03 */
[----:B------:R-:W-:Y:S01]  /*50c0*/  STL [R1+0x71ec], R75 ;  /* 0x0071ec4b01007387 */ /* 0x000fe20000100800 */
[----:B------:R-:W-:-:S04]  /*50d0*/  IMAD.HI.U32 R0, R6, R29, RZ ;  /* 0x0000001d06007227 */ /* 0x000fc800078e00ff */
[C---:B------:R-:W-:Y:S01]  /*50e0*/  IMAD R76, R243.reuse, R3, R76 ;  /* 0x00000003f34c7224 */ /* 0x040fe200078e024c */
[----:B------:R-:W-:Y:S01]  /*50f0*/  IADD3 R0, -R0, RZ, RZ ;  /* 0x000000ff00007210 */ /* 0x000fe20007ffe1ff */
[----:B------:R-:W-:Y:S01]  /*5100*/  @!P0 IMAD.MOV R102, RZ, RZ, -R102 ;  /* 0x000000ffff668224 */ /* 0x000fe200078e0a66 */
[C---:B------:R-:W-:Y:S01]  /*5110*/  ISETP.GT.U32.AND P0, PT, R243.reuse, R54, PT ;  /* 0x00000036f300720c */ /* 0x040fe20003f04070 */
[----:B------:R-:W-:Y:S01]  /*5120*/  @!P3 IMAD.MOV R52, RZ, RZ, -R52 ;  /* 0x000000ffff34b224 */ /* 0x000fe200078e0a34 */
[C---:B------:R-:W-:Y:S01]  /*5130*/  ISETP.GT.U32.AND P3, PT, R243.reuse, R76, PT ;  /* 0x0000004cf300720c */ /* 0x040fe20003f64070 */
[----:B------:R-:W-:Y:S01]  /*5140*/  IMAD R29, R243, R0, R29 ;  /* 0x00000000f31d7224 */ /* 0x000fe200078e021d */
[----:B------:R-:W-:Y:S01]  /*5150*/  @!P5 IADD3 R166, R166, -R243, RZ ;  /* 0x800000f3a6a6d210 */ /* 0x000fe20007ffe0ff */
[----:B------:R-:W-:Y:S01]  /*5160*/  @!P6 IMAD.IADD R165, R165, 0x1, -R243 ;  /* 0x00000001a5a5e824 */ /* 0x000fe200078e0af3 */
[----:B------:R-:W-:Y:S01]  /*5170*/  ISETP.GE.AND P6, PT, R7, RZ, PT ;  /* 0x000000ff0700720c */ /* 0x000fe20003fc6270 */
[C---:B------:R-:W-:Y:S01]  /*5180*/  VIADD R7, R2.reuse, 0x5c ;  /* 0x0000005c02077836 */ /* 0x040fe20000000000 */
[----:B------:R-:W-:Y:S01]  /*5190*/  ISETP.GT.U32.AND P5, PT, R243, R29, PT ;  /* 0x0000001df300720c */ /* 0x000fe20003fa4070 */
[----:B------:R-:W-:-:S02]  /*51a0*/  VIADD R3, R2, 0x5d ;  /* 0x0000005d02037836 */ /* 0x000fc40000000000 */
[----:B------:R-:W-:Y:S01]  /*51b0*/  @!P4 IMAD.MOV R30, RZ, RZ, -R30 ;  /* 0x000000ffff1ec224 */ /* 0x000fe200078e0a1e */
[----:B------:R-:W-:Y:S01]  /*51c0*/  IABS R103, R7 ;  /* 0x0000000700677213 */ /* 0x000fe20000000000 */
[--C-:B------:R-:W-:Y:S01]  /*51d0*/  @!P0 IMAD.IADD R54, R54, 0x1, -R243.reuse ;  /* 0x0000000136368824 */ /* 0x100fe200078e0af3 */
[C---:B------:R-:W-:Y:S01]  /*51e0*/  ISETP.GT.U32.AND P4, PT, R243.reuse, R165, PT ;  /* 0x000000a5f300720c */ /* 0x040fe20003f84070 */
[----:B------:R-:W-:Y:S01]  /*51f0*/  @!P3 IMAD.IADD R76, R76, 0x1, -R243 ;  /* 0x000000014c4cb824 */ /* 0x000fe200078e0af3 */
[----:B------:R-:W-:Y:S01]  /*5200*/  IABS R119, R3 ;  /* 0x0000000300777213 */ /* 0x000fe20000000000 */
[----:B------:R-:W-:Y:S01]  /*5210*/  IMAD.HI.U32 R0, R6, R103, RZ ;  /* 0x0000006706007227 */ /* 0x000fe200078e00ff */
[----:B------:R-:W-:Y:S01]  /*5220*/  ISETP.GT.U32.AND P3, PT, R243, R54, PT ;  /* 0x00000036f300720c */ /* 0x000fe20003f64070 */
[----:B------:R-:W-:Y:S01]  /*5230*/  STL [R1+0x71f0], R30 ;  /* 0x0071f01e01007387 */ /* 0x000fe20000100800 */
[----:B------:R-:W-:Y:S01]  /*5240*/  ISETP.GE.AND P0, PT, R4, RZ, PT ;  /* 0x000000ff0400720c */ /* 0x000fe20003f06270 */
[----:B------:R-:W-:Y:S01]  /*5250*/  IMAD.MOV R0, RZ, RZ, -R0 ;  /* 0x000000ffff007224 */ /* 0x000fe200078e0a00 */
[----:B------:R-:W-:Y:S01]  /*5260*/  @!P5 IADD3 R29, R29, -R243, RZ ;  /* 0x800000f31d1dd210 */ /* 0x000fe20007ffe0ff */
[----:B------:R-:W-:Y:S01]  /*5270*/  @!P1 IMAD.MOV R118, RZ, RZ, -R118 ;  /* 0x000000ffff769224 */ /* 0x000fe200078e0a76 */
[----:B------:R-:W-:Y:S01]  /*5280*/  ISETP.GE.AND P1, PT, R5, RZ, PT ;  /* 0x000000ff0500720c */ /* 0x000fe20003f26270 */
[C---:B------:R-:W-:Y:S01]  /*5290*/  IMAD R103, R243.reuse, R0, R103 ;  /* 0x00000000f3677224 */ /* 0x040fe200078e0267 */
[C---:B------:R-:W-:Y:S01]  /*52a0*/  ISETP.GT.U32.AND P5, PT, R243.reuse, R29, PT ;  /* 0x0000001df300720c */ /* 0x040fe20003fa4070 */
[----:B------:R-:W-:Y:S01]  /*52b0*/  IMAD.HI.U32 R0, R6, R119, RZ ;  /* 0x0000007706007227 */ /* 0x000fe200078e00ff */
[----:B------:R-:W-:Y:S03]  /*52c0*/  STL [R1+0x71f4], R102 ;  /* 0x0071f46601007387 */ /* 0x000fe60000100800 */
[--C-:B------:R-:W-:Y:S01]  /*52d0*/  @!P3 IMAD.IADD R54, R54, 0x1, -R243.reuse ;  /* 0x000000013636b824 */ /* 0x100fe200078e0af3 */
[----:B------:R-:W-:Y:S01]  /*52e0*/  ISETP.GT.U32.AND P3, PT, R243, R103, PT ;  /* 0x00000067f300720c */ /* 0x000fe20003f64070 */
[----:B------:R-:W-:Y:S01]  /*52f0*/  IMAD.MOV R0, RZ, RZ, -R0 ;  /* 0x000000ffff007224 */ /* 0x000fe200078e0a00 */
[----:B------:R-:W-:Y:S01]  /*5300*/  STL [R1+0x71f8], R118 ;  /* 0x0071f87601007387 */ /* 0x000fe20000100800 */
[----:B------:R-:W-:Y:S01]  /*5310*/  @!P4 IMAD.IADD R165, R165, 0x1, -R243 ;  /* 0x00000001a5a5c824 */ /* 0x000fe200078e0af3 */
[----:B------:R-:W-:Y:S01]  /*5320*/  ISETP.GE.AND P4, PT, R8, RZ, PT ;  /* 0x000000ff0800720c */ /* 0x000fe20003f86270 */
[C---:B------:R-:W-:Y:S01]  /*5330*/  IMAD R119, R243.reuse, R0, R119 ;  /* 0x00000000f3777224 */ /* 0x040fe200078e0277 */
[C---:B------:R-:W-:Y:S01]  /*5340*/  IADD3 R8, R2.reuse, 0x67, RZ ;  /* 0x0000006702087810 */ /* 0x040fe20007ffe0ff */
[----:B------:R-:W-:Y:S01]  /*5350*/  @!P2 IMAD.MOV R165, RZ, RZ, -R165 ;  /* 0x000000ffffa5a224 */ /* 0x000fe200078e0aa5 */
[----:B------:R-:W-:Y:S01]  /*5360*/  ISETP.GT.U32.AND P2, PT, R243, R76, PT ;  /* 0x0000004cf300720c */ /* 0x000fe20003f44070 */
[--C-:B------:R-:W-:Y:S01]  /*5370*/  @!P5 IMAD.IADD R29, R29, 0x1, -R243.reuse ;  /* 0x000000011d1dd824 */ /* 0x100fe200078e0af3 */
[----:B------:R-:W-:Y:S01]  /*5380*/  ISETP.GT.U32.AND P5, PT, R243, R119, PT ;  /* 0x00000077f300720c */ /* 0x000fe20003fa4070 */
[C---:B------:R-:W-:Y:S01]  /*5390*/  VIADD R4, R2.reuse, 0x5e ;  /* 0x0000005e02047836 */ /* 0x040fe20000000000 */
[----:B------:R-:W-:Y:S01]  /*53a0*/  IABS R171, R8 ;  /* 0x0000000800ab7213 */ /* 0x000fe20000000000 */
[----:B------:R-:W-:Y:S01]  /*53b0*/  @!P6 IMAD.MOV R166, RZ, RZ, -R166 ;  /* 0x000000ffffa6e224 */ /* 0x000fe200078e0aa6 */
[----:B------:R-:W-:Y:S01]  /*53c0*/  ISETP.GE.AND P6, PT, R7, RZ, PT ;  /* 0x000000ff0700720c */ /* 0x000fe20003fc6270 */
[--C-:B------:R-:W-:Y:S01]  /*53d0*/  @!P3 IMAD.IADD R103, R103, 0x1, -R243.reuse ;  /* 0x000000016767b824 */ /* 0x100fe200078e0af3 */
[----:B------:R-:W-:Y:S01]  /*53e0*/  IABS R167, R4 ;  /* 0x0000000400a77213 */ /* 0x000fe20000000000 */
[----:B------:R-:W-:Y:S01]  /*53f0*/  @!P1 IMAD.MOV R54, RZ, RZ, -R54 ;  /* 0x000000ffff369224 */ /* 0x000fe200078e0a36 */
[C---:B------:R-:W-:Y:S01]  /*5400*/  IADD3 R7, R2.reuse, 0x60, RZ ;  /* 0x0000006002077810 */ /* 0x040fe20007ffe0ff */
[----:B------:R-:W-:Y:S01]  /*5410*/  VIADD R5, R2, 0x5f ;  /* 0x0000005f02057836 */ /* 0x000fe20000000000 */
[----:B------:R-:W-:Y:S01]  /*5420*/  ISETP.GT.U32.AND P1, PT, R243, R103, PT ;  /* 0x00000067f300720c */ /* 0x000fe20003f24070 */
[----:B------:R-:W-:Y:S01]  /*5430*/  IMAD.HI.U32 R0, R6, R167, RZ ;  /* 0x000000a706007227 */ /* 0x000fe200078e00ff */
[----:B------:R-:W-:Y:S01]  /*5440*/  IABS R169, R7 ;  /* 0x0000000700a97213 */ /* 0x000fe20000000000 */
[----:B------:R-:W-:Y:S01]  /*5450*/  STL [R1+0x71fc], R52 ;  /* 0x0071fc3401007387 */ /* 0x000fe20000100800 */
[----:B------:R-:W-:Y:S01]  /*5460*/  IABS R168, R5 ;  /* 0x0000000500a87213 */ /* 0x000fe20000000000 */
[--C-:B------:R-:W-:Y:S01]  /*5470*/  @!P2 IMAD.IADD R76, R76, 0x1, -R243.reuse ;  /* 0x000000014c4ca824 */ /* 0x100fe200078e0af3 */
[----:B------:R-:W-:Y:S01]  /*5480*/  ISETP.GE.AND P2, PT, R3, RZ, PT ;  /* 0x000000ff0300720c */ /* 0x000fe20003f46270 */
[----:B------:R-:W-:Y:S01]  /*5490*/  @!P5 IMAD.IADD R119, R119, 0x1, -R243 ;  /* 0x000000017777d824 */ /* 0x000fe200078e0af3 */
[----:B------:R-:W-:Y:S01]  /*54a0*/  ISETP.GE.AND P3, PT, R4, RZ, PT ;  /* 0x000000ff0400720c */ /* 0x000fe20003f66270 */
[----:B------:R-:W-:Y:S01]  /*54b0*/  IMAD.MOV R0, RZ, RZ, -R0 ;  /* 0x000000ffff007224 */ /* 0x000fe200078e0a00 */
[----:B------:R-:W-:Y:S01]  /*54c0*/  @!P4 IADD3 R76, -R76, RZ, RZ ;  /* 0x000000ff4c4cc210 */ /* 0x000fe20007ffe1ff */
[----:B------:R-:W-:Y:S01]  /*54d0*/  IMAD.HI.U32 R3, R6, R169, RZ ;  /* 0x000000a906037227 */ /* 0x000fe200078e00ff */
[C---:B------:R-:W-:Y:S01]  /*54e0*/  ISETP.GT.U32.AND P5, PT, R243.reuse, R119, PT ;  /* 0x00000077f300720c */ /* 0x040fe20003fa4070 */
[----:B------:R-:W-:Y:S02]  /*54f0*/  STL [R1+0x7200], R165 ;  /* 0x007200a501007387 */ /* 0x000fe40000100800 */
[----:B------:R-:W-:-:S02]  /*5500*/  IMAD R167, R243, R0, R167 ;  /* 0x00000000f3a77224 */ /* 0x000fc400078e02a7 */
[----:B------:R-:W-:Y:S01]  /*5510*/  IMAD.MOV R4, RZ, RZ, -R3 ;  /* 0x000000ffff047224 */ /* 0x000fe200078e0a03 */
[----:B------:R1:W-:Y:S01]  /*5520*/  STL [R1+0x7204], R166 ;  /* 0x007204a601007387 */ /* 0x0003e20000100800 */
[----:B------:R-:W-:Y:S01]  /*5530*/  IMAD.HI.U32 R0, R6, R168, RZ ;  /* 0x000000a806007227 */ /* 0x000fe200078e00ff */
[----:B------:R-:W-:Y:S02]  /*5540*/  ISETP.GT.U32.AND P4, PT, R243, R167, PT ;  /* 0x000000a7f300720c */ /* 0x000fe40003f84070 */
[----:B------:R-:W-:Y:S01]  /*5550*/  STL [R1+0x7208], R54 ;  /* 0x0072083601007387 */ /* 0x000fe20000100800 */
[----:B------:R-:W-:Y:S01]  /*5560*/  @!P1 IMAD.IADD R103, R103, 0x1, -R243 ;  /* 0x0000000167679824 */ /* 0x000fe200078e0af3 */
[----:B------:R-:W-:Y:S01]  /*5570*/  ISETP.GE.AND P1, PT, R7, RZ, PT ;  /* 0x000000ff0700720c */ /* 0x000fe20003f26270 */
[C---:B------:R-:W-:Y:S01]  /*5580*/  IMAD R169, R243.reuse, R4, R169 ;  /* 0x00000004f3a97224 */ /* 0x040fe200078e02a9 */
[----:B------:R-:W-:Y:S01]  /*5590*/  STL [R1+0x720c], R76 ;  /* 0x00720c4c01007387 */ /* 0x000fe20000100800 */
[----:B------:R-:W-:Y:S01]  /*55a0*/  IMAD.MOV R0, RZ, RZ, -R0 ;  /* 0x000000ffff007224 */ /* 0x000fe200078e0a00 */
[----:B-1----:R-:W-:Y:S01]  /*55b0*/  IADD3 R166, R2, 0x1ab, RZ ;  /* 0x000001ab02a67810 */ /* 0x002fe20007ffe0ff */
[----:B------:R-:W-:Y:S01]  /*55c0*/  @!P6 IMAD.MOV R103, RZ, RZ, -R103 ;  /* 0x000000ffff67e224 */ /* 0x000fe200078e0a67 */
[C---:B------:R-:W-:Y:S01]  /*55d0*/  ISETP.GT.U32.AND P6, PT, R243.reuse, R169, PT ;  /* 0x000000a9f300720c */ /* 0x040fe20003fc4070 */
[----:B------:R-:W-:Y:S01]  /*55e0*/  IMAD R168, R243, R0, R168 ;  /* 0x00000000f3a87224 */ /* 0x000fe200078e02a8 */
[----:B------:R-:W-:Y:S01]  /*55f0*/  IABS R231, R166 ;  /* 0x000000a600e77213 */ /* 0x000fe20000000000 */
[----:B------:R-:W-:-:S02]  /*5600*/  @!P5 IMAD.IADD R119, R119, 0x1, -R243 ;  /* 0x000000017777d824 */ /* 0x000fc400078e0af3 */
[C---:B------:R-:W-:Y:S01]  /*5610*/  VIADD R3, R2.reuse, 0x61 ;  /* 0x0000006102037836 */ /* 0x040fe20000000000 */
[----:B------:R-:W-:Y:S01]  /*5620*/  ISETP.GT.U32.AND P5, PT, R243, R168, PT ;  /* 0x000000a8f300720c */ /* 0x000fe20003fa4070 */
[----:B------:R-:W-:Y:S02]  /*5630*/  VIADD R7, R2, 0x63 ;  /* 0x0000006302077836 */ /* 0x000fe40000000000 */
[----:B------:R-:W-:Y:S01]  /*5640*/  @!P4 IMAD.IADD R167, R167, 0x1, -R243 ;  /* 0x00000001a7a7c824 */ /* 0x000fe200078e0af3 */
[----:B------:R-:W-:Y:S01]  /*5650*/  IABS R55, R3 ;  /* 0x0000000300377213 */ /* 0x000fe20000000000 */
[----:B------:R-:W-:Y:S01]  /*5660*/  @!P2 IMAD.MOV R119, RZ, RZ, -R119 ;  /* 0x000000ffff77a224 */ /* 0x000fe200078e0a77 */
[----:B------:R-:W-:Y:S01]  /*5670*/  IABS R28, R7 ;  /* 0x00000007001c7213 */ /* 0x000fe20000000000 */
[----:B------:R-:W-:Y:S01]  /*5680*/  @!P6 IMAD.IADD R169, R169, 0x1, -R243 ;  /* 0x00000001a9a9e824 */ /* 0x000fe200078e0af3 */
[----:B------:R-:W-:Y:S01]  /*5690*/  ISETP.GE.AND P2, PT, R3, RZ, PT ;  /* 0x000000ff0300720c */ /* 0x000fe20003f46270 */
[----:B------:R-:W-:Y:S01]  /*56a0*/  @!P0 IMAD.MOV R29, RZ, RZ, -R29 ;  /* 0x000000ffff1d8224 */ /* 0x000fe200078e0a1d */
[----:B------:R-:W-:Y:S01]  /*56b0*/  ISETP.GE.AND P0, PT, R5, RZ, PT ;  /* 0x000000ff0500720c */ /* 0x000fe20003f06270 */
[----:B------:R-:W-:Y:S01]  /*56c0*/  IMAD.HI.U32 R0, R6, R55, RZ ;  /* 0x0000003706007227 */ /* 0x000fe200078e00ff */
[----:B------:R-:W-:-:S02]  /*56d0*/  ISETP.GT.U32.AND P6, PT, R243, R169, PT ;  /* 0x000000a9f300720c */ /* 0x000fc40003fc4070 */
[----:B------:R-:W-:Y:S01]  /*56e0*/  @!P5 IADD3 R168, R168, -R243, RZ ;  /* 0x800000f3a8a8d210 */ /* 0x000fe20007ffe0ff */
[----:B------:R-:W-:Y:S01]  /*56f0*/  IMAD.HI.U32 R3, R6, R28, RZ ;  /* 0x0000001c06037227 */ /* 0x000fe200078e00ff */
[C---:B------:R-:W-:Y:S01]  /*5700*/  ISETP.GT.U32.AND P4, PT, R243.reuse, R167, PT ;  /* 0x000000a7f300720c */ /* 0x040fe20003f84070 */
[----:B------:R-:W-:Y:S01]  /*5710*/  STL [R1+0x7210], R29 ;  /* 0x0072101d01007387 */ /* 0x000fe20000100800 */
[C---:B------:R-:W-:Y:S01]  /*5720*/  ISETP.GT.U32.AND P5, PT, R243.reuse, R168, PT ;  /* 0x000000a8f300720c */ /* 0x040fe20003fa4070 */
[----:B------:R-:W-:Y:S01]  /*5730*/  IMAD.MOV R4, RZ, RZ, -R0 ;  /* 0x000000ffff047224 */ /* 0x000fe200078e0a00 */
[----:B------:R-:W-:Y:S01]  /*5740*/  IADD3 R5, R2, 0x62, RZ ;  /* 0x0000006202057810 */ /* 0x000fe20007ffe0ff */
[----:B------:R-:W-:Y:S01]  /*5750*/  IMAD.MOV R3, RZ, RZ, -R3 ;  /* 0x000000ffff037224 */ /* 0x000fe200078e0a03 */
[----:B------:R-:W-:Y:S01]  /*5760*/  STL [R1+0x7214], R103 ;  /* 0x0072146701007387 */ /* 0x000fe20000100800 */
[C---:B------:R-:W-:Y:S01]  /*5770*/  IMAD R55, R243.reuse, R4, R55 ;  /* 0x00000004f3377224 */ /* 0x040fe200078e0237 */
[----:B------:R-:W-:Y:S01]  /*5780*/  IABS R42, R5 ;  /* 0x00000005002a7213 */ /* 0x000fe20000000000 */
[----:B------:R-:W-:Y:S01]  /*5790*/  IMAD R28, R243, R3, R28 ;  /* 0x00000003f31c7224 */ /* 0x000fe200078e021c */
[----:B------:R-:W-:Y:S01]  /*57a0*/  STL [R1+0x7218], R119 ;  /* 0x0072187701007387 */ /* 0x000fe20000100800 */
[----:B------:R-:W-:-:S02]  /*57b0*/  @!P6 IMAD.IADD R169, R169, 0x1, -R243 ;  /* 0x00000001a9a9e824 */ /* 0x000fc400078e0af3 */
[----:B------:R-:W-:-:S04]  /*57c0*/  IMAD.HI.U32 R0, R6, R42, RZ ;  /* 0x0000002a06007227 */ /* 0x000fc800078e00ff */
[----:B------:R-:W-:Y:S01]  /*57d0*/  @!P5 IMAD.IADD R168, R168, 0x1, -R243 ;  /* 0x00000001a8a8d824 */ /* 0x000fe200078e0af3 */
[C---:B------:R-:W-:Y:S01]  /*57e0*/  ISETP.GT.U32.AND P5, PT, R243.reuse, R55, PT ;  /* 0x00000037f300720c */ /* 0x040fe20003fa4070 */
[----:B------:R-:W-:Y:S01]  /*57f0*/  @!P1 IMAD.MOV R169, RZ, RZ, -R169 ;  /* 0x000000ffffa99224 */ /* 0x000fe200078e0aa9 */
[----:B------:R-:W-:Y:S01]  /*5800*/  ISETP.GT.U32.AND P1, PT, R243, R28, PT ;  /* 0x0000001cf300720c */ /* 0x000fe20003f24070 */
[--C-:B------:R-:W-:Y:S01]  /*5810*/  @!P4 IMAD.IADD R167, R167, 0x1, -R243.reuse ;  /* 0x00000001a7a7c824 */ /* 0x100fe200078e0af3 */
[----:B------:R-:W-:Y:S01]  /*5820*/  ISETP.GE.AND P4, PT, R5, RZ, PT ;  /* 0x000000ff0500720c */ /* 0x000fe20003f86270 */
[----:B------:R-:W-:Y:S02]  /*5830*/  IMAD.MOV R0, RZ, RZ, -R0 ;  /* 0x000000ffff007224 */ /* 0x000fe400078e0a00 */
[C---:B------:R-:W-:Y:S01]  /*5840*/  VIADD R5, R2.reuse, 0x65 ;  /* 0x0000006502057836 */ /* 0x040fe20000000000 */
[----:B------:R-:W-:Y:S01]  /*5850*/  @!P3 IADD3 R167, -R167, RZ, RZ ;  /* 0x000000ffa7a7b210 */ /* 0x000fe20007ffe1ff */
[----:B------:R-:W-:Y:S01]  /*5860*/  IMAD R42, R243, R0, R42 ;  /* 0x00000000f32a7224 */ /* 0x000fe200078e022a */
        /* <DEDUP_REMOVED lines=10> */
[----:B------:R-:W-:Y:S01]  /*5910*/  ISETP.GT.U32.AND P5, PT, R243, R55, PT ;  /* 0x00000037f300720c */ /* 0x000fe20003fa4070 */
[--C-:B------:R-:W-:Y:S01]  /*5920*/  @!P1 IMAD.IADD R28, R28, 0x1, -R243.reuse ;  /* 0x000000011c1c9824 */ /* 0x100fe200078e0af3 */
[----:B------:R-:W-:Y:S01]  /*5930*/  IADD3 R3, -R3, RZ, RZ ;  /* 0x000000ff03037210 */ /* 0x000fe20007ffe1ff */
[----:B------:R-:W-:Y:S01]  /*5940*/  IMAD.HI.U32 R0, R6, R22, RZ ;  /* 0x0000001606007227 */ /* 0x000fe200078e00ff */
[----:B------:R-:W-:Y:S02]  /*5950*/  STL [R1+0x7220], R168 ;  /* 0x007220a801007387 */ /* 0x000fe40000100800 */
[C---:B------:R-:W-:Y:S01]  /*5960*/  ISETP.GT.U32.AND P1, PT, R243.reuse, R28, PT ;  /* 0x0000001cf300720c */ /* 0x040fe20003f24070 */
[----:B------:R-:W-:Y:S01]  /*5970*/  IMAD.MOV R4, RZ, RZ, -R0 ;  /* 0x000000ffff047224 */ /* 0x000fe200078e0a00 */
[----:B------:R-:W-:Y:S01]  /*5980*/  STL [R1+0x7224], R169 ;  /* 0x007224a901007387 */ /* 0x000fe20000100800 */
[----:B------:R-:W-:Y:S01]  /*5990*/  IMAD R120, R243, R3, R120 ;  /* 0x00000003f3787224 */ /* 0x000fe200078e0278 */
[----:B-1----:R-:W-:Y:S01]  /*59a0*/  IADD3 R167, R2, 0x1a5, RZ ;  /* 0x000001a502a77810 */ /* 0x002fe20007ffe0ff */
[----:B------:R-:W-:-:S02]  /*59b0*/  @!P0 IMAD.IADD R42, R42, 0x1, -R243 ;  /* 0x000000012a2a8824 */ /* 0x000fc400078e0af3 */
[----:B------:R-:W-:-:S03]  /*59c0*/  IMAD.HI.U32 R3, R6, R171, RZ ;  /* 0x000000ab06037227 */ /* 0x000fc600078e00ff */
[C---:B------:R-:W-:Y:S01]  /*59d0*/  ISETP.GT.U32.AND P0, PT, R243.reuse, R42, PT ;  /* 0x0000002af300720c */ /* 0x040fe20003f04070 */
[----:B------:R-:W-:Y:S02]  /*59e0*/  VIADD R7, R2, 0x66 ;  /* 0x0000006602077836 */ /* 0x000fe40000000000 */
[----:B------:R-:W-:Y:S01]  /*59f0*/  IMAD R22, R243, R4, R22 ;  /* 0x00000004f3167224 */ /* 0x000fe200078e0216 */
[----:B------:R-:W-:Y:S01]  /*5a00*/  @!P1 IADD3 R28, R28, -R243, RZ ;  /* 0x800000f31c1c9210 */ /* 0x000fe20007ffe0ff */
[----:B------:R-:W-:Y:S01]  /*5a10*/  IMAD.MOV R4, RZ, RZ, -R3 ;  /* 0x000000ffff047224 */ /* 0x000fe200078e0a03 */
[----:B------:R-:W-:Y:S01]  /*5a20*/  IABS R170, R7 ;  /* 0x0000000700aa7213 */ /* 0x000fe20000000000 */
[----:B------:R-:W-:Y:S01]  /*5a30*/  @!P5 IMAD.IADD R55, R55, 0x1, -R243 ;  /* 0x000000013737d824 */ /* 0x000fe200078e0af3 */
[----:B------:R-:W-:Y:S01]  /*5a40*/  ISETP.GE.AND P5, PT, R5, RZ, PT ;  /* 0x000000ff0500720c */ /* 0x000fe20003fa6270 */
[----:B------:R-:W-:Y:S02]  /*5a50*/  IMAD R171, R243, R4, R171 ;  /* 0x00000004f3ab7224 */ /* 0x000fe400078e02ab */
[----:B------:R-:W-:Y:S01]  /*5a60*/  @!P3 IMAD.MOV R28, RZ, RZ, -R28 ;  /* 0x000000ffff1cb224 */ /* 0x000fe200078e0a1c */
[----:B------:R-:W-:Y:S01]  /*5a70*/  @!P2 IADD3 R55, -R55, RZ, RZ ;  /* 0x000000ff3737a210 */ /* 0x000fe20007ffe1ff */
[----:B------:R-:W-:Y:S01]  /*5a80*/  IMAD.HI.U32 R0, R6, R170, RZ ;  /* 0x000000aa06007227 */ /* 0x000fe200078e00ff */
[----:B------:R-:W-:-:S02]  /*5a90*/  ISETP.GT.U32.AND P2, PT, R243, R120, PT ;  /* 0x00000078f300720c */ /* 0x000fc40003f44070 */
[C---:B------:R-:W-:Y:S01]  /*5aa0*/  ISETP.GT.U32.AND P3, PT, R243.reuse, R171, PT ;  /* 0x000000abf300720c */ /* 0x040fe20003f64070 */
[----:B------:R-:W-:Y:S01]  /*5ab0*/  VIADD R5, R2, 0x68 ;  /* 0x0000006802057836 */ /* 0x000fe20000000000 */
[----:B------:R-:W-:Y:S01]  /*5ac0*/  STL [R1+0x7228], R55 ;  /* 0x0072283701007387 */ /* 0x000fe20000100800 */
[----:B------:R-:W-:Y:S02]  /*5ad0*/  IMAD.MOV R0, RZ, RZ, -R0 ;  /* 0x000000ffff007224 */ /* 0x000fe400078e0a00 */
[----:B------:R-:W-:Y:S01]  /*5ae0*/  @!P0 IMAD.IADD R42, R42, 0x1, -R243 ;  /* 0x000000012a2a8824 */ /* 0x000fe200078e0af3 */
[----:B------:R-:W-:Y:S01]  /*5af0*/  IABS R172, R5 ;  /* 0x0000000500ac7213 */ /* 0x000fe20000000000 */
[C---:B------:R-:W-:Y:S01]  /*5b00*/  IMAD R170, R243.reuse, R0, R170 ;  /* 0x00000000f3aa7224 */ /* 0x040fe200078e02aa */
[C---:B------:R-:W-:Y:S01]  /*5b10*/  ISETP.GT.U32.AND P0, PT, R243.reuse, R22, PT ;  /* 0x00000016f300720c */ /* 0x040fe20003f04070 */
[----:B------:R-:W-:Y:S02]  /*5b20*/  VIADD R4, R2, 0x69 ;  /* 0x0000006902047836 */ /* 0x000fe40000000000 */
[----:B------:R-:W-:Y:S01]  /*5b30*/  IMAD.HI.U32 R0, R6, R172, RZ ;  /* 0x000000ac06007227 */ /* 0x000fe200078e00ff */
[----:B------:R-:W-:-:S02]  /*5b40*/  ISETP.GT.U32.AND P1, PT, R243, R170, PT ;  /* 0x000000aaf300720c */ /* 0x000fc40003f24070 */
[----:B------:R-:W-:Y:S01]  /*5b50*/  IABS R56, R4 ;  /* 0x0000000400387213 */ /* 0x000fe20000000000 */
[--C-:B------:R-:W-:Y:S02]  /*5b60*/  @!P2 IMAD.IADD R120, R120, 0x1, -R243.reuse ;  /* 0x000000017878a824 */ /* 0x100fe400078e0af3 */
[--C-:B------:R-:W-:Y:S02]  /*5b70*/  @!P3 IMAD.IADD R171, R171, 0x1, -R243.reuse ;  /* 0x00000001ababb824 */ /* 0x100fe400078e0af3 */
[----:B------:R-:W-:Y:S01]  /*5b80*/  IMAD.MOV R0, RZ, RZ, -R0 ;  /* 0x000000ffff007224 */ /* 0x000fe200078e0a00 */
[C---:B------:R-:W-:Y:S01]  /*5b90*/  ISETP.GT.U32.AND P2, PT, R243.reuse, R120, PT ;  /* 0x00000078f300720c */ /* 0x040fe20003f44070 */
[----:B------:R-:W-:Y:S01]  /*5ba0*/  @!P0 IMAD.IADD R22, R22, 0x1, -R243 ;  /* 0x0000000116168824 */ /* 0x000fe200078e0af3 */
[C---:B------:R-:W-:Y:S01]  /*5bb0*/  ISETP.GT.U32.AND P3, PT, R243.reuse, R171, PT ;  /* 0x000000abf300720c */ /* 0x040fe20003f64070 */
[C---:B------:R-:W-:Y:S02]  /*5bc0*/  IMAD R172, R243.reuse, R0, R172 ;  /* 0x00000000f3ac7224 */ /* 0x040fe400078e02ac */
[----:B------:R-:W-:Y:S01]  /*5bd0*/  IMAD.HI.U32 R0, R6, R56, RZ ;  /* 0x0000003806007227 */ /* 0x000fe200078e00ff */
[----:B------:R-:W-:-:S03]  /*5be0*/  ISETP.GT.U32.AND P0, PT, R243, R22, PT ;  /* 0x00000016f300720c */ /* 0x000fc60003f04070 */
[----:B------:R-:W-:Y:S02]  /*5bf0*/  IMAD.MOV R0, RZ, RZ, -R0 ;  /* 0x000000ffff007224 */ /* 0x000fe400078e0a00 */
[----:B------:R-:W-:Y:S01]  /*5c00*/  @!P4 IMAD.MOV R42, RZ, RZ, -R42 ;  /* 0x000000ffff2ac224 */ /* 0x000fe200078e0a2a */
[----:B------:R-:W-:Y:S01]  /*5c10*/  ISETP.GE.AND P4, PT, R7, RZ, PT ;  /* 0x000000ff0700720c */ /* 0x000fe20003f86270 */
[--C-:B------:R-:W-:Y:S01]  /*5c20*/  @!P1 IMAD.IADD R170, R170, 0x1, -R243.reuse ;  /* 0x00000001aaaa9824 */ /* 0x100fe200078e0af3 */
[----:B------:R-:W-:Y:S01]  /*5c30*/  @!P2 IADD3 R120, R120, -R243, RZ ;  /* 0x800000f37878a210 */ /* 0x000fe20007ffe0ff */
[C---:B------:R-:W-:Y:S01]  /*5c40*/  IMAD R56, R243.reuse, R0, R56 ;  /* 0x00000000f3387224 */ /* 0x040fe200078e0238 */
[C---:B------:R-:W-:Y:S01]  /*5c50*/  ISETP.GT.U32.AND P2, PT, R243.reuse, R172, PT ;  /* 0x000000acf300720c */ /* 0x040fe20003f44070 */
[----:B------:R-:W-:Y:S01]  /*5c60*/  VIADD R7, R2, 0x6a ;  /* 0x0000006a02077836 */ /* 0x000fe20000000000 */
[----:B------:R-:W-:Y:S01]  /*5c70*/  ISETP.GT.U32.AND P1, PT, R243, R170, PT ;  /* 0x000000aaf300720c */ /* 0x000fe20003f24070 */
[--C-:B------:R-:W-:Y:S01]  /*5c80*/  @!P3 IMAD.IADD R171, R171, 0x1, -R243.reuse ;  /* 0x00000001ababb824 */ /* 0x100fe200078e0af3 */
[----:B------:R-:W-:Y:S01]  /*5c90*/  ISETP.GT.U32.AND P3, PT, R243, R56, PT ;  /* 0x00000038f300720c */ /* 0x000fe20003f64070 */
[----:B------:R-:W-:Y:S01]  /*5ca0*/  @!P0 IMAD.IADD R22, R22, 0x1, -R243 ;  /* 0x0000000116168824 */ /* 0x000fe200078e0af3 */
[----:B------:R-:W-:Y:S01]  /*5cb0*/  IABS R41, R7 ;  /* 0x0000000700297213 */ /* 0x000fe20000000000 */
[----:B------:R-:W-:Y:S01]  /*5cc0*/  @!P5 IMAD.MOV R120, RZ, RZ, -R120 ;  /* 0x000000ffff78d224 */ /* 0x000fe200078e0a78 */
[----:B------:R-:W-:Y:S01]  /*5cd0*/  ISETP.GE.AND P0, PT, R8, RZ, PT ;  /* 0x000000ff0800720c */ /* 0x000fe20003f06270 */
[----:B------:R-:W-:Y:S01]  /*5ce0*/  VIADD R0, R2, 0x6b ;  /* 0x0000006b02007836 */ /* 0x000fe20000000000 */
[----:B------:R-:W-:Y:S01]  /*5cf0*/  ISETP.GE.AND P5, PT, R4, RZ, PT ;  /* 0x000000ff0400720c */ /* 0x000fe20003fa6270 */
[----:B------:R-:W-:Y:S01]  /*5d00*/  IMAD.HI.U32 R3, R6, R41, RZ ;  /* 0x0000002906037227 */ /* 0x000fe200078e00ff */
[----:B------:R1:W-:Y:S02]  /*5d10*/  STL [R1+0x722c], R42 ;  /* 0x00722c2a01007387 */ /* 0x0003e40000100800 */
[----:B------:R-:W-:Y:S01]  /*5d20*/  IABS R173, R0 ;  /* 0x0000000000ad7213 */ /* 0x000fe20000000000 */
[----:B------:R-:W-:Y:S01]  /*5d30*/  IMAD.MOV R4, RZ, RZ, -R3 ;  /* 0x000000ffff047224 */ /* 0x000fe200078e0a03 */
[----:B------:R-:W-:Y:S01]  /*5d40*/  @!P1 IADD3 R170, R170, -R243, RZ ;  /* 0x800000f3aaaa9210 */ /* 0x000fe20007ffe0ff */
[----:B------:R-:W-:Y:S01]  /*5d50*/  VIADD R3, R2, 0x6c ;  /* 0x0000006c02037836 */ /* 0x000fe20000000000 */
[----:B------:R-:W-:Y:S01]  /*5d60*/  ISETP.GE.AND P1, PT, R7, RZ, PT ;  /* 0x000000ff0700720c */ /* 0x000fe20003f26270 */
[--C-:B------:R-:W-:Y:S01]  /*5d70*/  @!P2 IMAD.IADD R172, R172, 0x1, -R243.reuse ;  /* 0x00000001acaca824 */ /* 0x100fe200078e0af3 */
[----:B------:R-:W-:Y:S01]  /*5d80*/  STL [R1+0x7230], R28 ;  /* 0x0072301c01007387 */ /* 0x000fe20000100800 */
[----:B------:R-:W-:Y:S01]  /*5d90*/  @!P3 IMAD.IADD R56, R56, 0x1, -R243 ;  /* 0x000000013838b824 */ /* 0x000fe200078e0af3 */
[----:B------:R-:W-:Y:S01]  /*5da0*/  IABS R21, R3 ;  /* 0x0000000300157213 */ /* 0x000fe20000000000 */
[----:B------:R-:W-:Y:S01]  /*5db0*/  @!P4 IMAD.MOV R170, RZ, RZ, -R170 ;  /* 0x000000ffffaac224 */ /* 0x000fe200078e0aaa */
[C---:B------:R-:W-:Y:S01]  /*5dc0*/  ISETP.GT.U32.AND P2, PT, R243.reuse, R172, PT ;  /* 0x000000acf300720c */ /* 0x040fe20003f44070 */
[----:B------:R-:W-:Y:S01]  /*5dd0*/  @!P6 IMAD.MOV R22, RZ, RZ, -R22 ;  /* 0x000000ffff16e224 */ /* 0x000fe200078e0a16 */
[----:B------:R-:W-:Y:S01]  /*5de0*/  ISETP.GE.AND P4, PT, R0, RZ, PT ;  /* 0x000000ff0000720c */ /* 0x000fe20003f86270 */
[----:B------:R-:W-:Y:S01]  /*5df0*/  IMAD.HI.U32 R0, R6, R173, RZ ;  /* 0x000000ad06007227 */ /* 0x000fe200078e00ff */
[----:B------:R-:W-:-:S02]  /*5e00*/  ISETP.GT.U32.AND P3, PT, R243, R56, PT ;  /* 0x00000038f300720c */ /* 0x000fc40003f64070 */
[----:B------:R-:W-:Y:S01]  /*5e10*/  @!P0 IADD3 R171, -R171, RZ, RZ ;  /* 0x000000ffabab8210 */ /* 0x000fe20007ffe1ff */
[----:B------:R-:W-:Y:S01]  /*5e20*/  IMAD.MOV R0, RZ, RZ, -R0 ;  /* 0x000000ffff007224 */ /* 0x000fe200078e0a00 */
[----:B------:R-:W-:Y:S01]  /*5e30*/  ISETP.GE.AND P0, PT, R3, RZ, PT ;  /* 0x000000ff0300720c */ /* 0x000fe20003f06270 */
[----:B------:R-:W-:Y:S01]  /*5e40*/  IMAD.HI.U32 R3, R6, R21, RZ ;  /* 0x0000001506037227 */ /* 0x000fe200078e00ff */
[----:B------:R-:W-:Y:S01]  /*5e50*/  ISETP.GE.AND P6, PT, R5, RZ, PT ;  /* 0x000000ff0500720c */ /* 0x000fe20003fc6270 */
[----:B------:R-:W-:Y:S01]  /*5e60*/  STL [R1+0x7234], R22 ;  /* 0x0072341601007387 */ /* 0x000fe20000100800 */
[----:B-1----:R-:W-:Y:S01]  /*5e70*/  IADD3 R42, R2, 0x1a1, RZ ;  /* 0x000001a1022a7810 */ /* 0x002fe20007ffe0ff */
[----:B------:R-:W-:Y:S01]  /*5e80*/  IMAD R41, R243, R4, R41 ;  /* 0x00000004f3297224 */ /* 0x000fe200078e0229 */
[----:B------:R-:W-:Y:S01]  /*5e90*/  IADD3 R4, -R3, RZ, RZ ;  /* 0x000000ff03047210 */ /* 0x000fe20007ffe1ff */
[C---:B------:R-:W-:Y:S01]  /*5ea0*/  IMAD R173, R243.reuse, R0, R173 ;  /* 0x00000000f3ad7224 */ /* 0x040fe200078e02ad */
[----:B------:R-:W-:Y:S01]  /*5eb0*/  STL [R1+0x7238], R120 ;  /* 0x0072387801007387 */ /* 0x000fe20000100800 */
[----:B------:R-:W-:Y:S01]  /*5ec0*/  @!P2 IMAD.IADD R172, R172, 0x1, -R243 ;  /* 0x00000001acaca824 */ /* 0x000fe200078e0af3 */
[C---:B------:R-:W-:Y:S01]  /*5ed0*/  ISETP.GT.U32.AND P2, PT, R243.reuse, R41, PT ;  /* 0x00000029f300720c */ /* 0x040fe20003f44070 */
[C---:B------:R-:W-:Y:S01]  /*5ee0*/  IMAD R21, R243.reuse, R4, R21 ;  /* 0x00000004f3157224 */ /* 0x040fe200078e0215 */
[----:B------:R-:W-:Y:S01]  /*5ef0*/  STL [R1+0x723c], R170 ;  /* 0x00723caa01007387 */ /* 0x000fe20000100800 */
[--C-:B------:R-:W-:Y:S01]  /*5f00*/  @!P3 IMAD.IADD R56, R56, 0x1, -R243.reuse ;  /* 0x000000013838b824 */ /* 0x100fe200078e0af3 */
[C---:B------:R-:W-:Y:S01]  /*5f10*/  ISETP.GT.U32.AND P3, PT, R243.reuse, R173, PT ;  /* 0x000000adf300720c */ /* 0x040fe20003f64070 */
[----:B------:R-:W-:Y:S01]  /*5f20*/  @!P6 IMAD.MOV R172, RZ, RZ, -R172 ;  /* 0x000000fffface224 */ /* 0x000fe200078e0aac */
[----:B------:R-:W-:Y:S01]  /*5f30*/  ISETP.GT.U32.AND P6, PT, R243, R21, PT ;  /* 0x00000015f300720c */ /* 0x000fe20003fc4070 */
[----:B------:R-:W-:Y:S01]  /*5f40*/  VIADD R8, R2, 0x6d ;  /* 0x0000006d02087836 */ /* 0x000fe20000000000 */
[----:B------:R-:W-:Y:S01]  /*5f50*/  @!P5 IADD3 R56, -R56, RZ, RZ ;  /* 0x000000ff3838d210 */ /* 0x000fe20007ffe1ff */
[C---:B------:R-:W-:Y:S01]  /*5f60*/  VIADD R9, R2.reuse, 0x6e ;  /* 0x0000006e02097836 */ /* 0x040fe20000000000 */
[----:B------:R-:W-:Y:S01]  /*5f70*/  STL [R1+0x7240], R171 ;  /* 0x007240ab01007387 */ /* 0x000fe20000100800 */
[----:B------:R-:W-:Y:S01]  /*5f80*/  VIADD R218, R2, 0x16b ;  /* 0x0000016b02da7836 */ /* 0x000fe20000000000 */
[----:B------:R-:W-:Y:S01]  /*5f90*/  IABS R5, R8 ;  /* 0x0000000800057213 */ /* 0x000fe20000000000 */
[--C-:B------:R-:W-:Y:S01]  /*5fa0*/  @!P2 IMAD.IADD R41, R41, 0x1, -R243.reuse ;  /* 0x000000012929a824 */ /* 0x100fe200078e0af3 */
[----:B------:R-:W-:Y:S01]  /*5fb0*/  IABS R7, R9 ;  /* 0x0000000900077213 */ /* 0x000fe20000000000 */
[----:B------:R-:W-:Y:S01]  /*5fc0*/  STL [R1+0x7244], R172 ;  /* 0x007244ac01007387 */ /* 0x000fe20000100800 */
[----:B------:R-:W-:Y:S01]  /*5fd0*/  ISETP.GE.AND P5, PT, R8, RZ, PT ;  /* 0x000000ff0800720c */ /* 0x000fe20003fa6270 */
[--C-:B------:R-:W-:Y:S01]  /*5fe0*/  @!P3 IMAD.IADD R173, R173, 0x1, -R243.reuse ;  /* 0x00000001adadb824 */ /* 0x100fe200078e0af3 */
[----:B------:R-:W-:Y:S01]  /*5ff0*/  ISETP.GT.U32.AND P2, PT, R243, R41, PT ;  /* 0x00000029f300720c */ /* 0x000fe20003f44070 */
[----:B------:R-:W-:Y:S01]  /*6000*/  @!P6 IMAD.IADD R21, R21, 0x1, -R243 ;  /* 0x000000011515e824 */ /* 0x000fe200078e0af3 */
[----:B------:R-:W-:Y:S01]  /*6010*/  STL [R1+0x7248], R56 ;  /* 0x0072483801007387 */ /* 0x000fe20000100800 */
[----:B------:R-:W-:Y:S01]  /*6020*/  IMAD.HI.U32 R0, R6, R5, RZ ;  /* 0x0000000506007227 */ /* 0x000fe200078e00ff */
[----:B------:R-:W-:-:S02]  /*6030*/  ISETP.GT.U32.AND P3, PT, R243, R173, PT ;  /* 0x000000adf300720c */ /* 0x000fc40003f64070 */
[----:B------:R-:W-:Y:S01]  /*6040*/  ISETP.GT.U32.AND P6, PT, R243, R21, PT ;  /* 0x00000015f300720c */ /* 0x000fe20003fc4070 */
[----:B------:R-:W-:Y:S01]  /*6050*/  IMAD.HI.U32 R3, R6, R7, RZ ;  /* 0x0000000706037227 */ /* 0x000fe200078e00ff */
[----:B------:R-:W-:-:S03]  /*6060*/  IABS R192, R42 ;  /* 0x0000002a00c07213 */ /* 0x000fc60000000000 */
[----:B------:R-:W-:Y:S02]  /*6070*/  IMAD.MOV R0, RZ, RZ, -R0 ;  /* 0x000000ffff007224 */ /* 0x000fe400078e0a00 */
[----:B------:R-:W-:Y:S02]  /*6080*/  IMAD.MOV R4, RZ, RZ, -R3 ;  /* 0x000000ffff047224 */ /* 0x000fe400078e0a03 */
[----:B------:R-:W-:Y:S02]  /*6090*/  IMAD R0, R243, R0, R5 ;  /* 0x00000000f3007224 */ /* 0x000fe400078e0205 */
[----:B------:R-:W-:-:S04]  /*60a0*/  IMAD.HI.U32 R3, R6, R174, RZ ;  /* 0x000000ae06037227 */ /* 0x000fc800078e00ff */
[----:B------:R-:W-:Y:S02]  /*60b0*/  IMAD R4, R243, R4, R7 ;  /* 0x00000004f3047224 */ /* 0x000fe400078e0207 */
[----:B------:R-:W-:Y:S01]  /*60c0*/  @!P3 IMAD.IADD R173, R173, 0x1, -R243 ;  /* 0x00000001adadb824 */ /* 0x000fe200078e0af3 */
[----:B------:R-:W-:Y:S01]  /*60d0*/  ISETP.GT.U32.AND P3, PT, R243, R0, PT ;  /* 0x00000000f300720c */ /* 0x000fe20003f64070 */
[----:B------:R-:W-:Y:S02]  /*60e0*/  IMAD.MOV R7, RZ, RZ, -R3 ;  /* 0x000000ffff077224 */ /* 0x000fe400078e0a03 */
[----:B------:R-:W-:-:S04]  /*60f0*/  IMAD.HI.U32 R3, R6, R175, RZ ;  /* 0x000000af06037227 */ /* 0x000fc800078e00ff */
[--C-:B------:R-:W-:Y:S01]  /*6100*/  @!P6 IMAD.IADD R21, R21, 0x1, -R243.reuse ;  /* 0x000000011515e824 */ /* 0x100fe200078e0af3 */
[C---:B------:R-:W-:Y:S01]  /*6110*/  ISETP.GT.U32.AND P6, PT, R243.reuse, R4, PT ;  /* 0x00000004f300720c */ /* 0x040fe20003fc4070 */
[----:B------:R-:W-:Y:S01]  /*6120*/  IMAD R174, R243, R7, R174 ;  /* 0x00000007f3ae7224 */ /* 0x000fe200078e02ae */
[----:B------:R-:W-:Y:S01]  /*6130*/  IADD3 R8, -R3, RZ, RZ ;  /* 0x000000ff03087210 */ /* 0x000fe20007ffe1ff */
[--C-:B------:R-:W-:Y:S01]  /*6140*/  @!P2 IMAD.IADD R41, R41, 0x1, -R243.reuse ;  /* 0x000000012929a824 */ /* 0x100fe200078e0af3 */
[----:B------:R-:W-:Y:S01]  /*6150*/  ISETP.GE.AND P2, PT, R9, RZ, PT ;  /* 0x000000ff0900720c */ /* 0x000fe20003f46270 */
[----:B------:R-:W-:Y:S01]  /*6160*/  @!P3 IMAD.IADD R0, R0, 0x1, -R243 ;  /* 0x000000010000b824 */ /* 0x000fe200078e0af3 */
[C---:B------:R-:W-:Y:S01]  /*6170*/  ISETP.GT.U32.AND P3, PT, R243.reuse, R174, PT ;  /* 0x000000aef300720c */ /* 0x040fe20003f64070 */
[----:B------:R-:W-:Y:S01]  /*6180*/  IMAD R175, R243, R8, R175 ;  /* 0x00000008f3af7224 */ /* 0x000fe200078e02af */
[----:B------:R-:W-:Y:S01]  /*6190*/  IABS R9, R18 ;  /* 0x0000001200097213 */ /* 0x000fe20000000000 */
[----:B------:R-:W-:Y:S01]  /*61a0*/  IMAD.HI.U32 R7, R6, R11, RZ ;  /* 0x0000000b06077227 */ /* 0x000fe200078e00ff */
[----:B------:R-:W-:-:S03]  /*61b0*/  @!P0 IADD3 R21, -R21, RZ, RZ ;  /* 0x000000ff15158210 */ /* 0x000fc60007ffe1ff */
[----:B------:R-:W-:Y:S01]  /*61c0*/  @!P6 IMAD.IADD R4, R4, 0x1, -R243 ;  /* 0x000000010404e824 */ /* 0x000fe200078e0af3 */
[----:B------:R-:W-:Y:S01]  /*61d0*/  ISETP.GT.U32.AND P6, PT, R243, R175, PT ;  /* 0x000000aff300720c */ /* 0x000fe20003fc4070 */
[----:B------:R-:W-:-:S04]  /*61e0*/  IMAD.HI.U32 R5, R6, R9, RZ ;  /* 0x0000000906057227 */ /* 0x000fc800078e00ff */
[----:B------:R-:W-:Y:S01]  /*61f0*/  @!P3 IMAD.IADD R174, R174, 0x1, -R243 ;  /* 0x00000001aeaeb824 */ /* 0x000fe200078e0af3 */
[----:B------:R-:W-:Y:S01]  /*6200*/  ISETP.GT.U32.AND P3, PT, R243, R0, PT ;  /* 0x00000000f300720c */ /* 0x000fe20003f64070 */
[----:B------:R-:W-:Y:S02]  /*6210*/  IMAD.MOV R10, RZ, RZ, -R5 ;  /* 0x000000ffff0a7224 */ /* 0x000fe400078e0a05 */
[----:B------:R-:W-:-:S04]  /*6220*/  IMAD.HI.U32 R3, R6, R13, RZ ;  /* 0x0000000d06037227 */ /* 0x000fc800078e00ff */
[----:B------:R-:W-:Y:S01]  /*6230*/  @!P6 IMAD.IADD R175, R175, 0x1, -R243 ;  /* 0x00000001afafe824 */ /* 0x000fe200078e0af3 */
[C---:B------:R-:W-:Y:S01]  /*6240*/  ISETP.GT.U32.AND P6, PT, R243.reuse, R174, PT ;  /* 0x000000aef300720c */ /* 0x040fe20003fc4070 */
[C---:B------:R-:W-:Y:S02]  /*6250*/  IMAD R8, R243.reuse, R10, R9 ;  /* 0x0000000af3087224 */ /* 0x040fe400078e0209 */
[----:B------:R-:W-:Y:S01]  /*6260*/  IMAD.MOV R12, RZ, RZ, -R7 ;  /* 0x000000ffff0c7224 */ /* 0x000fe200078e0a07 */
[----:B------:R-:W-:Y:S01]  /*6270*/  IADD3 R7, R2, 0x74, RZ ;  /* 0x0000007402077810 */ /* 0x000fe20007ffe0ff */
[----:B------:R-:W-:Y:S01]  /*6280*/  IMAD.MOV R14, RZ, RZ, -R3 ;  /* 0x000000ffff0e7224 */ /* 0x000fe200078e0a03 */
[C---:B------:R-:W-:Y:S01]  /*6290*/  ISETP.GT.U32.AND P0, PT, R243.reuse, R8, PT ;  /* 0x00000008f300720c */ /* 0x040fe20003f04070 */
[----:B------:R-:W-:Y:S01]  /*62a0*/  @!P1 IMAD.MOV R41, RZ, RZ, -R41 ;  /* 0x000000ffff299224 */ /* 0x000fe200078e0a29 */
[C---:B------:R-:W-:Y:S01]  /*62b0*/  ISETP.GT.U32.AND P1, PT, R243.reuse, R4, PT ;  /* 0x00000004f300720c */ /* 0x040fe20003f24070 */
[----:B------:R-:W-:-:S02]  /*62c0*/  IMAD R10, R243, R12, R11 ;  /* 0x0000000cf30a7224 */ /* 0x000fc400078e020b */
[C---:B------:R-:W-:Y:S01]  /*62d0*/  IMAD R12, R243.reuse, R14, R13 ;  /* 0x0000000ef30c7224 */ /* 0x040fe200078e020d */
[----:B------:R-:W-:Y:S01]  /*62e0*/  IABS R14, R7 ;  /* 0x00000007000e7213 */ /* 0x000fe20000000000 */
[----:B------:R-:W-:Y:S01]  /*62f0*/  @!P4 IMAD.MOV R173, RZ, RZ, -R173 ;  /* 0x000000ffffadc224 */ /* 0x000fe200078e0aad */
[C---:B------:R-:W-:Y:S01]  /*6300*/  ISETP.GT.U32.AND P4, PT, R243.reuse, R175, PT ;  /* 0x000000aff300720c */ /* 0x040fe20003f84070 */
[----:B------:R-:W-:Y:S01]  /*6310*/  VIADD R9, R2, 0x75 ;  /* 0x0000007502097836 */ /* 0x000fe20000000000 */
[----:B------:R-:W-:Y:S01]  /*6320*/  STL [R1+0x724c], R41 ;  /* 0x00724c2901007387 */ /* 0x000fe20000100800 */
[--C-:B------:R-:W-:Y:S01]  /*6330*/  @!P6 IMAD.IADD R174, R174, 0x1, -R243.reuse ;  /* 0x00000001aeaee824 */ /* 0x100fe200078e0af3 */
[C---:B------:R-:W-:Y:S01]  /*6340*/  ISETP.GT.U32.AND P6, PT, R243.reuse, R12, PT ;  /* 0x0000000cf300720c */ /* 0x040fe20003fc4070 */
[--C-:B------:R-:W-:Y:S01]  /*6350*/  @!P3 IMAD.IADD R0, R0, 0x1, -R243.reuse ;  /* 0x000000010000b824 */ /* 0x100fe200078e0af3 */
[----:B------:R-:W-:Y:S01]  /*6360*/  ISETP.GT.U32.AND P3, PT, R243, R10, PT ;  /* 0x0000000af300720c */ /* 0x000fe20003f64070 */
[--C-:B------:R-:W-:Y:S01]  /*6370*/  @!P0 IMAD.IADD R8, R8, 0x1, -R243.reuse ;  /* 0x0000000108088824 */ /* 0x100fe200078e0af3 */
[----:B------:R-:W-:Y:S01]  /*6380*/  IABS R16, R9 ;  /* 0x0000000900107213 */ /* 0x000fe20000000000 */
[----:B------:R-:W-:Y:S01]  /*6390*/  IMAD.MOV.U32 R38, RZ, RZ, R0 ;  /* 0x000000ffff267224 */ /* 0x000fe200078e0000 */
[----:B------:R-:W-:Y:S01]  /*63a0*/  ISETP.GE.AND P0, PT, R18, RZ, PT ;  /* 0x000000ff1200720c */ /* 0x000fe20003f06270 */
[--C-:B------:R-:W-:Y:S01]  /*63b0*/  @!P1 IMAD.IADD R4, R4, 0x1, -R243.reuse ;  /* 0x0000000104049824 */ /* 0x100fe200078e0af3 */
[----:B------:R-:W-:Y:S01]  /*63c0*/  ISETP.GE.AND P1, PT, R15, RZ, PT ;  /* 0x000000ff0f00720c */ /* 0x000fe20003f26270 */
[C---:B------:R-:W-:Y:S01]  /*63d0*/  IMAD.HI.U32 R3, R6.reuse, R14, RZ ;  /* 0x0000000e06037227 */ /* 0x040fe200078e00ff */
[----:B------:R1:W-:Y:S03]  /*63e0*/  STL [R1+0x7250], R173 ;  /* 0x007250ad01007387 */ /* 0x0003e60000100800 */
[----:B------:R-:W-:Y:S01]  /*63f0*/  IMAD.HI.U32 R5, R6, R16, RZ ;  /* 0x0000001006057227 */ /* 0x000fe200078e00ff */
[----:B------:R-:W-:Y:S01]  /*6400*/  @!P6 IADD3 R12, R12, -R243, RZ ;  /* 0x800000f30c0ce210 */ /* 0x000fe20007ffe0ff */
[----:B------:R-:W-:Y:S02]  /*6410*/  STL [R1+0x7254], R21 ;  /* 0x0072541501007387 */ /* 0x000fe40000100800 */
[----:B------:R-:W-:Y:S01]  /*6420*/  @!P5 IMAD.MOV R38, RZ, RZ, -R38 ;  /* 0x000000ffff26d224 */ /* 0x000fe200078e0a26 */
[----:B------:R-:W-:Y:S01]  /*6430*/  ISETP.GT.U32.AND P5, PT, R243, R8, PT ;  /* 0x00000008f300720c */ /* 0x000fe20003fa4070 */
[----:B------:R-:W-:Y:S01]  /*6440*/  @!P4 IMAD.IADD R175, R175, 0x1, -R243 ;  /* 0x00000001afafc824 */ /* 0x000fe200078e0af3 */
[----:B------:R-:W-:Y:S01]  /*6450*/  ISETP.GE.AND P4, PT, R17, RZ, PT ;  /* 0x000000ff1100720c */ /* 0x000fe20003f86270 */
[----:B------:R-:W-:Y:S01]  /*6460*/  IMAD.MOV R3, RZ, RZ, -R3 ;  /* 0x000000ffff037224 */ /* 0x000fe200078e0a03 */
[----:B------:R-:W-:Y:S01]  /*6470*/  IADD3 R5, -R5, RZ, RZ ;  /* 0x000000ff05057210 */ /* 0x000fe20007ffe1ff */
[----:B------:R-:W-:Y:S01]  /*6480*/  @!P3 IMAD.IADD R10, R10, 0x1, -R243 ;  /* 0x000000010a0ab824 */ /* 0x000fe200078e0af3 */
[----:B------:R-:W-:Y:S01]  /*6490*/  ISETP.GT.U32.AND P6, PT, R243, R12, PT ;  /* 0x0000000cf300720c */ /* 0x000fe20003fc4070 */
[----:B------:R-:W-:Y:S01]  /*64a0*/  IMAD.MOV.U32 R27, RZ, RZ, R4 ;  /* 0x000000ffff1b7224 */ /* 0x000fe200078e0004 */
[----:B------:R-:W-:Y:S01]  /*64b0*/  ISETP.GE.AND P3, PT, R19, RZ, PT ;  /* 0x000000ff1300720c */ /* 0x000fe20003f66270 */
[C---:B------:R-:W-:Y:S01]  /*64c0*/  IMAD R14, R243.reuse, R3, R14 ;  /* 0x00000003f30e7224 */ /* 0x040fe200078e020e */
[----:B------:R-:W-:Y:S01]  /*64d0*/  STL [R1+0x38], R38 ;  /* 0x0000382601007387 */ /* 0x000fe20000100800 */
[C---:B------:R-:W-:Y:S01]  /*64e0*/  VIADD R3, R2.reuse, 0x76 ;  /* 0x0000007602037836 */ /* 0x040fe20000000000 */
[----:B-1----:R-:W-:Y:S01]  /*64f0*/  IADD3 R173, R2, 0x198, RZ ;  /* 0x0000019802ad7810 */ /* 0x002fe20007ffe0ff */
[C---:B------:R-:W-:Y:S01]  /*6500*/  IMAD R16, R243.reuse, R5, R16 ;  /* 0x00000005f3107224 */ /* 0x040fe200078e0210 */
[----:B------:R-:W-:Y:S01]  /*6510*/  @!P5 IADD3 R8, R8, -R243, RZ ;  /* 0x800000f30808d210 */ /* 0x000fe20007ffe0ff */
[----:B------:R-:W-:Y:S01]  /*6520*/  @!P2 IMAD.MOV R27, RZ, RZ, -R27 ;  /* 0x000000ffff1ba224 */ /* 0x000fe200078e0a1b */
[C---:B------:R-:W-:Y:S01]  /*6530*/  ISETP.GT.U32.AND P2, PT, R243.reuse, R10, PT ;  /* 0x0000000af300720c */ /* 0x040fe20003f44070 */
[----:B------:R-:W-:Y:S01]  /*6540*/  @!P1 IMAD.MOV R174, RZ, RZ, -R174 ;  /* 0x000000ffffae9224 */ /* 0x000fe200078e0aae */
[C---:B------:R-:W-:Y:S01]  /*6550*/  ISETP.GT.U32.AND P1, PT, R243.reuse, R14, PT ;  /* 0x0000000ef300720c */ /* 0x040fe20003f24070 */
[----:B------:R-:W-:Y:S01]  /*6560*/  @!P4 IMAD.MOV R175, RZ, RZ, -R175 ;  /* 0x000000ffffafc224 */ /* 0x000fe200078e0aaf */
[----:B------:R-:W-:Y:S01]  /*6570*/  IABS R4, R3 ;  /* 0x0000000300047213 */ /* 0x000fe20000000000 */
[----:B------:R-:W-:Y:S01]  /*6580*/  @!P6 IMAD.IADD R12, R12, 0x1, -R243 ;  /* 0x000000010c0ce824 */ /* 0x000fe200078e0af3 */
[----:B------:R-:W-:Y:S01]  /*6590*/  ISETP.GT.U32.AND P5, PT, R243, R16, PT ;  /* 0x00000010f300720c */ /* 0x000fe20003fa4070 */
[----:B------:R-:W-:Y:S01]  /*65a0*/  VIADD R11, R2, 0x77 ;  /* 0x00000077020b7836 */ /* 0x000fe20000000000 */
[----:B------:R-:W-:Y:S01]  /*65b0*/  ISETP.GE.AND P4, PT, R20, RZ, PT ;  /* 0x000000ff1400720c */ /* 0x000fe20003f86270 */
[----:B------:R-:W-:Y:S01]  /*65c0*/  IMAD.HI.U32 R0, R6, R4, RZ ;  /* 0x0000000406007227 */ /* 0x000fe200078e00ff */
[----:B------:R-:W-:Y:S01]  /*65d0*/  STL [R1+0x34], R27 ;  /* 0x0000341b01007387 */ /* 0x000fe20000100800 */
[----:B------:R-:W-:-:S02]  /*65e0*/  ISETP.GE.AND P6, PT, R9, RZ, PT ;  /* 0x000000ff0900720c */ /* 0x000fc40003fc6270 */
[----:B------:R-:W-:Y:S01]  /*65f0*/  IMAD.MOV R0, RZ, RZ, -R0 ;  /* 0x000000ffff007224 */ /* 0x000fe200078e0a00 */
[----:B------:R-:W-:Y:S01]  /*6600*/  IABS R5, R11 ;  /* 0x0000000b00057213 */ /* 0x000fe20000000000 */
[--C-:B------:R-:W-:Y:S01]  /*6610*/  @!P2 IMAD.IADD R10, R10, 0x1, -R243.reuse ;  /* 0x000000010a0aa824 */ /* 0x100fe200078e0af3 */
[----:B------:R-:W-:Y:S01]  /*6620*/  ISETP.GE.AND P2, PT, R7, RZ, PT ;  /* 0x000000ff0700720c */ /* 0x000fe20003f46270 */
[----:B------:R-:W-:Y:S01]  /*6630*/  @!P1 IMAD.IADD R14, R14, 0x1, -R243 ;  /* 0x000000010e0e9824 */ /* 0x000fe200078e0af3 */
[----:B------:R-:W-:Y:S01]  /*6640*/  ISETP.GE.AND P1, PT, R3, RZ, PT ;  /* 0x000000ff0300720c */ /* 0x000fe20003f26270 */
[----:B------:R-:W-:Y:S01]  /*6650*/  IMAD.MOV.U32 R15, RZ, RZ, R8 ;  /* 0x000000ffff0f7224 */ /* 0x000fe200078e0008 */
[----:B------:R-:W-:Y:S01]  /*6660*/  @!P5 IADD3 R16, R16, -R243, RZ ;  /* 0x800000f31010d210 */ /* 0x000fe20007ffe0ff */
[C---:B------:R-:W-:Y:S01]  /*6670*/  IMAD R0, R243.reuse, R0, R4 ;  /* 0x00000000f3007224 */ /* 0x040fe200078e0204 */
[----:B------:R-:W-:Y:S01]  /*6680*/  STL [R1+0x7258], R174 ;  /* 0x007258ae01007387 */ /* 0x000fe20000100800 */
[----:B------:R-:W-:Y:S01]  /*6690*/  IMAD.MOV.U32 R7, RZ, RZ, R12 ;  /* 0x000000ffff077224 */ /* 0x000fe200078e000c */
[C---:B------:R-:W-:Y:S01]  /*66a0*/  ISETP.GT.U32.AND P5, PT, R243.reuse, R16, PT ;  /* 0x00000010f300720c */ /* 0x040fe20003fa4070 */
[----:B------:R-:W-:Y:S01]  /*66b0*/  @!P0 IMAD.MOV R15, RZ, RZ, -R15 ;  /* 0x000000ffff0f8224 */ /* 0x000fe200078e0a0f */
[C---:B------:R-:W-:Y:S01]  /*66c0*/  ISETP.GT.U32.AND P0, PT, R243.reuse, R14, PT ;  /* 0x0000000ef300720c */ /* 0x040fe20003f04070 */
[----:B------:R-:W-:Y:S01]  /*66d0*/  @!P4 IMAD.MOV R7, RZ, RZ, -R7 ;  /* 0x000000ffff07c224 */ /* 0x000fe200078e0a07 */
[----:B------:R-:W-:Y:S01]  /*66e0*/  ISETP.GT.U32.AND P4, PT, R243, R0, PT ;  /* 0x00000000f300720c */ /* 0x000fe20003f84070 */
[----:B------:R-:W-:Y:S01]  /*66f0*/  IMAD.HI.U32 R3, R6, R5, RZ ;  /* 0x0000000506037227 */ /* 0x000fe200078e00ff */
[----:B------:R-:W-:Y:S01]  /*6700*/  STL [R1+0x725c], R175 ;  /* 0x00725caf01007387 */ /* 0x000fe20000100800 */
[----:B------:R-:W-:-:S02]  /*6710*/  IABS R188, R173 ;  /* 0x000000ad00bc7213 */ /* 0x000fc40000000000 */
[----:B------:R-:W-:Y:S01]  /*6720*/  IMAD.MOV.U32 R13, RZ, RZ, R10 ;  /* 0x000000ffff0d7224 */ /* 0x000fe200078e000a */
[----:B------:R1:W-:Y:S01]  /*6730*/  STL [R1+0x3c], R15 ;  /* 0x00003c0f01007387 */ /* 0x0003e20000100800 */
[----:B------:R-:W-:Y:S01]  /*6740*/  IMAD.MOV R8, RZ, RZ, -R3 ;  /* 0x000000ffff087224 */ /* 0x000fe200078e0a03 */
[----:B------:R-:W-:Y:S01]  /*6750*/  IADD3 R3, R2, 0x78, RZ ;  /* 0x0000007802037810 */ /* 0x000fe20007ffe0ff */
[----:B------:R-:W-:Y:S01]  /*6760*/  @!P3 IMAD.MOV R13, RZ, RZ, -R13 ;  /* 0x000000ffff0db224 */ /* 0x000fe200078e0a0d */
[----:B------:R-:W-:Y:S01]  /*6770*/  ISETP.GE.AND P3, PT, R11, RZ, PT ;  /* 0x000000ff0b00720c */ /* 0x000fe20003f66270 */
[----:B------:R-:W-:Y:S01]  /*6780*/  IMAD R4, R243, R8, R5 ;  /* 0x00000008f3047224 */ /* 0x000fe200078e0205 */
[----:B------:R-:W-:Y:S01]  /*6790*/  IABS R8, R3 ;  /* 0x0000000300087213 */ /* 0x000fe20000000000 */
[--C-:B------:R-:W-:Y:S01]  /*67a0*/  @!P0 IMAD.IADD R14, R14, 0x1, -R243.reuse ;  /* 0x000000010e0e8824 */ /* 0x100fe200078e0af3 */
[----:B------:R-:W-:Y:S01]  /*67b0*/  STL [R1+0x40], R13 ;  /* 0x0000400d01007387 */ /* 0x000fe20000100800 */
[--C-:B------:R-:W-:Y:S01]  /*67c0*/  @!P4 IMAD.IADD R0, R0, 0x1, -R243.reuse ;  /* 0x000000010000c824 */ /* 0x100fe200078e0af3 */
[----:B------:R-:W-:Y:S01]  /*67d0*/  ISETP.GE.AND P0, PT, R3, RZ, PT ;  /* 0x000000ff0300720c */ /* 0x000fe20003f06270 */
[----:B------:R-:W-:Y:S01]  /*67e0*/  @!P5 IMAD.IADD R16, R16, 0x1, -R243 ;  /* 0x000000011010d824 */ /* 0x000fe200078e0af3 */
[C---:B------:R-:W-:Y:S01]  /*67f0*/  ISETP.GT.U32.AND P5, PT, R243.reuse, R4, PT ;  /* 0x00000004f300720c */ /* 0x040fe20003fa4070 */
[----:B------:R2:W-:Y:S01]  /*6800*/  STL [R1+0x4c], R7 ;  /* 0x00004c0701007387 */ /* 0x0005e20000100800 */
[----:B------:R-:W-:Y:S01]  /*6810*/  VIADD R9, R2, 0x7a ;  /* 0x0000007a02097836 */ /* 0x000fe20000000000 */
[----:B------:R-:W-:Y:S01]  /*6820*/  ISETP.GT.U32.AND P4, PT, R243, R0, PT ;  /* 0x00000000f300720c */ /* 0x000fe20003f84070 */
[----:B------:R-:W-:Y:S01]  /*6830*/  IMAD.HI.U32 R3, R6, R8, RZ ;  /* 0x0000000806037227 */ /* 0x000fe200078e00ff */
[----:B-1----:R-:W-:-:S02]  /*6840*/  IADD3 R15, R2, 0x7d, RZ ;  /* 0x0000007d020f7810 */ /* 0x002fc40007ffe0ff */
[----:B------:R-:W-:Y:S01]  /*6850*/  IABS R12, R9 ;  /* 0x00000009000c7213 */ /* 0x000fe20000000000 */
[----:B------:R-:W-:Y:S02]  /*6860*/  VIADD R5, R2, 0x79 ;  /* 0x0000007902057836 */ /* 0x000fe40000000000 */
[----:B------:R-:W-:Y:S01]  /*6870*/  IMAD.MOV R3, RZ, RZ, -R3 ;  /* 0x000000ffff037224 */ /* 0x000fe200078e0a03 */
[----:B--2---:R-:W-:Y:S01]  /*6880*/  MOV R7, R14 ;  /* 0x0000000e00077202 */ /* 0x004fe20000000f00 */
[----:B------:R-:W-:Y:S01]  /*6890*/  IMAD.MOV.U32 R11, RZ, RZ, R16 ;  /* 0x000000ffff0b7224 */ /* 0x000fe200078e0010 */
[----:B------:R-:W-:Y:S01]  /*68a0*/  IABS R10, R5 ;  /* 0x00000005000a7213 */ /* 0x000fe20000000000 */
[----:B------:R-:W-:Y:S02]  /*68b0*/  IMAD R8, R243, R3, R8 ;  /* 0x00000003f3087224 */ /* 0x000fe400078e0208 */
[----:B------:R-:W-:Y:S01]  /*68c0*/  @!P2 IMAD.MOV R7, RZ, RZ, -R7 ;  /* 0x000000ffff07a224 */ /* 0x000fe200078e0a07 */
[----:B------:R-:W-:Y:S01]  /*68d0*/  ISETP.GE.AND P2, PT, R5, RZ, PT ;  /* 0x000000ff0500720c */ /* 0x000fe20003f46270 */
[----:B------:R-:W-:-:S02]  /*68e0*/  @!P5 IMAD.IADD R4, R4, 0x1, -R243 ;  /* 0x000000010404d824 */ /* 0x000fc400078e0af3 */
[----:B------:R-:W-:Y:S01]  /*68f0*/  IMAD.HI.U32 R5, R6, R10, RZ ;  /* 0x0000000a06057227 */ /* 0x000fe200078e00ff */
[----:B------:R1:W-:Y:S02]  /*6900*/  STL [R1+0x50], R7 ;  /* 0x0000500701007387 */ /* 0x0003e40000100800 */
[C---:B------:R-:W-:Y:S01]  /*6910*/  ISETP.GT.U32.AND P5, PT, R243.reuse, R4, PT ;  /* 0x00000004f300720c */ /* 0x040fe20003fa4070 */
[----:B------:R-:W-:Y:S01]  /*6920*/  @!P4 IMAD.IADD R0, R0, 0x1, -R243 ;  /* 0x000000010000c824 */ /* 0x000fe200078e0af3 */
[----:B------:R-:W-:Y:S01]  /*6930*/  ISETP.GT.U32.AND P4, PT, R243, R8, PT ;  /* 0x00000008f300720c */ /* 0x000fe20003f84070 */
[----:B------:R-:W-:Y:S01]  /*6940*/  VIADD R13, R2, 0x7c ;  /* 0x0000007c020d7836 */ /* 0x000fe20000000000 */
[----:B------:R-:W-:Y:S01]  /*6950*/  IADD3 R5, -R5, RZ, RZ ;  /* 0x000000ff05057210 */ /* 0x000fe20007ffe1ff */
[----:B------:R-:W-:Y:S02]  /*6960*/  IMAD.MOV.U32 R14, RZ, RZ, R0 ;  /* 0x000000ffff0e7224 */ /* 0x000fe400078e0000 */
[----:B------:R-:W-:Y:S01]  /*6970*/  @!P6 IMAD.MOV R11, RZ, RZ, -R11 ;  /* 0x000000ffff0be224 */ /* 0x000fe200078e0a0b */
[----:B------:R-:W-:Y:S01]  /*6980*/  ISETP.GE.AND P6, PT, R9, RZ, PT ;  /* 0x000000ff0900720c */ /* 0x000fe20003fc6270 */
[----:B-1----:R-:W-:Y:S01]  /*6990*/  IMAD.HI.U32 R7, R6, R12, RZ ;  /* 0x0000000c06077227 */ /* 0x002fe200078e00ff */
[----:B------:R-:W-:-:S02]  /*69a0*/  IABS R9, R15 ;  /* 0x0000000f00097213 */ /* 0x000fc40000000000 */
[----:B------:R1:W-:Y:S01]  /*69b0*/  STL [R1+0x6c], R11 ;  /* 0x00006c0b01007387 */ /* 0x0003e20000100800 */
[----:B------:R-:W-:Y:S02]  /*69c0*/  IMAD.MOV R7, RZ, RZ, -R7 ;  /* 0x000000ffff077224 */ /* 0x000fe400078e0a07 */
[C---:B------:R-:W-:Y:S02]  /*69d0*/  IMAD R10, R243.reuse, R5, R10 ;  /* 0x00000005f30a7224 */ /* 0x040fe400078e020a */
[C---:B------:R-:W-:Y:S01]  /*69e0*/  IMAD R12, R243.reuse, R7, R12 ;  /* 0x00000007f30c7224 */ /* 0x040fe200078e020c */
[----:B------:R-:W-:Y:S01]  /*69f0*/  IABS R7, R13 ;  /* 0x0000000d00077213 */ /* 0x000fe20000000000 */
[----:B------:R-:W-:Y:S02]  /*6a00*/  @!P1 IMAD.MOV R14, RZ, RZ, -R14 ;  /* 0x000000ffff0e9224 */ /* 0x000fe400078e0a0e */
[----:B------:R-:W-:Y:S01]  /*6a10*/  VIADD R5, R2, 0x7b ;  /* 0x0000007b02057836 */ /* 0x000fe20000000000 */
[C---:B------:R-:W-:Y:S01]  /*6a20*/  ISETP.GT.U32.AND P1, PT, R243.reuse, R12, PT ;  /* 0x0000000cf300720c */ /* 0x040fe20003f24070 */
[--C-:B------:R-:W-:Y:S01]  /*6a30*/  @!P4 IMAD.IADD R8, R8, 0x1, -R243.reuse ;  /* 0x000000010808c824 */ /* 0x100fe200078e0af3 */
[----:B------:R-:W-:Y:S01]  /*6a40*/  STL [R1+0x68], R14 ;  /* 0x0000680e01007387 */ /* 0x000fe20000100800 */
[----:B------:R-:W-:Y:S01]  /*6a50*/  @!P5 IMAD.IADD R4, R4, 0x1, -R243 ;  /* 0x000000010404d824 */ /* 0x000fe200078e0af3 */
[----:B------:R-:W-:Y:S01]  /*6a60*/  IABS R3, R5 ;  /* 0x0000000500037213 */ /* 0x000fe20000000000 */
[----:B------:R-:W-:Y:S01]  /*6a70*/  VIADD R17, R2, 0x7e ;  /* 0x0000007e02117836 */ /* 0x000fe20000000000 */
[C---:B------:R-:W-:Y:S01]  /*6a80*/  ISETP.GT.U32.AND P5, PT, R243.reuse, R10, PT ;  /* 0x0000000af300720c */ /* 0x040fe20003fa4070 */
[----:B------:R-:W-:Y:S01]  /*6a90*/  @!P3 IMAD.MOV R4, RZ, RZ, -R4 ;  /* 0x000000ffff04b224 */ /* 0x000fe200078e0a04 */
[----:B------:R-:W-:Y:S01]  /*6aa0*/  ISETP.GT.U32.AND P4, PT, R243, R8, PT ;  /* 0x00000008f300720c */ /* 0x000fe20003f84070 */
[----:B------:R-:W-:Y:S01]  /*6ab0*/  IMAD.HI.U32 R0, R6, R3, RZ ;  /* 0x0000000306007227 */ /* 0x000fe200078e00ff */
[----:B-1----:R-:W-:-:S02]  /*6ac0*/  IABS R11, R17 ;  /* 0x00000011000b7213 */ /* 0x002fc40000000000 */
[----:B------:R1:W-:Y:S01]  /*6ad0*/  STL [R1+0x5c], R4 ;  /* 0x00005c0401007387 */ /* 0x0003e20000100800 */
[----:B------:R-:W-:Y:S01]  /*6ae0*/  @!P1 IMAD.IADD R12, R12, 0x1, -R243 ;  /* 0x000000010c0c9824 */ /* 0x000fe200078e0af3 */
[----:B------:R-:W-:Y:S01]  /*6af0*/  ISETP.GE.AND P3, PT, R5, RZ, PT ;  /* 0x000000ff0500720c */ /* 0x000fe20003f66270 */
[----:B------:R-:W-:Y:S02]  /*6b00*/  IMAD.MOV R0, RZ, RZ, -R0 ;  /* 0x000000ffff007224 */ /* 0x000fe400078e0a00 */
[----:B------:R-:W-:Y:S01]  /*6b10*/  IMAD.HI.U32 R5, R6, R11, RZ ;  /* 0x0000000b06057227 */ /* 0x000fe200078e00ff */
[C---:B------:R-:W-:Y:S02]  /*6b20*/  ISETP.GT.U32.AND P1, PT, R243.reuse, R12, PT ;  /* 0x0000000cf300720c */ /* 0x040fe40003f24070 */
[----:B------:R-:W-:Y:S01]  /*6b30*/  @!P5 IADD3 R10, R10, -R243, RZ ;  /* 0x800000f30a0ad210 */ /* 0x000fe20007ffe0ff */
[C---:B------:R-:W-:Y:S02]  /*6b40*/  IMAD R0, R243.reuse, R0, R3 ;  /* 0x00000000f3007224 */ /* 0x040fe400078e0203 */
[----:B-1----:R-:W-:Y:S01]  /*6b50*/  IMAD.HI.U32 R4, R6, R9, RZ ;  /* 0x0000000906047227 */ /* 0x002fe200078e00ff */
[----:B------:R-:W-:-:S03]  /*6b60*/  ISETP.GT.U32.AND P5, PT, R243, R10, PT ;  /* 0x0000000af300720c */ /* 0x000fc60003fa4070 */
[----:B------:R-:W-:Y:S01]  /*6b70*/  @!P4 IMAD.IADD R8, R8, 0x1, -R243 ;  /* 0x000000010808c824 */ /* 0x000fe200078e0af3 */
[----:B------:R-:W-:Y:S01]  /*6b80*/  ISETP.GT.U32.AND P4, PT, R243, R0, PT ;  /* 0x00000000f300720c */ /* 0x000fe20003f84070 */
[----:B------:R-:W-:Y:S01]  /*6b90*/  IMAD.HI.U32 R3, R6, R7, RZ ;  /* 0x0000000706037227 */ /* 0x000fe200078e00ff */
[----:B------:R-:W-:-:S03]  /*6ba0*/  IADD3 R16, -R4, RZ, RZ ;  /* 0x000000ff04107210 */ /* 0x000fc60007ffe1ff */
[----:B------:R-:W-:Y:S02]  /*6bb0*/  IMAD.MOV R14, RZ, RZ, -R3 ;  /* 0x000000ffff0e7224 */ /* 0x000fe400078e0a03 */
[----:B------:R-:W-:Y:S02]  /*6bc0*/  @!P1 IMAD.IADD R12, R12, 0x1, -R243 ;  /* 0x000000010c0c9824 */ /* 0x000fe400078e0af3 */
[C---:B------:R-:W-:Y:S02]  /*6bd0*/  IMAD R4, R243.reuse, R14, R7 ;  /* 0x0000000ef3047224 */ /* 0x040fe400078e0207 */
[----:B------:R-:W-:Y:S02]  /*6be0*/  IMAD.MOV R18, RZ, RZ, -R5 ;  /* 0x000000ffff127224 */ /* 0x000fe400078e0a05 */
[----:B------:R-:W-:Y:S02]  /*6bf0*/  IMAD R14, R243, R16, R9 ;  /* 0x00000010f30e7224 */ /* 0x000fe400078e0209 */
[----:B------:R-:W-:-:S02]  /*6c00*/  IMAD.MOV.U32 R19, RZ, RZ, R8 ;  /* 0x000000ffff137224 */ /* 0x000fc400078e0008 */
[----:B------:R-:W-:Y:S01]  /*6c10*/  IMAD.MOV.U32 R7, RZ, RZ, R12 ;  /* 0x000000ffff077224 */ /* 0x000fe200078e000c */
[----:B------:R-:W-:Y:S01]  /*6c20*/  ISETP.GT.U32.AND P1, PT, R243, R14, PT ;  /* 0x0000000ef300720c */ /* 0x000fe20003f24070 */
[--C-:B------:R-:W-:Y:S01]  /*6c30*/  @!P5 IMAD.IADD R10, R10, 0x1, -R243.reuse ;  /* 0x000000010a0ad824 */ /* 0x100fe200078e0af3 */
[----:B------:R-:W-:Y:S01]  /*6c40*/  @!P0 IADD3 R19, -R19, RZ, RZ ;  /* 0x000000ff13138210 */ /* 0x000fe20007ffe1ff */
[----:B------:R-:W-:Y:S01]  /*6c50*/  @!P4 IMAD.IADD R0, R0, 0x1, -R243 ;  /* 0x000000010000c824 */ /* 0x000fe200078e0af3 */
[----:B------:R-:W-:Y:S01]  /*6c60*/  @!P6 IADD3 R7, -R7, RZ, RZ ;  /* 0x000000ff0707e210 */ /* 0x000fe20007ffe1ff */
[----:B------:R-:W-:Y:S01]  /*6c70*/  IMAD R8, R243, R18, R11 ;  /* 0x00000012f3087224 */ /* 0x000fe200078e020b */
[----:B------:R-:W-:Y:S01]  /*6c80*/  ISETP.GE.AND P5, PT, R13, RZ, PT ;  /* 0x000000ff0d00720c */ /* 0x000fe20003fa6270 */
[----:B------:R-:W-:Y:S01]  /*6c90*/  IMAD.MOV.U32 R3, RZ, RZ, R10 ;  /* 0x000000ffff037224 */ /* 0x000fe200078e000a */
[C---:B------:R-:W-:Y:S01]  /*6ca0*/  ISETP.GT.U32.AND P4, PT, R243.reuse, R0, PT ;  /* 0x00000000f300720c */ /* 0x040fe20003f84070 */
[C---:B------:R-:W-:Y:S01]  /*6cb0*/  VIADD R9, R2.reuse, 0x7f ;  /* 0x0000007f02097836 */ /* 0x040fe20000000000 */
[C---:B------:R-:W-:Y:S01]  /*6cc0*/  ISETP.GT.U32.AND P6, PT, R243.reuse, R8, PT ;  /* 0x00000008f300720c */ /* 0x040fe20003fc4070 */
[----:B------:R-:W-:Y:S01]  /*6cd0*/  @!P2 IMAD.MOV R3, RZ, RZ, -R3 ;  /* 0x000000ffff03a224 */ /* 0x000fe200078e0a03 */
[----:B------:R-:W-:Y:S01]  /*6ce0*/  ISETP.GT.U32.AND P0, PT, R243, R4, PT ;  /* 0x00000004f300720c */ /* 0x000fe20003f04070 */
[----:B------:R-:W-:Y:S01]  /*6cf0*/  VIADD R13, R2, 0x80 ;  /* 0x00000080020d7836 */ /* 0x000fe20000000000 */
[----:B------:R-:W-:Y:S01]  /*6d00*/  IABS R5, R9 ;  /* 0x0000000900057213 */ /* 0x000fe20000000000 */
[----:B------:R-:W-:Y:S01]  /*6d10*/  STL [R1+0x58], R19 ;  /* 0x0000581301007387 */ /* 0x000fe20000100800 */
[----:B------:R-:W-:Y:S01]  /*6d20*/  @!P1 IMAD.IADD R14, R14, 0x1, -R243 ;  /* 0x000000010e0e9824 */ /* 0x000fe200078e0af3 */
[----:B------:R-:W-:Y:S01]  /*6d30*/  ISETP.GE.AND P2, PT, R15, RZ, PT ;  /* 0x000000ff0f00720c */ /* 0x000fe20003f46270 */
[C---:B------:R-:W-:Y:S01]  /*6d40*/  VIADD R15, R2.reuse, 0x81 ;  /* 0x00000081020f7836 */ /* 0x040fe20000000000 */
[----:B------:R1:W-:Y:S01]  /*6d50*/  STL [R1+0x70], R3 ;  /* 0x0000700301007387 */ /* 0x0003e20000100800 */
[----:B------:R-:W-:-:S02]  /*6d60*/  VIADD R18, R2, 0x83 ;  /* 0x0000008302127836 */ /* 0x000fc40000000000 */
[--C-:B------:R-:W-:Y:S01]  /*6d70*/  @!P4 IMAD.IADD R0, R0, 0x1, -R243.reuse ;  /* 0x000000010000c824 */ /* 0x100fe200078e0af3 */
[----:B------:R2:W-:Y:S01]  /*6d80*/  STL [R1+0x78], R7 ;  /* 0x0000780701007387 */ /* 0x0005e20000100800 */
[----:B------:R-:W-:Y:S01]  /*6d90*/  @!P6 IADD3 R8, R8, -R243, RZ ;  /* 0x800000f30808e210 */ /* 0x000fe20007ffe0ff */
[----:B------:R-:W-:Y:S01]  /*6da0*/  @!P0 IMAD.IADD R4, R4, 0x1, -R243 ;  /* 0x0000000104048824 */ /* 0x000fe200078e0af3 */
[----:B------:R-:W-:Y:S01]  /*6db0*/  ISETP.GT.U32.AND P6, PT, R243, R14, PT ;  /* 0x0000000ef300720c */ /* 0x000fe20003fc4070 */
[----:B------:R-:W-:Y:S01]  /*6dc0*/  IMAD.MOV.U32 R11, RZ, RZ, R0 ;  /* 0x000000ffff0b7224 */ /* 0x000fe200078e0000 */
[----:B------:R-:W-:Y:S01]  /*6dd0*/  ISETP.GE.AND P4, PT, R17, RZ, PT ;  /* 0x000000ff1100720c */ /* 0x000fe20003f86270 */
[C---:B-1----:R-:W-:Y:S01]  /*6de0*/  IMAD.HI.U32 R3, R6.reuse, R5, RZ ;  /* 0x0000000506037227 */ /* 0x042fe200078e00ff */
[----:B------:R-:W-:Y:S02]  /*6df0*/  ISETP.GT.U32.AND P1, PT, R243, R4, PT ;  /* 0x00000004f300720c */ /* 0x000fe40003f24070 */
[----:B------:R-:W-:Y:S01]  /*6e00*/  ISETP.GE.AND P0, PT, R9, RZ, PT ;  /* 0x000000ff0900720c */ /* 0x000fe20003f06270 */
[----:B------:R-:W-:Y:S01]  /*6e10*/  IMAD.MOV R10, RZ, RZ, -R3 ;  /* 0x000000ffff0a7224 */ /* 0x000fe200078e0a03 */
[----:B--2---:R-:W-:Y:S01]  /*6e20*/  IABS R7, R13 ;  /* 0x0000000d00077213 */ /* 0x004fe20000000000 */
[----:B------:R-:W-:Y:S01]  /*6e30*/  @!P3 IMAD.MOV R11, RZ, RZ, -R11 ;  /* 0x000000ffff0bb224 */ /* 0x000fe200078e0a0b */
[C---:B------:R-:W-:Y:S01]  /*6e40*/  ISETP.GT.U32.AND P3, PT, R243.reuse, R8, PT ;  /* 0x00000008f300720c */ /* 0x040fe20003f64070 */
[C---:B------:R-:W-:Y:S01]  /*6e50*/  IMAD R0, R243.reuse, R10, R5 ;  /* 0x0000000af3007224 */ /* 0x040fe200078e0205 */
[----:B------:R-:W-:Y:S01]  /*6e60*/  IABS R9, R15 ;  /* 0x0000000f00097213 */ /* 0x000fe20000000000 */
[----:B------:R-:W-:Y:S01]  /*6e70*/  IMAD.HI.U32 R3, R6, R7, RZ ;  /* 0x0000000706037227 */ /* 0x000fe200078e00ff */
[----:B------:R1:W-:Y:S03]  /*6e80*/  STL [R1+0x7c], R11 ;  /* 0x00007c0b01007387 */ /* 0x0003e60000100800 */
[----:B------:R-:W-:Y:S01]  /*6e90*/  IMAD.MOV R10, RZ, RZ, -R3 ;  /* 0x000000ffff0a7224 */ /* 0x000fe200078e0a03 */
[----:B------:R-:W-:Y:S01]  /*6ea0*/  @!P1 IADD3 R4, R4, -R243, RZ ;  /* 0x800000f304049210 */ /* 0x000fe20007ffe0ff */
[----:B------:R-:W-:Y:S01]  /*6eb0*/  @!P6 IMAD.IADD R14, R14, 0x1, -R243 ;  /* 0x000000010e0ee824 */ /* 0x000fe200078e0af3 */
[C---:B------:R-:W-:Y:S01]  /*6ec0*/  ISETP.GT.U32.AND P1, PT, R243.reuse, R0, PT ;  /* 0x00000000f300720c */ /* 0x040fe20003f24070 */
[----:B------:R-:W-:-:S02]  /*6ed0*/  IMAD R10, R243, R10, R7 ;  /* 0x0000000af30a7224 */ /* 0x000fc400078e0207 */
[----:B------:R-:W-:Y:S01]  /*6ee0*/  VIADD R17, R2, 0x82 ;  /* 0x0000008202117836 */ /* 0x000fe20000000000 */
[----:B-1----:R-:W-:Y:S01]  /*6ef0*/  IABS R11, R18 ;  /* 0x00000012000b7213 */ /* 0x002fe20000000000 */
[C---:B------:R-:W-:Y:S01]  /*6f00*/  IMAD.HI.U32 R3, R6.reuse, R9, RZ ;  /* 0x0000000906037227 */ /* 0x040fe200078e00ff */
[----:B------:R-:W-:Y:S02]  /*6f10*/  ISETP.GT.U32.AND P6, PT, R243, R10, PT ;  /* 0x0000000af300720c */ /* 0x000fe40003fc4070 */
[----:B------:R-:W-:Y:S01]  /*6f20*/  IABS R12, R17 ;  /* 0x00000011000c7213 */ /* 0x000fe20000000000 */
[----:B------:R-:W-:Y:S02]  /*6f30*/  IMAD.MOV.U32 R16, RZ, RZ, R4 ;  /* 0x000000ffff107224 */ /* 0x000fe400078e0004 */
[----:B------:R-:W-:Y:S02]  /*6f40*/  IMAD.MOV R4, RZ, RZ, -R3 ;  /* 0x000000ffff047224 */ /* 0x000fe400078e0a03 */
[----:B------:R-:W-:-:S04]  /*6f50*/  IMAD.HI.U32 R5, R6, R12, RZ ;  /* 0x0000000c06057227 */ /* 0x000fc800078e00ff */
[--C-:B------:R-:W-:Y:S01]  /*6f60*/  @!P3 IMAD.IADD R8, R8, 0x1, -R243.reuse ;  /* 0x000000010808b824 */ /* 0x100fe200078e0af3 */
[----:B------:R-:W-:Y:S01]  /*6f70*/  ISETP.GE.AND P3, PT, R13, RZ, PT ;  /* 0x000000ff0d00720c */ /* 0x000fe20003f66270 */
[----:B------:R-:W-:Y:S01]  /*6f80*/  @!P6 IMAD.IADD R10, R10, 0x1, -R243 ;  /* 0x000000010a0ae824 */ /* 0x000fe200078e0af3 */
[----:B------:R-:W-:Y:S01]  /*6f90*/  IADD3 R5, -R5, RZ, RZ ;  /* 0x000000ff05057210 */ /* 0x000fe20007ffe1ff */
[----:B------:R-:W-:Y:S02]  /*6fa0*/  @!P5 IMAD.MOV R16, RZ, RZ, -R16 ;  /* 0x000000ffff10d224 */ /* 0x000fe400078e0a10 */
[----:B------:R-:W-:Y:S01]  /*6fb0*/  IMAD.HI.U32 R7, R6, R11, RZ ;  /* 0x0000000b06077227 */ /* 0x000fe200078e00ff */
[----:B------:R-:W-:Y:S02]  /*6fc0*/  ISETP.GT.U32.AND P6, PT, R243, R10, PT ;  /* 0x0000000af300720c */ /* 0x000fe40003fc4070 */
[----:B------:R1:W-:Y:S01]  /*6fd0*/  STL [R1+0x80], R16 ;  /* 0x0000801001007387 */ /* 0x0003e20000100800 */
[----:B------:R-:W-:-:S02]  /*6fe0*/  IMAD.MOV.U32 R13, RZ, RZ, R14 ;  /* 0x000000ffff0d7224 */ /* 0x000fc400078e000e */
[----:B------:R-:W-:Y:S02]  /*6ff0*/  IMAD R4, R243, R4, R9 ;  /* 0x00000004f3047224 */ /* 0x000fe400078e0209 */
[----:B------:R-:W-:Y:S01]  /*7000*/  @!P1 IMAD.IADD R0, R0, 0x1, -R243 ;  /* 0x0000000100009824 */ /* 0x000fe200078e0af3 */
[----:B------:R-:W-:Y:S01]  /*7010*/  @!P2 IADD3 R13, -R13, RZ, RZ ;  /* 0x000000ff0d0da210 */ /* 0x000fe20007ffe1ff */
[C---:B------:R-:W-:Y:S01]  /*7020*/  IMAD R12, R243.reuse, R5, R12 ;  /* 0x00000005f30c7224 */ /* 0x040fe200078e020c */
[C---:B------:R-:W-:Y:S01]  /*7030*/  ISETP.GT.U32.AND P2, PT, R243.reuse, R4, PT ;  /* 0x00000004f300720c */ /* 0x040fe20003f44070 */
[----:B------:R-:W-:Y:S01]  /*7040*/  IMAD.MOV.U32 R3, RZ, RZ, R8 ;  /* 0x000000ffff037224 */ /* 0x000fe200078e0008 */
[C---:B------:R-:W-:Y:S01]  /*7050*/  ISETP.GT.U32.AND P5, PT, R243.reuse, R0, PT ;  /* 0x00000000f300720c */ /* 0x040fe20003fa4070 */
[----:B-1----:R-:W-:Y:S01]  /*7060*/  IMAD.MOV R16, RZ, RZ, -R7 ;  /* 0x000000ffff107224 */ /* 0x002fe200078e0a07 */
[----:B------:R1:W-:Y:S01]  /*7070*/  STL [R1+0x90], R13 ;  /* 0x0000900d01007387 */ /* 0x0003e20000100800 */
[----:B------:R-:W-:Y:S01]  /*7080*/  @!P4 IMAD.MOV R3, RZ, RZ, -R3 ;  /* 0x000000ffff03c224 */ /* 0x000fe200078e0a03 */
[C---:B------:R-:W-:Y:S01]  /*7090*/  ISETP.GT.U32.AND P4, PT, R243.reuse, R12, PT ;  /* 0x0000000cf300720c */ /* 0x040fe20003f84070 */
[----:B------:R-:W-:Y:S01]  /*70a0*/  IMAD R8, R243, R16, R11 ;  /* 0x00000010f3087224 */ /* 0x000fe200078e020b */
[----:B------:R-:W-:Y:S01]  /*70b0*/  ISETP.GE.AND P1, PT, R15, RZ, PT ;  /* 0x000000ff0f00720c */ /* 0x000fe20003f26270 */
[--C-:B------:R-:W-:Y:S01]  /*70c0*/  @!P6 IMAD.IADD R10, R10, 0x1, -R243.reuse ;  /* 0x000000010a0ae824 */ /* 0x100fe200078e0af3 */
[----:B------:R2:W-:Y:S01]  /*70d0*/  STL [R1+0x8c], R3 ;  /* 0x00008c0301007387 */ /* 0x0005e20000100800 */
[C---:B------:R-:W-:Y:S01]  /*70e0*/  VIADD R9, R2.reuse, 0x84 ;  /* 0x0000008402097836 */ /* 0x040fe20000000000 */
[C---:B------:R-:W-:Y:S01]  /*70f0*/  ISETP.GT.U32.AND P6, PT, R243.reuse, R8, PT ;  /* 0x00000008f300720c */ /* 0x040fe20003fc4070 */
[----:B------:R-:W-:Y:S01]  /*7100*/  VIADD R11, R2, 0x85 ;  /* 0x00000085020b7836 */ /* 0x000fe20000000000 */
[----:B------:R-:W-:Y:S01]  /*7110*/  @!P2 IADD3 R4, R4, -R243, RZ ;  /* 0x800000f30404a210 */ /* 0x000fe20007ffe0ff */
[--C-:B------:R-:W-:Y:S01]  /*7120*/  @!P5 IMAD.IADD R0, R0, 0x1, -R243.reuse ;  /* 0x000000010000d824 */ /* 0x100fe200078e0af3 */
[----:B------:R-:W-:Y:S01]  /*7130*/  IABS R5, R9 ;  /* 0x0000000900057213 */ /* 0x000fe20000000000 */
[----:B-1----:R-:W-:Y:S01]  /*7140*/  VIADD R13, R2, 0x86 ;  /* 0x00000086020d7836 */ /* 0x002fe20000000000 */
[----:B------:R-:W-:Y:S01]  /*7150*/  IABS R14, R11 ;  /* 0x0000000b000e7213 */ /* 0x000fe20000000000 */
[----:B------:R-:W-:Y:S01]  /*7160*/  @!P4 IMAD.IADD R12, R12, 0x1, -R243 ;  /* 0x000000010c0cc824 */ /* 0x000fe200078e0af3 */
[----:B------:R-:W-:Y:S01]  /*7170*/  ISETP.GT.U32.AND P4, PT, R243, R4, PT ;  /* 0x00000004f300720c */ /* 0x000fe20003f84070 */
[----:B--2---:R-:W-:Y:S01]  /*7180*/  IMAD.HI.U32 R3, R6, R5, RZ ;  /* 0x0000000506037227 */ /* 0x004fe200078e00ff */
[----:B------:R-:W-:-:S02]  /*7190*/  IABS R16, R13 ;  /* 0x0000000d00107213 */ /* 0x000fc40000000000 */
[----:B------:R-:W-:Y:S01]  /*71a0*/  ISETP.GE.AND P5, PT, R17, RZ, PT ;  /* 0x000000ff1100720c */ /* 0x000fe20003fa6270 */
[----:B------:R-:W-:Y:S01]  /*71b0*/  IMAD.MOV.U32 R7, RZ, RZ, R0 ;  /* 0x000000ffff077224 */ /* 0x000fe200078e0000 */
[----:B------:R-:W-:Y:S01]  /*71c0*/  ISETP.GE.AND P2, PT, R18, RZ, PT ;  /* 0x000000ff1200720c */ /* 0x000fe20003f46270 */
[----:B------:R-:W-:Y:S01]  /*71d0*/  @!P6 IMAD.IADD R8, R8, 0x1, -R243 ;  /* 0x000000010808e824 */ /* 0x000fe200078e0af3 */
[----:B------:R-:W-:Y:S01]  /*71e0*/  ISETP.GT.U32.AND P6, PT, R243, R12, PT ;  /* 0x0000000cf300720c */ /* 0x000fe20003fc4070 */
[----:B------:R-:W-:Y:S01]  /*71f0*/  IMAD.MOV R0, RZ, RZ, -R3 ;  /* 0x000000ffff007224 */ /* 0x000fe200078e0a03 */
[----:B------:R-:W-:Y:S01]  /*7200*/  @!P0 IADD3 R7, -R7, RZ, RZ ;  /* 0x000000ff07078210 */ /* 0x000fe20007ffe1ff */
[----:B------:R-:W-:Y:S01]  /*7210*/  IMAD.HI.U32 R3, R6, R14, RZ ;  /* 0x0000000e06037227 */ /* 0x000fe200078e00ff */
[----:B------:R-:W-:-:S03]  /*7220*/  ISETP.GT.U32.AND P0, PT, R243, R8, PT ;  /* 0x00000008f300720c */ /* 0x000fc60003f04070 */
[C---:B------:R-:W-:Y:S01]  /*7230*/  IMAD R0, R243.reuse, R0, R5 ;  /* 0x00000000f3007224 */ /* 0x040fe200078e0205 */
[----:B------:R1:W-:Y:S01]  /*7240*/  STL [R1+0x88], R7 ;  /* 0x0000880701007387 */ /* 0x0003e20000100800 */
[----:B------:R-:W-:Y:S02]  /*7250*/  IMAD.MOV R3, RZ, RZ, -R3 ;  /* 0x000000ffff037224 */ /* 0x000fe400078e0a03 */
[--C-:B------:R-:W-:Y:S01]  /*7260*/  @!P4 IMAD.IADD R4, R4, 0x1, -R243.reuse ;  /* 0x000000010404c824 */ /* 0x100fe200078e0af3 */
[C---:B------:R-:W-:Y:S01]  /*7270*/  ISETP.GT.U32.AND P4, PT, R243.reuse, R0, PT ;  /* 0x00000000f300720c */ /* 0x040fe20003f84070 */
[C---:B------:R-:W-:Y:S02]  /*7280*/  IMAD R14, R243.reuse, R3, R14 ;  /* 0x00000003f30e7224 */ /* 0x040fe400078e020e */
[----:B------:R-:W-:Y:S02]  /*7290*/  @!P6 IMAD.IADD R12, R12, 0x1, -R243 ;  /* 0x000000010c0ce824 */ /* 0x000fe400078e0af3 */
[----:B------:R-:W-:Y:S01]  /*72a0*/  VIADD R15, R2, 0x87 ;  /* 0x00000087020f7836 */ /* 0x000fe20000000000 */
[----:B------:R-:W-:Y:S01]  /*72b0*/  ISETP.GT.U32.AND P6, PT, R243, R14, PT ;  /* 0x0000000ef300720c */ /* 0x000fe20003fc4070 */
[----:B------:R-:W-:Y:S01]  /*72c0*/  IMAD.HI.U32 R3, R6, R16, RZ ;  /* 0x0000001006037227 */ /* 0x000fe200078e00ff */
[----:B------:R-:W-:-:S02]  /*72d0*/  @!P0 IADD3 R8, R8, -R243, RZ ;  /* 0x800000f308088210 */ /* 0x000fc40007ffe0ff */
[----:B-1----:R-:W-:Y:S01]  /*72e0*/  IABS R7, R15 ;  /* 0x0000000f00077213 */ /* 0x002fe20000000000 */
[----:B------:R-:W-:Y:S01]  /*72f0*/  IMAD.MOV R5, RZ, RZ, -R3 ;  /* 0x000000ffff057224 */ /* 0x000fe200078e0a03 */
[----:B------:R-:W-:Y:S01]  /*7300*/  ISETP.GE.AND P0, PT, R9, RZ, PT ;  /* 0x000000ff0900720c */ /* 0x000fe20003f06270 */
[----:B------:R-:W-:Y:S01]  /*7310*/  @!P4 IMAD.IADD R0, R0, 0x1, -R243 ;  /* 0x000000010000c824 */ /* 0x000fe200078e0af3 */
[----:B------:R-:W-:Y:S01]  /*7320*/  @!P2 IADD3 R8, -R8, RZ, RZ ;  /* 0x000000ff0808a210 */ /* 0x000fe20007ffe1ff */
[----:B------:R-:W-:Y:S01]  /*7330*/  IMAD.HI.U32 R3, R6, R7, RZ ;  /* 0x0000000706037227 */ /* 0x000fe200078e00ff */
[----:B------:R-:W-:Y:S02]  /*7340*/  ISETP.GE.AND P4, PT, R11, RZ, PT ;  /* 0x000000ff0b00720c */ /* 0x000fe40003f86270 */
[----:B------:R-:W-:Y:S01]  /*7350*/  ISETP.GE.AND P2, PT, R15, RZ, PT ;  /* 0x000000ff0f00720c */ /* 0x000fe20003f46270 */
[----:B------:R-:W-:Y:S01]  /*7360*/  VIADD R17, R2, 0x88 ;  /* 0x0000008802117836 */ /* 0x000fe20000000000 */
[----:B------:R-:W-:Y:S01]  /*7370*/  @!P6 IADD3 R14, R14, -R243, RZ ;  /* 0x800000f30e0ee210 */ /* 0x000fe20007ffe0ff */
[----:B------:R-:W-:Y:S01]  /*7380*/  IMAD.MOV.U32 R18, RZ, RZ, R4 ;  /* 0x000000ffff127224 */ /* 0x000fe200078e0004 */
[C---:B------:R-:W-:Y:S01]  /*7390*/  ISETP.GT.U32.AND P6, PT, R243.reuse, R0, PT ;  /* 0x00000000f300720c */ /* 0x040fe20003fc4070 */
[----:B------:R-:W-:Y:S01]  /*73a0*/  IMAD.MOV.U32 R19, RZ, RZ, R10 ;  /* 0x000000ffff137224 */ /* 0x000fe200078e000a */
[----:B------:R-:W-:Y:S01]  /*73b0*/  IABS R9, R17 ;  /* 0x0000001100097213 */ /* 0x000fe20000000000 */
[----:B------:R-:W-:Y:S01]  /*73c0*/  IMAD R16, R243, R5, R16 ;  /* 0x00000005f3107224 */ /* 0x000fe200078e0210 */
[----:B------:R-:W-:Y:S01]  /*73d0*/  IADD3 R15, R2, 0x8d, RZ ;  /* 0x0000008d020f7810 */ /* 0x000fe20007ffe0ff */
[----:B------:R-:W-:-:S02]  /*73e0*/  IMAD.MOV R10, RZ, RZ, -R3 ;  /* 0x000000ffff0a7224 */ /* 0x000fc400078e0a03 */
[----:B------:R-:W-:Y:S02]  /*73f0*/  IMAD.MOV.U32 R3, RZ, RZ, R12 ;  /* 0x000000ffff037224 */ /* 0x000fe400078e000c */
[----:B------:R-:W-:Y:S01]  /*7400*/  @!P1 IMAD.MOV R18, RZ, RZ, -R18 ;  /* 0x000000ffff129224 */ /* 0x000fe200078e0a12 */
[C---:B------:R-:W-:Y:S01]  /*7410*/  ISETP.GT.U32.AND P1, PT, R243.reuse, R14, PT ;  /* 0x0000000ef300720c */ /* 0x040fe20003f24070 */
[----:B------:R-:W-:Y:S01]  /*7420*/  @!P3 IMAD.MOV R19, RZ, RZ, -R19 ;  /* 0x000000ffff13b224 */ /* 0x000fe200078e0a13 */
[C---:B------:R-:W-:Y:S01]  /*7430*/  ISETP.GT.U32.AND P3, PT, R243.reuse, R16, PT ;  /* 0x00000010f300720c */ /* 0x040fe20003f64070 */
[----:B------:R-:W-:Y:S02]  /*7440*/  IMAD R4, R243, R10, R7 ;  /* 0x0000000af3047224 */ /* 0x000fe400078e0207 */
[----:B------:R-:W-:Y:S01]  /*7450*/  @!P5 IMAD.MOV R3, RZ, RZ, -R3 ;  /* 0x000000ffff03d224 */ /* 0x000fe200078e0a03 */
[----:B------:R-:W-:Y:S01]  /*7460*/  STL [R1+0x84], R19 ;  /* 0x0000841301007387 */ /* 0x000fe20000100800 */
[----:B------:R-:W-:Y:S01]  /*7470*/  IMAD.MOV.U32 R5, RZ, RZ, R9 ;  /* 0x000000ffff057224 */ /* 0x000fe200078e0009 */
[----:B------:R-:W-:Y:S01]  /*7480*/  ISETP.GE.AND P5, PT, R13, RZ, PT ;  /* 0x000000ff0d00720c */ /* 0x000fe20003fa6270 */
[----:B------:R-:W-:Y:S01]  /*7490*/  @!P6 IMAD.IADD R0, R0, 0x1, -R243 ;  /* 0x000000010000e824 */ /* 0x000fe200078e0af3 */
[----:B------:R-:W-:Y:S01]  /*74a0*/  ISETP.GT.U32.AND P6, PT, R243, R4, PT ;  /* 0x00000004f300720c */ /* 0x000fe20003fc4070 */
[----:B------:R-:W-:Y:S01]  /*74b0*/  STL [R1+0x94], R18 ;  /* 0x0000941201007387 */ /* 0x000fe20000100800 */
[----:B------:R-:W-:-:S02]  /*74c0*/  VIADD R7, R2, 0x89 ;  /* 0x0000008902077836 */ /* 0x000fc40000000000 */
[--C-:B------:R-:W-:Y:S01]  /*74d0*/  @!P1 IMAD.IADD R14, R14, 0x1, -R243.reuse ;  /* 0x000000010e0e9824 */ /* 0x100fe200078e0af3 */
[----:B------:R1:W-:Y:S01]  /*74e0*/  STL [R1+0x98], R3 ;  /* 0x0000980301007387 */ /* 0x0003e20000100800 */
[----:B------:R-:W-:Y:S01]  /*74f0*/  @!P3 IMAD.IADD R16, R16, 0x1, -R243 ;  /* 0x000000011010b824 */ /* 0x000fe200078e0af3 */
[----:B------:R-:W-:Y:S01]  /*7500*/  ISETP.GE.AND P3, PT, R7, RZ, PT ;  /* 0x000000ff0700720c */ /* 0x000fe20003f66270 */
[----:B------:R-:W-:Y:S01]  /*7510*/  IMAD.MOV.U32 R11, RZ, RZ, R0 ;  /* 0x000000ffff0b7224 */ /* 0x000fe200078e0000 */
[----:B------:R2:W-:Y:S01]  /*7520*/  STL [R1+0x9c], R8 ;  /* 0x00009c0801007387 */ /* 0x0005e20000100800 */
[----:B------:R-:W-:Y:S01]  /*7530*/  VIADD R9, R2, 0x8b ;  /* 0x0000008b02097836 */ /* 0x000fe20000000000 */
[----:B------:R-:W-:Y:S01]  /*7540*/  ISETP.GE.AND P1, PT, R17, RZ, PT ;  /* 0x000000ff1100720c */ /* 0x000fe20003f26270 */
[----:B------:R-:W-:Y:S02]  /*7550*/  @!P0 IMAD.MOV R11, RZ, RZ, -R11 ;  /* 0x000000ffff0b8224 */ /* 0x000fe400078e0a0b */
[----:B------:R-:W-:Y:S01]  /*7560*/  @!P6 IMAD.IADD R4, R4, 0x1, -R243 ;  /* 0x000000010404e824 */ /* 0x000fe200078e0af3 */
[C---:B------:R-:W-:Y:S01]  /*7570*/  ISETP.GT.U32.AND P6, PT, R243.reuse, R16, PT ;  /* 0x00000010f300720c */ /* 0x040fe20003fc4070 */
[----:B-1----:R-:W-:Y:S01]  /*7580*/  IMAD.HI.U32 R3, R6, R5, RZ ;  /* 0x0000000506037227 */ /* 0x002fe200078e00ff */
[----:B------:R-:W-:Y:S01]  /*7590*/  IABS R12, R9 ;  /* 0x00000009000c7213 */ /* 0x000fe20000000000 */
[----:B------:R1:W-:Y:S01]  /*75a0*/  STL [R1+0xa0], R11 ;  /* 0x0000a00b01007387 */ /* 0x0003e20000100800 */
[C---:B------:R-:W-:Y:S01]  /*75b0*/  ISETP.GT.U32.AND P0, PT, R243.reuse, R4, PT ;  /* 0x00000004f300720c */ /* 0x040fe20003f04070 */
[----:B--2---:R-:W-:Y:S01]  /*75c0*/  IMAD.MOV R8, RZ, RZ, -R3 ;  /* 0x000000ffff087224 */ /* 0x004fe200078e0a03 */
[----:B------:R-:W-:Y:S01]  /*75d0*/  IABS R3, R7 ;  /* 0x0000000700037213 */ /* 0x000fe20000000000 */
[C---:B------:R-:W-:Y:S01]  /*75e0*/  VIADD R13, R2.reuse, 0x8c ;  /* 0x0000008c020d7836 */ /* 0x040fe20000000000 */
[----:B------:R-:W-:Y:S01]  /*75f0*/  IADD3 R7, R2, 0x8a, RZ ;  /* 0x0000008a02077810 */ /* 0x000fe20007ffe0ff */
[----:B------:R-:W-:Y:S01]  /*7600*/  IMAD R8, R243, R8, R5 ;  /* 0x00000008f3087224 */ /* 0x000fe200078e0205 */
[----:B------:R-:W-:Y:S01]  /*7610*/  MOV R5, R14 ;  /* 0x0000000e00057202 */ /* 0x000fe20000000f00 */
[----:B------:R-:W-:Y:S01]  /*7620*/  IMAD.HI.U32 R0, R6, R3, RZ ;  /* 0x0000000306007227 */ /* 0x000fe200078e00ff */
[----:B------:R-:W-:-:S02]  /*7630*/  IABS R10, R7 ;  /* 0x00000007000a7213 */ /* 0x000fc40000000000 */
[----:B------:R-:W-:Y:S01]  /*7640*/  IABS R14, R13 ;  /* 0x0000000d000e7213 */ /* 0x000fe20000000000 */
[----:B------:R-:W-:Y:S01]  /*7650*/  @!P4 IMAD.MOV R5, RZ, RZ, -R5 ;  /* 0x000000ffff05c224 */ /* 0x000fe200078e0a05 */
[C---:B------:R-:W-:Y:S01]  /*7660*/  ISETP.GT.U32.AND P4, PT, R243.reuse, R8, PT ;  /* 0x00000008f300720c */ /* 0x040fe20003f84070 */
[----:B------:R-:W-:Y:S02]  /*7670*/  IMAD.MOV R0, RZ, RZ, -R0 ;  /* 0x000000ffff007224 */ /* 0x000fe400078e0a00 */
[----:B------:R-:W-:Y:S01]  /*7680*/  @!P6 IMAD.IADD R16, R16, 0x1, -R243 ;  /* 0x000000011010e824 */ /* 0x000fe200078e0af3 */
[----:B------:R2:W-:Y:S01]  /*7690*/  STL [R1+0xc8], R5 ;  /* 0x0000c80501007387 */ /* 0x0005e20000100800 */
[C---:B------:R-:W-:Y:S02]  /*76a0*/  IMAD R0, R243.reuse, R0, R3 ;  /* 0x00000000f3007224 */ /* 0x040fe400078e0203 */
[----:B-1----:R-:W-:Y:S02]  /*76b0*/  IMAD.MOV.U32 R11, RZ, RZ, R16 ;  /* 0x000000ffff0b7224 */ /* 0x002fe400078e0010 */
[----:B------:R-:W-:Y:S01]  /*76c0*/  IMAD.HI.U32 R3, R6, R10, RZ ;  /* 0x0000000a06037227 */ /* 0x000fe200078e00ff */
[----:B------:R-:W-:-:S03]  /*76d0*/  ISETP.GT.U32.AND P6, PT, R243, R0, PT ;  /* 0x00000000f300720c */ /* 0x000fc60003fc4070 */
[----:B------:R-:W-:Y:S01]  /*76e0*/  @!P4 IMAD.IADD R8, R8, 0x1, -R243 ;  /* 0x000000010808c824 */ /* 0x000fe200078e0af3 */
[----:B------:R-:W-:Y:S01]  /*76f0*/  ISETP.GE.AND P4, PT, R9, RZ, PT ;  /* 0x000000ff0900720c */ /* 0x000fe20003f86270 */
[----:B--2---:R-:W-:-:S04]  /*7700*/  IMAD.HI.U32 R5, R6, R12, RZ ;  /* 0x0000000c06057227 */ /* 0x004fc800078e00ff */
[----:B------:R-:W-:Y:S01]  /*7710*/  @!P0 IMAD.IADD R4, R4, 0x1, -R243 ;  /* 0x0000000104048824 */ /* 0x000fe200078e0af3 */
[----:B------:R-:W-:Y:S01]  /*7720*/  ISETP.GE.AND P0, PT, R7, RZ, PT ;  /* 0x000000ff0700720c */ /* 0x000fe20003f06270 */
[----:B------:R-:W-:Y:S01]  /*7730*/  @!P5 IMAD.MOV R11, RZ, RZ, -R11 ;  /* 0x000000ffff0bd224 */ /* 0x000fe200078e0a0b */
[----:B------:R-:W-:Y:S01]  /*7740*/  ISETP.GT.U32.AND P5, PT, R243, R8, PT ;  /* 0x00000008f300720c */ /* 0x000fe20003fa4070 */
[----:B------:R-:W-:Y:S01]  /*7750*/  IMAD.MOV R7, RZ, RZ, -R3 ;  /* 0x000000ffff077224 */ /* 0x000fe200078e0a03 */
[----:B------:R-:W-:Y:S01]  /*7760*/  IADD3 R5, -R5, RZ, RZ ;  /* 0x000000ff05057210 */ /* 0x000fe20007ffe1ff */
[----:B------:R-:W-:Y:S01]  /*7770*/  @!P6 IMAD.IADD R0, R0, 0x1, -R243 ;  /* 0x000000010000e824 */ /* 0x000fe200078e0af3 */
[----:B------:R-:W-:Y:S01]  /*7780*/  STL [R1+0xc0], R11 ;  /* 0x0000c00b01007387 */ /* 0x000fe20000100800 */
[C---:B------:R-:W-:Y:S02]  /*7790*/  IMAD R10, R243.reuse, R7, R10 ;  /* 0x00000007f30a7224 */ /* 0x040fe400078e020a */
[C---:B------:R-:W-:Y:S01]  /*77a0*/  IMAD R12, R243.reuse, R5, R12 ;  /* 0x00000005f30c7224 */ /* 0x040fe200078e020c */
[C---:B------:R-:W-:Y:S01]  /*77b0*/  ISETP.GT.U32.AND P6, PT, R243.reuse, R0, PT ;  /* 0x00000000f300720c */ /* 0x040fe20003fc4070 */
[----:B------:R-:W-:Y:S01]  /*77c0*/  @!P2 IMAD.MOV R4, RZ, RZ, -R4 ;  /* 0x000000ffff04a224 */ /* 0x000fe200078e0a04 */
[----:B------:R-:W-:Y:S01]  /*77d0*/  ISETP.GT.U32.AND P2, PT, R243, R10, PT ;  /* 0x0000000af300720c */ /* 0x000fe20003f44070 */
[----:B------:R-:W-:Y:S01]  /*77e0*/  IMAD.HI.U32 R3, R6, R14, RZ ;  /* 0x0000000e06037227 */ /* 0x000fe200078e00ff */
[----:B------:R-:W-:-:S02]  /*77f0*/  IABS R5, R15 ;  /* 0x0000000f00057213 */ /* 0x000fc40000000000 */
[----:B------:R1:W-:Y:S01]  /*7800*/  STL [R1+0xbc], R4 ;  /* 0x0000bc0401007387 */ /* 0x0003e20000100800 */
[----:B------:R-:W-:Y:S01]  /*7810*/  @!P5 IMAD.IADD R8, R8, 0x1, -R243 ;  /* 0x000000010808d824 */ /* 0x000fe200078e0af3 */
[C---:B------:R-:W-:Y:S01]  /*7820*/  ISETP.GT.U32.AND P5, PT, R243.reuse, R12, PT ;  /* 0x0000000cf300720c */ /* 0x040fe20003fa4070 */
[----:B------:R-:W-:Y:S02]  /*7830*/  IMAD.MOV R3, RZ, RZ, -R3 ;  /* 0x000000ffff037224 */ /* 0x000fe400078e0a03 */
[----:B------:R-:W-:Y:S02]  /*7840*/  VIADD R17, R2, 0x8e ;  /* 0x0000008e02117836 */ /* 0x000fe40000000000 */
[C---:B------:R-:W-:Y:S01]  /*7850*/  IMAD R14, R243.reuse, R3, R14 ;  /* 0x00000003f30e7224 */ /* 0x040fe200078e020e */
[----:B------:R-:W-:Y:S01]  /*7860*/  @!P6 IADD3 R0, R0, -R243, RZ ;  /* 0x800000f30000e210 */ /* 0x000fe20007ffe0ff */
[----:B------:R-:W-:Y:S01]  /*7870*/  @!P2 IMAD.IADD R10, R10, 0x1, -R243 ;  /* 0x000000010a0aa824 */ /* 0x000fe200078e0af3 */
[----:B------:R-:W-:Y:S01]  /*7880*/  IABS R7, R17 ;  /* 0x0000001100077213 */ /* 0x000fe20000000000 */
[----:B------:R-:W-:Y:S01]  /*7890*/  IMAD.HI.U32 R3, R6, R5, RZ ;  /* 0x0000000506037227 */ /* 0x000fe200078e00ff */
[----:B------:R-:W-:-:S02]  /*78a0*/  ISETP.GT.U32.AND P6, PT, R243, R14, PT ;  /* 0x0000000ef300720c */ /* 0x000fc40003fc4070 */
[----:B------:R-:W-:Y:S01]  /*78b0*/  ISETP.GE.AND P2, PT, R13, RZ, PT ;  /* 0x000000ff0d00720c */ /* 0x000fe20003f46270 */
[----:B------:R-:W-:Y:S01]  /*78c0*/  @!P5 IMAD.IADD R12, R12, 0x1, -R243 ;  /* 0x000000010c0cd824 */ /* 0x000fe200078e0af3 */
[C---:B------:R-:W-:Y:S01]  /*78d0*/  ISETP.GT.U32.AND P5, PT, R243.reuse, R10, PT ;  /* 0x0000000af300720c */ /* 0x040fe20003fa4070 */
[----:B------:R-:W-:Y:S02]  /*78e0*/  IMAD.MOV R16, RZ, RZ, -R3 ;  /* 0x000000ffff107224 */ /* 0x000fe400078e0a03 */
[----:B------:R-:W-:Y:S02]  /*78f0*/  IMAD.MOV.U32 R20, RZ, RZ, R0 ;  /* 0x000000ffff147224 */ /* 0x000fe400078e0000 */
[----:B------:R-:W-:Y:S02]  /*7900*/  IMAD R0, R243, R16, R5 ;  /* 0x00000010f3007224 */ /* 0x000fe400078e0205 */
[----:B-1----:R-:W-:Y:S02]  /*7910*/  IMAD.HI.U32 R4, R6, R7, RZ ;  /* 0x0000000706047227 */ /* 0x002fe400078e00ff */
[----:B------:R-:W-:-:S02]  /*7920*/  @!P6 IADD3 R14, R14, -R243, RZ ;  /* 0x800000f30e0ee210 */ /* 0x000fc40007ffe0ff */
[C---:B------:R-:W-:Y:S01]  /*7930*/  ISETP.GT.U32.AND P6, PT, R243.reuse, R12, PT ;  /* 0x0000000cf300720c */ /* 0x040fe20003fc4070 */
[----:B------:R-:W-:Y:S02]  /*7940*/  VIADD R19, R2, 0x90 ;  /* 0x0000009002137836 */ /* 0x000fe40000000000 */
[----:B------:R-:W-:Y:S01]  /*7950*/  @!P5 IMAD.IADD R10, R10, 0x1, -R243 ;  /* 0x000000010a0ad824 */ /* 0x000fe200078e0af3 */
[C---:B------:R-:W-:Y:S01]  /*7960*/  ISETP.GT.U32.AND P5, PT, R243.reuse, R0, PT ;  /* 0x00000000f300720c */ /* 0x040fe20003fa4070 */
[----:B------:R-:W-:Y:S01]  /*7970*/  IMAD.MOV.U32 R21, RZ, RZ, R8 ;  /* 0x000000ffff157224 */ /* 0x000fe200078e0008 */
[----:B------:R-:W-:Y:S01]  /*7980*/  IABS R11, R19 ;  /* 0x00000013000b7213 */ /* 0x000fe20000000000 */
[----:B------:R-:W-:Y:S02]  /*7990*/  IMAD.MOV R4, RZ, RZ, -R4 ;  /* 0x000000ffff047224 */ /* 0x000fe400078e0a04 */
[----:B------:R-:W-:Y:S01]  /*79a0*/  @!P1 IMAD.MOV R21, RZ, RZ, -R21 ;  /* 0x000000ffff159224 */ /* 0x000fe200078e0a15 */
[C---:B------:R-:W-:Y:S01]  /*79b0*/  ISETP.GT.U32.AND P1, PT, R243.reuse, R14, PT ;  /* 0x0000000ef300720c */ /* 0x040fe20003f24070 */
[----:B------:R-:W-:-:S02]  /*79c0*/  IMAD R4, R243, R4, R7 ;  /* 0x00000004f3047224 */ /* 0x000fc400078e0207 */
[----:B------:R-:W-:Y:S01]  /*79d0*/  @!P3 IMAD.MOV R20, RZ, RZ, -R20 ;  /* 0x000000ffff14b224 */ /* 0x000fe200078e0a14 */
[----:B------:R-:W-:Y:S01]  /*79e0*/  STL [R1+0xb8], R21 ;  /* 0x0000b81501007387 */ /* 0x000fe20000100800 */
[----:B------:R-:W-:Y:S01]  /*79f0*/  VIADD R18, R2, 0x8f ;  /* 0x0000008f02127836 */ /* 0x000fe20000000000 */
[----:B------:R-:W-:Y:S01]  /*7a00*/  ISETP.GE.AND P3, PT, R15, RZ, PT ;  /* 0x000000ff0f00720c */ /* 0x000fe20003f66270 */
[----:B------:R-:W-:Y:S01]  /*7a10*/  IMAD.HI.U32 R5, R6, R11, RZ ;  /* 0x0000000b06057227 */ /* 0x000fe200078e00ff */
[----:B------:R1:W-:Y:S02]  /*7a20*/  STL [R1+0xb4], R20 ;  /* 0x0000b41401007387 */ /* 0x0003e40000100800 */
[----:B------:R-:W-:Y:S01]  /*7a30*/  IABS R9, R18 ;  /* 0x0000001200097213 */ /* 0x000fe20000000000 */
[----:B------:R-:W-:Y:S01]  /*7a40*/  @!P6 IMAD.IADD R12, R12, 0x1, -R243 ;  /* 0x000000010c0ce824 */ /* 0x000fe200078e0af3 */
[----:B------:R-:W-:Y:S01]  /*7a50*/  ISETP.GT.U32.AND P6, PT, R243, R4, PT ;  /* 0x00000004f300720c */ /* 0x000fe20003fc4070 */
[----:B------:R-:W-:-:S02]  /*7a60*/  IMAD.MOV R16, RZ, RZ, -R5 ;  /* 0x000000ffff107224 */ /* 0x000fc400078e0a05 */
[----:B------:R-:W-:Y:S02]  /*7a70*/  @!P5 IMAD.IADD R0, R0, 0x1, -R243 ;  /* 0x000000010000d824 */ /* 0x000fe400078e0af3 */
[----:B------:R-:W-:Y:S01]  /*7a80*/  IMAD.HI.U32 R3, R6, R9, RZ ;  /* 0x0000000906037227 */ /* 0x000fe200078e00ff */
[----:B-1----:R-:W-:-:S03]  /*7a90*/  MOV R20, R10 ;  /* 0x0000000a00147202 */ /* 0x002fc60000000f00 */
[----:B------:R-:W-:Y:S01]  /*7aa0*/  IMAD R16, R243, R16, R11 ;  /* 0x00000010f3107224 */ /* 0x000fe200078e020b */
[----:B------:R-:W-:Y:S01]  /*7ab0*/  IADD3 R8, -R3, RZ, RZ ;  /* 0x000000ff03087210 */ /* 0x000fe20007ffe1ff */
[----:B------:R-:W-:Y:S01]  /*7ac0*/  @!P0 IMAD.MOV R20, RZ, RZ, -R20 ;  /* 0x000000ffff148224 */ /* 0x000fe200078e0a14 */
[C---:B------:R-:W-:Y:S01]  /*7ad0*/  ISETP.GT.U32.AND P0, PT, R243.reuse, R0, PT ;  /* 0x00000000f300720c */ /* 0x040fe20003f04070 */
[----:B------:R-:W-:Y:S02]  /*7ae0*/  VIADD R13, R2, 0x91 ;  /* 0x00000091020d7836 */ /* 0x000fe40000000000 */
[--C-:B------:R-:W-:Y:S01]  /*7af0*/  @!P1 IMAD.IADD R14, R14, 0x1, -R243.reuse ;  /* 0x000000010e0e9824 */ /* 0x100fe200078e0af3 */
[----:B------:R-:W-:Y:S01]  /*7b00*/  STL [R1+0xa4], R20 ;  /* 0x0000a41401007387 */ /* 0x000fe20000100800 */
[----:B------:R-:W-:Y:S01]  /*7b10*/  @!P4 IMAD.MOV R12, RZ, RZ, -R12 ;  /* 0x000000ffff0cc224 */ /* 0x000fe200078e0a0c */
[C---:B------:R-:W-:Y:S01]  /*7b20*/  ISETP.GT.U32.AND P4, PT, R243.reuse, R16, PT ;  /* 0x00000010f300720c */ /* 0x040fe20003f84070 */
[----:B------:R-:W-:Y:S01]  /*7b30*/  @!P6 IMAD.IADD R4, R4, 0x1, -R243 ;  /* 0x000000010404e824 */ /* 0x000fe200078e0af3 */
[----:B------:R-:W-:Y:S01]  /*7b40*/  IABS R5, R13 ;  /* 0x0000000d00057213 */ /* 0x000fe20000000000 */
[----:B------:R-:W-:Y:S01]  /*7b50*/  IMAD.MOV.U32 R11, RZ, RZ, R14 ;  /* 0x000000ffff0b7224 */ /* 0x000fe200078e000e */
[----:B------:R-:W-:Y:S01]  /*7b60*/  STL [R1+0xd0], R12 ;  /* 0x0000d00c01007387 */ /* 0x000fe20000100800 */
[C---:B------:R-:W-:Y:S01]  /*7b70*/  IMAD R8, R243.reuse, R8, R9 ;  /* 0x00000008f3087224 */ /* 0x040fe200078e0209 */
[----:B------:R-:W-:Y:S01]  /*7b80*/  ISETP.GT.U32.AND P6, PT, R243, R4, PT ;  /* 0x00000004f300720c */ /* 0x000fe20003fc4070 */
[----:B------:R-:W-:Y:S01]  /*7b90*/  VIADD R9, R2, 0x92 ;  /* 0x0000009202097836 */ /* 0x000fe20000000000 */
[----:B------:R-:W-:Y:S01]  /*7ba0*/  ISETP.GE.AND P1, PT, R17, RZ, PT ;  /* 0x000000ff1100720c */ /* 0x000fe20003f26270 */
[----:B------:R-:W-:Y:S01]  /*7bb0*/  IMAD.HI.U32 R3, R6, R5, RZ ;  /* 0x0000000506037227 */ /* 0x000fe200078e00ff */
[----:B------:R-:W-:-:S02]  /*7bc0*/  ISETP.GT.U32.AND P5, PT, R243, R8, PT ;  /* 0x00000008f300720c */ /* 0x000fc40003fa4070 */
[----:B------:R-:W-:Y:S01]  /*7bd0*/  IABS R7, R9 ;  /* 0x0000000900077213 */ /* 0x000fe20000000000 */
[----:B------:R-:W-:Y:S01]  /*7be0*/  @!P2 IMAD.MOV R11, RZ, RZ, -R11 ;  /* 0x000000ffff0ba224 */ /* 0x000fe200078e0a0b */
[----:B------:R-:W-:Y:S01]  /*7bf0*/  ISETP.GE.AND P2, PT, R18, RZ, PT ;  /* 0x000000ff1200720c */ /* 0x000fe20003f46270 */
[----:B------:R-:W-:Y:S01]  /*7c00*/  @!P0 IMAD.IADD R0, R0, 0x1, -R243 ;  /* 0x0000000100008824 */ /* 0x000fe200078e0af3 */
[----:B------:R-:W-:Y:S01]  /*7c10*/  ISETP.GE.AND P0, PT, R19, RZ, PT ;  /* 0x000000ff1300720c */ /* 0x000fe20003f06270 */
[----:B------:R-:W-:Y:S01]  /*7c20*/  IMAD.MOV R10, RZ, RZ, -R3 ;  /* 0x000000ffff0a7224 */ /* 0x000fe200078e0a03 */
[----:B------:R1:W-:Y:S01]  /*7c30*/  STL [R1+0xcc], R11 ;  /* 0x0000cc0b01007387 */ /* 0x0003e20000100800 */
[----:B------:R-:W-:Y:S01]  /*7c40*/  @!P4 IMAD.IADD R16, R16, 0x1, -R243 ;  /* 0x000000011010c824 */ /* 0x000fe200078e0af3 */
[----:B------:R-:W-:Y:S01]  /*7c50*/  ISETP.GE.AND P4, PT, R13, RZ, PT ;  /* 0x000000ff0d00720c */ /* 0x000fe20003f86270 */
[----:B------:R-:W-:Y:S02]  /*7c60*/  IMAD R10, R243, R10, R5 ;  /* 0x0000000af30a7224 */ /* 0x000fe400078e0205 */
[----:B------:R-:W-:Y:S01]  /*7c70*/  IMAD.HI.U32 R3, R6, R7, RZ ;  /* 0x0000000706037227 */ /* 0x000fe200078e00ff */
[----:B------:R-:W-:-:S03]  /*7c80*/  @!P5 IADD3 R8, R8, -R243, RZ ;  /* 0x800000f30808d210 */ /* 0x000fc60007ffe0ff */
[----:B------:R-:W-:Y:S01]  /*7c90*/  @!P6 IMAD.IADD R4, R4, 0x1, -R243 ;  /* 0x000000010404e824 */ /* 0x000fe200078e0af3 */
[----:B------:R-:W-:Y:S01]  /*7ca0*/  ISETP.GT.U32.AND P6, PT, R243, R10, PT ;  /* 0x0000000af300720c */ /* 0x000fe20003fc4070 */
[----:B-1----:R-:W-:Y:S01]  /*7cb0*/  IMAD.MOV.U32 R11, RZ, RZ, R0 ;  /* 0x000000ffff0b7224 */ /* 0x002fe200078e0000 */
[----:B------:R-:W-:Y:S01]  /*7cc0*/  IADD3 R0, -R3, RZ, RZ ;  /* 0x000000ff03007210 */ /* 0x000fe20007ffe1ff */
[----:B------:R-:W-:Y:S01]  /*7cd0*/  @!P1 IMAD.MOV R4, RZ, RZ, -R4 ;  /* 0x000000ffff049224 */ /* 0x000fe200078e0a04 */
[C---:B------:R-:W-:Y:S01]  /*7ce0*/  ISETP.GT.U32.AND P5, PT, R243.reuse, R8, PT ;  /* 0x00000008f300720c */ /* 0x040fe20003fa4070 */
[----:B------:R-:W-:Y:S01]  /*7cf0*/  @!P3 IMAD.MOV R11, RZ, RZ, -R11 ;  /* 0x000000ffff0bb224 */ /* 0x000fe200078e0a0b */
[C---:B------:R-:W-:Y:S01]  /*7d00*/  ISETP.GT.U32.AND P3, PT, R243.reuse, R16, PT ;  /* 0x00000010f300720c */ /* 0x040fe20003f64070 */
[----:B------:R-:W-:Y:S02]  /*7d10*/  IMAD R0, R243, R0, R7 ;  /* 0x00000000f3007224 */ /* 0x000fe400078e0207 */
[C---:B------:R-:W-:Y:S01]  /*7d20*/  VIADD R3, R2.reuse, 0x93 ;  /* 0x0000009302037836 */ /* 0x040fe20000000000 */
[----:B------:R1:W-:Y:S01]  /*7d30*/  STL [R1+0xe4], R11 ;  /* 0x0000e40b01007387 */ /* 0x0003e20000100800 */
[----:B------:R-:W-:-:S02]  /*7d40*/  VIADD R7, R2, 0x95 ;  /* 0x0000009502077836 */ /* 0x000fc40000000000 */
[----:B------:R-:W-:Y:S01]  /*7d50*/  @!P6 IADD3 R10, R10, -R243, RZ ;  /* 0x800000f30a0ae210 */ /* 0x000fe20007ffe0ff */
[----:B------:R2:W-:Y:S01]  /*7d60*/  STL [R1+0xe0], R4 ;  /* 0x0000e00401007387 */ /* 0x0005e20000100800 */
[----:B------:R-:W-:Y:S01]  /*7d70*/  ISETP.GE.AND P1, PT, R3, RZ, PT ;  /* 0x000000ff0300720c */ /* 0x000fe20003f26270 */
[----:B------:R-:W-:Y:S01]  /*7d80*/  VIADD R5, R2, 0x94 ;  /* 0x0000009402057836 */ /* 0x000fe20000000000 */
[----:B------:R-:W-:Y:S01]  /*7d90*/  ISETP.GT.U32.AND P6, PT, R243, R10, PT ;  /* 0x0000000af300720c */ /* 0x000fe20003fc4070 */
[--C-:B------:R-:W-:Y:S01]  /*7da0*/  @!P5 IMAD.IADD R8, R8, 0x1, -R243.reuse ;  /* 0x000000010808d824 */ /* 0x100fe200078e0af3 */
[----:B------:R-:W-:Y:S01]  /*7db0*/  ISETP.GE.AND P5, PT, R9, RZ, PT ;  /* 0x000000ff0900720c */ /* 0x000fe20003fa6270 */
[----:B------:R-:W-:Y:S01]  /*7dc0*/  @!P3 IMAD.IADD R16, R16, 0x1, -R243 ;  /* 0x000000011010b824 */ /* 0x000fe200078e0af3 */
[----:B------:R-:W-:Y:S01]  /*7dd0*/  ISETP.GT.U32.AND P3, PT, R243, R0, PT ;  /* 0x00000000f300720c */ /* 0x000fe20003f64070 */
[----:B------:R-:W-:Y:S01]  /*7de0*/  @!P2 IMAD.MOV R8, RZ, RZ, -R8 ;  /* 0x000000ffff08a224 */ /* 0x000fe200078e0a08 */
[----:B------:R-:W-:Y:S01]  /*7df0*/  ISETP.GE.AND P2, PT, R5, RZ, PT ;  /* 0x000000ff0500720c */ /* 0x000fe20003f46270 */
[----:B-1----:R-:W-:Y:S01]  /*7e00*/  IMAD.MOV.U32 R11, RZ, RZ, R16 ;  /* 0x000000ffff0b7224 */ /* 0x002fe200078e0010 */
[----:B--2---:R-:W-:Y:S01]  /*7e10*/  IABS R4, R3 ;  /* 0x0000000300047213 */ /* 0x004fe20000000000 */
[C---:B------:R-:W-:Y:S01]  /*7e20*/  VIADD R9, R2.reuse, 0x96 ;  /* 0x0000009602097836 */ /* 0x040fe20000000000 */
[----:B------:R1:W-:Y:S01]  /*7e30*/  STL [R1+0xdc], R8 ;  /* 0x0000dc0801007387 */ /* 0x0003e20000100800 */
[----:B------:R-:W-:Y:S01]  /*7e40*/  VIADD R15, R2, 0x98 ;  /* 0x00000098020f7836 */ /* 0x000fe20000000000 */
[----:B------:R-:W-:Y:S01]  /*7e50*/  @!P0 IADD3 R11, -R11, RZ, RZ ;  /* 0x000000ff0b0b8210 */ /* 0x000fe20007ffe1ff */
[----:B------:R-:W-:Y:S01]  /*7e60*/  IMAD.HI.U32 R3, R6, R4, RZ ;  /* 0x0000000406037227 */ /* 0x000fe200078e00ff */
[----:B------:R-:W-:-:S02]  /*7e70*/  ISETP.GE.AND P0, PT, R7, RZ, PT ;  /* 0x000000ff0700720c */ /* 0x000fc40003f06270 */
[----:B------:R-:W-:Y:S01]  /*7e80*/  IABS R7, R7 ;  /* 0x0000000700077213 */ /* 0x000fe20000000000 */
[--C-:B------:R-:W-:Y:S01]  /*7e90*/  @!P3 IMAD.IADD R0, R0, 0x1, -R243.reuse ;  /* 0x000000010000b824 */ /* 0x100fe200078e0af3 */
[----:B------:R2:W-:Y:S01]  /*7ea0*/  STL [R1+0xd4], R11 ;  /* 0x0000d40b01007387 */ /* 0x0005e20000100800 */
[----:B------:R-:W-:Y:S01]  /*7eb0*/  @!P6 IMAD.IADD R10, R10, 0x1, -R243 ;  /* 0x000000010a0ae824 */ /* 0x000fe200078e0af3 */
[----:B------:R-:W-:Y:S01]  /*7ec0*/  ISETP.GE.AND P6, PT, R9, RZ, PT ;  /* 0x000000ff0900720c */ /* 0x000fe20003fc6270 */
[C---:B------:R-:W-:Y:S01]  /*7ed0*/  VIADD R13, R2.reuse, 0x97 ;  /* 0x00000097020d7836 */ /* 0x040fe20000000000 */
[----:B------:R-:W-:Y:S01]  /*7ee0*/  ISETP.GT.U32.AND P3, PT, R243, R0, PT ;  /* 0x00000000f300720c */ /* 0x000fe20003f64070 */
[----:B------:R-:W-:Y:S01]  /*7ef0*/  IMAD.MOV.U32 R12, RZ, RZ, R10 ;  /* 0x000000ffff0c7224 */ /* 0x000fe200078e000a */
[----:B-1----:R-:W-:Y:S01]  /*7f00*/  IABS R8, R5 ;  /* 0x0000000500087213 */ /* 0x002fe20000000000 */
[----:B------:R-:W-:Y:S01]  /*7f10*/  VIADD R18, R2, 0x9a ;  /* 0x0000009a02127836 */ /* 0x000fe20000000000 */
[----:B------:R-:W-:Y:S01]  /*7f20*/  IABS R14, R15 ;  /* 0x0000000f000e7213 */ /* 0x000fe20000000000 */
[----:B------:R-:W-:Y:S01]  /*7f30*/  @!P4 IMAD.MOV R12, RZ, RZ, -R12 ;  /* 0x000000ffff0cc224 */ /* 0x000fe200078e0a0c */
[----:B--2---:R-:W-:Y:S01]  /*7f40*/  IABS R11, R9 ;  /* 0x00000009000b7213 */ /* 0x004fe20000000000 */
[----:B------:R-:W-:-:S02]  /*7f50*/  IMAD.MOV.U32 R9, RZ, RZ, R7 ;  /* 0x000000ffff097224 */ /* 0x000fc400078e0007 */
[----:B------:R-:W-:Y:S01]  /*7f60*/  IMAD.MOV R7, RZ, RZ, -R3 ;  /* 0x000000ffff077224 */ /* 0x000fe200078e0a03 */
[----:B------:R1:W-:Y:S01]  /*7f70*/  STL [R1+0xf8], R12 ;  /* 0x0000f80c01007387 */ /* 0x0003e20000100800 */
[----:B------:R-:W-:-:S04]  /*7f80*/  IMAD.HI.U32 R5, R6, R9, RZ ;  /* 0x0000000906057227 */ /* 0x000fc800078e00ff */
[C---:B------:R-:W-:Y:S02]  /*7f90*/  IMAD R4, R243.reuse, R7, R4 ;  /* 0x00000007f3047224 */ /* 0x040fe400078e0204 */
[----:B------:R-:W-:Y:S02]  /*7fa0*/  @!P3 IMAD.IADD R0, R0, 0x1, -R243 ;  /* 0x000000010000b824 */ /* 0x000fe400078e0af3 */
[----:B------:R-:W-:Y:S01]  /*7fb0*/  IMAD.MOV R10, RZ, RZ, -R5 ;  /* 0x000000ffff0a7224 */ /* 0x000fe200078e0a05 */
[----:B------:R-:W-:Y:S01]  /*7fc0*/  ISETP.GT.U32.AND P4, PT, R243, R4, PT ;  /* 0x00000004f300720c */ /* 0x000fe20003f84070 */
[----:B------:R-:W-:Y:S01]  /*7fd0*/  IMAD.HI.U32 R3, R6, R8, RZ ;  /* 0x0000000806037227 */ /* 0x000fe200078e00ff */
[----:B------:R-:W-:-:S03]  /*7fe0*/  MOV R5, R0 ;  /* 0x0000000000057202 */ /* 0x000fc60000000f00 */
[----:B------:R-:W-:Y:S01]  /*7ff0*/  IMAD R10, R243, R10, R9 ;  /* 0x0000000af30a7224 */ /* 0x000fe200078e0209 */
[----:B------:R-:W-:Y:S01]  /*8000*/  IADD3 R7, -R3, RZ, RZ ;  /* 0x000000ff03077210 */ /* 0x000fe20007ffe1ff */
[----:B------:R-:W-:Y:S01]  /*8010*/  @!P5 IMAD.MOV R5, RZ, RZ, -R5 ;  /* 0x000000ffff05d224 */ /* 0x000fe200078e0a05 */
[----:B------:R-:W-:Y:S01]  /*8020*/  IABS R9, R18 ;  /* 0x0000001200097213 */ /* 0x000fe20000000000 */
[----:B------:R-:W-:Y:S01]  /*8030*/  IMAD.HI.U32 R3, R6, R11, RZ ;  /* 0x0000000b06037227 */ /* 0x000fe200078e00ff */
[C---:B------:R-:W-:Y:S02]  /*8040*/  ISETP.GT.U32.AND P5, PT, R243.reuse, R10, PT ;  /* 0x0000000af300720c */ /* 0x040fe40003fa4070 */
[----:B------:R2:W-:Y:S01]  /*8050*/  STL [R1+0xe8], R5 ;  /* 0x0000e80501007387 */ /* 0x0005e20000100800 */
[----:B------:R-:W-:Y:S02]  /*8060*/  @!P4 IMAD.IADD R4, R4, 0x1, -R243 ;  /* 0x000000010404c824 */ /* 0x000fe400078e0af3 */
[----:B------:R-:W-:-:S02]  /*8070*/  IMAD R8, R243, R7, R8 ;  /* 0x00000007f3087224 */ /* 0x000fc400078e0208 */
[----:B-1----:R-:W-:Y:S01]  /*8080*/  IMAD.MOV R12, RZ, RZ, -R3 ;  /* 0x000000ffff0c7224 */ /* 0x002fe200078e0a03 */
[C---:B------:R-:W-:Y:S01]  /*8090*/  ISETP.GT.U32.AND P4, PT, R243.reuse, R4, PT ;  /* 0x00000004f300720c */ /* 0x040fe20003f84070 */
[----:B------:R-:W-:Y:S01]  /*80a0*/  VIADD R17, R2, 0x99 ;  /* 0x0000009902117836 */ /* 0x000fe20000000000 */
[C---:B------:R-:W-:Y:S01]  /*80b0*/  ISETP.GT.U32.AND P3, PT, R243.reuse, R8, PT ;  /* 0x00000008f300720c */ /* 0x040fe20003f64070 */
[----:B------:R-:W-:Y:S01]  /*80c0*/  IMAD R0, R243, R12, R11 ;  /* 0x0000000cf3007224 */ /* 0x000fe200078e020b */
[----:B------:R-:W-:Y:S01]  /*80d0*/  IABS R12, R13 ;  /* 0x0000000d000c7213 */ /* 0x000fe20000000000 */
[----:B------:R-:W-:Y:S01]  /*80e0*/  @!P5 IMAD.IADD R10, R10, 0x1, -R243 ;  /* 0x000000010a0ad824 */ /* 0x000fe200078e0af3 */
[----:B------:R-:W-:Y:S01]  /*80f0*/  IABS R7, R17 ;  /* 0x0000001100077213 */ /* 0x000fe20000000000 */
[----:B--2---:R-:W-:-:S03]  /*8100*/  IMAD.HI.U32 R5, R6, R14, RZ ;  /* 0x0000000e06057227 */ /* 0x004fc600078e00ff */
[C---:B------:R-:W-:Y:S01]  /*8110*/  ISETP.GT.U32.AND P5, PT, R243.reuse, R10, PT ;  /* 0x0000000af300720c */ /* 0x040fe20003fa4070 */
[----:B------:R-:W-:Y:S02]  /*8120*/  IMAD.MOV R5, RZ, RZ, -R5 ;  /* 0x000000ffff057224 */ /* 0x000fe400078e0a05 */
[----:B------:R-:W-:Y:S01]  /*8130*/  @!P4 IMAD.IADD R4, R4, 0x1, -R243 ;  /* 0x000000010404c824 */ /* 0x000fe200078e0af3 */
[C---:B------:R-:W-:Y:S01]  /*8140*/  ISETP.GT.U32.AND P4, PT, R243.reuse, R0, PT ;  /* 0x00000000f300720c */ /* 0x040fe20003f84070 */
[----:B------:R-:W-:Y:S01]  /*8150*/  IMAD R14, R243, R5, R14 ;  /* 0x00000005f30e7224 */ /* 0x000fe200078e020e */
[----:B------:R-:W-:Y:S01]  /*8160*/  @!P3 IADD3 R8, R8, -R243, RZ ;  /* 0x800000f30808b210 */ /* 0x000fe20007ffe0ff */
[----:B------:R-:W-:-:S03]  /*8170*/  IMAD.HI.U32 R3, R6, R12, RZ ;  /* 0x0000000c06037227 */ /* 0x000fc600078e00ff */
[C---:B------:R-:W-:Y:S01]  /*8180*/  ISETP.GT.U32.AND P3, PT, R243.reuse, R8, PT ;  /* 0x00000008f300720c */ /* 0x040fe20003f64070 */
[----:B------:R-:W-:Y:S02]  /*8190*/  IMAD.MOV.U32 R11, RZ, RZ, R4 ;  /* 0x000000ffff0b7224 */ /* 0x000fe400078e0004 */
[----:B------:R-:W-:Y:S01]  /*81a0*/  @!P5 IMAD.IADD R10, R10, 0x1, -R243 ;  /* 0x000000010a0ad824 */ /* 0x000fe200078e0af3 */
[----:B------:R-:W-:Y:S01]  /*81b0*/  ISETP.GT.U32.AND P5, PT, R243, R14, PT ;  /* 0x0000000ef300720c */ /* 0x000fe20003fa4070 */
[----:B------:R-:W-:Y:S02]  /*81c0*/  IMAD.MOV R3, RZ, RZ, -R3 ;  /* 0x000000ffff037224 */ /* 0x000fe400078e0a03 */
[----:B------:R-:W-:Y:S01]  /*81d0*/  @!P4 IMAD.IADD R0, R0, 0x1, -R243 ;  /* 0x000000010000c824 */ /* 0x000fe200078e0af3 */
[----:B------:R-:W-:Y:S01]  /*81e0*/  ISETP.GE.AND P4, PT, R13, RZ, PT ;  /* 0x000000ff0d00720c */ /* 0x000fe20003f86270 */
[----:B------:R-:W-:Y:S02]  /*81f0*/  @!P1 IMAD.MOV R11, RZ, RZ, -R11 ;  /* 0x000000ffff0b9224 */ /* 0x000fe400078e0a0b */
[C---:B------:R-:W-:Y:S01]  /*8200*/  IMAD R12, R243.reuse, R3, R12 ;  /* 0x00000003f30c7224 */ /* 0x040fe200078e020c */
[C---:B------:R-:W-:Y:S01]  /*8210*/  ISETP.GT.U32.AND P1, PT, R243.reuse, R0, PT ;  /* 0x00000000f300720c */ /* 0x040fe20003f24070 */
[----:B------:R-:W-:Y:S01]  /*8220*/  VIADD R19, R2, 0x9b ;  /* 0x0000009b02137836 */ /* 0x000fe20000000000 */
[----:B------:R-:W-:Y:S01]  /*8230*/  @!P3 IADD3 R8, R8, -R243, RZ ;  /* 0x800000f30808b210 */ /* 0x000fe20007ffe0ff */
[----:B------:R-:W-:Y:S01]  /*8240*/  IMAD.HI.U32 R5, R6, R9, RZ ;  /* 0x0000000906057227 */ /* 0x000fe200078e00ff */
[----:B------:R1:W-:Y:S01]  /*8250*/  STL [R1+0xfc], R11 ;  /* 0x0000fc0b01007387 */ /* 0x0003e20000100800 */
[----:B------:R-:W-:-:S02]  /*8260*/  ISETP.GT.U32.AND P3, PT, R243, R12, PT ;  /* 0x0000000cf300720c */ /* 0x000fc40003f64070 */
[----:B------:R-:W-:Y:S01]  /*8270*/  IMAD.HI.U32 R3, R6, R7, RZ ;  /* 0x0000000706037227 */ /* 0x000fe200078e00ff */
[----:B------:R-:W-:-:S03]  /*8280*/  IADD3 R16, -R5, RZ, RZ ;  /* 0x000000ff05107210 */ /* 0x000fc60007ffe1ff */
[----:B------:R-:W-:Y:S02]  /*8290*/  @!P5 IMAD.IADD R14, R14, 0x1, -R243 ;  /* 0x000000010e0ed824 */ /* 0x000fe400078e0af3 */
[----:B------:R-:W-:Y:S01]  /*82a0*/  IMAD.MOV R4, RZ, RZ, -R3 ;  /* 0x000000ffff047224 */ /* 0x000fe200078e0a03 */
[----:B-1----:R-:W-:Y:S01]  /*82b0*/  IABS R11, R19 ;  /* 0x00000013000b7213 */ /* 0x002fe20000000000 */
[----:B------:R-:W-:Y:S01]  /*82c0*/  IMAD.MOV.U32 R20, RZ, RZ, R8 ;  /* 0x000000ffff147224 */ /* 0x000fe200078e0008 */
[C---:B------:R-:W-:Y:S01]  /*82d0*/  ISETP.GT.U32.AND P5, PT, R243.reuse, R14, PT ;  /* 0x0000000ef300720c */ /* 0x040fe20003fa4070 */
[C---:B------:R-:W-:Y:S01]  /*82e0*/  IMAD R4, R243.reuse, R4, R7 ;  /* 0x00000004f3047224 */ /* 0x040fe200078e0207 */
[----:B------:R-:W-:Y:S01]  /*82f0*/  @!P1 IADD3 R0, R0, -R243, RZ ;  /* 0x800000f300009210 */ /* 0x000fe20007ffe0ff */
[----:B------:R-:W-:Y:S02]  /*8300*/  IMAD.MOV.U32 R5, RZ, RZ, R11 ;  /* 0x000000ffff057224 */ /* 0x000fe400078e000b */
[----:B------:R-:W-:Y:S01]  /*8310*/  IMAD.MOV.U32 R7, RZ, RZ, R10 ;  /* 0x000000ffff077224 */ /* 0x000fe200078e000a */
[----:B------:R-:W-:Y:S01]  /*8320*/  ISETP.GT.U32.AND P1, PT, R243, R4, PT ;  /* 0x00000004f300720c */ /* 0x000fe20003f24070 */
[----:B------:R-:W-:-:S04]  /*8330*/  IMAD.HI.U32 R3, R6, R5, RZ ;  /* 0x0000000506037227 */ /* 0x000fc800078e00ff */
[----:B------:R-:W-:Y:S01]  /*8340*/  @!P3 IMAD.IADD R12, R12, 0x1, -R243 ;  /* 0x000000010c0cb824 */ /* 0x000fe200078e0af3 */
[----:B------:R-:W-:Y:S01]  /*8350*/  ISETP.GE.AND P3, PT, R15, RZ, PT ;  /* 0x000000ff0f00720c */ /* 0x000fe20003f66270 */
[C---:B------:R-:W-:Y:S02]  /*8360*/  IMAD R8, R243.reuse, R16, R9 ;  /* 0x00000010f3087224 */ /* 0x040fe400078e0209 */
[----:B------:R-:W-:Y:S02]  /*8370*/  IMAD.MOV R10, RZ, RZ, -R3 ;  /* 0x000000ffff0a7224 */ /* 0x000fe400078e0a03 */
[----:B------:R-:W-:Y:S02]  /*8380*/  IMAD.MOV.U32 R9, RZ, RZ, R0 ;  /* 0x000000ffff097224 */ /* 0x000fe400078e0000 */
[----:B------:R-:W-:Y:S01]  /*8390*/  @!P2 IMAD.MOV R20, RZ, RZ, -R20 ;  /* 0x000000ffff14a224 */ /* 0x000fe200078e0a14 */
[C---:B------:R-:W-:Y:S01]  /*83a0*/  ISETP.GT.U32.AND P2, PT, R243.reuse, R12, PT ;  /* 0x0000000cf300720c */ /* 0x040fe20003f44070 */
[----:B------:R-:W-:Y:S01]  /*83b0*/  IMAD R0, R243, R10, R5 ;  /* 0x0000000af3007224 */ /* 0x000fe200078e0205 */
[----:B------:R-:W-:Y:S01]  /*83c0*/  @!P6 IADD3 R9, -R9, RZ, RZ ;  /* 0x000000ff0909e210 */ /* 0x000fe20007ffe1ff */
[----:B------:R-:W-:Y:S01]  /*83d0*/  @!P0 IMAD.MOV R7, RZ, RZ, -R7 ;  /* 0x000000ffff078224 */ /* 0x000fe200078e0a07 */
[C---:B------:R-:W-:Y:S01]  /*83e0*/  ISETP.GT.U32.AND P6, PT, R243.reuse, R8, PT ;  /* 0x00000008f300720c */ /* 0x040fe20003fc4070 */
[--C-:B------:R-:W-:Y:S01]  /*83f0*/  @!P5 IMAD.IADD R14, R14, 0x1, -R243.reuse ;  /* 0x000000010e0ed824 */ /* 0x100fe200078e0af3 */
[----:B------:R-:W-:Y:S01]  /*8400*/  ISETP.GT.U32.AND P5, PT, R243, R0, PT ;  /* 0x00000000f300720c */ /* 0x000fe20003fa4070 */
[----:B------:R-:W-:Y:S01]  /*8410*/  STL [R1+0x100], R20 ;  /* 0x0001001401007387 */ /* 0x000fe20000100800 */
[--C-:B------:R-:W-:Y:S01]  /*8420*/  @!P1 IMAD.IADD R4, R4, 0x1, -R243.reuse ;  /* 0x0000000104049824 */ /* 0x100fe200078e0af3 */
[----:B------:R-:W-:Y:S01]  /*8430*/  ISETP.GE.AND P0, PT, R17, RZ, PT ;  /* 0x000000ff1100720c */ /* 0x000fe20003f06270 */
[----:B------:R-:W-:Y:S01]  /*8440*/  VIADD R11, R2, 0x9e ;  /* 0x0000009e020b7836 */ /* 0x000fe20000000000 */
[----:B------:R1:W-:Y:S01]  /*8450*/  STL [R1+0x114], R7 ;  /* 0x0001140701007387 */ /* 0x0003e20000100800 */
[----:B------:R-:W-:Y:S01]  /*8460*/  ISETP.GE.AND P1, PT, R19, RZ, PT ;  /* 0x000000ff1300720c */ /* 0x000fe20003f26270 */
[--C-:B------:R-:W-:Y:S01]  /*8470*/  @!P2 IMAD.IADD R12, R12, 0x1, -R243.reuse ;  /* 0x000000010c0ca824 */ /* 0x100fe200078e0af3 */
[----:B------:R-:W-:Y:S01]  /*8480*/  ISETP.GE.AND P2, PT, R18, RZ, PT ;  /* 0x000000ff1200720c */ /* 0x000fe20003f46270 */
[----:B------:R2:W-:Y:S01]  /*8490*/  STL [R1+0x110], R9 ;  /* 0x0001100901007387 */ /* 0x0005e20000100800 */
[----:B------:R-:W-:Y:S01]  /*84a0*/  IABS R16, R11 ;  /* 0x0000000b00107213 */ /* 0x000fe20000000000 */
[----:B------:R-:W-:Y:S01]  /*84b0*/  IMAD.MOV.U32 R13, RZ, RZ, R12 ;  /* 0x000000ffff0d7224 */ /* 0x000fe200078e000c */
[----:B------:R-:W-:Y:S01]  /*84c0*/  @!P6 IADD3 R8, R8, -R243, RZ ;  /* 0x800000f30808e210 */ /* 0x000fe20007ffe0ff */
[----:B------:R-:W-:Y:S01]  /*84d0*/  @!P5 IMAD.IADD R0, R0, 0x1, -R243 ;  /* 0x000000010000d824 */ /* 0x000fe200078e0af3 */
[C---:B------:R-:W-:Y:S01]  /*84e0*/  ISETP.GT.U32.AND P6, PT, R243.reuse, R4, PT ;  /* 0x00000004f300720c */ /* 0x040fe20003fc4070 */
[C---:B-1----:R-:W-:Y:S01]  /*84f0*/  VIADD R7, R2.reuse, 0x9c ;  /* 0x0000009c02077836 */ /* 0x042fe20000000000 */
[C---:B------:R-:W-:Y:S01]  /*8500*/  ISETP.GT.U32.AND P5, PT, R243.reuse, R8, PT ;  /* 0x00000008f300720c */ /* 0x040fe20003fa4070 */
[----:B------:R-:W-:Y:S01]  /*8510*/  @!P4 IMAD.MOV R13, RZ, RZ, -R13 ;  /* 0x000000ffff0dc224 */ /* 0x000fe200078e0a0d */
[----:B------:R-:W-:Y:S01]  /*8520*/  ISETP.GT.U32.AND P4, PT, R243, R0, PT ;  /* 0x00000000f300720c */ /* 0x000fe20003f84070 */
[C---:B--2---:R-:W-:Y:S01]  /*8530*/  VIADD R9, R2.reuse, 0x9d ;  /* 0x0000009d02097836 */ /* 0x044fe20000000000 */
[----:B------:R-:W-:Y:S01]  /*8540*/  IABS R10, R7 ;  /* 0x00000007000a7213 */ /* 0x000fe20000000000 */
[----:B------:R-:W-:Y:S01]  /*8550*/  VIADD R15, R2, 0xa0 ;  /* 0x000000a0020f7836 */ /* 0x000fe20000000000 */
[----:B------:R1:W-:Y:S01]  /*8560*/  STL [R1+0x10c], R13 ;  /* 0x00010c0d01007387 */ /* 0x0003e20000100800 */
[----:B------:R-:W-:Y:S01]  /*8570*/  @!P3 IMAD.MOV R14, RZ, RZ, -R14 ;  /* 0x000000ffff0eb224 */ /* 0x000fe200078e0a0e */
[----:B------:R-:W-:Y:S01]  /*8580*/  IABS R5, R9 ;  /* 0x0000000900057213 */ /* 0x000fe20000000000 */
[----:B------:R-:W-:-:S03]  /*8590*/  IMAD.HI.U32 R3, R6, R10, RZ ;  /* 0x0000000a06037227 */ /* 0x000fc600078e00ff */
[----:B------:R-:W-:Y:S01]  /*85a0*/  STL [R1+0x104], R14 ;  /* 0x0001040e01007387 */ /* 0x000fe20000100800 */
[----:B------:R-:W-:Y:S02]  /*85b0*/  IMAD.MOV.U32 R12, RZ, RZ, R5 ;  /* 0x000000ffff0c7224 */ /* 0x000fe400078e0005 */
[----:B------:R-:W-:Y:S01]  /*85c0*/  IMAD.MOV R5, RZ, RZ, -R3 ;  /* 0x000000ffff057224 */ /* 0x000fe200078e0a03 */
[----:B-1----:R-:W-:Y:S01]  /*85d0*/  IADD3 R13, R2, 0x9f, RZ ;  /* 0x0000009f020d7810 */ /* 0x002fe20007ffe0ff */
[----:B------:R-:W-:-:S03]  /*85e0*/  IMAD.HI.U32 R3, R6, R12, RZ ;  /* 0x0000000c06037227 */ /* 0x000fc600078e00ff */
[----:B------:R-:W-:Y:S01]  /*85f0*/  IABS R18, R13 ;  /* 0x0000000d00127213 */ /* 0x000fe20000000000 */
[C---:B------:R-:W-:Y:S02]  /*8600*/  IMAD R10, R243.reuse, R5, R10 ;  /* 0x00000005f30a7224 */ /* 0x040fe400078e020a */
[----:B------:R-:W-:Y:S02]  /*8610*/  IMAD.MOV R3, RZ, RZ, -R3 ;  /* 0x000000ffff037224 */ /* 0x000fe400078e0a03 */
[--C-:B------:R-:W-:Y:S01]  /*8620*/  @!P6 IMAD.IADD R4, R4, 0x1, -R243.reuse ;  /* 0x000000010404e824 */ /* 0x100fe200078e0af3 */
[C---:B------:R-:W-:Y:S01]  /*8630*/  ISETP.GT.U32.AND P6, PT, R243.reuse, R10, PT ;  /* 0x0000000af300720c */ /* 0x040fe20003fc4070 */
[C---:B------:R-:W-:Y:S02]  /*8640*/  IMAD R12, R243.reuse, R3, R12 ;  /* 0x00000003f30c7224 */ /* 0x040fe400078e020c */
[----:B------:R-:W-:Y:S01]  /*8650*/  @!P4 IMAD.IADD R0, R0, 0x1, -R243 ;  /* 0x000000010000c824 */ /* 0x000fe200078e0af3 */
[----:B------:R-:W-:Y:S01]  /*8660*/  MOV R17, R4 ;  /* 0x0000000400117202 */ /* 0x000fe20000000f00 */
[----:B------:R-:W-:Y:S01]  /*8670*/  IMAD.HI.U32 R3, R6, R16, RZ ;  /* 0x0000001006037227 */ /* 0x000fe200078e00ff */
[----:B------:R-:W-:-:S03]  /*8680*/  ISETP.GT.U32.AND P4, PT, R243, R12, PT ;  /* 0x0000000cf300720c */ /* 0x000fc60003f84070 */
[----:B------:R-:W-:Y:S01]  /*8690*/  IMAD.HI.U32 R5, R6, R18, RZ ;  /* 0x0000001206057227 */ /* 0x000fe200078e00ff */
[----:B------:R-:W-:-:S03]  /*86a0*/  IADD3 R3, -R3, RZ, RZ ;  /* 0x000000ff03037210 */ /* 0x000fc60007ffe1ff */
[----:B------:R-:W-:Y:S01]  /*86b0*/  @!P6 IMAD.IADD R10, R10, 0x1, -R243 ;  /* 0x000000010a0ae824 */ /* 0x000fe200078e0af3 */
[----:B------:R-:W-:Y:S01]  /*86c0*/  ISETP.GE.AND P6, PT, R9, RZ, PT ;  /* 0x000000ff0900720c */ /* 0x000fe20003fc6270 */
[C---:B------:R-:W-:Y:S01]  /*86d0*/  IMAD R16, R243.reuse, R3, R16 ;  /* 0x00000003f3107224 */ /* 0x040fe200078e0210 */
[----:B------:R-:W-:Y:S01]  /*86e0*/  IABS R3, R15 ;  /* 0x0000000f00037213 */ /* 0x000fe20000000000 */
[----:B------:R-:W-:Y:S01]  /*86f0*/  IMAD.MOV R5, RZ, RZ, -R5 ;  /* 0x000000ffff057224 */ /* 0x000fe200078e0a05 */
[----:B------:R-:W-:Y:S01]  /*8700*/  ISETP.GT.U32.AND P3, PT, R243, R10, PT ;  /* 0x0000000af300720c */ /* 0x000fe20003f64070 */
[--C-:B------:R-:W-:Y:S02]  /*8710*/  @!P4 IMAD.IADD R12, R12, 0x1, -R243.reuse ;  /* 0x000000010c0cc824 */ /* 0x100fe400078e0af3 */
[----:B------:R-:W-:Y:S01]  /*8720*/  @!P5 IMAD.IADD R8, R8, 0x1, -R243 ;  /* 0x000000010808d824 */ /* 0x000fe200078e0af3 */
[----:B------:R-:W-:Y:S01]  /*8730*/  ISETP.GE.AND P5, PT, R7, RZ, PT ;  /* 0x000000ff0700720c */ /* 0x000fe20003fa6270 */
[----:B------:R-:W-:Y:S01]  /*8740*/  VIADD R9, R2, 0xa1 ;  /* 0x000000a102097836 */ /* 0x000fe20000000000 */
[----:B------:R-:W-:Y:S01]  /*8750*/  ISETP.GT.U32.AND P4, PT, R243, R12, PT ;  /* 0x0000000cf300720c */ /* 0x000fe20003f84070 */
[----:B------:R-:W-:-:S02]  /*8760*/  IMAD.MOV.U32 R4, RZ, RZ, R0 ;  /* 0x000000ffff047224 */ /* 0x000fc400078e0000 */
[C---:B------:R-:W-:Y:S01]  /*8770*/  IMAD R18, R243.reuse, R5, R18 ;  /* 0x00000005f3127224 */ /* 0x040fe200078e0212 */
[----:B------:R-:W-:Y:S01]  /*8780*/  IABS R7, R9 ;  /* 0x0000000900077213 */ /* 0x000fe20000000000 */
[----:B------:R-:W-:Y:S02]  /*8790*/  IMAD.MOV.U32 R5, RZ, RZ, R3 ;  /* 0x000000ffff057224 */ /* 0x000fe400078e0003 */
[----:B------:R-:W-:Y:S01]  /*87a0*/  @!P0 IMAD.MOV R17, RZ, RZ, -R17 ;  /* 0x000000ffff118224 */ /* 0x000fe200078e0a11 */
[----:B------:R-:W-:Y:S01]  /*87b0*/  @!P3 IADD3 R10, R10, -R243, RZ ;  /* 0x800000f30a0ab210 */ /* 0x000fe20007ffe0ff */
[----:B------:R-:W-:Y:S01]  /*87c0*/  @!P2 IMAD.MOV R8, RZ, RZ, -R8 ;  /* 0x000000ffff08a224 */ /* 0x000fe200078e0a08 */
[C---:B------:R-:W-:Y:S01]  /*87d0*/  ISETP.GT.U32.AND P2, PT, R243.reuse, R18, PT ;  /* 0x00000012f300720c */ /* 0x040fe20003f44070 */
[----:B------:R-:W-:Y:S01]  /*87e0*/  @!P1 IMAD.MOV R4, RZ, RZ, -R4 ;  /* 0x000000ffff049224 */ /* 0x000fe200078e0a04 */
[----:B------:R1:W-:Y:S01]  /*87f0*/  STL [R1+0x118], R17 ;  /* 0x0001181101007387 */ /* 0x0003e20000100800 */
[----:B------:R-:W-:Y:S01]  /*8800*/  IMAD.HI.U32 R3, R6, R5, RZ ;  /* 0x0000000506037227 */ /* 0x000fe200078e00ff */
[----:B------:R-:W-:-:S02]  /*8810*/  ISETP.GT.U32.AND P0, PT, R243, R16, PT ;  /* 0x00000010f300720c */ /* 0x000fc40003f04070 */
[----:B------:R2:W-:Y:S01]  /*8820*/  STL [R1+0x128], R8 ;  /* 0x0001280801007387 */ /* 0x0005e20000100800 */
[----:B------:R-:W-:Y:S01]  /*8830*/  IMAD.HI.U32 R0, R6, R7, RZ ;  /* 0x0000000706007227 */ /* 0x000fe200078e00ff */
[----:B------:R-:W-:Y:S02]  /*8840*/  ISETP.GE.AND P1, PT, R11, RZ, PT ;  /* 0x000000ff0b00720c */ /* 0x000fe40003f26270 */
[----:B------:R3:W-:Y:S01]  /*8850*/  STL [R1+0x124], R4 ;  /* 0x0001240401007387 */ /* 0x0007e20000100800 */
[----:B------:R-:W-:Y:S01]  /*8860*/  @!P4 IMAD.IADD R12, R12, 0x1, -R243 ;  /* 0x000000010c0cc824 */ /* 0x000fe200078e0af3 */
[----:B------:R-:W-:Y:S01]  /*8870*/  ISETP.GE.AND P3, PT, R13, RZ, PT ;  /* 0x000000ff0d00720c */ /* 0x000fe20003f66270 */
[----:B-1----:R-:W-:Y:S01]  /*8880*/  IMAD.MOV.U32 R17, RZ, RZ, R10 ;  /* 0x000000ffff117224 */ /* 0x002fe200078e000a */
[----:B------:R-:W-:Y:S01]  /*8890*/  @!P2 IADD3 R18, R18, -R243, RZ ;  /* 0x800000f31212a210 */ /* 0x000fe20007ffe0ff */
[----:B------:R-:W-:Y:S01]  /*88a0*/  IMAD.MOV.U32 R14, RZ, RZ, R12 ;  /* 0x000000ffff0e7224 */ /* 0x000fe200078e000c */
[----:B------:R-:W-:Y:S01]  /*88b0*/  ISETP.GE.AND P4, PT, R15, RZ, PT ;  /* 0x000000ff0f00720c */ /* 0x000fe20003f86270 */
[----:B--2---:R-:W-:Y:S01]  /*88c0*/  IMAD.MOV R8, RZ, RZ, -R0 ;  /* 0x000000ffff087224 */ /* 0x004fe200078e0a00 */
[----:B------:R-:W-:Y:S01]  /*88d0*/  ISETP.GT.U32.AND P2, PT, R243, R18, PT ;  /* 0x00000012f300720c */ /* 0x000fe20003f44070 */
[----:B------:R-:W-:-:S02]  /*88e0*/  @!P5 IMAD.MOV R17, RZ, RZ, -R17 ;  /* 0x000000ffff11d224 */ /* 0x000fc400078e0a11 */
[----:B---3--:R-:W-:Y:S02]  /*88f0*/  IMAD.MOV R4, RZ, RZ, -R3 ;  /* 0x000000ffff047224 */ /* 0x008fe400078e0a03 */
[----:B------:R-:W-:Y:S01]  /*8900*/  @!P6 IMAD.MOV R14, RZ, RZ, -R14 ;  /* 0x000000ffff0ee224 */ /* 0x000fe200078e0a0e */
[----:B------:R-:W-:Y:S01]  /*8910*/  STL [R1+0x144], R17 ;  /* 0x0001441101007387 */ /* 0x000fe20000100800 */
[C---:B------:R-:W-:Y:S02]  /*8920*/  IMAD R0, R243.reuse, R4, R5 ;  /* 0x00000004f3007224 */ /* 0x040fe400078e0205 */
[C---:B------:R-:W-:Y:S01]  /*8930*/  IMAD R4, R243.reuse, R8, R7 ;  /* 0x00000008f3047224 */ /* 0x040fe200078e0207 */
[----:B------:R-:W-:Y:S01]  /*8940*/  STL [R1+0x140], R14 ;  /* 0x0001400e01007387 */ /* 0x000fe20000100800 */
[--C-:B------:R-:W-:Y:S01]  /*8950*/  @!P0 IMAD.IADD R16, R16, 0x1, -R243.reuse ;  /* 0x0000000110108824 */ /* 0x100fe200078e0af3 */
[C---:B------:R-:W-:Y:S01]  /*8960*/  ISETP.GT.U32.AND P5, PT, R243.reuse, R0, PT ;  /* 0x00000000f300720c */ /* 0x040fe20003fa4070 */
[C---:B------:R-:W-:Y:S01]  /*8970*/  VIADD R5, R2.reuse, 0xa2 ;  /* 0x000000a202057836 */ /* 0x040fe20000000000 */
[C---:B------:R-:W-:Y:S01]  /*8980*/  ISETP.GT.U32.AND P6, PT, R243.reuse, R4, PT ;  /* 0x00000004f300720c */ /* 0x040fe20003fc4070 */
[----:B------:R-:W-:Y:S01]  /*8990*/  VIADD R7, R2, 0xa3 ;  /* 0x000000a302077836 */ /* 0x000fe20000000000 */
[----:B------:R-:W-:Y:S01]  /*89a0*/  ISETP.GT.U32.AND P0, PT, R243, R16, PT ;  /* 0x00000010f300720c */ /* 0x000fe20003f04070 */
[----:B------:R-:W-:Y:S01]  /*89b0*/  @!P2 IMAD.IADD R18, R18, 0x1, -R243 ;  /* 0x000000011212a824 */ /* 0x000fe200078e0af3 */
[----:B------:R-:W-:Y:S01]  /*89c0*/  IABS R8, R5 ;  /* 0x0000000500087213 */ /* 0x000fe20000000000 */
[----:B------:R-:W-:Y:S01]  /*89d0*/  VIADD R13, R2, 0xa6 ;  /* 0x000000a6020d7836 */ /* 0x000fe20000000000 */
[----:B------:R-:W-:Y:S01]  /*89e0*/  IABS R10, R7 ;  /* 0x00000007000a7213 */ /* 0x000fe20000000000 */
[----:B------:R-:W-:Y:S01]  /*89f0*/  @!P3 IMAD.MOV R18, RZ, RZ, -R18 ;  /* 0x000000ffff12b224 */ /* 0x000fe200078e0a12 */
[----:B------:R-:W-:Y:S01]  /*8a00*/  ISETP.GE.AND P2, PT, R5, RZ, PT ;  /* 0x000000ff0500720c */ /* 0x000fe20003f46270 */
[----:B------:R-:W-:-:S04]  /*8a10*/  IMAD.HI.U32 R3, R6, R8, RZ ;  /* 0x0000000806037227 */ /* 0x000fc800078e00ff */
[----:B------:R-:W-:Y:S01]  /*8a20*/  @!P5 IMAD.IADD R0, R0, 0x1, -R243 ;  /* 0x000000010000d824 */ /* 0x000fe200078e0af3 */
[-C--:B------:R-:W-:Y:S01]  /*8a30*/  @!P6 IADD3 R4, R4, -R243.reuse, RZ ;  /* 0x800000f30404e210 */ /* 0x080fe20007ffe0ff */
[----:B------:R-:W-:Y:S01]  /*8a40*/  IMAD.HI.U32 R5, R6, R10, RZ ;  /* 0x0000000a06057227 */ /* 0x000fe200078e00ff */
[----:B------:R-:W-:Y:S02]  /*8a50*/  @!P0 IADD3 R16, R16, -R243, RZ ;  /* 0x800000f310108210 */ /* 0x000fe40007ffe0ff */
[C---:B------:R-:W-:Y:S01]  /*8a60*/  ISETP.GT.U32.AND P5, PT, R243.reuse, R0, PT ;  /* 0x00000000f300720c */ /* 0x040fe20003fa4070 */
[----:B------:R-:W-:Y:S01]  /*8a70*/  IMAD.MOV R3, RZ, RZ, -R3 ;  /* 0x000000ffff037224 */ /* 0x000fe200078e0a03 */
[----:B------:R-:W-:Y:S01]  /*8a80*/  ISETP.GT.U32.AND P6, PT, R243, R4, PT ;  /* 0x00000004f300720c */ /* 0x000fe20003fc4070 */
[----:B------:R-:W-:Y:S01]  /*8a90*/  IMAD.MOV R5, RZ, RZ, -R5 ;  /* 0x000000ffff057224 */ /* 0x000fe200078e0a05 */
[----:B------:R-:W-:Y:S01]  /*8aa0*/  ISETP.GE.AND P0, PT, R9, RZ, PT ;  /* 0x000000ff0900720c */ /* 0x000fe20003f06270 */
[----:B------:R-:W-:-:S02]  /*8ab0*/  IMAD R8, R243, R3, R8 ;  /* 0x00000003f3087224 */ /* 0x000fc400078e0208 */
[----:B------:R-:W-:Y:S01]  /*8ac0*/  IMAD.MOV.U32 R11, RZ, RZ, R16 ;  /* 0x000000ffff0b7224 */ /* 0x000fe200078e0010 */
[----:B------:R-:W-:Y:S01]  /*8ad0*/  IABS R16, R13 ;  /* 0x0000000d00107213 */ /* 0x000fe20000000000 */
[C---:B------:R-:W-:Y:S02]  /*8ae0*/  IMAD R10, R243.reuse, R5, R10 ;  /* 0x00000005f30a7224 */ /* 0x040fe400078e020a */
[----:B------:R-:W-:Y:S02]  /*8af0*/  VIADD R9, R2, 0xa4 ;  /* 0x000000a402097836 */ /* 0x000fe40000000000 */
[----:B------:R-:W-:Y:S01]  /*8b00*/  @!P5 IADD3 R0, R0, -R243, RZ ;  /* 0x800000f30000d210 */ /* 0x000fe20007ffe0ff */
[----:B------:R-:W-:Y:S01]  /*8b10*/  @!P1 IMAD.MOV R11, RZ, RZ, -R11 ;  /* 0x000000ffff0b9224 */ /* 0x000fe200078e0a0b */
[C---:B------:R-:W-:Y:S01]  /*8b20*/  ISETP.GT.U32.AND P5, PT, R243.reuse, R8, PT ;  /* 0x00000008f300720c */ /* 0x040fe20003fa4070 */
[----:B------:R-:W-:Y:S01]  /*8b30*/  @!P6 IMAD.IADD R4, R4, 0x1, -R243 ;  /* 0x000000010404e824 */ /* 0x000fe200078e0af3 */
[----:B------:R-:W-:Y:S01]  /*8b40*/  ISETP.GT.U32.AND P6, PT, R243, R10, PT ;  /* 0x0000000af300720c */ /* 0x000fe20003fc4070 */
[----:B------:R-:W-:Y:S01]  /*8b50*/  VIADD R15, R2, 0xa7 ;  /* 0x000000a7020f7836 */ /* 0x000fe20000000000 */
[----:B------:R-:W-:Y:S01]  /*8b60*/  IABS R12, R9 ;  /* 0x00000009000c7213 */ /* 0x000fe20000000000 */
[----:B------:R1:W-:Y:S01]  /*8b70*/  STL [R1+0x13c], R11 ;  /* 0x00013c0b01007387 */ /* 0x0003e20000100800 */
[----:B------:R-:W-:Y:S01]  /*8b80*/  ISETP.GE.AND P1, PT, R7, RZ, PT ;  /* 0x000000ff0700720c */ /* 0x000fe20003f26270 */
[C---:B------:R-:W-:Y:S01]  /*8b90*/  IMAD.HI.U32 R5, R6.reuse, R16, RZ ;  /* 0x0000001006057227 */ /* 0x040fe200078e00ff */
[----:B------:R-:W-:Y:S01]  /*8ba0*/  IABS R7, R15 ;  /* 0x0000000f00077213 */ /* 0x000fe20000000000 */
[----:B------:R2:W-:Y:S01]  /*8bb0*/  STL [R1+0x130], R18 ;  /* 0x0001301201007387 */ /* 0x0005e20000100800 */
[----:B------:R-:W-:Y:S01]  /*8bc0*/  ISETP.GE.AND P3, PT, R9, RZ, PT ;  /* 0x000000ff0900720c */ /* 0x000fe20003f66270 */
[----:B------:R-:W-:Y:S01]  /*8bd0*/  IMAD.HI.U32 R3, R6, R12, RZ ;  /* 0x0000000c06037227 */ /* 0x000fe200078e00ff */
[----:B------:R-:W-:-:S03]  /*8be0*/  IADD3 R5, -R5, RZ, RZ ;  /* 0x000000ff05057210 */ /* 0x000fc60007ffe1ff */
[----:B-1----:R-:W-:Y:S02]  /*8bf0*/  VIADD R11, R2, 0xa5 ;  /* 0x000000a5020b7836 */ /* 0x002fe40000000000 */
[----:B------:R-:W-:Y:S02]  /*8c00*/  @!P5 IMAD.IADD R8, R8, 0x1, -R243 ;  /* 0x000000010808d824 */ /* 0x000fe400078e0af3 */
[----:B------:R-:W-:Y:S01]  /*8c10*/  IMAD.MOV R3, RZ, RZ, -R3 ;  /* 0x000000ffff037224 */ /* 0x000fe200078e0a03 */
[----:B------:R-:W-:Y:S01]  /*8c20*/  IABS R14, R11 ;  /* 0x0000000b000e7213 */ /* 0x000fe20000000000 */
[----:B------:R-:W-:Y:S01]  /*8c30*/  @!P6 IMAD.IADD R10, R10, 0x1, -R243 ;  /* 0x000000010a0ae824 */ /* 0x000fe200078e0af3 */
[C---:B------:R-:W-:Y:S01]  /*8c40*/  ISETP.GT.U32.AND P6, PT, R243.reuse, R8, PT ;  /* 0x00000008f300720c */ /* 0x040fe20003fc4070 */
[----:B------:R-:W-:Y:S02]  /*8c50*/  IMAD R12, R243, R3, R12 ;  /* 0x00000003f30c7224 */ /* 0x000fe400078e020c */
[----:B------:R-:W-:-:S03]  /*8c60*/  IMAD.HI.U32 R3, R6, R14, RZ ;  /* 0x0000000e06037227 */ /* 0x000fc600078e00ff */
[C---:B------:R-:W-:Y:S01]  /*8c70*/  ISETP.GT.U32.AND P5, PT, R243.reuse, R12, PT ;  /* 0x0000000cf300720c */ /* 0x040fe20003fa4070 */
[----:B------:R-:W-:Y:S02]  /*8c80*/  IMAD.MOV R3, RZ, RZ, -R3 ;  /* 0x000000ffff037224 */ /* 0x000fe400078e0a03 */
[----:B--2---:R-:W-:Y:S02]  /*8c90*/  IMAD.MOV.U32 R18, RZ, RZ, R0 ;  /* 0x000000ffff127224 */ /* 0x004fe400078e0000 */
[C---:B------:R-:W-:Y:S02]  /*8ca0*/  IMAD R14, R243.reuse, R3, R14 ;  /* 0x00000003f30e7224 */ /* 0x040fe400078e020e */
[----:B------:R-:W-:Y:S01]  /*8cb0*/  @!P6 IMAD.IADD R8, R8, 0x1, -R243 ;  /* 0x000000010808e824 */ /* 0x000fe200078e0af3 */
[----:B------:R-:W-:Y:S01]  /*8cc0*/  @!P4 IADD3 R18, -R18, RZ, RZ ;  /* 0x000000ff1212c210 */ /* 0x000fe20007ffe1ff */
[----:B------:R-:W-:Y:S01]  /*8cd0*/  VIADD R17, R2, 0xa8 ;  /* 0x000000a802117836 */ /* 0x000fe20000000000 */
[C---:B------:R-:W-:Y:S01]  /*8ce0*/  ISETP.GT.U32.AND P6, PT, R243.reuse, R14, PT ;  /* 0x0000000ef300720c */ /* 0x040fe20003fc4070 */
[----:B------:R-:W-:Y:S01]  /*8cf0*/  IMAD.HI.U32 R0, R6, R7, RZ ;  /* 0x0000000706007227 */ /* 0x000fe200078e00ff */
[----:B------:R-:W-:Y:S01]  /*8d00*/  ISETP.GT.U32.AND P4, PT, R243, R10, PT ;  /* 0x0000000af300720c */ /* 0x000fe20003f84070 */
[----:B------:R-:W-:Y:S01]  /*8d10*/  STL [R1+0x12c], R18 ;  /* 0x00012c1201007387 */ /* 0x000fe20000100800 */
[----:B------:R-:W-:Y:S01]  /*8d20*/  IABS R3, R17 ;  /* 0x0000001100037213 */ /* 0x000fe20000000000 */
[----:B------:R-:W-:-:S02]  /*8d30*/  IMAD.MOV R0, RZ, RZ, -R0 ;  /* 0x000000ffff007224 */ /* 0x000fc400078e0a00 */
[C---:B------:R-:W-:Y:S02]  /*8d40*/  IMAD R16, R243.reuse, R5, R16 ;  /* 0x00000005f3107224 */ /* 0x040fe400078e0210 */
[----:B------:R-:W-:Y:S02]  /*8d50*/  IMAD R0, R243, R0, R7 ;  /* 0x00000000f3007224 */ /* 0x000fe400078e0207 */
[----:B------:R-:W-:Y:S02]  /*8d60*/  IMAD.MOV.U32 R9, RZ, RZ, R8 ;  /* 0x000000ffff097224 */ /* 0x000fe400078e0008 */
[----:B------:R-:W-:Y:S02]  /*8d70*/  IMAD.MOV.U32 R5, RZ, RZ, R3 ;  /* 0x000000ffff057224 */ /* 0x000fe400078e0003 */
[----:B------:R-:W-:Y:S01]  /*8d80*/  @!P0 IMAD.MOV R4, RZ, RZ, -R4 ;  /* 0x000000ffff048224 */ /* 0x000fe200078e0a04 */
[----:B------:R-:W-:Y:S01]  /*8d90*/  @!P2 IADD3 R9, -R9, RZ, RZ ;  /* 0x000000ff0909a210 */ /* 0x000fe20007ffe1ff */
[----:B------:R-:W-:Y:S01]  /*8da0*/  @!P6 IMAD.IADD R14, R14, 0x1, -R243 ;  /* 0x000000010e0ee824 */ /* 0x000fe200078e0af3 */
[C---:B------:R-:W-:Y:S01]  /*8db0*/  ISETP.GT.U32.AND P6, PT, R243.reuse, R0, PT ;  /* 0x00000000f300720c */ /* 0x040fe20003fc4070 */
[----:B------:R-:W-:Y:S01]  /*8dc0*/  IMAD.HI.U32 R3, R6, R5, RZ ;  /* 0x0000000506037227 */ /* 0x000fe200078e00ff */
[----:B------:R1:W-:Y:S01]  /*8dd0*/  STL [R1+0x148], R4 ;  /* 0x0001480401007387 */ /* 0x0003e20000100800 */
[----:B------:R-:W-:-:S02]  /*8de0*/  ISETP.GT.U32.AND P2, PT, R243, R16, PT ;  /* 0x00000010f300720c */ /* 0x000fc40003f44070 */
[--C-:B------:R-:W-:Y:S01]  /*8df0*/  @!P4 IMAD.IADD R10, R10, 0x1, -R243.reuse ;  /* 0x000000010a0ac824 */ /* 0x100fe200078e0af3 */
[----:B------:R2:W-:Y:S01]  /*8e00*/  STL [R1+0x150], R9 ;  /* 0x0001500901007387 */ /* 0x0005e20000100800 */
[----:B------:R-:W-:Y:S01]  /*8e10*/  @!P5 IMAD.IADD R12, R12, 0x1, -R243 ;  /* 0x000000010c0cd824 */ /* 0x000fe200078e0af3 */
[----:B------:R-:W-:Y:S01]  /*8e20*/  ISETP.GE.AND P0, PT, R11, RZ, PT ;  /* 0x000000ff0b00720c */ /* 0x000fe20003f06270 */
[C---:B------:R-:W-:Y:S01]  /*8e30*/  VIADD R11, R2.reuse, 0xaa ;  /* 0x000000aa020b7836 */ /* 0x040fe20000000000 */
[----:B------:R-:W-:Y:S01]  /*8e40*/  ISETP.GE.AND P4, PT, R13, RZ, PT ;  /* 0x000000ff0d00720c */ /* 0x000fe20003f86270 */
[----:B------:R-:W-:Y:S01]  /*8e50*/  VIADD R13, R2, 0xab ;  /* 0x000000ab020d7836 */ /* 0x000fe20000000000 */
[C---:B------:R-:W-:Y:S01]  /*8e60*/  ISETP.GT.U32.AND P5, PT, R243.reuse, R12, PT ;  /* 0x0000000cf300720c */ /* 0x040fe20003fa4070 */
[----:B-1----:R-:W-:Y:S01]  /*8e70*/  IMAD.MOV R4, RZ, RZ, -R3 ;  /* 0x000000ffff047224 */ /* 0x002fe200078e0a03 */
[----:B------:R-:W-:Y:S01]  /*8e80*/  MOV R3, R10 ;  /* 0x0000000a00037202 */ /* 0x000fe20000000f00 */
[----:B------:R-:W-:Y:S01]  /*8e90*/  @!P6 IMAD.IADD R0, R0, 0x1, -R243 ;  /* 0x000000010000e824 */ /* 0x000fe200078e0af3 */
[----:B------:R-:W-:Y:S01]  /*8ea0*/  IABS R10, R11 ;  /* 0x0000000b000a7213 */ /* 0x000fe20000000000 */
[----:B--2---:R-:W-:Y:S01]  /*8eb0*/  VIADD R9, R2, 0xa9 ;  /* 0x000000a902097836 */ /* 0x004fe20000000000 */
[----:B------:R-:W-:Y:S01]  /*8ec0*/  IABS R18, R13 ;  /* 0x0000000d00127213 */ /* 0x000fe20000000000 */
[----:B------:R-:W-:Y:S01]  /*8ed0*/  @!P1 IMAD.MOV R3, RZ, RZ, -R3 ;  /* 0x000000ffff039224 */ /* 0x000fe200078e0a03 */
[C---:B------:R-:W-:Y:S01]  /*8ee0*/  ISETP.GT.U32.AND P1, PT, R243.reuse, R14, PT ;  /* 0x0000000ef300720c */ /* 0x040fe20003f24070 */
[C---:B------:R-:W-:Y:S01]  /*8ef0*/  IMAD R4, R243.reuse, R4, R5 ;  /* 0x00000004f3047224 */ /* 0x040fe200078e0205 */
[----:B------:R-:W-:Y:S01]  /*8f00*/  IABS R8, R9 ;  /* 0x0000000900087213 */ /* 0x000fe20000000000 */
[--C-:B------:R-:W-:Y:S01]  /*8f10*/  @!P2 IMAD.IADD R16, R16, 0x1, -R243.reuse ;  /* 0x000000011010a824 */ /* 0x100fe200078e0af3 */
[----:B------:R1:W-:Y:S01]  /*8f20*/  STL [R1+0x154], R3 ;  /* 0x0001540301007387 */ /* 0x0003e20000100800 */
[----:B------:R-:W-:Y:S01]  /*8f30*/  ISETP.GT.U32.AND P6, PT, R243, R0, PT ;  /* 0x00000000f300720c */ /* 0x000fe20003fc4070 */
[----:B------:R-:W-:Y:S01]  /*8f40*/  @!P5 IMAD.IADD R12, R12, 0x1, -R243 ;  /* 0x000000010c0cd824 */ /* 0x000fe200078e0af3 */
[----:B------:R-:W-:Y:S01]  /*8f50*/  ISETP.GE.AND P5, PT, R15, RZ, PT ;  /* 0x000000ff0f00720c */ /* 0x000fe20003fa6270 */
[----:B------:R-:W-:Y:S01]  /*8f60*/  VIADD R15, R2, 0xac ;  /* 0x000000ac020f7836 */ /* 0x000fe20000000000 */
[----:B------:R-:W-:Y:S01]  /*8f70*/  ISETP.GT.U32.AND P2, PT, R243, R16, PT ;  /* 0x00000010f300720c */ /* 0x000fe20003f44070 */
[----:B------:R-:W-:Y:S01]  /*8f80*/  IMAD.HI.U32 R5, R6, R18, RZ ;  /* 0x0000001206057227 */ /* 0x000fe200078e00ff */
[----:B------:R-:W-:-:S02]  /*8f90*/  @!P3 IADD3 R12, -R12, RZ, RZ ;  /* 0x000000ff0c0cb210 */ /* 0x000fc40007ffe1ff */
[----:B------:R-:W-:Y:S01]  /*8fa0*/  IABS R20, R15 ;  /* 0x0000000f00147213 */ /* 0x000fe20000000000 */
[----:B-1----:R-:W-:Y:S02]  /*8fb0*/  IMAD.HI.U32 R3, R6, R8, RZ ;  /* 0x0000000806037227 */ /* 0x002fe400078e00ff */
[----:B------:R1:W-:Y:S02]  /*8fc0*/  STL [R1+0x170], R12 ;  /* 0x0001700c01007387 */ /* 0x0003e40000100800 */
[--C-:B------:R-:W-:Y:S01]  /*8fd0*/  @!P1 IMAD.IADD R14, R14, 0x1, -R243.reuse ;  /* 0x000000010e0e9824 */ /* 0x100fe200078e0af3 */
[----:B------:R-:W-:Y:S01]  /*8fe0*/  IADD3 R3, -R3, RZ, RZ ;  /* 0x000000ff03037210 */ /* 0x000fe20007ffe1ff */
[--C-:B------:R-:W-:Y:S01]  /*8ff0*/  @!P6 IMAD.IADD R0, R0, 0x1, -R243.reuse ;  /* 0x000000010000e824 */ /* 0x100fe200078e0af3 */
[----:B------:R-:W-:Y:S01]  /*9000*/  ISETP.GT.U32.AND P1, PT, R243, R4, PT ;  /* 0x00000004f300720c */ /* 0x000fe20003f24070 */
[----:B------:R-:W-:Y:S01]  /*9010*/  @!P2 IMAD.IADD R16, R16, 0x1, -R243 ;  /* 0x000000011010a824 */ /* 0x000fe200078e0af3 */
[----:B------:R-:W-:Y:S01]  /*9020*/  ISETP.GE.AND P2, PT, R17, RZ, PT ;  /* 0x000000ff1100720c */ /* 0x000fe20003f46270 */
[----:B------:R-:W-:-:S02]  /*9030*/  IMAD R8, R243, R3, R8 ;  /* 0x00000003f3087224 */ /* 0x000fc400078e0208 */
[----:B------:R-:W-:-:S03]  /*9040*/  IMAD.HI.U32 R3, R6, R10, RZ ;  /* 0x0000000a06037227 */ /* 0x000fc600078e00ff */
[----:B------:R-:W-:Y:S01]  /*9050*/  ISETP.GT.U32.AND P6, PT, R243, R8, PT ;  /* 0x00000008f300720c */ /* 0x000fe20003fc4070 */
[----:B------:R-:W-:Y:S02]  /*9060*/  IMAD.MOV R3, RZ, RZ, -R3 ;  /* 0x000000ffff037224 */ /* 0x000fe400078e0a03 */
[----:B------:R-:W-:Y:S02]  /*9070*/  IMAD.MOV R5, RZ, RZ, -R5 ;  /* 0x000000ffff057224 */ /* 0x000fe400078e0a05 */
[----:B------:R-:W-:Y:S01]  /*9080*/  @!P1 IMAD.IADD R4, R4, 0x1, -R243 ;  /* 0x0000000104049824 */ /* 0x000fe200078e0af3 */
[----:B------:R-:W-:Y:S01]  /*9090*/  ISETP.GE.AND P1, PT, R9, RZ, PT ;  /* 0x000000ff0900720c */ /* 0x000fe20003f26270 */
[----:B------:R-:W-:Y:S02]  /*90a0*/  IMAD R10, R243, R3, R10 ;  /* 0x00000003f30a7224 */ /* 0x000fe400078e020a */
[----:B------:R-:W-:-:S03]  /*90b0*/  IMAD.HI.U32 R7, R6, R20, RZ ;  /* 0x0000001406077227 */ /* 0x000fc600078e00ff */
[C---:B------:R-:W-:Y:S01]  /*90c0*/  ISETP.GT.U32.AND P3, PT, R243.reuse, R10, PT ;  /* 0x0000000af300720c */ /* 0x040fe20003f64070 */
[----:B------:R-:W-:Y:S01]  /*90d0*/  @!P6 IMAD.IADD R8, R8, 0x1, -R243 ;  /* 0x000000010808e824 */ /* 0x000fe200078e0af3 */
[----:B------:R-:W-:Y:S01]  /*90e0*/  ISETP.GT.U32.AND P6, PT, R243, R4, PT ;  /* 0x00000004f300720c */ /* 0x000fe20003fc4070 */
[----:B------:R-:W-:Y:S01]  /*90f0*/  IMAD.MOV.U32 R19, RZ, RZ, R14 ;  /* 0x000000ffff137224 */ /* 0x000fe200078e000e */
[----:B------:R-:W-:Y:S01]  /*9100*/  IADD3 R7, -R7, RZ, RZ ;  /* 0x000000ff07077210 */ /* 0x000fe20007ffe1ff */
[C---:B------:R-:W-:Y:S02]  /*9110*/  IMAD R18, R243.reuse, R5, R18 ;  /* 0x00000005f3127224 */ /* 0x040fe400078e0212 */
[----:B-1----:R-:W-:Y:S02]  /*9120*/  IMAD.MOV.U32 R12, RZ, RZ, R16 ;  /* 0x000000ffff0c7224 */ /* 0x002fe400078e0010 */
[----:B------:R-:W-:Y:S01]  /*9130*/  @!P0 IMAD.MOV R19, RZ, RZ, -R19 ;  /* 0x000000ffff138224 */ /* 0x000fe200078e0a13 */
[----:B------:R-:W-:Y:S01]  /*9140*/  ISETP.GT.U32.AND P0, PT, R243, R8, PT ;  /* 0x00000008f300720c */ /* 0x000fe20003f04070 */
[----:B------:R-:W-:-:S02]  /*9150*/  VIADD R9, R2, 0xad ;  /* 0x000000ad02097836 */ /* 0x000fc40000000000 */
[----:B------:R-:W-:Y:S01]  /*9160*/  VIADD R17, R2, 0xae ;  /* 0x000000ae02117836 */ /* 0x000fe20000000000 */
[----:B------:R-:W-:Y:S01]  /*9170*/  STL [R1+0x16c], R19 ;  /* 0x00016c1301007387 */ /* 0x000fe20000100800 */
[----:B------:R-:W-:Y:S01]  /*9180*/  IMAD.MOV.U32 R3, RZ, RZ, R0 ;  /* 0x000000ffff037224 */ /* 0x000fe200078e0000 */
[----:B------:R-:W-:Y:S01]  /*9190*/  IABS R5, R9 ;  /* 0x0000000900057213 */ /* 0x000fe20000000000 */
[----:B------:R-:W-:Y:S01]  /*91a0*/  @!P4 IMAD.MOV R12, RZ, RZ, -R12 ;  /* 0x000000ffff0cc224 */ /* 0x000fe200078e0a0c */
[C---:B------:R-:W-:Y:S01]  /*91b0*/  ISETP.GT.U32.AND P4, PT, R243.reuse, R18, PT ;  /* 0x00000012f300720c */ /* 0x040fe20003f84070 */
[----:B------:R-:W-:Y:S01]  /*91c0*/  IMAD R20, R243, R7, R20 ;  /* 0x00000007f3147224 */ /* 0x000fe200078e0214 */
[----:B------:R-:W-:Y:S01]  /*91d0*/  IABS R7, R17 ;  /* 0x0000001100077213 */ /* 0x000fe20000000000 */
[----:B------:R-:W-:Y:S01]  /*91e0*/  @!P5 IMAD.MOV R3, RZ, RZ, -R3 ;  /* 0x000000ffff03d224 */ /* 0x000fe200078e0a03 */
[----:B------:R1:W-:Y:S01]  /*91f0*/  STL [R1+0x168], R12 ;  /* 0x0001680c01007387 */ /* 0x0003e20000100800 */
[----:B------:R-:W-:Y:S01]  /*9200*/  IMAD.HI.U32 R0, R6, R5, RZ ;  /* 0x0000000506007227 */ /* 0x000fe200078e00ff */
[----:B------:R-:W-:-:S02]  /*9210*/  @!P6 IADD3 R4, R4, -R243, RZ ;  /* 0x800000f30404e210 */ /* 0x000fc40007ffe0ff */
[----:B------:R2:W-:Y:S01]  /*9220*/  STL [R1+0x160], R3 ;  /* 0x0001600301007387 */ /* 0x0005e20000100800 */
[----:B------:R-:W-:Y:S01]  /*9230*/  ISETP.GT.U32.AND P6, PT, R243, R20, PT ;  /* 0x00000014f300720c */ /* 0x000fe20003fc4070 */
[--C-:B------:R-:W-:Y:S01]  /*9240*/  @!P3 IMAD.IADD R10, R10, 0x1, -R243.reuse ;  /* 0x000000010a0ab824 */ /* 0x100fe200078e0af3 */
[----:B------:R-:W-:Y:S01]  /*9250*/  ISETP.GE.AND P5, PT, R11, RZ, PT ;  /* 0x000000ff0b00720c */ /* 0x000fe20003fa6270 */
[----:B------:R-:W-:Y:S01]  /*9260*/  @!P0 IMAD.IADD R8, R8, 0x1, -R243 ;  /* 0x0000000108088824 */ /* 0x000fe200078e0af3 */
[----:B------:R-:W-:Y:S01]  /*9270*/  ISETP.GE.AND P0, PT, R13, RZ, PT ;  /* 0x000000ff0d00720c */ /* 0x000fe20003f06270 */
[----:B------:R-:W-:Y:S01]  /*9280*/  IMAD.MOV R0, RZ, RZ, -R0 ;  /* 0x000000ffff007224 */ /* 0x000fe200078e0a00 */
[----:B------:R-:W-:Y:S01]  /*9290*/  ISETP.GE.AND P3, PT, R15, RZ, PT ;  /* 0x000000ff0f00720c */ /* 0x000fe20003f66270 */
[----:B-1----:R-:W-:Y:S02]  /*92a0*/  IMAD.MOV.U32 R12, RZ, RZ, R4 ;  /* 0x000000ffff0c7224 */ /* 0x002fe400078e0004 */
[----:B--2---:R-:W-:-:S04]  /*92b0*/  IMAD.HI.U32 R3, R6, R7, RZ ;  /* 0x0000000706037227 */ /* 0x004fc800078e00ff */
[----:B------:R-:W-:Y:S01]  /*92c0*/  @!P4 IMAD.IADD R18, R18, 0x1, -R243 ;  /* 0x000000011212c824 */ /* 0x000fe200078e0af3 */
[----:B------:R-:W-:Y:S01]  /*92d0*/  IADD3 R4, -R3, RZ, RZ ;  /* 0x000000ff03047210 */ /* 0x000fe20007ffe1ff */
[----:B------:R-:W-:Y:S01]  /*92e0*/  IMAD.MOV.U32 R3, RZ, RZ, R8 ;  /* 0x000000ffff037224 */ /* 0x000fe200078e0008 */
[C---:B------:R-:W-:Y:S01]  /*92f0*/  ISETP.GT.U32.AND P4, PT, R243.reuse, R10, PT ;  /* 0x0000000af300720c */ /* 0x040fe20003f84070 */
[----:B------:R-:W-:Y:S02]  /*9300*/  IMAD R0, R243, R0, R5 ;  /* 0x00000000f3007224 */ /* 0x000fe400078e0205 */
[----:B------:R-:W-:Y:S01]  /*9310*/  @!P6 IMAD.IADD R20, R20, 0x1, -R243 ;  /* 0x000000011414e824 */ /* 0x000fe200078e0af3 */
[----:B------:R-:W-:Y:S01]  /*9320*/  @!P1 IADD3 R3, -R3, RZ, RZ ;  /* 0x000000ff03039210 */ /* 0x000fe20007ffe1ff */
[C---:B------:R-:W-:Y:S01]  /*9330*/  VIADD R11, R2.reuse, 0xaf ;  /* 0x000000af020b7836 */ /* 0x040fe20000000000 */
[C---:B------:R-:W-:Y:S01]  /*9340*/  ISETP.GT.U32.AND P1, PT, R243.reuse, R0, PT ;  /* 0x00000000f300720c */ /* 0x040fe20003f24070 */
[----:B------:R-:W-:Y:S01]  /*9350*/  @!P2 IMAD.MOV R12, RZ, RZ, -R12 ;  /* 0x000000ffff0ca224 */ /* 0x000fe200078e0a0c */
[C---:B------:R-:W-:Y:S01]  /*9360*/  ISETP.GT.U32.AND P6, PT, R243.reuse, R18, PT ;  /* 0x00000012f300720c */ /* 0x040fe20003fc4070 */
[----:B------:R-:W-:Y:S01]  /*9370*/  IMAD R4, R243, R4, R7 ;  /* 0x00000004f3047224 */ /* 0x000fe200078e0207 */
[----:B------:R-:W-:Y:S01]  /*9380*/  IABS R8, R11 ;  /* 0x0000000b00087213 */ /* 0x000fe20000000000 */
[----:B------:R-:W-:Y:S01]  /*9390*/  VIADD R13, R2, 0xb0 ;  /* 0x000000b0020d7836 */ /* 0x000fe20000000000 */
[----:B------:R-:W-:Y:S01]  /*93a0*/  STL [R1+0x158], R12 ;  /* 0x0001580c01007387 */ /* 0x000fe20000100800 */
[--C-:B------:R-:W-:Y:S01]  /*93b0*/  @!P4 IMAD.IADD R10, R10, 0x1, -R243.reuse ;  /* 0x000000010a0ac824 */ /* 0x100fe200078e0af3 */
[----:B------:R-:W-:Y:S01]  /*93c0*/  ISETP.GE.AND P4, PT, R9, RZ, PT ;  /* 0x000000ff0900720c */ /* 0x000fe20003f86270 */
[C---:B------:R-:W-:Y:S01]  /*93d0*/  VIADD R9, R2.reuse, 0xb1 ;  /* 0x000000b102097836 */ /* 0x040fe20000000000 */
[----:B------:R1:W-:Y:S01]  /*93e0*/  STL [R1+0x178], R3 ;  /* 0x0001780301007387 */ /* 0x0003e20000100800 */
[C---:B------:R-:W-:Y:S01]  /*93f0*/  ISETP.GT.U32.AND P2, PT, R243.reuse, R20, PT ;  /* 0x00000014f300720c */ /* 0x040fe20003f44070 */
[----:B------:R-:W-:Y:S01]  /*9400*/  VIADD R15, R2, 0xb4 ;  /* 0x000000b4020f7836 */ /* 0x000fe20000000000 */
[----:B------:R-:W-:Y:S01]  /*9410*/  MOV R14, R10 ;  /* 0x0000000a000e7202 */ /* 0x000fe20000000f00 */
[--C-:B------:R-:W-:Y:S01]  /*9420*/  @!P1 IMAD.IADD R0, R0, 0x1, -R243.reuse ;  /* 0x0000000100009824 */ /* 0x100fe200078e0af3 */
[----:B------:R-:W-:Y:S01]  /*9430*/  IABS R7, R13 ;  /* 0x0000000d00077213 */ /* 0x000fe20000000000 */
[----:B------:R-:W-:Y:S01]  /*9440*/  @!P6 IMAD.IADD R18, R18, 0x1, -R243 ;  /* 0x000000011212e824 */ /* 0x000fe200078e0af3 */
[C---:B------:R-:W-:Y:S01]  /*9450*/  ISETP.GT.U32.AND P6, PT, R243.reuse, R4, PT ;  /* 0x00000004f300720c */ /* 0x040fe20003fc4070 */
[----:B------:R-:W-:Y:S01]  /*9460*/  @!P5 IMAD.MOV R14, RZ, RZ, -R14 ;  /* 0x000000ffff0ed224 */ /* 0x000fe200078e0a0e */
[----:B------:R-:W-:Y:S01]  /*9470*/  ISETP.GT.U32.AND P5, PT, R243, R0, PT ;  /* 0x00000000f300720c */ /* 0x000fe20003fa4070 */
[----:B-1----:R-:W-:Y:S01]  /*9480*/  IMAD.HI.U32 R3, R6, R8, RZ ;  /* 0x0000000806037227 */ /* 0x002fe200078e00ff */
[----:B------:R-:W-:-:S02]  /*9490*/  IABS R12, R9 ;  /* 0x00000009000c7213 */ /* 0x000fc40000000000 */
[----:B------:R-:W-:Y:S01]  /*94a0*/  ISETP.GE.AND P1, PT, R11, RZ, PT ;  /* 0x000000ff0b00720c */ /* 0x000fe20003f26270 */
[----:B------:R-:W-:Y:S01]  /*94b0*/  IMAD.MOV R3, RZ, RZ, -R3 ;  /* 0x000000ffff037224 */ /* 0x000fe200078e0a03 */
[----:B------:R1:W-:Y:S01]  /*94c0*/  STL [R1+0x180], R14 ;  /* 0x0001800e01007387 */ /* 0x0003e20000100800 */
[----:B------:R-:W-:-:S04]  /*94d0*/  IMAD.HI.U32 R5, R6, R7, RZ ;  /* 0x0000000706057227 */ /* 0x000fc800078e00ff */
[----:B------:R-:W-:Y:S02]  /*94e0*/  IMAD R8, R243, R3, R8 ;  /* 0x00000003f3087224 */ /* 0x000fe400078e0208 */
[----:B------:R-:W-:-:S04]  /*94f0*/  IMAD.HI.U32 R3, R6, R12, RZ ;  /* 0x0000000c06037227 */ /* 0x000fc800078e00ff */
[----:B------:R-:W-:Y:S02]  /*9500*/  @!P6 IMAD.IADD R4, R4, 0x1, -R243 ;  /* 0x000000010404e824 */ /* 0x000fe400078e0af3 */
[----:B------:R-:W-:Y:S02]  /*9510*/  IMAD.MOV R3, RZ, RZ, -R3 ;  /* 0x000000ffff037224 */ /* 0x000fe400078e0a03 */
[--C-:B------:R-:W-:Y:S01]  /*9520*/  @!P5 IMAD.IADD R0, R0, 0x1, -R243.reuse ;  /* 0x000000010000d824 */ /* 0x100fe200078e0af3 */
[C---:B------:R-:W-:Y:S01]  /*9530*/  ISETP.GT.U32.AND P6, PT, R243.reuse, R4, PT ;  /* 0x00000004f300720c */ /* 0x040fe20003fc4070 */
[----:B------:R-:W-:Y:S02]  /*9540*/  IMAD R12, R243, R3, R12 ;  /* 0x00000003f30c7224 */ /* 0x000fe400078e020c */
[----:B------:R-:W-:Y:S02]  /*9550*/  IMAD.MOV.U32 R16, RZ, RZ, R0 ;  /* 0x000000ffff107224 */ /* 0x000fe400078e0000 */
[----:B------:R-:W-:Y:S01]  /*9560*/  @!P2 IMAD.IADD R20, R20, 0x1, -R243 ;  /* 0x000000011414a824 */ /* 0x000fe200078e0af3 */
[----:B------:R-:W-:Y:S01]  /*9570*/  ISETP.GE.AND P2, PT, R17, RZ, PT ;  /* 0x000000ff1100720c */ /* 0x000fe20003f46270 */
[----:B------:R-:W-:-:S02]  /*9580*/  IMAD.MOV R10, RZ, RZ, -R5 ;  /* 0x000000ffff0a7224 */ /* 0x000fc400078e0a05 */
[----:B------:R-:W-:Y:S01]  /*9590*/  IMAD.MOV.U32 R11, RZ, RZ, R18 ;  /* 0x000000ffff0b7224 */ /* 0x000fe200078e0012 */
[----:B------:R-:W-:Y:S01]  /*95a0*/  MOV R5, R20 ;  /* 0x0000001400057202 */ /* 0x000fe20000000f00 */
[----:B------:R-:W-:Y:S01]  /*95b0*/  @!P4 IMAD.MOV R16, RZ, RZ, -R16 ;  /* 0x000000ffff10c224 */ /* 0x000fe200078e0a10 */
[C---:B------:R-:W-:Y:S01]  /*95c0*/  ISETP.GT.U32.AND P4, PT, R243.reuse, R12, PT ;  /* 0x0000000cf300720c */ /* 0x040fe20003f84070 */
[C---:B------:R-:W-:Y:S02]  /*95d0*/  IMAD R10, R243.reuse, R10, R7 ;  /* 0x0000000af30a7224 */ /* 0x040fe400078e0207 */
[----:B------:R-:W-:Y:S01]  /*95e0*/  @!P0 IMAD.MOV R11, RZ, RZ, -R11 ;  /* 0x000000ffff0b8224 */ /* 0x000fe200078e0a0b */
[C---:B------:R-:W-:Y:S01]  /*95f0*/  ISETP.GT.U32.AND P0, PT, R243.reuse, R8, PT ;  /* 0x00000008f300720c */ /* 0x040fe20003f04070 */
[----:B------:R-:W-:Y:S01]  /*9600*/  @!P3 IMAD.MOV R5, RZ, RZ, -R5 ;  /* 0x000000ffff05b224 */ /* 0x000fe200078e0a05 */
[----:B------:R-:W-:Y:S01]  /*9610*/  ISETP.GT.U32.AND P5, PT, R243, R10, PT ;  /* 0x0000000af300720c */ /* 0x000fe20003fa4070 */
[--C-:B------:R-:W-:Y:S01]  /*9620*/  @!P6 IMAD.IADD R4, R4, 0x1, -R243.reuse ;  /* 0x000000010404e824 */ /* 0x100fe200078e0af3 */
[----:B------:R-:W-:Y:S01]  /*9630*/  ISETP.GE.AND P3, PT, R13, RZ, PT ;  /* 0x000000ff0d00720c */ /* 0x000fe20003f66270 */
[----:B------:R-:W-:Y:S01]  /*9640*/  VIADD R13, R2, 0xb3 ;  /* 0x000000b3020d7836 */ /* 0x000fe20000000000 */
[----:B------:R-:W-:Y:S01]  /*9650*/  ISETP.GE.AND P6, PT, R9, RZ, PT ;  /* 0x000000ff0900720c */ /* 0x000fe20003fc6270 */
[----:B------:R2:W-:Y:S01]  /*9660*/  STL [R1+0x184], R11 ;  /* 0x0001840b01007387 */ /* 0x0005e20000100800 */
[----:B-1----:R-:W-:Y:S01]  /*9670*/  MOV R14, R4 ;  /* 0x00000004000e7202 */ /* 0x002fe20000000f00 */
[--C-:B------:R-:W-:Y:S01]  /*9680*/  @!P4 IMAD.IADD R12, R12, 0x1, -R243.reuse ;  /* 0x000000010c0cc824 */ /* 0x100fe200078e0af3 */
[----:B------:R-:W-:Y:S01]  /*9690*/  IABS R7, R13 ;  /* 0x0000000d00077213 */ /* 0x000fe20000000000 */
[----:B------:R1:W-:Y:S01]  /*96a0*/  STL [R1+0x19c], R5 ;  /* 0x00019c0501007387 */ /* 0x0003e20000100800 */
[----:B------:R-:W-:Y:S01]  /*96b0*/  IABS R9, R15 ;  /* 0x0000000f00097213 */ /* 0x000fe20000000000 */
[----:B------:R-:W-:Y:S01]  /*96c0*/  @!P0 IMAD.IADD R8, R8, 0x1, -R243 ;  /* 0x0000000108088824 */ /* 0x000fe200078e0af3 */
[----:B------:R-:W-:Y:S01]  /*96d0*/  ISETP.GT.U32.AND P4, PT, R243, R12, PT ;  /* 0x0000000cf300720c */ /* 0x000fe20003f84070 */
[----:B------:R-:W-:Y:S01]  /*96e0*/  @!P2 IMAD.MOV R14, RZ, RZ, -R14 ;  /* 0x000000ffff0ea224 */ /* 0x000fe200078e0a0e */
[----:B------:R3:W-:Y:S01]  /*96f0*/  STL [R1+0x198], R16 ;  /* 0x0001981001007387 */ /* 0x0007e20000100800 */
[----:B------:R-:W-:Y:S01]  /*9700*/  IMAD.HI.U32 R3, R6, R7, RZ ;  /* 0x0000000706037227 */ /* 0x000fe200078e00ff */
[----:B--2---:R-:W-:-:S02]  /*9710*/  IADD3 R11, R2, 0xb2, RZ ;  /* 0x000000b2020b7810 */ /* 0x004fc40007ffe0ff */
[C---:B------:R-:W-:Y:S01]  /*9720*/  ISETP.GT.U32.AND P0, PT, R243.reuse, R8, PT ;  /* 0x00000008f300720c */ /* 0x040fe20003f04070 */
[--C-:B------:R-:W-:Y:S01]  /*9730*/  @!P5 IMAD.IADD R10, R10, 0x1, -R243.reuse ;  /* 0x000000010a0ad824 */ /* 0x100fe200078e0af3 */
[----:B------:R2:W-:Y:S01]  /*9740*/  STL [R1+0x194], R14 ;  /* 0x0001940e01007387 */ /* 0x0005e20000100800 */
[----:B------:R-:W-:Y:S01]  /*9750*/  IMAD.HI.U32 R4, R6, R9, RZ ;  /* 0x0000000906047227 */ /* 0x000fe200078e00ff */
[----:B-1----:R-:W-:Y:S02]  /*9760*/  IABS R5, R11 ;  /* 0x0000000b00057213 */ /* 0x002fe40000000000 */
[----:B------:R-:W-:Y:S01]  /*9770*/  ISETP.GT.U32.AND P5, PT, R243, R10, PT ;  /* 0x0000000af300720c */ /* 0x000fe20003fa4070 */
[----:B------:R-:W-:Y:S01]  /*9780*/  @!P4 IMAD.IADD R12, R12, 0x1, -R243 ;  /* 0x000000010c0cc824 */ /* 0x000fe200078e0af3 */
[----:B---3--:R-:W-:Y:S01]  /*9790*/  IADD3 R16, -R4, RZ, RZ ;  /* 0x000000ff04107210 */ /* 0x008fe20007ffe1ff */
[----:B------:R-:W-:Y:S01]  /*97a0*/  IMAD.HI.U32 R0, R6, R5, RZ ;  /* 0x0000000506007227 */ /* 0x000fe200078e00ff */
[----:B------:R-:W-:-:S03]  /*97b0*/  ISETP.GE.AND P2, PT, R11, RZ, PT ;  /* 0x000000ff0b00720c */ /* 0x000fc60003f46270 */
[----:B--2---:R-:W-:Y:S02]  /*97c0*/  IMAD.MOV R14, RZ, RZ, -R3 ;  /* 0x000000ffff0e7224 */ /* 0x004fe400078e0a03 */
[----:B------:R-:W-:Y:S01]  /*97d0*/  @!P0 IMAD.IADD R8, R8, 0x1, -R243 ;  /* 0x0000000108088824 */ /* 0x000fe200078e0af3 */
[----:B------:R-:W-:Y:S01]  /*97e0*/  ISETP.GE.AND P0, PT, R13, RZ, PT ;  /* 0x000000ff0d00720c */ /* 0x000fe20003f06270 */
[C---:B------:R-:W-:Y:S02]  /*97f0*/  IMAD R4, R243.reuse, R14, R7 ;  /* 0x0000000ef3047224 */ /* 0x040fe400078e0207 */
[----:B------:R-:W-:Y:S02]  /*9800*/  IMAD.MOV R0, RZ, RZ, -R0 ;  /* 0x000000ffff007224 */ /* 0x000fe400078e0a00 */
[----:B------:R-:W-:Y:S01]  /*9810*/  @!P5 IMAD.IADD R10, R10, 0x1, -R243 ;  /* 0x000000010a0ad824 */ /* 0x000fe200078e0af3 */
[C---:B------:R-:W-:Y:S01]  /*9820*/  ISETP.GT.U32.AND P4, PT, R243.reuse, R4, PT ;  /* 0x00000004f300720c */ /* 0x040fe20003f84070 */
[----:B------:R-:W-:Y:S01]  /*9830*/  IMAD R0, R243, R0, R5 ;  /* 0x00000000f3007224 */ /* 0x000fe200078e0205 */
[----:B------:R-:W-:Y:S01]  /*9840*/  ISETP.GE.AND P5, PT, R15, RZ, PT ;  /* 0x000000ff0f00720c */ /* 0x000fe20003fa6270 */
[----:B------:R-:W-:Y:S01]  /*9850*/  IMAD.MOV.U32 R19, RZ, RZ, R8 ;  /* 0x000000ffff137224 */ /* 0x000fe200078e0008 */
[----:B------:R-:W-:Y:S01]  /*9860*/  MOV R18, R10 ;  /* 0x0000000a00127202 */ /* 0x000fe20000000f00 */
[----:B------:R-:W-:-:S02]  /*9870*/  VIADD R3, R2, 0xb5 ;  /* 0x000000b502037836 */ /* 0x000fc40000000000 */
[C---:B------:R-:W-:Y:S02]  /*9880*/  VIADD R17, R2.reuse, 0xb6 ;  /* 0x000000b602117836 */ /* 0x040fe40000000000 */
[----:B------:R-:W-:Y:S02]  /*9890*/  VIADD R27, R2, 0xb8 ;  /* 0x000000b8021b7836 */ /* 0x000fe40000000000 */
[----:B------:R-:W-:Y:S01]  /*98a0*/  @!P1 IMAD.MOV R19, RZ, RZ, -R19 ;  /* 0x000000ffff139224 */ /* 0x000fe200078e0a13 */
[C---:B------:R-:W-:Y:S01]  /*98b0*/  ISETP.GT.U32.AND P1, PT, R243.reuse, R0, PT ;  /* 0x00000000f300720c */ /* 0x040fe20003f24070 */
[----:B------:R-:W-:Y:S01]  /*98c0*/  IMAD R14, R243, R16, R9 ;  /* 0x00000010f30e7224 */ /* 0x000fe200078e0209 */
[----:B------:R-:W-:Y:S01]  /*98d0*/  IABS R9, R3 ;  /* 0x0000000300097213 */ /* 0x000fe20000000000 */
[----:B------:R-:W-:Y:S01]  /*98e0*/  @!P4 IMAD.IADD R4, R4, 0x1, -R243 ;  /* 0x000000010404c824 */ /* 0x000fe200078e0af3 */
[----:B------:R-:W-:Y:S01]  /*98f0*/  IABS R11, R17 ;  /* 0x00000011000b7213 */ /* 0x000fe20000000000 */
[----:B------:R-:W-:Y:S01]  /*9900*/  IMAD.MOV.U32 R20, RZ, RZ, R12 ;  /* 0x000000ffff147224 */ /* 0x000fe200078e000c */
[----:B------:R-:W-:Y:S01]  /*9910*/  IABS R15, R27 ;  /* 0x0000001b000f7213 */ /* 0x000fe20000000000 */
[----:B------:R-:W-:Y:S01]  /*9920*/  @!P3 IMAD.MOV R18, RZ, RZ, -R18 ;  /* 0x000000ffff12b224 */ /* 0x000fe200078e0a12 */
[----:B------:R-:W-:Y:S01]  /*9930*/  ISETP.GE.AND P3, PT, R3, RZ, PT ;  /* 0x000000ff0300720c */ /* 0x000fe20003f66270 */
[----:B------:R-:W-:Y:S01]  /*9940*/  @!P6 IMAD.MOV R20, RZ, RZ, -R20 ;  /* 0x000000ffff14e224 */ /* 0x000fe200078e0a14 */
[C---:B------:R-:W-:Y:S01]  /*9950*/  ISETP.GT.U32.AND P4, PT, R243.reuse, R4, PT ;  /* 0x00000004f300720c */ /* 0x040fe20003f84070 */
[----:B------:R-:W-:Y:S01]  /*9960*/  IMAD.HI.U32 R3, R6, R9, RZ ;  /* 0x0000000906037227 */ /* 0x000fe200078e00ff */
[----:B------:R-:W-:Y:S01]  /*9970*/  ISETP.GT.U32.AND P6, PT, R243, R14, PT ;  /* 0x0000000ef300720c */ /* 0x000fe20003fc4070 */
[----:B------:R-:W-:Y:S01]  /*9980*/  STL [R1+0x18c], R19 ;  /* 0x00018c1301007387 */ /* 0x000fe20000100800 */
[----:B------:R-:W-:Y:S01]  /*9990*/  @!P1 IADD3 R0, R0, -R243, RZ ;  /* 0x800000f300009210 */ /* 0x000fe20007ffe0ff */
[----:B------:R-:W-:-:S02]  /*99a0*/  IMAD.HI.U32 R5, R6, R11, RZ ;  /* 0x0000000b06057227 */ /* 0x000fc400078e00ff */
[----:B------:R1:W-:Y:S01]  /*99b0*/  STL [R1+0x188], R18 ;  /* 0x0001881201007387 */ /* 0x0003e20000100800 */
[C---:B------:R-:W-:Y:S01]  /*99c0*/  ISETP.GT.U32.AND P1, PT, R243.reuse, R0, PT ;  /* 0x00000000f300720c */ /* 0x040fe20003f24070 */
[----:B------:R-:W-:Y:S02]  /*99d0*/  IMAD.HI.U32 R8, R6, R15, RZ ;  /* 0x0000000f06087227 */ /* 0x000fe400078e00ff */
[----:B------:R2:W-:Y:S02]  /*99e0*/  STL [R1+0x1a0], R20 ;  /* 0x0001a01401007387 */ /* 0x0005e40000100800 */
[----:B------:R-:W-:Y:S02]  /*99f0*/  IMAD.MOV R10, RZ, RZ, -R3 ;  /* 0x000000ffff0a7224 */ /* 0x000fe400078e0a03 */
[----:B------:R-:W-:Y:S01]  /*9a00*/  IMAD.MOV R16, RZ, RZ, -R5 ;  /* 0x000000ffff107224 */ /* 0x000fe200078e0a05 */
[----:B-1----:R-:W-:Y:S01]  /*9a10*/  IADD3 R18, -R8, RZ, RZ ;  /* 0x000000ff08127210 */ /* 0x002fe20007ffe1ff */
[----:B------:R-:W-:-:S02]  /*9a20*/  IMAD R8, R243, R10, R9 ;  /* 0x0000000af3087224 */ /* 0x000fc400078e0209 */
[C---:B------:R-:W-:Y:S02]  /*9a30*/  IMAD R10, R243.reuse, R16, R11 ;  /* 0x00000010f30a7224 */ /* 0x040fe400078e020b */
[----:B------:R-:W-:Y:S02]  /*9a40*/  VIADD R19, R2, 0xb7 ;  /* 0x000000b702137836 */ /* 0x000fe40000000000 */
[--C-:B------:R-:W-:Y:S01]  /*9a50*/  @!P4 IMAD.IADD R4, R4, 0x1, -R243.reuse ;  /* 0x000000010404c824 */ /* 0x100fe200078e0af3 */
[C---:B------:R-:W-:Y:S01]  /*9a60*/  ISETP.GT.U32.AND P4, PT, R243.reuse, R8, PT ;  /* 0x00000008f300720c */ /* 0x040fe20003f84070 */
[--C-:B------:R-:W-:Y:S01]  /*9a70*/  @!P6 IMAD.IADD R14, R14, 0x1, -R243.reuse ;  /* 0x000000010e0ee824 */ /* 0x100fe200078e0af3 */
[----:B------:R-:W-:Y:S01]  /*9a80*/  ISETP.GT.U32.AND P6, PT, R243, R10, PT ;  /* 0x0000000af300720c */ /* 0x000fe20003fc4070 */
[----:B------:R-:W-:Y:S01]  /*9a90*/  VIADD R11, R2, 0xba ;  /* 0x000000ba020b7836 */ /* 0x000fe20000000000 */
[----:B------:R-:W-:Y:S01]  /*9aa0*/  IABS R13, R19 ;  /* 0x00000013000d7213 */ /* 0x000fe20000000000 */
[----:B------:R-:W-:Y:S01]  /*9ab0*/  @!P1 IMAD.IADD R0, R0, 0x1, -R243 ;  /* 0x0000000100009824 */ /* 0x000fe200078e0af3 */
[----:B------:R-:W-:Y:S01]  /*9ac0*/  ISETP.GE.AND P1, PT, R17, RZ, PT ;  /* 0x000000ff1100720c */ /* 0x000fe20003f26270 */
[----:B------:R-:W-:-:S02]  /*9ad0*/  VIADD R9, R2, 0xb9 ;  /* 0x000000b902097836 */ /* 0x000fc40000000000 */
[----:B------:R-:W-:-:S03]  /*9ae0*/  IMAD.HI.U32 R7, R6, R13, RZ ;  /* 0x0000000d06077227 */ /* 0x000fc600078e00ff */
[----:B------:R-:W-:Y:S01]  /*9af0*/  IABS R5, R9 ;  /* 0x0000000900057213 */ /* 0x000fe20000000000 */
[----:B------:R-:W-:Y:S01]  /*9b00*/  IMAD.MOV R12, RZ, RZ, -R7 ;  /* 0x000000ffff0c7224 */ /* 0x000fe200078e0a07 */
[----:B------:R-:W-:Y:S01]  /*9b10*/  IABS R7, R11 ;  /* 0x0000000b00077213 */ /* 0x000fe20000000000 */
[--C-:B------:R-:W-:Y:S01]  /*9b20*/  @!P4 IMAD.IADD R8, R8, 0x1, -R243.reuse ;  /* 0x000000010808c824 */ /* 0x100fe200078e0af3 */
[C---:B------:R-:W-:Y:S01]  /*9b30*/  ISETP.GT.U32.AND P4, PT, R243.reuse, R14, PT ;  /* 0x0000000ef300720c */ /* 0x040fe20003f84070 */
[----:B------:R-:W-:Y:S02]  /*9b40*/  @!P6 IMAD.IADD R10, R10, 0x1, -R243 ;  /* 0x000000010a0ae824 */ /* 0x000fe400078e0af3 */
[----:B------:R-:W-:Y:S02]  /*9b50*/  IMAD.MOV.U32 R21, RZ, RZ, R0 ;  /* 0x000000ffff157224 */ /* 0x000fe400078e0000 */
[----:B------:R-:W-:Y:S01]  /*9b60*/  IMAD.HI.U32 R3, R6, R7, RZ ;  /* 0x0000000706037227 */ /* 0x000fe200078e00ff */
[----:B------:R-:W-:-:S02]  /*9b70*/  ISETP.GT.U32.AND P6, PT, R243, R10, PT ;  /* 0x0000000af300720c */ /* 0x000fc40003fc4070 */
[----:B------:R-:W-:Y:S01]  /*9b80*/  @!P2 IADD3 R21, -R21, RZ, RZ ;  /* 0x000000ff1515a210 */ /* 0x000fe20007ffe1ff */
[----:B------:R-:W-:Y:S01]  /*9b90*/  IMAD.HI.U32 R0, R6, R5, RZ ;  /* 0x0000000506007227 */ /* 0x000fe200078e00ff */
[----:B------:R-:W-:-:S03]  /*9ba0*/  ISETP.GT.U32.AND P2, PT, R243, R8, PT ;  /* 0x00000008f300720c */ /* 0x000fc60003f44070 */
[----:B------:R-:W-:Y:S01]  /*9bb0*/  IMAD.MOV.U32 R17, RZ, RZ, R4 ;  /* 0x000000ffff117224 */ /* 0x000fe200078e0004 */
[----:B------:R-:W-:Y:S01]  /*9bc0*/  STL [R1+0x1a8], R21 ;  /* 0x0001a81501007387 */ /* 0x000fe20000100800 */
[C---:B------:R-:W-:Y:S02]  /*9bd0*/  IMAD R16, R243.reuse, R18, R15 ;  /* 0x00000012f3107224 */ /* 0x040fe400078e020f */
[----:B------:R-:W-:Y:S02]  /*9be0*/  IMAD.MOV R4, RZ, RZ, -R3 ;  /* 0x000000ffff047224 */ /* 0x000fe400078e0a03 */
[----:B------:R-:W-:Y:S02]  /*9bf0*/  IMAD.MOV R0, RZ, RZ, -R0 ;  /* 0x000000ffff007224 */ /* 0x000fe400078e0a00 */
[C---:B------:R-:W-:Y:S01]  /*9c00*/  IMAD R12, R243.reuse, R12, R13 ;  /* 0x0000000cf30c7224 */ /* 0x040fe200078e020d */
[----:B------:R-:W-:Y:S01]  /*9c10*/  IADD3 R13, R2, 0xbb, RZ ;  /* 0x000000bb020d7810 */ /* 0x000fe20007ffe0ff */
[----:B------:R-:W-:Y:S01]  /*9c20*/  @!P4 IMAD.IADD R14, R14, 0x1, -R243 ;  /* 0x000000010e0ec824 */ /* 0x000fe200078e0af3 */
[C---:B------:R-:W-:Y:S01]  /*9c30*/  ISETP.GT.U32.AND P4, PT, R243.reuse, R16, PT ;  /* 0x00000010f300720c */ /* 0x040fe20003f84070 */
[C---:B------:R-:W-:Y:S01]  /*9c40*/  IMAD R4, R243.reuse, R4, R7 ;  /* 0x00000004f3047224 */ /* 0x040fe200078e0207 */
[----:B------:R-:W-:Y:S01]  /*9c50*/  @!P2 IADD3 R8, R8, -R243, RZ ;  /* 0x800000f30808a210 */ /* 0x000fe20007ffe0ff */
[C---:B------:R-:W-:Y:S01]  /*9c60*/  IMAD R0, R243.reuse, R0, R5 ;  /* 0x00000000f3007224 */ /* 0x040fe200078e0205 */
[----:B------:R-:W-:Y:S01]  /*9c70*/  IABS R18, R13 ;  /* 0x0000000d00127213 */ /* 0x000fe20000000000 */
[----:B------:R-:W-:Y:S01]  /*9c80*/  @!P0 IMAD.MOV R17, RZ, RZ, -R17 ;  /* 0x000000ffff118224 */ /* 0x000fe200078e0a11 */
[C---:B------:R-:W-:Y:S01]  /*9c90*/  ISETP.GT.U32.AND P0, PT, R243.reuse, R12, PT ;  /* 0x0000000cf300720c */ /* 0x040fe20003f04070 */
[--C-:B------:R-:W-:Y:S01]  /*9ca0*/  @!P6 IMAD.IADD R10, R10, 0x1, -R243.reuse ;  /* 0x000000010a0ae824 */ /* 0x100fe200078e0af3 */
[C---:B------:R-:W-:Y:S01]  /*9cb0*/  ISETP.GT.U32.AND P6, PT, R243.reuse, R4, PT ;  /* 0x00000004f300720c */ /* 0x040fe20003fc4070 */
[----:B------:R-:W-:Y:S01]  /*9cc0*/  VIADD R15, R2, 0xbc ;  /* 0x000000bc020f7836 */ /* 0x000fe20000000000 */
[----:B------:R-:W-:Y:S01]  /*9cd0*/  ISETP.GT.U32.AND P2, PT, R243, R0, PT ;  /* 0x00000000f300720c */ /* 0x000fe20003f44070 */
[----:B------:R-:W-:Y:S01]  /*9ce0*/  IMAD.HI.U32 R3, R6, R18, RZ ;  /* 0x0000001206037227 */ /* 0x000fe200078e00ff */
[----:B------:R1:W-:Y:S02]  /*9cf0*/  STL [R1+0x1b0], R17 ;  /* 0x0001b01101007387 */ /* 0x0003e40000100800 */
[----:B--2---:R-:W-:Y:S01]  /*9d00*/  IABS R20, R15 ;  /* 0x0000000f00147213 */ /* 0x004fe20000000000 */
[----:B------:R-:W-:Y:S01]  /*9d10*/  @!P4 IMAD.IADD R16, R16, 0x1, -R243 ;  /* 0x000000011010c824 */ /* 0x000fe200078e0af3 */
[----:B------:R-:W-:Y:S01]  /*9d20*/  ISETP.GE.AND P4, PT, R27, RZ, PT ;  /* 0x000000ff1b00720c */ /* 0x000fe20003f86270 */
[----:B------:R-:W-:-:S02]  /*9d30*/  IMAD.MOV.U32 R22, RZ, RZ, R14 ;  /* 0x000000ffff167224 */ /* 0x000fc400078e000e */
[--C-:B------:R-:W-:Y:S01]  /*9d40*/  @!P0 IMAD.IADD R12, R12, 0x1, -R243.reuse ;  /* 0x000000010c0c8824 */ /* 0x100fe200078e0af3 */
[----:B------:R-:W-:Y:S01]  /*9d50*/  ISETP.GE.AND P0, PT, R19, RZ, PT ;  /* 0x000000ff1300720c */ /* 0x000fe20003f06270 */
[--C-:B------:R-:W-:Y:S01]  /*9d60*/  @!P6 IMAD.IADD R4, R4, 0x1, -R243.reuse ;  /* 0x000000010404e824 */ /* 0x100fe200078e0af3 */
[C---:B------:R-:W-:Y:S01]  /*9d70*/  ISETP.GT.U32.AND P6, PT, R243.reuse, R16, PT ;  /* 0x00000010f300720c */ /* 0x040fe20003fc4070 */
[----:B------:R-:W-:Y:S01]  /*9d80*/  IMAD.HI.U32 R5, R6, R20, RZ ;  /* 0x0000001406057227 */ /* 0x000fe200078e00ff */
[----:B------:R-:W-:Y:S02]  /*9d90*/  @!P5 IADD3 R22, -R22, RZ, RZ ;  /* 0x000000ff1616d210 */ /* 0x000fe40007ffe1ff */
[----:B-1----:R-:W-:Y:S01]  /*9da0*/  IADD3 R17, R2, 0xbd, RZ ;  /* 0x000000bd02117810 */ /* 0x002fe20007ffe0ff */
[----:B------:R-:W-:Y:S01]  /*9db0*/  @!P2 IMAD.IADD R0, R0, 0x1, -R243 ;  /* 0x000000010000a824 */ /* 0x000fe200078e0af3 */
[C---:B------:R-:W-:Y:S01]  /*9dc0*/  ISETP.GT.U32.AND P2, PT, R243.reuse, R12, PT ;  /* 0x0000000cf300720c */ /* 0x040fe20003f44070 */
[----:B------:R-:W-:Y:S01]  /*9dd0*/  IMAD.MOV R3, RZ, RZ, -R3 ;  /* 0x000000ffff037224 */ /* 0x000fe200078e0a03 */
[----:B------:R1:W-:Y:S01]  /*9de0*/  STL [R1+0x1d4], R22 ;  /* 0x0001d41601007387 */ /* 0x0003e20000100800 */
[----:B------:R-:W-:Y:S01]  /*9df0*/  IMAD.MOV R5, RZ, RZ, -R5 ;  /* 0x000000ffff057224 */ /* 0x000fe200078e0a05 */
[C---:B------:R-:W-:Y:S01]  /*9e00*/  ISETP.GT.U32.AND P5, PT, R243.reuse, R0, PT ;  /* 0x00000000f300720c */ /* 0x040fe20003fa4070 */
[----:B------:R-:W-:-:S02]  /*9e10*/  IMAD R18, R243, R3, R18 ;  /* 0x00000003f3127224 */ /* 0x000fc400078e0212 */
[----:B------:R-:W-:Y:S01]  /*9e20*/  IMAD.MOV.U32 R21, RZ, RZ, R8 ;  /* 0x000000ffff157224 */ /* 0x000fe200078e0008 */
[----:B------:R-:W-:Y:S01]  /*9e30*/  IABS R8, R17 ;  /* 0x0000001100087213 */ /* 0x000fe20000000000 */
[----:B------:R-:W-:Y:S02]  /*9e40*/  IMAD.MOV.U32 R3, RZ, RZ, R10 ;  /* 0x000000ffff037224 */ /* 0x000fe400078e000a */
[C---:B------:R-:W-:Y:S01]  /*9e50*/  IMAD R20, R243.reuse, R5, R20 ;  /* 0x00000005f3147224 */ /* 0x040fe200078e0214 */
[C---:B-1----:R-:W-:Y:S01]  /*9e60*/  IADD3 R22, R2.reuse, 0x19f, RZ ;  /* 0x0000019f02167810 */ /* 0x042fe20007ffe0ff */
[----:B------:R-:W-:Y:S02]  /*9e70*/  VIADD R19, R2, 0xbe ;  /* 0x000000be02137836 */ /* 0x000fe40000000000 */
[----:B------:R-:W-:Y:S01]  /*9e80*/  @!P3 IMAD.MOV R21, RZ, RZ, -R21 ;  /* 0x000000ffff15b224 */ /* 0x000fe200078e0a15 */
[C---:B------:R-:W-:Y:S01]  /*9e90*/  ISETP.GT.U32.AND P3, PT, R243.reuse, R4, PT ;  /* 0x00000004f300720c */ /* 0x040fe20003f64070 */
[----:B------:R-:W-:Y:S01]  /*9ea0*/  @!P1 IMAD.MOV R3, RZ, RZ, -R3 ;  /* 0x000000ffff039224 */ /* 0x000fe200078e0a03 */
[----:B------:R-:W-:Y:S01]  /*9eb0*/  IABS R7, R19 ;  /* 0x0000001300077213 */ /* 0x000fe20000000000 */
[--C-:B------:R-:W-:Y:S01]  /*9ec0*/  @!P6 IMAD.IADD R16, R16, 0x1, -R243.reuse ;  /* 0x000000011010e824 */ /* 0x100fe200078e0af3 */
[----:B------:R-:W-:Y:S01]  /*9ed0*/  ISETP.GT.U32.AND P6, PT, R243, R20, PT ;  /* 0x00000014f300720c */ /* 0x000fe20003fc4070 */
[----:B------:R-:W-:Y:S01]  /*9ee0*/  STL [R1+0x1c8], R21 ;  /* 0x0001c81501007387 */ /* 0x000fe20000100800 */
[----:B------:R-:W-:Y:S01]  /*9ef0*/  @!P2 IMAD.IADD R12, R12, 0x1, -R243 ;  /* 0x000000010c0ca824 */ /* 0x000fe200078e0af3 */
[----:B------:R-:W-:Y:S01]  /*9f00*/  ISETP.GE.AND P2, PT, R9, RZ, PT ;  /* 0x000000ff0900720c */ /* 0x000fe20003f46270 */
[----:B------:R-:W-:Y:S01]  /*9f10*/  IMAD.HI.U32 R5, R6, R7, RZ ;  /* 0x0000000706057227 */ /* 0x000fe200078e00ff */
[----:B------:R1:W-:Y:S01]  /*9f20*/  STL [R1+0x1c4], R3 ;  /* 0x0001c40301007387 */ /* 0x0003e20000100800 */
[----:B------:R-:W-:-:S02]  /*9f30*/  @!P5 IADD3 R0, R0, -R243, RZ ;  /* 0x800000f30000d210 */ /* 0x000fc40007ffe0ff */
[----:B------:R-:W-:Y:S01]  /*9f40*/  ISETP.GE.AND P5, PT, R11, RZ, PT ;  /* 0x000000ff0b00720c */ /* 0x000fe20003fa6270 */
[----:B------:R-:W-:Y:S01]  /*9f50*/  @!P3 IMAD.IADD R4, R4, 0x1, -R243 ;  /* 0x000000010404b824 */ /* 0x000fe200078e0af3 */
[----:B------:R-:W-:Y:S01]  /*9f60*/  ISETP.GT.U32.AND P1, PT, R243, R18, PT ;  /* 0x00000012f300720c */ /* 0x000fe20003f24070 */
[----:B------:R-:W-:Y:S01]  /*9f70*/  IMAD.MOV R10, RZ, RZ, -R5 ;  /* 0x000000ffff0a7224 */ /* 0x000fe200078e0a05 */
[----:B------:R-:W-:Y:S01]  /*9f80*/  MOV R14, R16 ;  /* 0x00000010000e7202 */ /* 0x000fe20000000f00 */
[----:B------:R-:W-:Y:S01]  /*9f90*/  IMAD.MOV.U32 R9, RZ, RZ, R0 ;  /* 0x000000ffff097224 */ /* 0x000fe200078e0000 */
[----:B------:R-:W-:Y:S01]  /*9fa0*/  ISETP.GE.AND P3, PT, R13, RZ, PT ;  /* 0x000000ff0d00720c */ /* 0x000fe20003f66270 */
[----:B-1----:R-:W-:Y:S01]  /*9fb0*/  IMAD.HI.U32 R3, R6, R8, RZ ;  /* 0x0000000806037227 */ /* 0x002fe200078e00ff */
[----:B------:R-:W-:Y:S02]  /*9fc0*/  IABS R197, R22 ;  /* 0x0000001600c57213 */ /* 0x000fe40000000000 */
[----:B------:R-:W-:Y:S01]  /*9fd0*/  @!P2 IADD3 R9, -R9, RZ, RZ ;  /* 0x000000ff0909a210 */ /* 0x000fe20007ffe1ff */
[----:B------:R-:W-:-:S02]  /*9fe0*/  IMAD.MOV R3, RZ, RZ, -R3 ;  /* 0x000000ffff037224 */ /* 0x000fc400078e0a03 */
[----:B------:R-:W-:Y:S01]  /*9ff0*/  @!P6 IMAD.IADD R20, R20, 0x1, -R243 ;  /* 0x000000011414e824 */ /* 0x000fe200078e0af3 */
[----:B------:R-:W-:Y:S01]  /*a000*/  ISETP.GE.AND P6, PT, R17, RZ, PT ;  /* 0x000000ff1100720c */ /* 0x000fe20003fc6270 */
[C---:B------:R-:W-:Y:S02]  /*a010*/  IMAD R8, R243.reuse, R3, R8 ;  /* 0x00000003f3087224 */ /* 0x040fe400078e0208 */
[----:B------:R-:W-:Y:S02]  /*a020*/  IMAD.MOV.U32 R21, RZ, RZ, R12 ;  /* 0x000000ffff157224 */ /* 0x000fe400078e000c */
[C---:B------:R-:W-:Y:S01]  /*a030*/  IMAD R0, R243.reuse, R10, R7 ;  /* 0x0000000af3007224 */ /* 0x040fe200078e0207 */
[C---:B------:R-:W-:Y:S01]  /*a040*/  ISETP.GT.U32.AND P2, PT, R243.reuse, R8, PT ;  /* 0x00000008f300720c */ /* 0x040fe20003f44070 */
[----:B------:R-:W-:Y:S02]  /*a050*/  IMAD.MOV.U32 R5, RZ, RZ, R4 ;  /* 0x000000ffff057224 */ /* 0x000fe400078e0004 */
[----:B------:R-:W-:Y:S01]  /*a060*/  @!P4 IMAD.MOV R14, RZ, RZ, -R14 ;  /* 0x000000ffff0ec224 */ /* 0x000fe200078e0a0e */
[----:B------:R-:W-:Y:S01]  /*a070*/  ISETP.GT.U32.AND P4, PT, R243, R20, PT ;  /* 0x00000014f300720c */ /* 0x000fe20003f84070 */
[----:B------:R-:W-:-:S02]  /*a080*/  @!P0 IMAD.MOV R21, RZ, RZ, -R21 ;  /* 0x000000ffff158224 */ /* 0x000fc400078e0a15 */
[----:B------:R-:W-:Y:S01]  /*a090*/  @!P5 IMAD.MOV R5, RZ, RZ, -R5 ;  /* 0x000000ffff05d224 */ /* 0x000fe200078e0a05 */
[----:B------:R-:W-:Y:S01]  /*a0a0*/  ISETP.GT.U32.AND P5, PT, R243, R0, PT ;  /* 0x00000000f300720c */ /* 0x000fe20003fa4070 */
[--C-:B------:R-:W-:Y:S01]  /*a0b0*/  @!P1 IMAD.IADD R18, R18, 0x1, -R243.reuse ;  /* 0x0000000112129824 */ /* 0x100fe200078e0af3 */
[----:B------:R-:W-:Y:S01]  /*a0c0*/  STL [R1+0x1c0], R21 ;  /* 0x0001c01501007387 */ /* 0x000fe20000100800 */
[C---:B------:R-:W-:Y:S01]  /*a0d0*/  VIADD R3, R2.reuse, 0xbf ;  /* 0x000000bf02037836 */ /* 0x040fe20000000000 */
[----:B------:R-:W-:Y:S01]  /*a0e0*/  ISETP.GE.AND P1, PT, R15, RZ, PT ;  /* 0x000000ff0f00720c */ /* 0x000fe20003f26270 */
[----:B------:R-:W-:Y:S01]  /*a0f0*/  VIADD R4, R2, 0xc0 ;  /* 0x000000c002047836 */ /* 0x000fe20000000000 */
[----:B------:R-:W-:Y:S01]  /*a100*/  ISETP.GT.U32.AND P0, PT, R243, R18, PT ;  /* 0x00000012f300720c */ /* 0x000fe20003f04070 */
[----:B------:R-:W-:Y:S01]  /*a110*/  STL [R1+0x1bc], R14 ;  /* 0x0001bc0e01007387 */ /* 0x000fe20000100800 */
[----:B------:R-:W-:Y:S01]  /*a120*/  @!P2 IADD3 R8, R8, -R243, RZ ;  /* 0x800000f30808a210 */ /* 0x000fe20007ffe0ff */
[--C-:B------:R-:W-:Y:S01]  /*a130*/  @!P4 IMAD.IADD R20, R20, 0x1, -R243.reuse ;  /* 0x000000011414c824 */ /* 0x100fe200078e0af3 */
[----:B------:R-:W-:Y:S01]  /*a140*/  ISETP.GE.AND P4, PT, R3, RZ, PT ;  /* 0x000000ff0300720c */ /* 0x000fe20003f86270 */
[----:B------:R-:W-:Y:S01]  /*a150*/  STL [R1+0x1b8], R9 ;  /* 0x0001b80901007387 */ /* 0x000fe20000100800 */
[----:B------:R-:W-:Y:S01]  /*a160*/  IABS R7, R4 ;  /* 0x0000000400077213 */ /* 0x000fe20000000000 */
[----:B------:R-:W-:Y:S01]  /*a170*/  @!P5 IMAD.IADD R0, R0, 0x1, -R243 ;  /* 0x000000010000d824 */ /* 0x000fe200078e0af3 */
[----:B------:R-:W-:Y:S01]  /*a180*/  ISETP.GT.U32.AND P5, PT, R243, R8, PT ;  /* 0x00000008f300720c */ /* 0x000fe20003fa4070 */
[----:B------:R1:W-:Y:S01]  /*a190*/  STL [R1+0x1b4], R5 ;  /* 0x0001b40501007387 */ /* 0x0003e20000100800 */
[----:B------:R-:W-:Y:S01]  /*a1a0*/  ISETP.GE.AND P2, PT, R4, RZ, PT ;  /* 0x000000ff0400720c */ /* 0x000fe20003f46270 */
[----:B------:R-:W-:-:S04]  /*a1b0*/  IMAD.HI.U32 R4, R6, R7, RZ ;  /* 0x0000000706047227 */ /* 0x000fc800078e00ff */
[--C-:B------:R-:W-:Y:S01]  /*a1c0*/  @!P0 IMAD.IADD R18, R18, 0x1, -R243.reuse ;  /* 0x0000000112128824 */ /* 0x100fe200078e0af3 */
[----:B------:R-:W-:Y:S01]  /*a1d0*/  ISETP.GE.AND P0, PT, R19, RZ, PT ;  /* 0x000000ff1300720c */ /* 0x000fe20003f06270 */
[----:B------:R-:W-:Y:S01]  /*a1e0*/  IMAD.MOV R12, RZ, RZ, -R4 ;  /* 0x000000ffff0c7224 */ /* 0x000fe200078e0a04 */
[----:B-1----:R-:W-:Y:S01]  /*a1f0*/  IABS R5, R3 ;  /* 0x0000000300057213 */ /* 0x002fe20000000000 */
[----:B------:R-:W-:Y:S02]  /*a200*/  IMAD.MOV.U32 R9, RZ, RZ, R18 ;  /* 0x000000ffff097224 */ /* 0x000fe400078e0012 */
[----:B------:R-:W-:Y:S02]  /*a210*/  @!P5 IMAD.IADD R8, R8, 0x1, -R243 ;  /* 0x000000010808d824 */ /* 0x000fe400078e0af3 */
[----:B------:R-:W-:-:S04]  /*a220*/  IMAD.HI.U32 R3, R6, R5, RZ ;  /* 0x0000000506037227 */ /* 0x000fc800078e00ff */
[----:B------:R-:W-:Y:S01]  /*a230*/  @!P3 IMAD.MOV R9, RZ, RZ, -R9 ;  /* 0x000000ffff09b224 */ /* 0x000fe200078e0a09 */
[----:B------:R-:W-:Y:S01]  /*a240*/  IADD3 R10, -R3, RZ, RZ ;  /* 0x000000ff030a7210 */ /* 0x000fe20007ffe1ff */
[----:B------:R-:W-:Y:S01]  /*a250*/  IMAD.MOV.U32 R11, RZ, RZ, R20 ;  /* 0x000000ffff0b7224 */ /* 0x000fe200078e0014 */
[C---:B------:R-:W-:Y:S01]  /*a260*/  ISETP.GT.U32.AND P3, PT, R243.reuse, R0, PT ;  /* 0x00000000f300720c */ /* 0x040fe20003f64070 */
[----:B------:R-:W-:Y:S01]  /*a270*/  IMAD.MOV.U32 R13, RZ, RZ, R8 ;  /* 0x000000ffff0d7224 */ /* 0x000fe200078e0008 */
[----:B------:R1:W-:Y:S01]  /*a280*/  STL [R1+0x1d8], R9 ;  /* 0x0001d80901007387 */ /* 0x0003e20000100800 */
[C---:B------:R-:W-:Y:S02]  /*a290*/  IMAD R4, R243.reuse, R10, R5 ;  /* 0x0000000af3047224 */ /* 0x040fe400078e0205 */
[----:B------:R-:W-:Y:S01]  /*a2a0*/  IMAD R10, R243, R12, R7 ;  /* 0x0000000cf30a7224 */ /* 0x000fe200078e0207 */
[----:B------:R-:W-:Y:S01]  /*a2b0*/  @!P6 IADD3 R13, -R13, RZ, RZ ;  /* 0x000000ff0d0de210 */ /* 0x000fe20007ffe1ff */
[----:B------:R-:W-:Y:S01]  /*a2c0*/  @!P1 IMAD.MOV R11, RZ, RZ, -R11 ;  /* 0x000000ffff0b9224 */ /* 0x000fe200078e0a0b */
[C---:B------:R-:W-:Y:S01]  /*a2d0*/  ISETP.GT.U32.AND P5, PT, R243.reuse, R4, PT ;  /* 0x00000004f300720c */ /* 0x040fe20003fa4070 */
[C---:B------:R-:W-:Y:S01]  /*a2e0*/  VIADD R3, R2.reuse, 0xc2 ;  /* 0x000000c202037836 */ /* 0x040fe20000000000 */
[----:B------:R-:W-:Y:S01]  /*a2f0*/  ISETP.GT.U32.AND P6, PT, R243, R10, PT ;  /* 0x0000000af300720c */ /* 0x000fe20003fc4070 */
[C---:B------:R-:W-:Y:S01]  /*a300*/  VIADD R5, R2.reuse, 0xc3 ;  /* 0x000000c302057836 */ /* 0x040fe20000000000 */
[----:B------:R2:W-:Y:S01]  /*a310*/  STL [R1+0x1f0], R11 ;  /* 0x0001f00b01007387 */ /* 0x0005e20000100800 */
[----:B-1----:R-:W-:Y:S01]  /*a320*/  VIADD R9, R2, 0xc1 ;  /* 0x000000c102097836 */ /* 0x002fe20000000000 */
[----:B------:R-:W-:Y:S01]  /*a330*/  @!P3 IADD3 R0, R0, -R243, RZ ;  /* 0x800000f30000b210 */ /* 0x000fe20007ffe0ff */
[C---:B------:R-:W-:Y:S01]  /*a340*/  VIADD R8, R2.reuse, 0xc5 ;  /* 0x000000c502087836 */ /* 0x040fe20000000000 */
[----:B------:R-:W-:Y:S01]  /*a350*/  IABS R14, R3 ;  /* 0x00000003000e7213 */ /* 0x000fe20000000000 */
[----:B------:R1:W-:Y:S01]  /*a360*/  STL [R1+0x1ec], R13 ;  /* 0x0001ec0d01007387 */ /* 0x0003e20000100800 */
[----:B------:R-:W-:Y:S01]  /*a370*/  ISETP.GE.AND P1, PT, R9, RZ, PT ;  /* 0x000000ff0900720c */ /* 0x000fe20003f26270 */
[----:B------:R-:W-:Y:S01]  /*a380*/  VIADD R17, R2, 0xc9 ;  /* 0x000000c902117836 */ /* 0x000fe20000000000 */
[----:B------:R-:W-:Y:S01]  /*a390*/  IABS R9, R9 ;  /* 0x0000000900097213 */ /* 0x000fe20000000000 */
[----:B------:R-:W-:Y:S01]  /*a3a0*/  @!P5 IMAD.IADD R4, R4, 0x1, -R243 ;  /* 0x000000010404d824 */ /* 0x000fe200078e0af3 */
[----:B------:R-:W-:Y:S01]  /*a3b0*/  ISETP.GE.AND P3, PT, R3, RZ, PT ;  /* 0x000000ff0300720c */ /* 0x000fe20003f66270 */
[----:B--2---:R-:W-:Y:S01]  /*a3c0*/  IMAD.MOV.U32 R11, RZ, RZ, R0 ;  /* 0x000000ffff0b7224 */ /* 0x004fe200078e0000 */
[----:B------:R-:W-:Y:S01]  /*a3d0*/  IABS R16, R5 ;  /* 0x0000000500107213 */ /* 0x000fe20000000000 */
[----:B------:R-:W-:Y:S01]  /*a3e0*/  IMAD.MOV.U32 R12, RZ, RZ, R9 ;  /* 0x000000ffff0c7224 */ /* 0x000fe200078e0009 */
[----:B------:R-:W-:Y:S01]  /*a3f0*/  ISETP.GT.U32.AND P5, PT, R243, R4, PT ;  /* 0x00000004f300720c */ /* 0x000fe20003fa4070 */
[----:B------:R-:W-:Y:S01]  /*a400*/  IMAD.HI.U32 R0, R6, R14, RZ ;  /* 0x0000000e06007227 */ /* 0x000fe200078e00ff */
[----:B------:R-:W-:-:S03]  /*a410*/  IABS R20, R8 ;  /* 0x0000000800147213 */ /* 0x000fc60000000000 */
[----:B------:R-:W-:-:S04]  /*a420*/  IMAD.HI.U32 R3, R6, R12, RZ ;  /* 0x0000000c06037227 */ /* 0x000fc800078e00ff */
[----:B------:R-:W-:Y:S02]  /*a430*/  VIADD R9, R2, 0xc4 ;  /* 0x000000c402097836 */ /* 0x000fe40000000000 */
[----:B------:R-:W-:Y:S02]  /*a440*/  IMAD.MOV R3, RZ, RZ, -R3 ;  /* 0x000000ffff037224 */ /* 0x000fe400078e0a03 */
[----:B------:R-:W-:Y:S01]  /*a450*/  @!P6 IMAD.IADD R10, R10, 0x1, -R243 ;  /* 0x000000010a0ae824 */ /* 0x000fe200078e0af3 */
[----:B------:R-:W-:Y:S01]  /*a460*/  IABS R18, R9 ;  /* 0x0000000900127213 */ /* 0x000fe20000000000 */
[----:B------:R-:W-:Y:S01]  /*a470*/  IMAD.MOV R0, RZ, RZ, -R0 ;  /* 0x000000ffff007224 */ /* 0x000fe200078e0a00 */
[----:B------:R-:W-:Y:S01]  /*a480*/  @!P5 IADD3 R4, R4, -R243, RZ ;  /* 0x800000f30404d210 */ /* 0x000fe20007ffe0ff */
[C---:B------:R-:W-:Y:S01]  /*a490*/  IMAD R12, R243.reuse, R3, R12 ;  /* 0x00000003f30c7224 */ /* 0x040fe200078e020c */
[C---:B------:R-:W-:Y:S01]  /*a4a0*/  ISETP.GT.U32.AND P6, PT, R243.reuse, R10, PT ;  /* 0x0000000af300720c */ /* 0x040fe20003fc4070 */
[----:B------:R-:W-:-:S02]  /*a4b0*/  IMAD R14, R243, R0, R14 ;  /* 0x00000000f30e7224 */ /* 0x000fc400078e020e */
[----:B------:R-:W-:Y:S01]  /*a4c0*/  IMAD.HI.U32 R0, R6, R16, RZ ;  /* 0x0000001006007227 */ /* 0x000fe200078e00ff */
[----:B------:R-:W-:-:S03]  /*a4d0*/  ISETP.GT.U32.AND P5, PT, R243, R12, PT ;  /* 0x0000000cf300720c */ /* 0x000fc60003fa4070 */
[----:B------:R-:W-:-:S04]  /*a4e0*/  IMAD.HI.U32 R3, R6, R18, RZ ;  /* 0x0000001206037227 */ /* 0x000fc800078e00ff */
[----:B------:R-:W-:Y:S02]  /*a4f0*/  IMAD.MOV R0, RZ, RZ, -R0 ;  /* 0x000000ffff007224 */ /* 0x000fe400078e0a00 */
[----:B------:R-:W-:Y:S02]  /*a500*/  IMAD.MOV R3, RZ, RZ, -R3 ;  /* 0x000000ffff037224 */ /* 0x000fe400078e0a03 */
[C---:B------:R-:W-:Y:S02]  /*a510*/  IMAD R16, R243.reuse, R0, R16 ;  /* 0x00000000f3107224 */ /* 0x040fe400078e0210 */
[C---:B------:R-:W-:Y:S02]  /*a520*/  IMAD R18, R243.reuse, R3, R18 ;  /* 0x00000003f3127224 */ /* 0x040fe400078e0212 */
[----:B------:R-:W-:Y:S01]  /*a530*/  @!P6 IMAD.IADD R10, R10, 0x1, -R243 ;  /* 0x000000010a0ae824 */ /* 0x000fe200078e0af3 */
[----:B------:R-:W-:Y:S01]  /*a540*/  ISETP.GT.U32.AND P6, PT, R243, R16, PT ;  /* 0x00000010f300720c */ /* 0x000fe20003fc4070 */
[----:B------:R-:W-:Y:S01]  /*a550*/  @!P0 IMAD.MOV R11, RZ, RZ, -R11 ;  /* 0x000000ffff0b8224 */ /* 0x000fe200078e0a0b */
[----:B------:R-:W-:Y:S01]  /*a560*/  ISETP.GE.AND P0, PT, R5, RZ, PT ;  /* 0x000000ff0500720c */ /* 0x000fe20003f06270 */
[----:B------:R-:W-:Y:S01]  /*a570*/  @!P5 IMAD.IADD R12, R12, 0x1, -R243 ;  /* 0x000000010c0cd824 */ /* 0x000fe200078e0af3 */
[----:B------:R-:W-:Y:S01]  /*a580*/  ISETP.GT.U32.AND P5, PT, R243, R18, PT ;  /* 0x00000012f300720c */ /* 0x000fe20003fa4070 */
[----:B------:R-:W-:Y:S01]  /*a590*/  IMAD.MOV.U32 R7, RZ, RZ, R4 ;  /* 0x000000ffff077224 */ /* 0x000fe200078e0004 */
[----:B------:R2:W-:Y:S01]  /*a5a0*/  STL [R1+0x1e8], R11 ;  /* 0x0001e80b01007387 */ /* 0x0005e20000100800 */
[----:B------:R-:W-:-:S04]  /*a5b0*/  IMAD.HI.U32 R0, R6, R20, RZ ;  /* 0x0000001406007227 */ /* 0x000fc800078e00ff */
[----:B------:R-:W-:Y:S01]  /*a5c0*/  @!P4 IMAD.MOV R7, RZ, RZ, -R7 ;  /* 0x000000ffff07c224 */ /* 0x000fe200078e0a07 */
[C---:B------:R-:W-:Y:S01]  /*a5d0*/  ISETP.GT.U32.AND P4, PT, R243.reuse, R14, PT ;  /* 0x0000000ef300720c */ /* 0x040fe20003f84070 */
[----:B------:R-:W-:Y:S01]  /*a5e0*/  IMAD.MOV.U32 R4, RZ, RZ, R10 ;  /* 0x000000ffff047224 */ /* 0x000fe200078e000a */
[----:B------:R-:W-:Y:S01]  /*a5f0*/  IADD3 R0, -R0, RZ, RZ ;  /* 0x000000ff00007210 */ /* 0x000fe20007ffe1ff */
[----:B-1----:R-:W-:Y:S01]  /*a600*/  VIADD R13, R2, 0xc7 ;  /* 0x000000c7020d7836 */ /* 0x002fe20000000000 */
[----:B------:R-:W-:Y:S01]  /*a610*/  @!P6 IADD3 R16, R16, -R243, RZ ;  /* 0x800000f31010e210 */ /* 0x000fe20007ffe0ff */
[----:B--2---:R-:W-:Y:S01]  /*a620*/  VIADD R11, R2, 0xc6 ;  /* 0x000000c6020b7836 */ /* 0x004fe20000000000 */
[----:B------:R1:W-:Y:S01]  /*a630*/  STL [R1+0x1e0], R7 ;  /* 0x0001e00701007387 */ /* 0x0003e20000100800 */
[--C-:B------:R-:W-:Y:S01]  /*a640*/  @!P5 IMAD.IADD R18, R18, 0x1, -R243.reuse ;  /* 0x000000011212d824 */ /* 0x100fe200078e0af3 */
[C---:B------:R-:W-:Y:S01]  /*a650*/  ISETP.GT.U32.AND P5, PT, R243.reuse, R16, PT ;  /* 0x00000010f300720c */ /* 0x040fe20003fa4070 */
[C---:B------:R-:W-:Y:S01]  /*a660*/  IMAD R20, R243.reuse, R0, R20 ;  /* 0x00000000f3147224 */ /* 0x040fe200078e0214 */
[----:B------:R-:W-:Y:S01]  /*a670*/  IABS R3, R11 ;  /* 0x0000000b00037213 */ /* 0x000fe20000000000 */
[----:B------:R-:W-:Y:S01]  /*a680*/  @!P2 IMAD.MOV R4, RZ, RZ, -R4 ;  /* 0x000000ffff04a224 */ /* 0x000fe200078e0a04 */
[C---:B------:R-:W-:Y:S01]  /*a690*/  ISETP.GT.U32.AND P2, PT, R243.reuse, R18, PT ;  /* 0x00000012f300720c */ /* 0x040fe20003f44070 */
[----:B------:R-:W-:Y:S01]  /*a6a0*/  @!P4 IMAD.IADD R14, R14, 0x1, -R243 ;  /* 0x000000010e0ec824 */ /* 0x000fe200078e0af3 */
[C---:B------:R-:W-:Y:S01]  /*a6b0*/  ISETP.GT.U32.AND P4, PT, R243.reuse, R12, PT ;  /* 0x0000000cf300720c */ /* 0x040fe20003f84070 */
[----:B------:R-:W-:Y:S01]  /*a6c0*/  IMAD.HI.U32 R0, R6, R3, RZ ;  /* 0x0000000306007227 */ /* 0x000fe200078e00ff */
[----:B------:R-:W-:Y:S01]  /*a6d0*/  IABS R5, R13 ;  /* 0x0000000d00057213 */ /* 0x000fe20000000000 */
[----:B------:R2:W-:Y:S01]  /*a6e0*/  STL [R1+0x1dc], R4 ;  /* 0x0001dc0401007387 */ /* 0x0005e20000100800 */
[----:B------:R-:W-:Y:S01]  /*a6f0*/  ISETP.GT.U32.AND P6, PT, R243, R14, PT ;  /* 0x0000000ef300720c */ /* 0x000fe20003fc4070 */
[----:B------:R-:W-:-:S02]  /*a700*/  IMAD.MOV R0, RZ, RZ, -R0 ;  /* 0x000000ffff007224 */ /* 0x000fc400078e0a00 */
[----:B------:R-:W-:Y:S02]  /*a710*/  @!P5 IMAD.IADD R16, R16, 0x1, -R243 ;  /* 0x000000011010d824 */ /* 0x000fe400078e0af3 */
[----:B------:R-:W-:Y:S02]  /*a720*/  IMAD R0, R243, R0, R3 ;  /* 0x00000000f3007224 */ /* 0x000fe400078e0203 */
[----:B------:R-:W-:-:S03]  /*a730*/  IMAD.HI.U32 R3, R6, R5, RZ ;  /* 0x0000000506037227 */ /* 0x000fc600078e00ff */
[C---:B------:R-:W-:Y:S01]  /*a740*/  ISETP.GT.U32.AND P5, PT, R243.reuse, R0, PT ;  /* 0x00000000f300720c */ /* 0x040fe20003fa4070 */
[--C-:B------:R-:W-:Y:S01]  /*a750*/  @!P4 IMAD.IADD R12, R12, 0x1, -R243.reuse ;  /* 0x000000010c0cc824 */ /* 0x100fe200078e0af3 */
[----:B------:R-:W-:Y:S01]  /*a760*/  ISETP.GT.U32.AND P4, PT, R243, R20, PT ;  /* 0x00000014f300720c */ /* 0x000fe20003f84070 */
[----:B------:R-:W-:Y:S01]  /*a770*/  VIADD R15, R2, 0xc8 ;  /* 0x000000c8020f7836 */ /* 0x000fe20000000000 */
[----:B------:R-:W-:Y:S01]  /*a780*/  @!P6 IADD3 R14, R14, -R243, RZ ;  /* 0x800000f30e0ee210 */ /* 0x000fe20007ffe0ff */
[----:B------:R-:W-:Y:S01]  /*a790*/  @!P2 IMAD.IADD R18, R18, 0x1, -R243 ;  /* 0x000000011212a824 */ /* 0x000fe200078e0af3 */
[----:B------:R-:W-:Y:S01]  /*a7a0*/  ISETP.GE.AND P6, PT, R9, RZ, PT ;  /* 0x000000ff0900720c */ /* 0x000fe20003fc6270 */
[----:B------:R-:W-:Y:S01]  /*a7b0*/  IMAD.MOV.U32 R21, RZ, RZ, R12 ;  /* 0x000000ffff157224 */ /* 0x000fe200078e000c */
[----:B------:R-:W-:Y:S01]  /*a7c0*/  IABS R9, R17 ;  /* 0x0000001100097213 */ /* 0x000fe20000000000 */
[----:B------:R-:W-:Y:S01]  /*a7d0*/  IMAD.MOV.U32 R19, RZ, RZ, R14 ;  /* 0x000000ffff137224 */ /* 0x000fe200078e000e */
[----:B------:R-:W-:Y:S01]  /*a7e0*/  ISETP.GE.AND P2, PT, R8, RZ, PT ;  /* 0x000000ff0800720c */ /* 0x000fe20003f46270 */
[----:B------:R-:W-:Y:S01]  /*a7f0*/  IMAD.MOV R8, RZ, RZ, -R3 ;  /* 0x000000ffff087224 */ /* 0x000fe200078e0a03 */
[----:B-1----:R-:W-:Y:S01]  /*a800*/  IABS R7, R15 ;  /* 0x0000000f00077213 */ /* 0x002fe20000000000 */
[----:B------:R-:W-:-:S02]  /*a810*/  @!P5 IMAD.IADD R0, R0, 0x1, -R243 ;  /* 0x000000010000d824 */ /* 0x000fc400078e0af3 */
[----:B------:R-:W-:Y:S01]  /*a820*/  IMAD.HI.U32 R3, R6, R9, RZ ;  /* 0x0000000906037227 */ /* 0x000fe200078e00ff */
[----:B------:R-:W-:Y:S02]  /*a830*/  @!P4 IADD3 R20, R20, -R243, RZ ;  /* 0x800000f31414c210 */ /* 0x000fe40007ffe0ff */
[C---:B------:R-:W-:Y:S01]  /*a840*/  ISETP.GT.U32.AND P5, PT, R243.reuse, R0, PT ;  /* 0x00000000f300720c */ /* 0x040fe20003fa4070 */
[----:B------:R-:W-:Y:S01]  /*a850*/  @!P1 IMAD.MOV R21, RZ, RZ, -R21 ;  /* 0x000000ffff159224 */ /* 0x000fe200078e0a15 */
[----:B------:R-:W-:Y:S01]  /*a860*/  ISETP.GT.U32.AND P1, PT, R243, R20, PT ;  /* 0x00000014f300720c */ /* 0x000fe20003f24070 */
[----:B--2---:R-:W-:Y:S01]  /*a870*/  IMAD.HI.U32 R4, R6, R7, RZ ;  /* 0x0000000706047227 */ /* 0x004fe200078e00ff */
[----:B------:R-:W-:Y:S02]  /*a880*/  IADD3 R14, -R3, RZ, RZ ;  /* 0x000000ff030e7210 */ /* 0x000fe40007ffe1ff */
[----:B------:R-:W-:Y:S01]  /*a890*/  STL [R1+0x1f4], R21 ;  /* 0x0001f41501007387 */ /* 0x000fe20000100800 */
[----:B------:R-:W-:Y:S01]  /*a8a0*/  IMAD.MOV R10, RZ, RZ, -R4 ;  /* 0x000000ffff0a7224 */ /* 0x000fe200078e0a04 */
[----:B------:R-:W-:Y:S01]  /*a8b0*/  ISETP.GE.AND P4, PT, R11, RZ, PT ;  /* 0x000000ff0b00720c */ /* 0x000fe20003f86270 */
[----:B------:R-:W-:-:S02]  /*a8c0*/  IMAD R14, R243, R14, R9 ;  /* 0x0000000ef30e7224 */ /* 0x000fc400078e0209 */
[C---:B------:R-:W-:Y:S02]  /*a8d0*/  IMAD R4, R243.reuse, R8, R5 ;  /* 0x00000008f3047224 */ /* 0x040fe400078e0205 */
[----:B------:R-:W-:Y:S02]  /*a8e0*/  IMAD.MOV.U32 R5, RZ, RZ, R16 ;  /* 0x000000ffff057224 */ /* 0x000fe400078e0010 */
[----:B------:R-:W-:Y:S01]  /*a8f0*/  @!P5 IMAD.IADD R0, R0, 0x1, -R243 ;  /* 0x000000010000d824 */ /* 0x000fe200078e0af3 */
[C---:B------:R-:W-:Y:S01]  /*a900*/  ISETP.GT.U32.AND P5, PT, R243.reuse, R14, PT ;  /* 0x0000000ef300720c */ /* 0x040fe20003fa4070 */
[----:B------:R-:W-:Y:S01]  /*a910*/  @!P3 IMAD.MOV R19, RZ, RZ, -R19 ;  /* 0x000000ffff13b224 */ /* 0x000fe200078e0a13 */
[----:B------:R-:W-:Y:S01]  /*a920*/  @!P1 IADD3 R20, R20, -R243, RZ ;  /* 0x800000f314149210 */ /* 0x000fe20007ffe0ff */
[----:B------:R-:W-:Y:S01]  /*a930*/  @!P0 IMAD.MOV R5, RZ, RZ, -R5 ;  /* 0x000000ffff058224 */ /* 0x000fe200078e0a05 */
[C---:B------:R-:W-:Y:S01]  /*a940*/  ISETP.GT.U32.AND P3, PT, R243.reuse, R4, PT ;  /* 0x00000004f300720c */ /* 0x040fe20003f64070 */
[----:B------:R-:W-:Y:S01]  /*a950*/  IMAD R8, R243, R10, R7 ;  /* 0x0000000af3087224 */ /* 0x000fe200078e0207 */
[----:B------:R-:W-:Y:S01]  /*a960*/  STL [R1+0x1fc], R19 ;  /* 0x0001fc1301007387 */ /* 0x000fe20000100800 */
[C---:B------:R-:W-:Y:S01]  /*a970*/  VIADD R7, R2.reuse, 0xca ;  /* 0x000000ca02077836 */ /* 0x040fe20000000000 */
[----:B------:R-:W-:Y:S01]  /*a980*/  ISETP.GE.AND P1, PT, R15, RZ, PT ;  /* 0x000000ff0f00720c */ /* 0x000fe20003f26270 */
[----:B------:R-:W-:Y:S01]  /*a990*/  IMAD.MOV.U32 R3, RZ, RZ, R18 ;  /* 0x000000ffff037224 */ /* 0x000fe200078e0012 */
[----:B------:R1:W-:Y:S01]  /*a9a0*/  STL [R1+0x1f8], R5 ;  /* 0x0001f80501007387 */ /* 0x0003e20000100800 */
[----:B------:R-:W-:Y:S01]  /*a9b0*/  VIADD R9, R2, 0xcb ;  /* 0x000000cb02097836 */ /* 0x000fe20000000000 */
[----:B------:R-:W-:Y:S01]  /*a9c0*/  IABS R16, R7 ;  /* 0x0000000700107213 */ /* 0x000fe20000000000 */
[----:B------:R-:W-:Y:S01]  /*a9d0*/  @!P6 IMAD.MOV R3, RZ, RZ, -R3 ;  /* 0x000000ffff03e224 */ /* 0x000fe200078e0a03 */
[----:B------:R-:W-:Y:S01]  /*a9e0*/  ISETP.GT.U32.AND P6, PT, R243, R8, PT ;  /* 0x00000008f300720c */ /* 0x000fe20003fc4070 */
[--C-:B------:R-:W-:Y:S01]  /*a9f0*/  @!P5 IMAD.IADD R14, R14, 0x1, -R243.reuse ;  /* 0x000000010e0ed824 */ /* 0x100fe200078e0af3 */
[----:B------:R-:W-:Y:S01]  /*aa00*/  IABS R18, R9 ;  /* 0x0000000900127213 */ /* 0x000fe20000000000 */
[----:B------:R-:W-:Y:S01]  /*aa10*/  @!P3 IMAD.IADD R4, R4, 0x1, -R243 ;  /* 0x000000010404b824 */ /* 0x000fe200078e0af3 */
[----:B------:R2:W-:Y:S01]  /*aa20*/  STL [R1+0x214], R3 ;  /* 0x0002140301007387 */ /* 0x0005e20000100800 */
[----:B------:R-:W-:Y:S01]  /*aa30*/  ISETP.GE.AND P0, PT, R13, RZ, PT ;  /* 0x000000ff0d00720c */ /* 0x000fe20003f06270 */
[----:B-1----:R-:W-:Y:S01]  /*aa40*/  IMAD.MOV.U32 R5, RZ, RZ, R20 ;  /* 0x000000ffff057224 */ /* 0x002fe200078e0014 */
[----:B------:R-:W-:Y:S01]  /*aa50*/  ISETP.GT.U32.AND P5, PT, R243, R14, PT ;  /* 0x0000000ef300720c */ /* 0x000fe20003fa4070 */
[----:B------:R-:W-:Y:S01]  /*aa60*/  VIADD R15, R2, 0xce ;  /* 0x000000ce020f7836 */ /* 0x000fe20000000000 */
[----:B------:R-:W-:Y:S01]  /*aa70*/  ISETP.GE.AND P3, PT, R17, RZ, PT ;  /* 0x000000ff1100720c */ /* 0x000fe20003f66270 */
[----:B------:R-:W-:-:S02]  /*aa80*/  @!P2 IMAD.MOV R5, RZ, RZ, -R5 ;  /* 0x000000ffff05a224 */ /* 0x000fc400078e0a05 */
[----:B------:R-:W-:Y:S01]  /*aa90*/  VIADD R11, R2, 0xcc ;  /* 0x000000cc020b7836 */ /* 0x000fe20000000000 */
[----:B------:R-:W-:Y:S01]  /*aaa0*/  @!P6 IADD3 R8, R8, -R243, RZ ;  /* 0x800000f30808e210 */ /* 0x000fe20007ffe0ff */
[----:B--2---:R-:W-:Y:S01]  /*aab0*/  IMAD.HI.U32 R3, R6, R16, RZ ;  /* 0x0000001006037227 */ /* 0x004fe200078e00ff */
[----:B------:R1:W-:Y:S01]  /*aac0*/  STL [R1+0x210], R5 ;  /* 0x0002100501007387 */ /* 0x0003e20000100800 */
[C---:B------:R-:W-:Y:S02]  /*aad0*/  ISETP.GT.U32.AND P6, PT, R243.reuse, R4, PT ;  /* 0x00000004f300720c */ /* 0x040fe40003fc4070 */
[----:B------:R-:W-:Y:S01]  /*aae0*/  ISETP.GT.U32.AND P2, PT, R243, R8, PT ;  /* 0x00000008f300720c */ /* 0x000fe20003f44070 */
[----:B------:R-:W-:Y:S01]  /*aaf0*/  IMAD.MOV.U32 R19, RZ, RZ, R0 ;  /* 0x000000ffff137224 */ /* 0x000fe200078e0000 */
[----:B------:R-:W-:Y:S01]  /*ab00*/  IABS R12, R11 ;  /* 0x0000000b000c7213 */ /* 0x000fe20000000000 */
[----:B------:R-:W-:Y:S02]  /*ab10*/  @!P5 IMAD.IADD R14, R14, 0x1, -R243 ;  /* 0x000000010e0ed824 */ /* 0x000fe400078e0af3 */
[----:B------:R-:W-:-:S02]  /*ab20*/  @!P4 IMAD.MOV R19, RZ, RZ, -R19 ;  /* 0x000000ffff13c224 */ /* 0x000fc400078e0a13 */
[----:B-1----:R-:W-:Y:S02]  /*ab30*/  IMAD.MOV R5, RZ, RZ, -R3 ;  /* 0x000000ffff057224 */ /* 0x002fe400078e0a03 */
[----:B------:R-:W-:Y:S01]  /*ab40*/  IMAD.HI.U32 R3, R6, R18, RZ ;  /* 0x0000001206037227 */ /* 0x000fe200078e00ff */
[----:B------:R-:W-:Y:S01]  /*ab50*/  STL [R1+0x20c], R19 ;  /* 0x00020c1301007387 */ /* 0x000fe20000100800 */
[----:B------:R-:W-:Y:S02]  /*ab60*/  @!P6 IADD3 R4, R4, -R243, RZ ;  /* 0x800000f30404e210 */ /* 0x000fe40007ffe0ff */
[----:B------:R-:W-:Y:S02]  /*ab70*/  IMAD.MOV R3, RZ, RZ, -R3 ;  /* 0x000000ffff037224 */ /* 0x000fe400078e0a03 */
[C---:B------:R-:W-:Y:S02]  /*ab80*/  IMAD R16, R243.reuse, R5, R16 ;  /* 0x00000005f3107224 */ /* 0x040fe400078e0210 */
[----:B------:R-:W-:-:S02]  /*ab90*/  IMAD R18, R243, R3, R18 ;  /* 0x00000003f3127224 */ /* 0x000fc400078e0212 */
[----:B------:R-:W-:Y:S01]  /*aba0*/  @!P2 IMAD.IADD R8, R8, 0x1, -R243 ;  /* 0x000000010808a824 */ /* 0x000fe200078e0af3 */
[----:B------:R-:W-:Y:S01]  /*abb0*/  ISETP.GE.AND P2, PT, R7, RZ, PT ;  /* 0x000000ff0700720c */ /* 0x000fe20003f46270 */
[----:B------:R-:W-:Y:S01]  /*abc0*/  IMAD.MOV.U32 R17, RZ, RZ, R4 ;  /* 0x000000ffff117224 */ /* 0x000fe200078e0004 */
[C---:B------:R-:W-:Y:S01]  /*abd0*/  ISETP.GT.U32.AND P5, PT, R243.reuse, R18, PT ;  /* 0x00000012f300720c */ /* 0x040fe20003fa4070 */
[----:B------:R-:W-:Y:S01]  /*abe0*/  IMAD.MOV.U32 R4, RZ, RZ, R8 ;  /* 0x000000ffff047224 */ /* 0x000fe200078e0008 */
[----:B------:R-:W-:Y:S01]  /*abf0*/  IABS R7, R15 ;  /* 0x0000000f00077213 */ /* 0x000fe20000000000 */
[----:B------:R-:W-:Y:S01]  /*ac00*/  VIADD R13, R2, 0xcd ;  /* 0x000000cd020d7836 */ /* 0x000fe20000000000 */
[----:B------:R-:W-:Y:S01]  /*ac10*/  ISETP.GT.U32.AND P6, PT, R243, R16, PT ;  /* 0x00000010f300720c */ /* 0x000fe20003fc4070 */
[----:B------:R-:W-:Y:S02]  /*ac20*/  @!P0 IMAD.MOV R17, RZ, RZ, -R17 ;  /* 0x000000ffff118224 */ /* 0x000fe400078e0a11 */
[----:B------:R-:W-:Y:S01]  /*ac30*/  IMAD.HI.U32 R0, R6, R7, RZ ;  /* 0x0000000706007227 */ /* 0x000fe200078e00ff */
[----:B------:R-:W-:-:S02]  /*ac40*/  IABS R10, R13 ;  /* 0x0000000d000a7213 */ /* 0x000fc40000000000 */
[----:B------:R-:W-:Y:S01]  /*ac50*/  STL [R1+0x208], R17 ;  /* 0x0002081101007387 */ /* 0x000fe20000100800 */
[----:B------:R-:W-:Y:S01]  /*ac60*/  @!P1 IMAD.MOV R4, RZ, RZ, -R4 ;  /* 0x000000ffff049224 */ /* 0x000fe200078e0a04 */
[----:B------:R-:W-:Y:S01]  /*ac70*/  IADD3 R0, -R0, RZ, RZ ;  /* 0x000000ff00007210 */ /* 0x000fe20007ffe1ff */
[----:B------:R-:W-:Y:S01]  /*ac80*/  @!P5 IMAD.IADD R18, R18, 0x1, -R243 ;  /* 0x000000011212d824 */ /* 0x000fe200078e0af3 */
[----:B------:R-:W-:Y:S01]  /*ac90*/  ISETP.GE.AND P1, PT, R11, RZ, PT ;  /* 0x000000ff0b00720c */ /* 0x000fe20003f26270 */
[----:B------:R-:W-:Y:S01]  /*aca0*/  IMAD.HI.U32 R3, R6, R12, RZ ;  /* 0x0000000c06037227 */ /* 0x000fe200078e00ff */
[----:B------:R1:W-:Y:S01]  /*acb0*/  STL [R1+0x204], R4 ;  /* 0x0002040401007387 */ /* 0x0003e20000100800 */
[----:B------:R-:W-:Y:S02]  /*acc0*/  @!P6 IADD3 R16, R16, -R243, RZ ;  /* 0x800000f31010e210 */ /* 0x000fe40007ffe0ff */
[----:B------:R-:W-:Y:S01]  /*acd0*/  ISETP.GT.U32.AND P4, PT, R243, R18, PT ;  /* 0x00000012f300720c */ /* 0x000fe20003f84070 */
[----:B------:R-:W-:Y:S01]  /*ace0*/  IMAD.MOV R3, RZ, RZ, -R3 ;  /* 0x000000ffff037224 */ /* 0x000fe200078e0a03 */
[----:B------:R-:W-:Y:S01]  /*acf0*/  ISETP.GE.AND P6, PT, R9, RZ, PT ;  /* 0x000000ff0900720c */ /* 0x000fe20003fc6270 */
[----:B------:R-:W-:Y:S01]  /*ad00*/  VIADD R9, R2, 0xcf ;  /* 0x000000cf02097836 */ /* 0x000fe20000000000 */
[----:B------:R-:W-:Y:S01]  /*ad10*/  ISETP.GT.U32.AND P5, PT, R243, R16, PT ;  /* 0x00000010f300720c */ /* 0x000fe20003fa4070 */
[----:B------:R-:W-:-:S04]  /*ad20*/  IMAD.HI.U32 R5, R6, R10, RZ ;  /* 0x0000000a06057227 */ /* 0x000fc800078e00ff */
[C---:B-1----:R-:W-:Y:S02]  /*ad30*/  IMAD R4, R243.reuse, R0, R7 ;  /* 0x00000000f3047224 */ /* 0x042fe400078e0207 */
[C---:B------:R-:W-:Y:S01]  /*ad40*/  IMAD R12, R243.reuse, R3, R12 ;  /* 0x00000003f30c7224 */ /* 0x040fe200078e020c */
[----:B------:R-:W-:Y:S01]  /*ad50*/  IABS R3, R9 ;  /* 0x0000000900037213 */ /* 0x000fe20000000000 */
[----:B------:R-:W-:Y:S01]  /*ad60*/  @!P4 IMAD.IADD R18, R18, 0x1, -R243 ;  /* 0x000000011212c824 */ /* 0x000fe200078e0af3 */
[C---:B------:R-:W-:Y:S01]  /*ad70*/  ISETP.GT.U32.AND P4, PT, R243.reuse, R4, PT ;  /* 0x00000004f300720c */ /* 0x040fe20003f84070 */
[----:B------:R-:W-:Y:S01]  /*ad80*/  IMAD.MOV R5, RZ, RZ, -R5 ;  /* 0x000000ffff057224 */ /* 0x000fe200078e0a05 */
[----:B------:R-:W-:Y:S01]  /*ad90*/  ISETP.GT.U32.AND P0, PT, R243, R12, PT ;  /* 0x0000000cf300720c */ /* 0x000fe20003f04070 */
[----:B------:R-:W-:Y:S01]  /*ada0*/  IMAD.HI.U32 R0, R6, R3, RZ ;  /* 0x0000000306007227 */ /* 0x000fe200078e00ff */
[----:B------:R-:W-:Y:S02]  /*adb0*/  @!P5 IADD3 R16, R16, -R243, RZ ;  /* 0x800000f31010d210 */ /* 0x000fe40007ffe0ff */
[----:B------:R-:W-:Y:S01]  /*adc0*/  ISETP.GE.AND P5, PT, R13, RZ, PT ;  /* 0x000000ff0d00720c */ /* 0x000fe20003fa6270 */
[----:B------:R-:W-:Y:S01]  /*add0*/  IMAD R10, R243, R5, R10 ;  /* 0x00000005f30a7224 */ /* 0x000fe200078e020a */
[----:B------:R-:W-:Y:S01]  /*ade0*/  IADD3 R0, -R0, RZ, RZ ;  /* 0x000000ff00007210 */ /* 0x000fe20007ffe1ff */
[----:B------:R-:W-:-:S02]  /*adf0*/  IMAD.MOV.U32 R5, RZ, RZ, R14 ;  /* 0x000000ffff057224 */ /* 0x000fc400078e000e */
[----:B------:R-:W-:Y:S02]  /*ae00*/  VIADD R7, R2, 0xd0 ;  /* 0x000000d002077836 */ /* 0x000fe40000000000 */
[----:B------:R-:W-:Y:S01]  /*ae10*/  @!P3 IMAD.MOV R5, RZ, RZ, -R5 ;  /* 0x000000ffff05b224 */ /* 0x000fe200078e0a05 */
[C---:B------:R-:W-:Y:S01]  /*ae20*/  ISETP.GT.U32.AND P3, PT, R243.reuse, R10, PT ;  /* 0x0000000af300720c */ /* 0x040fe20003f64070 */
[----:B------:R-:W-:Y:S01]  /*ae30*/  @!P4 IMAD.IADD R4, R4, 0x1, -R243 ;  /* 0x000000010404c824 */ /* 0x000fe200078e0af3 */
[----:B------:R-:W-:Y:S01]  /*ae40*/  IABS R8, R7 ;  /* 0x0000000700087213 */ /* 0x000fe20000000000 */
[C---:B------:R-:W-:Y:S01]  /*ae50*/  IMAD R0, R243.reuse, R0, R3 ;  /* 0x00000000f3007224 */ /* 0x040fe200078e0203 */
[----:B------:R1:W-:Y:S01]  /*ae60*/  STL [R1+0x200], R5 ;  /* 0x0002000501007387 */ /* 0x0003e20000100800 */
[----:B------:R-:W-:Y:S01]  /*ae70*/  @!P0 IMAD.IADD R12, R12, 0x1, -R243 ;  /* 0x000000010c0c8824 */ /* 0x000fe200078e0af3 */
[----:B------:R-:W-:Y:S01]  /*ae80*/  ISETP.GT.U32.AND P4, PT, R243, R4, PT ;  /* 0x00000004f300720c */ /* 0x000fe20003f84070 */
[----:B------:R-:W-:Y:S01]  /*ae90*/  IMAD.HI.U32 R3, R6, R8, RZ ;  /* 0x0000000806037227 */ /* 0x000fe200078e00ff */
[----:B------:R-:W-:-:S03]  /*aea0*/  ISETP.GE.AND P0, PT, R15, RZ, PT ;  /* 0x000000ff0f00720c */ /* 0x000fc60003f06270 */
[----:B------:R-:W-:Y:S01]  /*aeb0*/  IMAD.MOV.U32 R13, RZ, RZ, R18 ;  /* 0x000000ffff0d7224 */ /* 0x000fe200078e0012 */
[----:B------:R-:W-:Y:S01]  /*aec0*/  IADD3 R3, -R3, RZ, RZ ;  /* 0x000000ff03037210 */ /* 0x000fe20007ffe1ff */
[----:B------:R-:W-:Y:S02]  /*aed0*/  VIADD R11, R2, 0xd1 ;  /* 0x000000d1020b7836 */ /* 0x000fe40000000000 */
[----:B-1----:R-:W-:Y:S02]  /*aee0*/  IMAD.MOV.U32 R5, RZ, RZ, R16 ;  /* 0x000000ffff057224 */ /* 0x002fe400078e0010 */
[C---:B------:R-:W-:Y:S02]  /*aef0*/  IMAD R8, R243.reuse, R3, R8 ;  /* 0x00000003f3087224 */ /* 0x040fe400078e0208 */
[----:B------:R-:W-:Y:S01]  /*af00*/  @!P2 IMAD.MOV R5, RZ, RZ, -R5 ;  /* 0x000000ffff05a224 */ /* 0x000fe200078e0a05 */
[C---:B------:R-:W-:Y:S01]  /*af10*/  ISETP.GT.U32.AND P2, PT, R243.reuse, R12, PT ;  /* 0x0000000cf300720c */ /* 0x040fe20003f44070 */
[--C-:B------:R-:W-:Y:S01]  /*af20*/  @!P4 IMAD.IADD R4, R4, 0x1, -R243.reuse ;  /* 0x000000010404c824 */ /* 0x100fe200078e0af3 */
[----:B------:R-:W-:Y:S01]  /*af30*/  ISETP.GT.U32.AND P4, PT, R243, R8, PT ;  /* 0x00000008f300720c */ /* 0x000fe20003f84070 */
[----:B------:R-:W-:Y:S01]  /*af40*/  @!P3 IMAD.IADD R10, R10, 0x1, -R243 ;  /* 0x000000010a0ab824 */ /* 0x000fe200078e0af3 */
[----:B------:R1:W-:Y:S01]  /*af50*/  STL [R1+0x218], R5 ;  /* 0x0002180501007387 */ /* 0x0003e20000100800 */
[----:B------:R-:W-:Y:S01]  /*af60*/  @!P6 IMAD.MOV R13, RZ, RZ, -R13 ;  /* 0x000000ffff0de224 */ /* 0x000fe200078e0a0d */
[----:B------:R-:W-:Y:S01]  /*af70*/  ISETP.GE.AND P6, PT, R9, RZ, PT ;  /* 0x000000ff0900720c */ /* 0x000fe20003fc6270 */
[C---:B------:R-:W-:Y:S01]  /*af80*/  VIADD R9, R2.reuse, 0xd2 ;  /* 0x000000d202097836 */ /* 0x040fe20000000000 */
[C---:B------:R-:W-:Y:S01]  /*af90*/  ISETP.GT.U32.AND P3, PT, R243.reuse, R10, PT ;  /* 0x0000000af300720c */ /* 0x040fe20003f64070 */
[----:B------:R-:W-:Y:S01]  /*afa0*/  VIADD R224, R2, 0x170 ;  /* 0x0000017002e07836 */ /* 0x000fe20000000000 */
[----:B------:R2:W-:Y:S01]  /*afb0*/  STL [R1+0x21c], R13 ;  /* 0x00021c0d01007387 */ /* 0x0005e20000100800 */
[----:B------:R-:W-:Y:S01]  /*afc0*/  @!P0 IADD3 R4, -R4, RZ, RZ ;  /* 0x000000ff04048210 */ /* 0x000fe20007ffe1ff */
[----:B------:R-:W-:Y:S01]  /*afd0*/  VIADD R94, R2, 0x16c ;  /* 0x0000016c025e7836 */ /* 0x000fe20000000000 */
[----:B------:R-:W-:Y:S01]  /*afe0*/  IABS R14, R9 ;  /* 0x00000009000e7213 */ /* 0x000fe20000000000 */
[--C-:B------:R-:W-:Y:S01]  /*aff0*/  @!P2 IMAD.IADD R12, R12, 0x1, -R243.reuse ;  /* 0x000000010c0ca824 */ /* 0x100fe200078e0af3 */
[C---:B------:R-:W-:Y:S01]  /*b000*/  ISETP.GT.U32.AND P2, PT, R243.reuse, R0, PT ;  /* 0x00000000f300720c */ /* 0x040fe20003f44070 */
[----:B------:R-:W-:Y:S01]  /*b010*/  @!P4 IMAD.IADD R8, R8, 0x1, -R243 ;  /* 0x000000010808c824 */ /* 0x000fe200078e0af3 */
[----:B-1----:R-:W-:Y:S01]  /*b020*/  IABS R5, R11 ;  /* 0x0000000b00057213 */ /* 0x002fe20000000000 */
[C---:B------:R-:W-:Y:S01]  /*b030*/  VIADD R64, R2.reuse, 0x16f ;  /* 0x0000016f02407836 */ /* 0x040fe20000000000 */
[----:B------:R-:W-:Y:S01]  /*b040*/  MOV R15, R12 ;  /* 0x0000000c000f7202 */ /* 0x000fe20000000f00 */
[----:B--2---:R-:W-:Y:S01]  /*b050*/  VIADD R13, R2, 0xd3 ;  /* 0x000000d3020d7836 */ /* 0x004fe20000000000 */
[----:B------:R-:W-:Y:S01]  /*b060*/  ISETP.GT.U32.AND P4, PT, R243, R8, PT ;  /* 0x00000008f300720c */ /* 0x000fe20003f84070 */
[----:B------:R-:W-:Y:S01]  /*b070*/  IMAD.HI.U32 R3, R6, R5, RZ ;  /* 0x0000000506037227 */ /* 0x000fe200078e00ff */
[----:B------:R-:W-:-:S02]  /*b080*/  ISETP.GE.AND P0, PT, R9, RZ, PT ;  /* 0x000000ff0900720c */ /* 0x000fc40003f06270 */
[----:B------:R-:W-:Y:S01]  /*b090*/  IABS R135, R64 ;  /* 0x0000004000877213 */ /* 0x000fe20000000000 */
[----:B------:R-:W-:Y:S02]  /*b0a0*/  IMAD.MOV R12, RZ, RZ, -R3 ;  /* 0x000000ffff0c7224 */ /* 0x000fe400078e0a03 */
[----:B------:R-:W-:Y:S01]  /*b0b0*/  @!P2 IMAD.IADD R0, R0, 0x1, -R243 ;  /* 0x000000010000a824 */ /* 0x000fe200078e0af3 */
[----:B------:R-:W-:Y:S01]  /*b0c0*/  ISETP.GE.AND P2, PT, R11, RZ, PT ;  /* 0x000000ff0b00720c */ /* 0x000fe20003f46270 */
[----:B------:R-:W-:-:S04]  /*b0d0*/  IMAD.HI.U32 R3, R6, R14, RZ ;  /* 0x0000000e06037227 */ /* 0x000fc800078e00ff */
[----:B------:R-:W-:Y:S01]  /*b0e0*/  @!P1 IMAD.MOV R15, RZ, RZ, -R15 ;  /* 0x000000ffff0f9224 */ /* 0x000fe200078e0a0f */
[----:B------:R-:W-:Y:S01]  /*b0f0*/  ISETP.GT.U32.AND P1, PT, R243, R0, PT ;  /* 0x00000000f300720c */ /* 0x000fe20003f24070 */
[----:B------:R-:W-:Y:S01]  /*b100*/  IMAD.MOV R3, RZ, RZ, -R3 ;  /* 0x000000ffff037224 */ /* 0x000fe200078e0a03 */
[----:B------:R-:W-:Y:S01]  /*b110*/  @!P4 IADD3 R8, R8, -R243, RZ ;  /* 0x800000f30808c210 */ /* 0x000fe20007ffe0ff */
[----:B------:R-:W-:Y:S01]  /*b120*/  @!P3 IMAD.IADD R10, R10, 0x1, -R243 ;  /* 0x000000010a0ab824 */ /* 0x000fe200078e0af3 */
[----:B------:R-:W-:Y:S01]  /*b130*/  ISETP.GE.AND P3, PT, R7, RZ, PT ;  /* 0x000000ff0700720c */ /* 0x000fe20003f66270 */
[C---:B------:R-:W-:Y:S01]  /*b140*/  IMAD R14, R243.reuse, R3, R14 ;  /* 0x00000003f30e7224 */ /* 0x040fe200078e020e */
[----:B------:R-:W-:Y:S01]  /*b150*/  IABS R7, R13 ;  /* 0x0000000d00077213 */ /* 0x000fe20000000000 */
[----:B------:R-:W-:Y:S01]  /*b160*/  @!P5 IMAD.MOV R10, RZ, RZ, -R10 ;  /* 0x000000ffff0ad224 */ /* 0x000fe200078e0a0a */
[----:B------:R1:W-:Y:S01]  /*b170*/  STL [R1+0x230], R15 ;  /* 0x0002300f01007387 */ /* 0x0003e20000100800 */
[C---:B------:R-:W-:Y:S01]  /*b180*/  IMAD R12, R243.reuse, R12, R5 ;  /* 0x0000000cf30c7224 */ /* 0x040fe200078e0205 */
[C---:B------:R-:W-:Y:S01]  /*b190*/  ISETP.GT.U32.AND P4, PT, R243.reuse, R14, PT ;  /* 0x0000000ef300720c */ /* 0x040fe20003f84070 */
[----:B------:R-:W-:Y:S01]  /*b1a0*/  IMAD.HI.U32 R5, R6, R7, RZ ;  /* 0x0000000706057227 */ /* 0x000fe200078e00ff */
[----:B------:R2:W-:Y:S02]  /*b1b0*/  STL [R1+0x22c], R10 ;  /* 0x00022c0a01007387 */ /* 0x0005e40000100800 */
[----:B------:R-:W-:Y:S01]  /*b1c0*/  ISETP.GT.U32.AND P5, PT, R243, R12, PT ;  /* 0x0000000cf300720c */ /* 0x000fe20003fa4070 */
[----:B------:R-:W-:Y:S01]  /*b1d0*/  @!P1 IMAD.IADD R0, R0, 0x1, -R243 ;  /* 0x0000000100009824 */ /* 0x000fe200078e0af3 */
[----:B------:R3:W-:Y:S01]  /*b1e0*/  STL [R1+0x228], R4 ;  /* 0x0002280401007387 */ /* 0x0007e20000100800 */
[----:B------:R-:W-:Y:S01]  /*b1f0*/  VIADD R9, R2, 0xd5 ;  /* 0x000000d502097836 */ /* 0x000fe20000000000 */
[----:B------:R-:W-:Y:S01]  /*b200*/  ISETP.GE.AND P1, PT, R13, RZ, PT ;  /* 0x000000ff0d00720c */ /* 0x000fe20003f26270 */
[----:B------:R-:W-:-:S02]  /*b210*/  IMAD.MOV.U32 R16, RZ, RZ, R0 ;  /* 0x000000ffff107224 */ /* 0x000fc400078e0000 */
[----:B-1----:R-:W-:Y:S01]  /*b220*/  IMAD.MOV.U32 R15, RZ, RZ, R8 ;  /* 0x000000ffff0f7224 */ /* 0x002fe200078e0008 */
[----:B------:R-:W-:Y:S01]  /*b230*/  IABS R3, R9 ;  /* 0x0000000900037213 */ /* 0x000fe20000000000 */
[----:B--2---:R-:W-:Y:S02]  /*b240*/  IMAD.MOV R10, RZ, RZ, -R5 ;  /* 0x000000ffff0a7224 */ /* 0x004fe400078e0a05 */
[----:B------:R-:W-:Y:S01]  /*b250*/  @!P6 IMAD.MOV R16, RZ, RZ, -R16 ;  /* 0x000000ffff10e224 */ /* 0x000fe200078e0a10 */
[----:B------:R-:W-:Y:S01]  /*b260*/  @!P3 IADD3 R15, -R15, RZ, RZ ;  /* 0x000000ff0f0fb210 */ /* 0x000fe20007ffe1ff */
[C---:B------:R-:W-:Y:S02]  /*b270*/  IMAD R10, R243.reuse, R10, R7 ;  /* 0x0000000af30a7224 */ /* 0x040fe400078e0207 */
[----:B------:R-:W-:Y:S01]  /*b280*/  @!P4 IMAD.IADD R14, R14, 0x1, -R243 ;  /* 0x000000010e0ec824 */ /* 0x000fe200078e0af3 */
[----:B------:R-:W-:Y:S01]  /*b290*/  STL [R1+0x224], R16 ;  /* 0x0002241001007387 */ /* 0x000fe20000100800 */
[----:B---3--:R-:W-:Y:S01]  /*b2a0*/  VIADD R4, R2, 0xd4 ;  /* 0x000000d402047836 */ /* 0x008fe20000000000 */
[C---:B------:R-:W-:Y:S01]  /*b2b0*/  ISETP.GT.U32.AND P6, PT, R243.reuse, R10, PT ;  /* 0x0000000af300720c */ /* 0x040fe20003fc4070 */
[----:B------:R-:W-:Y:S01]  /*b2c0*/  IMAD.MOV.U32 R8, RZ, RZ, R3 ;  /* 0x000000ffff087224 */ /* 0x000fe200078e0003 */
[C---:B------:R-:W-:Y:S01]  /*b2d0*/  ISETP.GT.U32.AND P4, PT, R243.reuse, R14, PT ;  /* 0x0000000ef300720c */ /* 0x040fe20003f84070 */
[----:B------:R-:W-:Y:S01]  /*b2e0*/  @!P5 IMAD.IADD R12, R12, 0x1, -R243 ;  /* 0x000000010c0cd824 */ /* 0x000fe200078e0af3 */
[----:B------:R-:W-:Y:S01]  /*b2f0*/  IABS R5, R4 ;  /* 0x0000000400057213 */ /* 0x000fe20000000000 */
[----:B------:R-:W-:Y:S01]  /*b300*/  IMAD.HI.U32 R3, R6, R8, RZ ;  /* 0x0000000806037227 */ /* 0x000fe200078e00ff */
[----:B------:R-:W-:Y:S01]  /*b310*/  ISETP.GE.AND P3, PT, R4, RZ, PT ;  /* 0x000000ff0400720c */ /* 0x000fe20003f66270 */
[----:B------:R1:W-:Y:S01]  /*b320*/  STL [R1+0x220], R15 ;  /* 0x0002200f01007387 */ /* 0x0003e20000100800 */
[----:B------:R-:W-:Y:S01]  /*b330*/  ISETP.GT.U32.AND P5, PT, R243, R12, PT ;  /* 0x0000000cf300720c */ /* 0x000fe20003fa4070 */
[----:B------:R-:W-:-:S04]  /*b340*/  IMAD.HI.U32 R0, R6, R5, RZ ;  /* 0x0000000506007227 */ /* 0x000fc800078e00ff */
[----:B------:R-:W-:Y:S02]  /*b350*/  @!P6 IMAD.IADD R10, R10, 0x1, -R243 ;  /* 0x000000010a0ae824 */ /* 0x000fe400078e0af3 */
[----:B------:R-:W-:Y:S02]  /*b360*/  VIADD R11, R2, 0xd6 ;  /* 0x000000d6020b7836 */ /* 0x000fe40000000000 */
[----:B------:R-:W-:Y:S01]  /*b370*/  IMAD.MOV R0, RZ, RZ, -R0 ;  /* 0x000000ffff007224 */ /* 0x000fe200078e0a00 */
[C---:B------:R-:W-:Y:S01]  /*b380*/  ISETP.GT.U32.AND P6, PT, R243.reuse, R10, PT ;  /* 0x0000000af300720c */ /* 0x040fe20003fc4070 */
[----:B------:R-:W-:Y:S01]  /*b390*/  IMAD.MOV R3, RZ, RZ, -R3 ;  /* 0x000000ffff037224 */ /* 0x000fe200078e0a03 */
[----:B------:R-:W-:Y:S01]  /*b3a0*/  IABS R7, R11 ;  /* 0x0000000b00077213 */ /* 0x000fe20000000000 */
[----:B------:R-:W-:Y:S02]  /*b3b0*/  @!P4 IMAD.IADD R14, R14, 0x1, -R243 ;  /* 0x000000010e0ec824 */ /* 0x000fe400078e0af3 */
[----:B------:R-:W-:-:S02]  /*b3c0*/  IMAD R0, R243, R0, R5 ;  /* 0x00000000f3007224 */ /* 0x000fc400078e0205 */
[C---:B------:R-:W-:Y:S01]  /*b3d0*/  IMAD R8, R243.reuse, R3, R8 ;  /* 0x00000003f3087224 */ /* 0x040fe200078e0208 */
[----:B------:R-:W-:Y:S01]  /*b3e0*/  IADD3 R3, R2, 0xd7, RZ ;  /* 0x000000d702037810 */ /* 0x000fe20007ffe0ff */
[----:B------:R-:W-:Y:S01]  /*b3f0*/  IMAD.MOV.U32 R5, RZ, RZ, R14 ;  /* 0x000000ffff057224 */ /* 0x000fe200078e000e */
[----:B------:R-:W-:Y:S01]  /*b400*/  ISETP.GT.U32.AND P4, PT, R243, R0, PT ;  /* 0x00000000f300720c */ /* 0x000fe20003f84070 */
[----:B------:R-:W-:Y:S01]  /*b410*/  IMAD.HI.U32 R4, R6, R7, RZ ;  /* 0x0000000706047227 */ /* 0x000fe200078e00ff */
[----:B------:R-:W-:-:S03]  /*b420*/  IABS R14, R3 ;  /* 0x00000003000e7213 */ /* 0x000fc60000000000 */
[----:B------:R-:W-:Y:S01]  /*b430*/  @!P0 IMAD.MOV R5, RZ, RZ, -R5 ;  /* 0x000000ffff058224 */ /* 0x000fe200078e0a05 */
[----:B------:R-:W-:Y:S01]  /*b440*/  ISETP.GT.U32.AND P0, PT, R243, R8, PT ;  /* 0x00000008f300720c */ /* 0x000fe20003f04070 */
[----:B------:R-:W-:Y:S02]  /*b450*/  IMAD.MOV R4, RZ, RZ, -R4 ;  /* 0x000000ffff047224 */ /* 0x000fe400078e0a04 */
[--C-:B------:R-:W-:Y:S01]  /*b460*/  @!P6 IMAD.IADD R10, R10, 0x1, -R243.reuse ;  /* 0x000000010a0ae824 */ /* 0x100fe200078e0af3 */
[----:B------:R-:W-:Y:S01]  /*b470*/  ISETP.GE.AND P6, PT, R3, RZ, PT ;  /* 0x000000ff0300720c */ /* 0x000fe20003fc6270 */
[----:B------:R-:W-:Y:S01]  /*b480*/  @!P5 IMAD.IADD R12, R12, 0x1, -R243 ;  /* 0x000000010c0cd824 */ /* 0x000fe200078e0af3 */
[----:B------:R-:W-:Y:S01]  /*b490*/  ISETP.GE.AND P5, PT, R9, RZ, PT ;  /* 0x000000ff0900720c */ /* 0x000fe20003fa6270 */
[C---:B------:R-:W-:Y:S01]  /*b4a0*/  IMAD R4, R243.reuse, R4, R7 ;  /* 0x00000004f3047224 */ /* 0x040fe200078e0207 */
[----:B------:R-:W-:Y:S01]  /*b4b0*/  @!P4 IADD3 R0, R0, -R243, RZ ;  /* 0x800000f30000c210 */ /* 0x000fe20007ffe0ff */
[----:B------:R-:W-:Y:S01]  /*b4c0*/  IMAD.MOV.U32 R7, RZ, RZ, R10 ;  /* 0x000000ffff077224 */ /* 0x000fe200078e000a */
[----:B------:R-:W-:Y:S01]  /*b4d0*/  MOV R13, R12 ;  /* 0x0000000c000d7202 */ /* 0x000fe20000000f00 */
[----:B------:R-:W-:Y:S01]  /*b4e0*/  IMAD.HI.U32 R3, R6, R14, RZ ;  /* 0x0000000e06037227 */ /* 0x000fe200078e00ff */
[----:B------:R-:W-:-:S03]  /*b4f0*/  ISETP.GT.U32.AND P4, PT, R243, R0, PT ;  /* 0x00000000f300720c */ /* 0x000fc60003f84070 */
[----:B------:R-:W-:Y:S01]  /*b500*/  @!P1 IMAD.MOV R7, RZ, RZ, -R7 ;  /* 0x000000ffff079224 */ /* 0x000fe200078e0a07 */
[----:B------:R-:W-:Y:S01]  /*b510*/  ISETP.GT.U32.AND P1, PT, R243, R4, PT ;  /* 0x00000004f300720c */ /* 0x000fe20003f24070 */
[----:B------:R-:W-:Y:S02]  /*b520*/  @!P0 IMAD.IADD R8, R8, 0x1, -R243 ;  /* 0x0000000108088824 */ /* 0x000fe400078e0af3 */
[----:B------:R-:W-:Y:S01]  /*b530*/  @!P2 IMAD.MOV R13, RZ, RZ, -R13 ;  /* 0x000000ffff0da224 */ /* 0x000fe200078e0a0d */
[----:B------:R-:W-:Y:S01]  /*b540*/  ISETP.GE.AND P2, PT, R11, RZ, PT ;  /* 0x000000ff0b00720c */ /* 0x000fe20003f46270 */
[C---:B-1----:R-:W-:Y:S01]  /*b550*/  VIADD R15, R2.reuse, 0xd8 ;  /* 0x000000d8020f7836 */ /* 0x042fe20000000000 */
[----:B------:R-:W-:Y:S01]  /*b560*/  ISETP.GT.U32.AND P0, PT, R243, R8, PT ;  /* 0x00000008f300720c */ /* 0x000fe20003f04070 */
[----:B------:R-:W-:Y:S01]  /*b570*/  VIADD R11, R2, 0xda ;  /* 0x000000da020b7836 */ /* 0x000fe20000000000 */
[----:B------:R1:W-:Y:S01]  /*b580*/  STL [R1+0x234], R13 ;  /* 0x0002340d01007387 */ /* 0x0003e20000100800 */
[----:B------:R-:W-:Y:S01]  /*b590*/  @!P4 IADD3 R0, R0, -R243, RZ ;  /* 0x800000f30000c210 */ /* 0x000fe20007ffe0ff */
[----:B------:R-:W-:Y:S01]  /*b5a0*/  VIADD R222, R2, 0x173 ;  /* 0x0000017302de7836 */ /* 0x000fe20000000000 */
[----:B------:R-:W-:Y:S01]  /*b5b0*/  IABS R16, R15 ;  /* 0x0000000f00107213 */ /* 0x000fe20000000000 */
[----:B------:R2:W-:Y:S01]  /*b5c0*/  STL [R1+0x23c], R5 ;  /* 0x00023c0501007387 */ /* 0x0005e20000100800 */
[--C-:B------:R-:W-:Y:S01]  /*b5d0*/  @!P1 IMAD.IADD R4, R4, 0x1, -R243.reuse ;  /* 0x0000000104049824 */ /* 0x100fe200078e0af3 */
[----:B------:R-:W-:Y:S01]  /*b5e0*/  IABS R12, R11 ;  /* 0x0000000b000c7213 */ /* 0x000fe20000000000 */
[----:B------:R-:W-:Y:S01]  /*b5f0*/  IMAD.MOV.U32 R18, RZ, RZ, R0 ;  /* 0x000000ffff127224 */ /* 0x000fe200078e0000 */
[----:B------:R3:W-:Y:S01]  /*b600*/  STL [R1+0x240], R7 ;  /* 0x0002400701007387 */ /* 0x0007e20000100800 */
[----:B------:R-:W-:Y:S01]  /*b610*/  ISETP.GE.AND P4, PT, R15, RZ, PT ;  /* 0x000000ff0f00720c */ /* 0x000fe20003f86270 */
[----:B-1----:R-:W-:Y:S01]  /*b620*/  VIADD R13, R2, 0xd9 ;  /* 0x000000d9020d7836 */ /* 0x002fe20000000000 */
[----:B------:R-:W-:Y:S01]  /*b630*/  ISETP.GT.U32.AND P1, PT, R243, R4, PT ;  /* 0x00000004f300720c */ /* 0x000fe20003f24070 */
[----:B------:R-:W-:Y:S01]  /*b640*/  @!P0 IMAD.IADD R8, R8, 0x1, -R243 ;  /* 0x0000000108088824 */ /* 0x000fe200078e0af3 */
[----:B------:R-:W-:Y:S01]  /*b650*/  IABS R176, R222 ;  /* 0x000000de00b07213 */ /* 0x000fe20000000000 */
[----:B--2---:R-:W-:Y:S01]  /*b660*/  IMAD.HI.U32 R5, R6, R16, RZ ;  /* 0x0000001006057227 */ /* 0x004fe200078e00ff */
[----:B------:R-:W-:-:S02]  /*b670*/  IABS R9, R13 ;  /* 0x0000000d00097213 */ /* 0x000fc40000000000 */
[----:B------:R-:W-:Y:S01]  /*b680*/  MOV R17, R8 ;  /* 0x0000000800117202 */ /* 0x000fe20000000f00 */
[----:B---3--:R-:W-:Y:S02]  /*b690*/  IMAD.MOV R7, RZ, RZ, -R3 ;  /* 0x000000ffff077224 */ /* 0x008fe400078e0a03 */
[----:B------:R-:W-:Y:S02]  /*b6a0*/  IMAD.MOV R5, RZ, RZ, -R5 ;  /* 0x000000ffff057224 */ /* 0x000fe400078e0a05 */
[C---:B------:R-:W-:Y:S02]  /*b6b0*/  IMAD R14, R243.reuse, R7, R14 ;  /* 0x00000007f30e7224 */ /* 0x040fe400078e020e */
[C---:B------:R-:W-:Y:S02]  /*b6c0*/  IMAD R16, R243.reuse, R5, R16 ;  /* 0x00000005f3107224 */ /* 0x040fe400078e0210 */
[----:B------:R-:W-:Y:S01]  /*b6d0*/  IMAD.HI.U32 R5, R6, R12, RZ ;  /* 0x0000000c06057227 */ /* 0x000fe200078e00ff */
[----:B------:R-:W-:-:S03]  /*b6e0*/  ISETP.GT.U32.AND P0, PT, R243, R14, PT ;  /* 0x0000000ef300720c */ /* 0x000fc60003f04070 */
[----:B------:R-:W-:Y:S02]  /*b6f0*/  IMAD.MOV R5, RZ, RZ, -R5 ;  /* 0x000000ffff057224 */ /* 0x000fe400078e0a05 */
[----:B------:R-:W-:Y:S02]  /*b700*/  @!P1 IMAD.IADD R4, R4, 0x1, -R243 ;  /* 0x0000000104049824 */ /* 0x000fe400078e0af3 */
[----:B------:R-:W-:Y:S02]  /*b710*/  IMAD R12, R243, R5, R12 ;  /* 0x00000005f30c7224 */ /* 0x000fe400078e020c */
[----:B------:R-:W-:Y:S02]  /*b720*/  IMAD.MOV.U32 R7, RZ, RZ, R4 ;  /* 0x000000ffff077224 */ /* 0x000fe400078e0004 */
[----:B------:R-:W-:-:S04]  /*b730*/  IMAD.HI.U32 R3, R6, R9, RZ ;  /* 0x0000000906037227 */ /* 0x000fc800078e00ff */
[----:B------:R-:W-:Y:S02]  /*b740*/  @!P0 IMAD.IADD R14, R14, 0x1, -R243 ;  /* 0x000000010e0e8824 */ /* 0x000fe400078e0af3 */
[----:B------:R-:W-:Y:S01]  /*b750*/  @!P3 IMAD.MOV R18, RZ, RZ, -R18 ;  /* 0x000000ffff12b224 */ /* 0x000fe200078e0a12 */
[C---:B------:R-:W-:Y:S01]  /*b760*/  ISETP.GT.U32.AND P3, PT, R243.reuse, R16, PT ;  /* 0x00000010f300720c */ /* 0x040fe20003f64070 */
[----:B------:R-:W-:Y:S01]  /*b770*/  @!P2 IMAD.MOV R7, RZ, RZ, -R7 ;  /* 0x000000ffff07a224 */ /* 0x000fe200078e0a07 */
[C---:B------:R-:W-:Y:S01]  /*b780*/  ISETP.GT.U32.AND P0, PT, R243.reuse, R14, PT ;  /* 0x0000000ef300720c */ /* 0x040fe20003f04070 */
[C---:B------:R-:W-:Y:S01]  /*b790*/  VIADD R8, R2.reuse, 0xdb ;  /* 0x000000db02087836 */ /* 0x040fe20000000000 */
[C---:B------:R-:W-:Y:S01]  /*b7a0*/  ISETP.GT.U32.AND P2, PT, R243.reuse, R12, PT ;  /* 0x0000000cf300720c */ /* 0x040fe20003f44070 */
[----:B------:R-:W-:Y:S01]  /*b7b0*/  IMAD.MOV R10, RZ, RZ, -R3 ;  /* 0x000000ffff0a7224 */ /* 0x000fe200078e0a03 */
[----:B------:R-:W-:Y:S01]  /*b7c0*/  STL [R1+0x244], R18 ;  /* 0x0002441201007387 */ /* 0x000fe20000100800 */
[----:B------:R-:W-:Y:S01]  /*b7d0*/  @!P5 IMAD.MOV R17, RZ, RZ, -R17 ;  /* 0x000000ffff11d224 */ /* 0x000fe200078e0a11 */
[----:B------:R-:W-:Y:S01]  /*b7e0*/  IABS R3, R8 ;  /* 0x0000000800037213 */ /* 0x000fe20000000000 */
[----:B------:R-:W-:Y:S01]  /*b7f0*/  IMAD R10, R243, R10, R9 ;  /* 0x0000000af30a7224 */ /* 0x000fe200078e0209 */
[----:B------:R-:W-:Y:S01]  /*b800*/  ISETP.GE.AND P5, PT, R13, RZ, PT ;  /* 0x000000ff0d00720c */ /* 0x000fe20003fa6270 */
[C---:B------:R-:W-:Y:S01]  /*b810*/  VIADD R9, R2.reuse, 0xdc ;  /* 0x000000dc02097836 */ /* 0x040fe20000000000 */
[----:B------:R-:W-:Y:S01]  /*b820*/  IADD3 R13, R2, 0xdd, RZ ;  /* 0x000000dd020d7810 */ /* 0x000fe20007ffe0ff */
[----:B------:R-:W-:Y:S01]  /*b830*/  IMAD.HI.U32 R0, R6, R3, RZ ;  /* 0x0000000306007227 */ /* 0x000fe200078e00ff */
[C---:B------:R-:W-:Y:S01]  /*b840*/  ISETP.GT.U32.AND P1, PT, R243.reuse, R10, PT ;  /* 0x0000000af300720c */ /* 0x040fe20003f24070 */
[----:B------:R1:W-:Y:S01]  /*b850*/  STL [R1+0x248], R17 ;  /* 0x0002481101007387 */ /* 0x0003e20000100800 */
[----:B------:R-:W-:Y:S01]  /*b860*/  @!P0 IADD3 R14, R14, -R243, RZ ;  /* 0x800000f30e0e8210 */ /* 0x000fe20007ffe0ff */
[--C-:B------:R-:W-:Y:S01]  /*b870*/  @!P3 IMAD.IADD R16, R16, 0x1, -R243.reuse ;  /* 0x000000011010b824 */ /* 0x100fe200078e0af3 */
[----:B------:R-:W-:Y:S01]  /*b880*/  IABS R5, R9 ;  /* 0x0000000900057213 */ /* 0x000fe20000000000 */
[----:B------:R-:W-:Y:S01]  /*b890*/  @!P2 IMAD.IADD R12, R12, 0x1, -R243 ;  /* 0x000000010c0ca824 */ /* 0x000fe200078e0af3 */
[----:B------:R2:W-:Y:S01]  /*b8a0*/  STL [R1+0x24c], R7 ;  /* 0x00024c0701007387 */ /* 0x0005e20000100800 */
[----:B------:R-:W-:Y:S01]  /*b8b0*/  IMAD.MOV R0, RZ, RZ, -R0 ;  /* 0x000000ffff007224 */ /* 0x000fe200078e0a00 */
[C---:B------:R-:W-:Y:S01]  /*b8c0*/  ISETP.GT.U32.AND P3, PT, R243.reuse, R16, PT ;  /* 0x00000010f300720c */ /* 0x040fe20003f64070 */
[C---:B------:R-:W-:Y:S01]  /*b8d0*/  VIADD R66, R2.reuse, 0x175 ;  /* 0x0000017502427836 */ /* 0x040fe20000000000 */
[----:B------:R-:W-:Y:S01]  /*b8e0*/  ISETP.GT.U32.AND P2, PT, R243, R12, PT ;  /* 0x0000000cf300720c */ /* 0x000fe20003f44070 */
[----:B-1----:R-:W-:Y:S01]  /*b8f0*/  IMAD.MOV.U32 R17, RZ, RZ, R14 ;  /* 0x000000ffff117224 */ /* 0x002fe200078e000e */
[----:B------:R-:W-:Y:S01]  /*b900*/  ISETP.GE.AND P0, PT, R11, RZ, PT ;  /* 0x000000ff0b00720c */ /* 0x000fe20003f06270 */
[----:B------:R-:W-:Y:S01]  /*b910*/  IMAD R0, R243, R0, R3 ;  /* 0x00000000f3007224 */ /* 0x000fe200078e0203 */
[----:B------:R-:W-:Y:S01]  /*b920*/  IADD3 R18, R2, 0xe3, RZ ;  /* 0x000000e302127810 */ /* 0x000fe20007ffe0ff */
[----:B------:R-:W-:Y:S01]  /*b930*/  IMAD.HI.U32 R3, R6, R5, RZ ;  /* 0x0000000506037227 */ /* 0x000fe200078e00ff */
[----:B--2---:R-:W-:-:S02]  /*b940*/  IABS R7, R13 ;  /* 0x0000000d00077213 */ /* 0x004fc40000000000 */
[----:B------:R-:W-:Y:S01]  /*b950*/  @!P6 IADD3 R17, -R17, RZ, RZ ;  /* 0x000000ff1111e210 */ /* 0x000fe20007ffe1ff */
[----:B------:R-:W-:Y:S01]  /*b960*/  @!P1 IMAD.IADD R10, R10, 0x1, -R243 ;  /* 0x000000010a0a9824 */ /* 0x000fe200078e0af3 */
[----:B------:R-:W-:Y:S01]  /*b970*/  ISETP.GE.AND P6, PT, R8, RZ, PT ;  /* 0x000000ff0800720c */ /* 0x000fe20003fc6270 */
[----:B------:R-:W-:Y:S01]  /*b980*/  IMAD.HI.U32 R4, R6, R7, RZ ;  /* 0x0000000706047227 */ /* 0x000fe200078e00ff */
[----:B------:R-:W-:Y:S01]  /*b990*/  IABS R104, R66 ;  /* 0x0000004200687213 */ /* 0x000fe20000000000 */
[----:B------:R-:W-:Y:S01]  /*b9a0*/  STL [R1+0x250], R17 ;  /* 0x0002501101007387 */ /* 0x000fe20000100800 */
[C---:B------:R-:W-:Y:S01]  /*b9b0*/  ISETP.GT.U32.AND P1, PT, R243.reuse, R10, PT ;  /* 0x0000000af300720c */ /* 0x040fe20003f24070 */
[----:B------:R-:W-:Y:S01]  /*b9c0*/  IMAD.MOV R8, RZ, RZ, -R3 ;  /* 0x000000ffff087224 */ /* 0x000fe200078e0a03 */
[----:B------:R-:W-:Y:S01]  /*b9d0*/  IADD3 R3, R2, 0xde, RZ ;  /* 0x000000de02037810 */ /* 0x000fe20007ffe0ff */
[----:B------:R-:W-:Y:S02]  /*b9e0*/  IMAD.MOV R14, RZ, RZ, -R4 ;  /* 0x000000ffff0e7224 */ /* 0x000fe400078e0a04 */
[----:B------:R-:W-:-:S02]  /*b9f0*/  IMAD R4, R243, R8, R5 ;  /* 0x00000008f3047224 */ /* 0x000fc400078e0205 */
[--C-:B------:R-:W-:Y:S01]  /*ba00*/  @!P3 IMAD.IADD R16, R16, 0x1, -R243.reuse ;  /* 0x000000011010b824 */ /* 0x100fe200078e0af3 */
[C---:B------:R-:W-:Y:S01]  /*ba10*/  ISETP.GT.U32.AND P3, PT, R243.reuse, R0, PT ;  /* 0x00000000f300720c */ /* 0x040fe20003f64070 */
[--C-:B------:R-:W-:Y:S01]  /*ba20*/  @!P2 IMAD.IADD R12, R12, 0x1, -R243.reuse ;  /* 0x000000010c0ca824 */ /* 0x100fe200078e0af3 */
[----:B------:R-:W-:Y:S01]  /*ba30*/  ISETP.GT.U32.AND P2, PT, R243, R4, PT ;  /* 0x00000004f300720c */ /* 0x000fe20003f44070 */
[----:B------:R-:W-:Y:S02]  /*ba40*/  IMAD.MOV.U32 R15, RZ, RZ, R16 ;  /* 0x000000ffff0f7224 */ /* 0x000fe400078e0010 */
[----:B------:R-:W-:Y:S01]  /*ba50*/  @!P1 IMAD.IADD R10, R10, 0x1, -R243 ;  /* 0x000000010a0a9824 */ /* 0x000fe200078e0af3 */
[----:B------:R-:W-:Y:S01]  /*ba60*/  ISETP.GE.AND P1, PT, R13, RZ, PT ;  /* 0x000000ff0d00720c */ /* 0x000fe20003f26270 */
[----:B------:R-:W-:Y:S01]  /*ba70*/  @!P4 IMAD.MOV R15, RZ, RZ, -R15 ;  /* 0x000000ffff0fc224 */ /* 0x000fe200078e0a0f */
[----:B------:R-:W-:Y:S01]  /*ba80*/  ISETP.GE.AND P4, PT, R9, RZ, PT ;  /* 0x000000ff0900720c */ /* 0x000fe20003f86270 */
[----:B------:R-:W-:Y:S01]  /*ba90*/  VIADD R5, R2, 0xdf ;  /* 0x000000df02057836 */ /* 0x000fe20000000000 */
[----:B------:R-:W-:Y:S01]  /*baa0*/  IABS R9, R3 ;  /* 0x0000000300097213 */ /* 0x000fe20000000000 */
[----:B------:R-:W-:Y:S01]  /*bab0*/  IMAD.MOV.U32 R11, RZ, RZ, R12 ;  /* 0x000000ffff0b7224 */ /* 0x000fe200078e000c */
[----:B------:R1:W-:Y:S01]  /*bac0*/  STL [R1+0x254], R15 ;  /* 0x0002540f01007387 */ /* 0x0003e20000100800 */
[--C-:B------:R-:W-:Y:S01]  /*bad0*/  @!P3 IMAD.IADD R0, R0, 0x1, -R243.reuse ;  /* 0x000000010000b824 */ /* 0x100fe200078e0af3 */
[----:B------:R-:W-:Y:S01]  /*bae0*/  IABS R19, R5 ;  /* 0x0000000500137213 */ /* 0x000fe20000000000 */
[----:B------:R-:W-:Y:S01]  /*baf0*/  @!P2 IMAD.IADD R4, R4, 0x1, -R243 ;  /* 0x000000010404a824 */ /* 0x000fe200078e0af3 */
[----:B------:R-:W-:Y:S01]  /*bb00*/  @!P0 IADD3 R11, -R11, RZ, RZ ;  /* 0x000000ff0b0b8210 */ /* 0x000fe20007ffe1ff */
[C---:B------:R-:W-:Y:S01]  /*bb10*/  IMAD R8, R243.reuse, R14, R7 ;  /* 0x0000000ef3087224 */ /* 0x040fe200078e0207 */
[C---:B------:R-:W-:Y:S01]  /*bb20*/  ISETP.GT.U32.AND P3, PT, R243.reuse, R0, PT ;  /* 0x00000000f300720c */ /* 0x040fe20003f64070 */
[C---:B------:R-:W-:Y:S01]  /*bb30*/  VIADD R13, R2.reuse, 0xe0 ;  /* 0x000000e0020d7836 */ /* 0x040fe20000000000 */
[----:B------:R-:W-:Y:S01]  /*bb40*/  ISETP.GT.U32.AND P2, PT, R243, R4, PT ;  /* 0x00000004f300720c */ /* 0x000fe20003f44070 */
[----:B------:R-:W-:Y:S01]  /*bb50*/  VIADD R7, R2, 0xe1 ;  /* 0x000000e102077836 */ /* 0x000fe20000000000 */
[----:B------:R-:W-:Y:S01]  /*bb60*/  ISETP.GE.AND P0, PT, R5, RZ, PT ;  /* 0x000000ff0500720c */ /* 0x000fe20003f06270 */
[----:B-1----:R-:W-:-:S02]  /*bb70*/  IMAD.MOV.U32 R15, RZ, RZ, R10 ;  /* 0x000000ffff0f7224 */ /* 0x002fc400078e000a */
[----:B------:R-:W-:Y:S01]  /*bb80*/  IMAD.HI.U32 R5, R6, R19, RZ ;  /* 0x0000001306057227 */ /* 0x000fe200078e00ff */
[----:B------:R-:W-:-:S03]  /*bb90*/  IABS R14, R7 ;  /* 0x00000007000e7213 */ /* 0x000fc60000000000 */
[----:B------:R-:W-:Y:S01]  /*bba0*/  @!P5 IMAD.MOV R15, RZ, RZ, -R15 ;  /* 0x000000ffff0fd224 */ /* 0x000fe200078e0a0f */
[----:B------:R-:W-:Y:S01]  /*bbb0*/  ISETP.GE.AND P5, PT, R3, RZ, PT ;  /* 0x000000ff0300720c */ /* 0x000fe20003fa6270 */
[----:B------:R-:W-:Y:S01]  /*bbc0*/  IMAD.HI.U32 R3, R6, R9, RZ ;  /* 0x0000000906037227 */ /* 0x000fe200078e00ff */
[----:B------:R-:W-:Y:S02]  /*bbd0*/  IADD3 R12, -R5, RZ, RZ ;  /* 0x000000ff050c7210 */ /* 0x000fe40007ffe1ff */
[----:B------:R-:W-:Y:S01]  /*bbe0*/  STL [R1+0x258], R15 ;  /* 0x0002580f01007387 */ /* 0x000fe20000100800 */
[----:B------:R-:W-:Y:S02]  /*bbf0*/  IMAD.MOV R10, RZ, RZ, -R3 ;  /* 0x000000ffff0a7224 */ /* 0x000fe400078e0a03 */
[----:B------:R-:W-:Y:S01]  /*bc00*/  @!P3 IMAD.IADD R0, R0, 0x1, -R243 ;  /* 0x000000010000b824 */ /* 0x000fe200078e0af3 */
[C---:B------:R-:W-:Y:S01]  /*bc10*/  ISETP.GT.U32.AND P3, PT, R243.reuse, R8, PT ;  /* 0x00000008f300720c */ /* 0x040fe20003f64070 */
[----:B------:R-:W-:Y:S01]  /*bc20*/  IMAD R9, R243, R10, R9 ;  /* 0x0000000af3097224 */ /* 0x000fe200078e0209 */
[----:B------:R1:W-:Y:S01]  /*bc30*/  STL [R1+0x25c], R11 ;  /* 0x00025c0b01007387 */ /* 0x0003e20000100800 */
[----:B------:R-:W-:-:S02]  /*bc40*/  @!P2 IMAD.IADD R4, R4, 0x1, -R243 ;  /* 0x000000010404a824 */ /* 0x000fc400078e0af3 */
[C---:B------:R-:W-:Y:S01]  /*bc50*/  IMAD R19, R243.reuse, R12, R19 ;  /* 0x0000000cf3137224 */ /* 0x040fe200078e0213 */
[C---:B------:R-:W-:Y:S01]  /*bc60*/  ISETP.GT.U32.AND P2, PT, R243.reuse, R9, PT ;  /* 0x00000009f300720c */ /* 0x040fe20003f44070 */
[----:B------:R-:W-:Y:S02]  /*bc70*/  IMAD.MOV.U32 R16, RZ, RZ, R0 ;  /* 0x000000ffff107224 */ /* 0x000fe400078e0000 */
[----:B------:R-:W-:Y:S02]  /*bc80*/  VIADD R17, R2, 0xe2 ;  /* 0x000000e202117836 */ /* 0x000fe40000000000 */
[----:B------:R-:W-:Y:S01]  /*bc90*/  @!P6 IMAD.MOV R16, RZ, RZ, -R16 ;  /* 0x000000ffff10e224 */ /* 0x000fe200078e0a10 */
[C---:B------:R-:W-:Y:S01]  /*bca0*/  ISETP.GT.U32.AND P6, PT, R243.reuse, R19, PT ;  /* 0x00000013f300720c */ /* 0x040fe20003fc4070 */
[--C-:B------:R-:W-:Y:S01]  /*bcb0*/  @!P3 IMAD.IADD R8, R8, 0x1, -R243.reuse ;  /* 0x000000010808b824 */ /* 0x100fe200078e0af3 */
[----:B-1----:R-:W-:Y:S01]  /*bcc0*/  IABS R11, R13 ;  /* 0x0000000d000b7213 */ /* 0x002fe20000000000 */
[----:B------:R-:W-:Y:S01]  /*bcd0*/  IMAD.MOV.U32 R15, RZ, RZ, R4 ;  /* 0x000000ffff0f7224 */ /* 0x000fe200078e0004 */
[----:B------:R-:W-:Y:S01]  /*bce0*/  IABS R4, R17 ;  /* 0x0000001100047213 */ /* 0x000fe20000000000 */
[C---:B------:R-:W-:Y:S01]  /*bcf0*/  IMAD.HI.U32 R5, R6.reuse, R14, RZ ;  /* 0x0000000e06057227 */ /* 0x040fe200078e00ff */
[----:B------:R-:W-:Y:S01]  /*bd00*/  ISETP.GT.U32.AND P3, PT, R243, R8, PT ;  /* 0x00000008f300720c */ /* 0x000fe20003f64070 */
[----:B------:R1:W-:Y:S02]  /*bd10*/  STL [R1+0x260], R16 ;  /* 0x0002601001007387 */ /* 0x0003e40000100800 */
[----:B------:R-:W-:Y:S01]  /*bd20*/  @!P2 IMAD.IADD R9, R9, 0x1, -R243 ;  /* 0x000000010909a824 */ /* 0x000fe200078e0af3 */
[----:B------:R-:W-:Y:S01]  /*bd30*/  IADD3 R5, -R5, RZ, RZ ;  /* 0x000000ff05057210 */ /* 0x000fe20007ffe1ff */
[----:B------:R-:W-:-:S03]  /*bd40*/  IMAD.HI.U32 R3, R6, R11, RZ ;  /* 0x0000000b06037227 */ /* 0x000fc600078e00ff */
[----:B------:R-:W-:Y:S01]  /*bd50*/  ISETP.GT.U32.AND P2, PT, R243, R9, PT ;  /* 0x00000009f300720c */ /* 0x000fe20003f44070 */
[----:B------:R-:W-:Y:S02]  /*bd60*/  IMAD.MOV R0, RZ, RZ, -R3 ;  /* 0x000000ffff007224 */ /* 0x000fe400078e0a03 */
[----:B------:R-:W-:Y:S02]  /*bd70*/  @!P6 IMAD.IADD R19, R19, 0x1, -R243 ;  /* 0x000000011313e824 */ /* 0x000fe400078e0af3 */
[----:B------:R-:W-:Y:S02]  /*bd80*/  IMAD R11, R243, R0, R11 ;  /* 0x00000000f30b7224 */ /* 0x000fe400078e020b */
[----:B------:R-:W-:Y:S01]  /*bd90*/  @!P3 IMAD.IADD R8, R8, 0x1, -R243 ;  /* 0x000000010808b824 */ /* 0x000fe200078e0af3 */
[----:B------:R-:W-:Y:S01]  /*bda0*/  ISETP.GE.AND P3, PT, R7, RZ, PT ;  /* 0x000000ff0700720c */ /* 0x000fe20003f66270 */
[----:B------:R-:W-:Y:S01]  /*bdb0*/  IMAD.HI.U32 R7, R6, R4, RZ ;  /* 0x0000000406077227 */ /* 0x000fe200078e00ff */
[----:B------:R-:W-:-:S03]  /*bdc0*/  ISETP.GT.U32.AND P6, PT, R243, R19, PT ;  /* 0x00000013f300720c */ /* 0x000fc60003fc4070 */
[----:B------:R-:W-:Y:S01]  /*bdd0*/  @!P2 IMAD.IADD R9, R9, 0x1, -R243 ;  /* 0x000000010909a824 */ /* 0x000fe200078e0af3 */
[----:B------:R-:W-:Y:S01]  /*bde0*/  ISETP.GT.U32.AND P2, PT, R243, R11, PT ;  /* 0x0000000bf300720c */ /* 0x000fe20003f44070 */
[----:B------:R-:W-:Y:S01]  /*bdf0*/  @!P4 IMAD.MOV R15, RZ, RZ, -R15 ;  /* 0x000000ffff0fc224 */ /* 0x000fe200078e0a0f */
[----:B------:R-:W-:Y:S01]  /*be00*/  IADD3 R7, -R7, RZ, RZ ;  /* 0x000000ff07077210 */ /* 0x000fe20007ffe1ff */
[----:B------:R-:W-:Y:S01]  /*be10*/  IMAD R14, R243, R5, R14 ;  /* 0x00000005f30e7224 */ /* 0x000fe200078e020e */
[----:B------:R-:W-:Y:S01]  /*be20*/  ISETP.GE.AND P4, PT, R13, RZ, PT ;  /* 0x000000ff0d00720c */ /* 0x000fe20003f86270 */
[C---:B------:R-:W-:Y:S01]  /*be30*/  VIADD R3, R2.reuse, 0xe4 ;  /* 0x000000e402037836 */ /* 0x040fe20000000000 */
[----:B------:R-:W-:Y:S01]  /*be40*/  IABS R13, R18 ;  /* 0x00000012000d7213 */ /* 0x000fe20000000000 */
[----:B------:R-:W-:Y:S01]  /*be50*/  IMAD R4, R243, R7, R4 ;  /* 0x00000007f3047224 */ /* 0x000fe200078e0204 */
[----:B------:R2:W-:Y:S01]  /*be60*/  STL [R1+0x264], R15 ;  /* 0x0002640f01007387 */ /* 0x0005e20000100800 */
[----:B-1----:R-:W-:-:S02]  /*be70*/  VIADD R16, R2, 0xe5 ;  /* 0x000000e502107836 */ /* 0x002fc40000000000 */
[--C-:B------:R-:W-:Y:S01]  /*be80*/  @!P6 IMAD.IADD R19, R19, 0x1, -R243.reuse ;  /* 0x000000011313e824 */ /* 0x100fe200078e0af3 */
[----:B------:R-:W-:Y:S01]  /*be90*/  ISETP.GT.U32.AND P6, PT, R243, R14, PT ;  /* 0x0000000ef300720c */ /* 0x000fe20003fc4070 */
[----:B------:R-:W-:Y:S01]  /*bea0*/  @!P2 IMAD.IADD R11, R11, 0x1, -R243 ;  /* 0x000000010b0ba824 */ /* 0x000fe200078e0af3 */
[----:B------:R-:W-:Y:S01]  /*beb0*/  ISETP.GT.U32.AND P2, PT, R243, R4, PT ;  /* 0x00000004f300720c */ /* 0x000fe20003f44070 */
[----:B------:R-:W-:Y:S01]  /*bec0*/  IMAD.HI.U32 R27, R6, R13, RZ ;  /* 0x0000000d061b7227 */ /* 0x000fe200078e00ff */
[----:B------:R-:W-:Y:S02]  /*bed0*/  IABS R5, R16 ;  /* 0x0000001000057213 */ /* 0x000fe40000000000 */
[----:B--2---:R-:W-:Y:S01]  /*bee0*/  IABS R15, R3 ;  /* 0x00000003000f7213 */ /* 0x004fe20000000000 */
[----:B------:R-:W-:Y:S02]  /*bef0*/  IMAD.MOV R27, RZ, RZ, -R27 ;  /* 0x000000ffff1b7224 */ /* 0x000fe400078e0a1b */
[----:B------:R-:W-:-:S02]  /*bf00*/  VIADD R10, R2, 0xe6 ;  /* 0x000000e6020a7836 */ /* 0x000fc40000000000 */
[----:B------:R-:W-:-:S03]  /*bf10*/  IMAD.HI.U32 R20, R6, R15, RZ ;  /* 0x0000000f06147227 */ /* 0x000fc600078e00ff */
[----:B------:R-:W-:Y:S01]  /*bf20*/  IABS R0, R10 ;  /* 0x0000000a00007213 */ /* 0x000fe20000000000 */
[----:B------:R-:W-:-:S04]  /*bf30*/  IMAD.HI.U32 R7, R6, R5, RZ ;  /* 0x0000000506077227 */ /* 0x000fc800078e00ff */
[C---:B------:R-:W-:Y:S02]  /*bf40*/  IMAD R13, R243.reuse, R27, R13 ;  /* 0x0000001bf30d7224 */ /* 0x040fe400078e020d */
[----:B------:R-:W-:Y:S02]  /*bf50*/  IMAD.MOV R20, RZ, RZ, -R20 ;  /* 0x000000ffff147224 */ /* 0x000fe400078e0a14 */
[----:B------:R-:W-:Y:S02]  /*bf60*/  IMAD.MOV R27, RZ, RZ, -R7 ;  /* 0x000000ffff1b7224 */ /* 0x000fe400078e0a07 */
[----:B------:R-:W-:Y:S01]  /*bf70*/  @!P6 IMAD.IADD R14, R14, 0x1, -R243 ;  /* 0x000000010e0ee824 */ /* 0x000fe200078e0af3 */
[C---:B------:R-:W-:Y:S01]  /*bf80*/  ISETP.GT.U32.AND P6, PT, R243.reuse, R13, PT ;  /* 0x0000000df300720c */ /* 0x040fe20003fc4070 */
[----:B------:R-:W-:Y:S02]  /*bf90*/  IMAD.MOV.U32 R21, RZ, RZ, R8 ;  /* 0x000000ffff157224 */ /* 0x000fe400078e0008 */
[----:B------:R-:W-:-:S02]  /*bfa0*/  IMAD R7, R243, R20, R15 ;  /* 0x00000014f3077224 */ /* 0x000fc400078e020f */
[----:B------:R-:W-:Y:S01]  /*bfb0*/  @!P2 IMAD.IADD R4, R4, 0x1, -R243 ;  /* 0x000000010404a824 */ /* 0x000fe200078e0af3 */
[----:B------:R-:W-:Y:S01]  /*bfc0*/  ISETP.GT.U32.AND P2, PT, R243, R11, PT ;  /* 0x0000000bf300720c */ /* 0x000fe20003f44070 */
[----:B------:R-:W-:Y:S01]  /*bfd0*/  IMAD.MOV.U32 R20, RZ, RZ, R9 ;  /* 0x000000ffff147224 */ /* 0x000fe200078e0009 */
[----:B------:R-:W-:Y:S01]  /*bfe0*/  @!P1 IADD3 R21, -R21, RZ, RZ ;  /* 0x000000ff15159210 */ /* 0x000fe20007ffe1ff */
[----:B------:R-:W-:Y:S01]  /*bff0*/  IMAD.HI.U32 R12, R6, R0, RZ ;  /* 0x00000000060c7227 */ /* 0x000fe200078e00ff */
[----:B------:R-:W-:-:S03]  /*c000*/  ISETP.GT.U32.AND P1, PT, R243, R14, PT ;  /* 0x0000000ef300720c */ /* 0x000fc60003f24070 */
[----:B------:R-:W-:Y:S01]  /*c010*/  @!P5 IMAD.MOV R20, RZ, RZ, -R20 ;  /* 0x000000ffff14d224 */ /* 0x000fe200078e0a14 */
[C---:B------:R-:W-:Y:S01]  /*c020*/  ISETP.GT.U32.AND P5, PT, R243.reuse, R4, PT ;  /* 0x00000004f300720c */ /* 0x040fe20003fa4070 */
[C---:B------:R-:W-:Y:S01]  /*c030*/  IMAD R5, R243.reuse, R27, R5 ;  /* 0x0000001bf3057224 */ /* 0x040fe200078e0205 */
[----:B------:R-:W-:Y:S01]  /*c040*/  IADD3 R15, -R12, RZ, RZ ;  /* 0x000000ff0c0f7210 */ /* 0x000fe20007ffe1ff */
[----:B------:R-:W-:Y:S01]  /*c050*/  VIADD R12, R2, 0xe7 ;  /* 0x000000e7020c7836 */ /* 0x000fe20000000000 */
[----:B------:R1:W-:Y:S01]  /*c060*/  STL [R1+0x274], R21 ;  /* 0x0002741501007387 */ /* 0x0003e20000100800 */
[----:B------:R-:W-:Y:S01]  /*c070*/  @!P0 IMAD.MOV R19, RZ, RZ, -R19 ;  /* 0x000000ffff138224 */ /* 0x000fe200078e0a13 */
[----:B------:R-:W-:Y:S01]  /*c080*/  ISETP.GT.U32.AND P0, PT, R243, R7, PT ;  /* 0x00000007f300720c */ /* 0x000fe20003f04070 */
[--C-:B------:R-:W-:Y:S01]  /*c090*/  @!P6 IMAD.IADD R13, R13, 0x1, -R243.reuse ;  /* 0x000000010d0de824 */ /* 0x100fe200078e0af3 */
[----:B------:R-:W-:Y:S01]  /*c0a0*/  STL [R1+0x33c], R20 ;  /* 0x00033c1401007387 */ /* 0x000fe20000100800 */
[----:B------:R-:W-:Y:S01]  /*c0b0*/  IMAD R0, R243, R15, R0 ;  /* 0x0000000ff3007224 */ /* 0x000fe200078e0200 */
[----:B------:R-:W-:Y:S01]  /*c0c0*/  IABS R15, R12 ;  /* 0x0000000c000f7213 */ /* 0x000fe20000000000 */
[--C-:B------:R-:W-:Y:S01]  /*c0d0*/  @!P2 IMAD.IADD R11, R11, 0x1, -R243.reuse ;  /* 0x000000010b0ba824 */ /* 0x100fe200078e0af3 */
[C---:B------:R-:W-:Y:S01]  /*c0e0*/  ISETP.GT.U32.AND P2, PT, R243.reuse, R5, PT ;  /* 0x00000005f300720c */ /* 0x040fe20003f44070 */
[----:B------:R2:W-:Y:S01]  /*c0f0*/  STL [R1+0x344], R19 ;  /* 0x0003441301007387 */ /* 0x0005e20000100800 */
[----:B------:R-:W-:Y:S01]  /*c100*/  ISETP.GT.U32.AND P6, PT, R243, R13, PT ;  /* 0x0000000df300720c */ /* 0x000fe20003fc4070 */
[--C-:B------:R-:W-:Y:S01]  /*c110*/  @!P5 IMAD.IADD R4, R4, 0x1, -R243.reuse ;  /* 0x000000010404d824 */ /* 0x100fe200078e0af3 */
[----:B------:R-:W-:Y:S01]  /*c120*/  @!P1 IADD3 R14, R14, -R243, RZ ;  /* 0x800000f30e0e9210 */ /* 0x000fe20007ffe0ff */
[----:B------:R-:W-:Y:S01]  /*c130*/  VIADD R8, R2, 0xe8 ;  /* 0x000000e802087836 */ /* 0x000fe20000000000 */
[----:B------:R-:W-:Y:S01]  /*c140*/  ISETP.GE.AND P1, PT, R17, RZ, PT ;  /* 0x000000ff1100720c */ /* 0x000fe20003f26270 */
[----:B------:R-:W-:Y:S01]  /*c150*/  @!P0 IMAD.IADD R7, R7, 0x1, -R243 ;  /* 0x0000000107078824 */ /* 0x000fe200078e0af3 */
[----:B------:R-:W-:Y:S01]  /*c160*/  ISETP.GT.U32.AND P5, PT, R243, R0, PT ;  /* 0x00000000f300720c */ /* 0x000fe20003fa4070 */
[----:B-1----:R-:W-:Y:S01]  /*c170*/  IMAD.MOV.U32 R21, RZ, RZ, R11 ;  /* 0x000000ffff157224 */ /* 0x002fe200078e000b */
[----:B------:R-:W-:Y:S01]  /*c180*/  IABS R9, R8 ;  /* 0x0000000800097213 */ /* 0x000fe20000000000 */
[----:B--2---:R-:W-:Y:S01]  /*c190*/  IMAD.HI.U32 R19, R6, R15, RZ ;  /* 0x0000000f06137227 */ /* 0x004fe200078e00ff */
[----:B------:R-:W-:-:S02]  /*c1a0*/  ISETP.GE.AND P0, PT, R3, RZ, PT ;  /* 0x000000ff0300720c */ /* 0x000fc40003f06270 */
[----:B------:R-:W-:Y:S01]  /*c1b0*/  @!P2 IADD3 R5, R5, -R243, RZ ;  /* 0x800000f30505a210 */ /* 0x000fe20007ffe0ff */
[----:B------:R-:W-:Y:S01]  /*c1c0*/  IMAD.MOV R19, RZ, RZ, -R19 ;  /* 0x000000ffff137224 */ /* 0x000fe200078e0a13 */
[----:B------:R-:W-:Y:S01]  /*c1d0*/  ISETP.GE.AND P2, PT, R16, RZ, PT ;  /* 0x000000ff1000720c */ /* 0x000fe20003f46270 */
[----:B------:R-:W-:Y:S02]  /*c1e0*/  IMAD.MOV.U32 R20, RZ, RZ, R14 ;  /* 0x000000ffff147224 */ /* 0x000fe400078e000e */
[C---:B------:R-:W-:Y:S02]  /*c1f0*/  IMAD R3, R243.reuse, R19, R15 ;  /* 0x00000013f3037224 */ /* 0x040fe400078e020f */
[----:B------:R-:W-:Y:S01]  /*c200*/  @!P4 IMAD.MOV R21, RZ, RZ, -R21 ;  /* 0x000000ffff15c224 */ /* 0x000fe200078e0a15 */
[C---:B------:R-:W-:Y:S01]  /*c210*/  ISETP.GT.U32.AND P4, PT, R243.reuse, R7, PT ;  /* 0x00000007f300720c */ /* 0x040fe20003f84070 */
[----:B------:R-:W-:Y:S01]  /*c220*/  IMAD.MOV.U32 R14, RZ, RZ, R4 ;  /* 0x000000ffff0e7224 */ /* 0x000fe200078e0004 */
[----:B------:R-:W-:Y:S01]  /*c230*/  @!P3 IADD3 R20, -R20, RZ, RZ ;  /* 0x000000ff1414b210 */ /* 0x000fe20007ffe1ff */
[----:B------:R-:W-:Y:S01]  /*c240*/  IMAD.HI.U32 R17, R6, R9, RZ ;  /* 0x0000000906117227 */ /* 0x000fe200078e00ff */
[----:B------:R-:W-:Y:S01]  /*c250*/  ISETP.GT.U32.AND P3, PT, R243, R5, PT ;  /* 0x00000005f300720c */ /* 0x000fe20003f64070 */
[----:B------:R-:W-:Y:S02]  /*c260*/  STL [R1+0x34c], R21 ;  /* 0x00034c1501007387 */ /* 0x000fe40000100800 */
[--C-:B------:R-:W-:Y:S01]  /*c270*/  @!P6 IMAD.IADD R13, R13, 0x1, -R243.reuse ;  /* 0x000000010d0de824 */ /* 0x100fe200078e0af3 */
[----:B------:R-:W-:Y:S01]  /*c280*/  ISETP.GE.AND P6, PT, R18, RZ, PT ;  /* 0x000000ff1200720c */ /* 0x000fe20003fc6270 */
[----:B------:R-:W-:Y:S01]  /*c290*/  @!P1 IMAD.MOV R14, RZ, RZ, -R14 ;  /* 0x000000ffff0e9224 */ /* 0x000fe200078e0a0e */
[----:B------:R-:W-:Y:S01]  /*c2a0*/  ISETP.GT.U32.AND P1, PT, R243, R3, PT ;  /* 0x00000003f300720c */ /* 0x000fe20003f24070 */
[----:B------:R-:W-:Y:S01]  /*c2b0*/  @!P5 IMAD.IADD R0, R0, 0x1, -R243 ;  /* 0x000000010000d824 */ /* 0x000fe200078e0af3 */
[----:B------:R-:W-:Y:S01]  /*c2c0*/  STL [R1+0x358], R20 ;  /* 0x0003581401007387 */ /* 0x000fe20000100800 */
[----:B------:R-:W-:-:S02]  /*c2d0*/  IMAD.MOV R17, RZ, RZ, -R17 ;  /* 0x000000ffff117224 */ /* 0x000fc400078e0a11 */
[----:B------:R-:W-:Y:S01]  /*c2e0*/  VIADD R11, R2, 0xe9 ;  /* 0x000000e9020b7836 */ /* 0x000fe20000000000 */
[C---:B------:R-:W-:Y:S01]  /*c2f0*/  ISETP.GT.U32.AND P5, PT, R243.reuse, R0, PT ;  /* 0x00000000f300720c */ /* 0x040fe20003fa4070 */
[----:B------:R-:W-:Y:S01]  /*c300*/  IMAD R9, R243, R17, R9 ;  /* 0x00000011f3097224 */ /* 0x000fe200078e0209 */
[----:B------:R1:W-:Y:S01]  /*c310*/  STL [R1+0x370], R14 ;  /* 0x0003700e01007387 */ /* 0x0003e20000100800 */
[----:B------:R-:W-:Y:S01]  /*c320*/  @!P4 IMAD.IADD R7, R7, 0x1, -R243 ;  /* 0x000000010707c824 */ /* 0x000fe200078e0af3 */
[----:B------:R-:W-:Y:S01]  /*c330*/  @!P3 IADD3 R5, R5, -R243, RZ ;  /* 0x800000f30505b210 */ /* 0x000fe20007ffe0ff */
[----:B------:R-:W-:Y:S01]  /*c340*/  @!P6 IMAD.MOV R13, RZ, RZ, -R13 ;  /* 0x000000ffff0de224 */ /* 0x000fe200078e0a0d */
[----:B------:R-:W-:Y:S01]  /*c350*/  ISETP.GT.U32.AND P4, PT, R243, R9, PT ;  /* 0x00000009f300720c */ /* 0x000fe20003f84070 */
[----:B------:R-:W-:Y:S01]  /*c360*/  @!P1 IMAD.IADD R3, R3, 0x1, -R243 ;  /* 0x0000000103039824 */ /* 0x000fe200078e0af3 */
[----:B------:R-:W-:Y:S01]  /*c370*/  ISETP.GE.AND P6, PT, R10, RZ, PT ;  /* 0x000000ff0a00720c */ /* 0x000fe20003fc6270 */
[----:B------:R-:W-:Y:S01]  /*c380*/  IMAD.MOV.U32 R15, RZ, RZ, R7 ;  /* 0x000000ffff0f7224 */ /* 0x000fe200078e0007 */
[----:B------:R-:W-:Y:S01]  /*c390*/  ISETP.GE.AND P3, PT, R12, RZ, PT ;  /* 0x000000ff0c00720c */ /* 0x000fe20003f66270 */
[----:B------:R-:W-:Y:S01]  /*c3a0*/  VIADD R4, R2, 0xea ;  /* 0x000000ea02047836 */ /* 0x000fe20000000000 */
[----:B-1----:R-:W-:Y:S01]  /*c3b0*/  IABS R14, R11 ;  /* 0x0000000b000e7213 */ /* 0x002fe20000000000 */
[----:B------:R-:W-:Y:S01]  /*c3c0*/  @!P0 IMAD.MOV R15, RZ, RZ, -R15 ;  /* 0x000000ffff0f8224 */ /* 0x000fe200078e0a0f */
[----:B------:R-:W-:Y:S01]  /*c3d0*/  ISETP.GT.U32.AND P0, PT, R243, R3, PT ;  /* 0x00000003f300720c */ /* 0x000fe20003f04070 */
[----:B------:R-:W-:Y:S01]  /*c3e0*/  @!P5 IMAD.IADD R0, R0, 0x1, -R243 ;  /* 0x000000010000d824 */ /* 0x000fe200078e0af3 */
[----:B------:R1:W-:Y:S01]  /*c3f0*/  STL [R1+0x378], R13 ;  /* 0x0003780d01007387 */ /* 0x0003e20000100800 */
[----:B------:R-:W-:Y:S01]  /*c400*/  IMAD.HI.U32 R12, R6, R14, RZ ;  /* 0x0000000e060c7227 */ /* 0x000fe200078e00ff */
[----:B------:R-:W-:-:S02]  /*c410*/  IABS R10, R4 ;  /* 0x00000004000a7213 */ /* 0x000fc40000000000 */
[----:B------:R-:W-:Y:S01]  /*c420*/  ISETP.GE.AND P5, PT, R8, RZ, PT ;  /* 0x000000ff0800720c */ /* 0x000fe20003fa6270 */
[----:B------:R-:W-:Y:S01]  /*c430*/  IMAD.MOV R12, RZ, RZ, -R12 ;  /* 0x000000ffff0c7224 */ /* 0x000fe200078e0a0c */
[----:B------:R-:W-:Y:S01]  /*c440*/  STL [R1+0x384], R15 ;  /* 0x0003840f01007387 */ /* 0x000fe20000100800 */
[----:B------:R-:W-:Y:S01]  /*c450*/  @!P4 IMAD.IADD R9, R9, 0x1, -R243 ;  /* 0x000000010909c824 */ /* 0x000fe200078e0af3 */
[----:B------:R-:W-:Y:S01]  /*c460*/  ISETP.GE.AND P4, PT, R4, RZ, PT ;  /* 0x000000ff0400720c */ /* 0x000fe20003f86270 */
[----:B------:R-:W-:Y:S01]  /*c470*/  IMAD R14, R243, R12, R14 ;  /* 0x0000000cf30e7224 */ /* 0x000fe200078e020e */
[----:B-1----:R-:W-:Y:S01]  /*c480*/  MOV R13, R5 ;  /* 0x00000005000d7202 */ /* 0x002fe20000000f00 */
[----:B------:R-:W-:Y:S01]  /*c490*/  IMAD.MOV.U32 R5, RZ, RZ, R0 ;  /* 0x000000ffff057224 */ /* 0x000fe200078e0000 */
[----:B------:R-:W-:Y:S01]  /*c4a0*/  IADD3 R0, R2, 0xec, RZ ;  /* 0x000000ec02007810 */ /* 0x000fe20007ffe0ff */
[----:B------:R-:W-:Y:S01]  /*c4b0*/  IMAD.HI.U32 R8, R6, R10, RZ ;  /* 0x0000000a06087227 */ /* 0x000fe200078e00ff */
[----:B------:R-:W-:-:S03]  /*c4c0*/  ISETP.GE.AND P1, PT, R11, RZ, PT ;  /* 0x000000ff0b00720c */ /* 0x000fc60003f26270 */
[----:B------:R-:W-:Y:S01]  /*c4d0*/  @!P6 IMAD.MOV R5, RZ, RZ, -R5 ;  /* 0x000000ffff05e224 */ /* 0x000fe200078e0a05 */
[C---:B------:R-:W-:Y:S01]  /*c4e0*/  ISETP.GT.U32.AND P6, PT, R243.reuse, R14, PT ;  /* 0x0000000ef300720c */ /* 0x040fe20003fc4070 */
[----:B------:R-:W-:Y:S01]  /*c4f0*/  @!P2 IMAD.MOV R13, RZ, RZ, -R13 ;  /* 0x000000ffff0da224 */ /* 0x000fe200078e0a0d */
[----:B------:R-:W-:Y:S01]  /*c500*/  ISETP.GT.U32.AND P2, PT, R243, R9, PT ;  /* 0x00000009f300720c */ /* 0x000fe20003f44070 */
[--C-:B------:R-:W-:Y:S02]  /*c510*/  @!P0 IMAD.IADD R3, R3, 0x1, -R243.reuse ;  /* 0x0000000103038824 */ /* 0x100fe400078e0af3 */
[----:B------:R-:W-:Y:S01]  /*c520*/  IMAD.MOV R8, RZ, RZ, -R8 ;  /* 0x000000ffff087224 */ /* 0x000fe200078e0a08 */
[----:B------:R-:W-:Y:S01]  /*c530*/  STL [R1+0x390], R13 ;  /* 0x0003900d01007387 */ /* 0x000fe20000100800 */
[C---:B------:R-:W-:Y:S02]  /*c540*/  VIADD R12, R2.reuse, 0xeb ;  /* 0x000000eb020c7836 */ /* 0x040fe40000000000 */
[----:B------:R-:W-:Y:S01]  /*c550*/  IMAD R10, R243, R8, R10 ;  /* 0x00000008f30a7224 */ /* 0x000fe200078e020a */
[----:B------:R1:W-:Y:S01]  /*c560*/  STL [R1+0x3b0], R5 ;  /* 0x0003b00501007387 */ /* 0x0003e20000100800 */
[----:B------:R-:W-:Y:S01]  /*c570*/  VIADD R4, R2, 0xed ;  /* 0x000000ed02047836 */ /* 0x000fe20000000000 */
[----:B------:R-:W-:Y:S01]  /*c580*/  ISETP.GE.AND P0, PT, R12, RZ, PT ;  /* 0x000000ff0c00720c */ /* 0x000fe20003f06270 */
[----:B------:R-:W-:Y:S01]  /*c590*/  VIADD R11, R2, 0xef ;  /* 0x000000ef020b7836 */ /* 0x000fe20000000000 */
[----:B------:R-:W-:Y:S01]  /*c5a0*/  IABS R12, R12 ;  /* 0x0000000c000c7213 */ /* 0x000fe20000000000 */
[----:B------:R-:W-:Y:S01]  /*c5b0*/  @!P2 IMAD.IADD R9, R9, 0x1, -R243 ;  /* 0x000000010909a824 */ /* 0x000fe200078e0af3 */
[----:B------:R-:W-:Y:S01]  /*c5c0*/  @!P6 IADD3 R14, R14, -R243, RZ ;  /* 0x800000f30e0ee210 */ /* 0x000fe20007ffe0ff */
[C---:B------:R-:W-:Y:S01]  /*c5d0*/  VIADD R37, R2.reuse, 0x176 ;  /* 0x0000017602257836 */ /* 0x040fe20000000000 */
[C---:B------:R-:W-:Y:S01]  /*c5e0*/  ISETP.GT.U32.AND P2, PT, R243.reuse, R10, PT ;  /* 0x0000000af300720c */ /* 0x040fe20003f44070 */
[----:B------:R-:W-:Y:S01]  /*c5f0*/  @!P5 IMAD.MOV R9, RZ, RZ, -R9 ;  /* 0x000000ffff09d224 */ /* 0x000fe200078e0a09 */
[----:B------:R-:W-:Y:S01]  /*c600*/  ISETP.GT.U32.AND P6, PT, R243, R14, PT ;  /* 0x0000000ef300720c */ /* 0x000fe20003fc4070 */
[----:B-1----:R-:W-:Y:S01]  /*c610*/  IMAD.MOV.U32 R5, RZ, RZ, R3 ;  /* 0x000000ffff057224 */ /* 0x002fe200078e0003 */
[----:B------:R-:W-:Y:S01]  /*c620*/  IABS R7, R4 ;  /* 0x0000000400077213 */ /* 0x000fe20000000000 */
[----:B------:R-:W-:Y:S01]  /*c630*/  VIADD R175, R2, 0x195 ;  /* 0x0000019502af7836 */ /* 0x000fe20000000000 */
[----:B------:R-:W-:Y:S01]  /*c640*/  IABS R8, R0 ;  /* 0x0000000000087213 */ /* 0x000fe20000000000 */
[----:B------:R-:W-:Y:S01]  /*c650*/  @!P3 IMAD.MOV R5, RZ, RZ, -R5 ;  /* 0x000000ffff05b224 */ /* 0x000fe200078e0a05 */
[----:B------:R-:W-:Y:S01]  /*c660*/  ISETP.GE.AND P3, PT, R0, RZ, PT ;  /* 0x000000ff0000720c */ /* 0x000fe20003f66270 */
[----:B------:R-:W-:Y:S01]  /*c670*/  IMAD.HI.U32 R0, R6, R7, RZ ;  /* 0x0000000706007227 */ /* 0x000fe200078e00ff */
[----:B------:R-:W-:-:S02]  /*c680*/  ISETP.GE.AND P5, PT, R4, RZ, PT ;  /* 0x000000ff0400720c */ /* 0x000fc40003fa6270 */
[----:B------:R1:W-:Y:S01]  /*c690*/  STL [R1+0x4f0], R5 ;  /* 0x0004f00501007387 */ /* 0x0003e20000100800 */
[--C-:B------:R-:W-:Y:S01]  /*c6a0*/  @!P2 IMAD.IADD R10, R10, 0x1, -R243.reuse ;  /* 0x000000010a0aa824 */ /* 0x100fe200078e0af3 */
[----:B------:R-:W-:Y:S01]  /*c6b0*/  IADD3 R4, -R0, RZ, RZ ;  /* 0x000000ff00047210 */ /* 0x000fe20007ffe1ff */
[----:B------:R-:W-:Y:S01]  /*c6c0*/  @!P6 IMAD.IADD R14, R14, 0x1, -R243 ;  /* 0x000000010e0ee824 */ /* 0x000fe200078e0af3 */
[----:B------:R-:W-:Y:S01]  /*c6d0*/  IABS R15, R11 ;  /* 0x0000000b000f7213 */ /* 0x000fe20000000000 */
[C---:B------:R-:W-:Y:S01]  /*c6e0*/  IMAD.HI.U32 R3, R6.reuse, R8, RZ ;  /* 0x0000000806037227 */ /* 0x040fe200078e00ff */
[----:B------:R-:W-:Y:S01]  /*c6f0*/  ISETP.GT.U32.AND P2, PT, R243, R10, PT ;  /* 0x0000000af300720c */ /* 0x000fe20003f44070 */
[----:B------:R2:W-:Y:S01]  /*c700*/  STL [R1+0x4ec], R9 ;  /* 0x0004ec0901007387 */ /* 0x0005e20000100800 */
[----:B------:R-:W-:Y:S01]  /*c710*/  IABS R77, R37 ;  /* 0x00000025004d7213 */ /* 0x000fe20000000000 */
[----:B------:R-:W-:Y:S02]  /*c720*/  IMAD.MOV R3, RZ, RZ, -R3 ;  /* 0x000000ffff037224 */ /* 0x000fe400078e0a03 */
[----:B-1----:R-:W-:-:S04]  /*c730*/  IMAD.HI.U32 R5, R6, R12, RZ ;  /* 0x0000000c06057227 */ /* 0x002fc800078e00ff */
[----:B------:R-:W-:Y:S02]  /*c740*/  IMAD.MOV R5, RZ, RZ, -R5 ;  /* 0x000000ffff057224 */ /* 0x000fe400078e0a05 */
[C---:B------:R-:W-:Y:S02]  /*c750*/  IMAD R7, R243.reuse, R4, R7 ;  /* 0x00000004f3077224 */ /* 0x040fe400078e0207 */
[C---:B------:R-:W-:Y:S02]  /*c760*/  IMAD R12, R243.reuse, R5, R12 ;  /* 0x00000005f30c7224 */ /* 0x040fe400078e020c */
[C---:B------:R-:W-:Y:S01]  /*c770*/  IMAD R8, R243.reuse, R3, R8 ;  /* 0x00000003f3087224 */ /* 0x040fe200078e0208 */
[C---:B------:R-:W-:Y:S01]  /*c780*/  IADD3 R3, R2.reuse, 0xf1, RZ ;  /* 0x000000f102037810 */ /* 0x040fe20007ffe0ff */
[----:B------:R-:W-:Y:S01]  /*c790*/  VIADD R0, R2, 0xee ;  /* 0x000000ee02007836 */ /* 0x000fe20000000000 */
[C---:B------:R-:W-:Y:S01]  /*c7a0*/  ISETP.GT.U32.AND P6, PT, R243.reuse, R12, PT ;  /* 0x0000000cf300720c */ /* 0x040fe20003fc4070 */
[----:B------:R-:W-:Y:S01]  /*c7b0*/  @!P2 IMAD.IADD R10, R10, 0x1, -R243 ;  /* 0x000000010a0aa824 */ /* 0x000fe200078e0af3 */
[----:B------:R-:W-:Y:S01]  /*c7c0*/  ISETP.GT.U32.AND P2, PT, R243, R8, PT ;  /* 0x00000008f300720c */ /* 0x000fe20003f44070 */
[----:B------:R-:W-:Y:S01]  /*c7d0*/  IMAD.MOV.U32 R16, RZ, RZ, R14 ;  /* 0x000000ffff107224 */ /* 0x000fe200078e000e */
[----:B------:R-:W-:Y:S01]  /*c7e0*/  IABS R5, R0 ;  /* 0x0000000000057213 */ /* 0x000fe20000000000 */
[----:B------:R-:W-:Y:S01]  /*c7f0*/  IMAD.MOV.U32 R14, RZ, RZ, R15 ;  /* 0x000000ffff0e7224 */ /* 0x000fe200078e000f */
[----:B--2---:R-:W-:Y:S01]  /*c800*/  IABS R9, R3 ;  /* 0x0000000300097213 */ /* 0x004fe20000000000 */
[----:B------:R-:W-:-:S02]  /*c810*/  @!P1 IMAD.MOV R16, RZ, RZ, -R16 ;  /* 0x000000ffff109224 */ /* 0x000fc400078e0a10 */
[----:B------:R-:W-:-:S03]  /*c820*/  IMAD.HI.U32 R15, R6, R5, RZ ;  /* 0x00000005060f7227 */ /* 0x000fc600078e00ff */
[----:B------:R-:W-:Y:S01]  /*c830*/  STL [R1+0x4e8], R16 ;  /* 0x0004e81001007387 */ /* 0x000fe20000100800 */
[--C-:B------:R-:W-:Y:S01]  /*c840*/  @!P6 IMAD.IADD R12, R12, 0x1, -R243.reuse ;  /* 0x000000010c0ce824 */ /* 0x100fe200078e0af3 */
[----:B------:R-:W-:Y:S01]  /*c850*/  ISETP.GT.U32.AND P6, PT, R243, R7, PT ;  /* 0x00000007f300720c */ /* 0x000fe20003fc4070 */
[----:B------:R-:W-:Y:S01]  /*c860*/  VIADD R4, R2, 0xf0 ;  /* 0x000000f002047836 */ /* 0x000fe20000000000 */
[----:B------:R-:W-:Y:S01]  /*c870*/  IADD3 R15, -R15, RZ, RZ ;  /* 0x000000ff0f0f7210 */ /* 0x000fe20007ffe1ff */
[----:B------:R-:W-:Y:S01]  /*c880*/  @!P2 IMAD.IADD R8, R8, 0x1, -R243 ;  /* 0x000000010808a824 */ /* 0x000fe200078e0af3 */
[C---:B------:R-:W-:Y:S01]  /*c890*/  ISETP.GT.U32.AND P1, PT, R243.reuse, R12, PT ;  /* 0x0000000cf300720c */ /* 0x040fe20003f24070 */
[----:B------:R-:W-:Y:S01]  /*c8a0*/  @!P4 IMAD.MOV R10, RZ, RZ, -R10 ;  /* 0x000000ffff0ac224 */ /* 0x000fe200078e0a0a */
[----:B------:R-:W-:Y:S01]  /*c8b0*/  IABS R13, R4 ;  /* 0x00000004000d7213 */ /* 0x000fe20000000000 */
[C---:B------:R-:W-:Y:S01]  /*c8c0*/  VIADD R174, R2.reuse, 0x196 ;  /* 0x0000019602ae7836 */ /* 0x040fe20000000000 */
[C---:B------:R-:W-:Y:S01]  /*c8d0*/  ISETP.GT.U32.AND P2, PT, R243.reuse, R8, PT ;  /* 0x00000008f300720c */ /* 0x040fe20003f44070 */
[----:B------:R-:W-:Y:S01]  /*c8e0*/  VIADD R56, R2, 0x19a ;  /* 0x0000019a02387836 */ /* 0x000fe20000000000 */
[----:B------:R-:W-:Y:S01]  /*c8f0*/  ISETP.GE.AND P4, PT, R0, RZ, PT ;  /* 0x000000ff0000720c */ /* 0x000fe20003f86270 */
[----:B------:R-:W-:Y:S01]  /*c900*/  IMAD R0, R243, R15, R5 ;  /* 0x0000000ff3007224 */ /* 0x000fe200078e0205 */
[----:B------:R1:W-:Y:S01]  /*c910*/  STL [R1+0x3bc], R10 ;  /* 0x0003bc0a01007387 */ /* 0x0003e20000100800 */
[----:B------:R-:W-:Y:S01]  /*c920*/  @!P6 IMAD.IADD R7, R7, 0x1, -R243 ;  /* 0x000000010707e824 */ /* 0x000fe200078e0af3 */
[----:B------:R-:W-:Y:S01]  /*c930*/  IABS R79, R174 ;  /* 0x000000ae004f7213 */ /* 0x000fe20000000000 */
[----:B------:R-:W-:Y:S01]  /*c940*/  IMAD.HI.U32 R5, R6, R13, RZ ;  /* 0x0000000d06057227 */ /* 0x000fe200078e00ff */
[----:B------:R-:W-:-:S02]  /*c950*/  IABS R190, R56 ;  /* 0x0000003800be7213 */ /* 0x000fc40000000000 */
[C---:B------:R-:W-:Y:S01]  /*c960*/  ISETP.GT.U32.AND P6, PT, R243.reuse, R7, PT ;  /* 0x00000007f300720c */ /* 0x040fe20003fc4070 */
[----:B------:R-:W-:Y:S01]  /*c970*/  @!P1 IMAD.IADD R12, R12, 0x1, -R243 ;  /* 0x000000010c0c9824 */ /* 0x000fe200078e0af3 */
[----:B------:R-:W-:Y:S01]  /*c980*/  ISETP.GT.U32.AND P1, PT, R243, R0, PT ;  /* 0x00000000f300720c */ /* 0x000fe20003f24070 */
[----:B------:R-:W-:Y:S01]  /*c990*/  IMAD.HI.U32 R15, R6, R14, RZ ;  /* 0x0000000e060f7227 */ /* 0x000fe200078e00ff */
[----:B------:R-:W-:Y:S02]  /*c9a0*/  @!P2 IADD3 R8, R8, -R243, RZ ;  /* 0x800000f30808a210 */ /* 0x000fe40007ffe0ff */
[----:B------:R-:W-:Y:S01]  /*c9b0*/  ISETP.GE.AND P2, PT, R11, RZ, PT ;  /* 0x000000ff0b00720c */ /* 0x000fe20003f46270 */
[----:B-1----:R-:W-:-:S04]  /*c9c0*/  IMAD.HI.U32 R10, R6, R9, RZ ;  /* 0x00000009060a7227 */ /* 0x002fc800078e00ff */
[----:B------:R-:W-:Y:S02]  /*c9d0*/  IMAD.MOV R5, RZ, RZ, -R5 ;  /* 0x000000ffff057224 */ /* 0x000fe400078e0a05 */
[----:B------:R-:W-:Y:S01]  /*c9e0*/  IMAD.MOV R10, RZ, RZ, -R10 ;  /* 0x000000ffff0a7224 */ /* 0x000fe200078e0a0a */
[----:B------:R-:W-:Y:S01]  /*c9f0*/  @!P6 IADD3 R7, R7, -R243, RZ ;  /* 0x800000f30707e210 */ /* 0x000fe20007ffe0ff */
[----:B------:R-:W-:Y:S02]  /*ca00*/  IMAD.MOV R15, RZ, RZ, -R15 ;  /* 0x000000ffff0f7224 */ /* 0x000fe400078e0a0f */
[C---:B------:R-:W-:Y:S02]  /*ca10*/  IMAD R13, R243.reuse, R5, R13 ;  /* 0x00000005f30d7224 */ /* 0x040fe400078e020d */
[C---:B------:R-:W-:Y:S02]  /*ca20*/  IMAD R9, R243.reuse, R10, R9 ;  /* 0x0000000af3097224 */ /* 0x040fe400078e0209 */
[C---:B------:R-:W-:Y:S01]  /*ca30*/  IMAD R11, R243.reuse, R15, R14 ;  /* 0x0000000ff30b7224 */ /* 0x040fe200078e020e */
[----:B------:R-:W-:Y:S01]  /*ca40*/  ISETP.GT.U32.AND P6, PT, R243, R13, PT ;  /* 0x0000000df300720c */ /* 0x000fe20003fc4070 */
[----:B------:R-:W-:-:S02]  /*ca50*/  IMAD.MOV.U32 R10, RZ, RZ, R7 ;  /* 0x000000ffff0a7224 */ /* 0x000fc400078e0007 */
[----:B------:R-:W-:Y:S02]  /*ca60*/  IMAD.MOV.U32 R16, RZ, RZ, R12 ;  /* 0x000000ffff107224 */ /* 0x000fe400078e000c */
[----:B------:R-:W-:Y:S01]  /*ca70*/  @!P1 IMAD.IADD R0, R0, 0x1, -R243 ;  /* 0x0000000100009824 */ /* 0x000fe200078e0af3 */
[C---:B------:R-:W-:Y:S01]  /*ca80*/  ISETP.GT.U32.AND P1, PT, R243.reuse, R11, PT ;  /* 0x0000000bf300720c */ /* 0x040fe20003f24070 */
[----:B------:R-:W-:Y:S01]  /*ca90*/  @!P5 IMAD.MOV R10, RZ, RZ, -R10 ;  /* 0x000000ffff0ad224 */ /* 0x000fe200078e0a0a */
[C---:B------:R-:W-:Y:S01]  /*caa0*/  ISETP.GT.U32.AND P5, PT, R243.reuse, R9, PT ;  /* 0x00000009f300720c */ /* 0x040fe20003fa4070 */
[----:B------:R-:W-:Y:S01]  /*cab0*/  @!P0 IMAD.MOV R16, RZ, RZ, -R16 ;  /* 0x000000ffff108224 */ /* 0x000fe200078e0a10 */
[----:B------:R-:W-:Y:S01]  /*cac0*/  ISETP.GT.U32.AND P0, PT, R243, R0, PT ;  /* 0x00000000f300720c */ /* 0x000fe20003f04070 */
[----:B------:R-:W-:Y:S01]  /*cad0*/  @!P3 IMAD.MOV R8, RZ, RZ, -R8 ;  /* 0x000000ffff08b224 */ /* 0x000fe200078e0a08 */
[----:B------:R-:W-:Y:S01]  /*cae0*/  ISETP.GE.AND P3, PT, R4, RZ, PT ;  /* 0x000000ff0400720c */ /* 0x000fe20003f66270 */
[C---:B------:R-:W-:Y:S01]  /*caf0*/  VIADD R4, R2.reuse, 0xf3 ;  /* 0x000000f302047836 */ /* 0x040fe20000000000 */
[----:B------:R-:W-:Y:S01]  /*cb00*/  STL [R1+0x3c4], R16 ;  /* 0x0003c41001007387 */ /* 0x000fe20000100800 */
[----:B------:R-:W-:-:S02]  /*cb10*/  VIADD R5, R2, 0xf2 ;  /* 0x000000f202057836 */ /* 0x000fc40000000000 */
[--C-:B------:R-:W-:Y:S01]  /*cb20*/  @!P6 IMAD.IADD R13, R13, 0x1, -R243.reuse ;  /* 0x000000010d0de824 */ /* 0x100fe200078e0af3 */
[----:B------:R1:W-:Y:S01]  /*cb30*/  STL [R1+0x4dc], R8 ;  /* 0x0004dc0801007387 */ /* 0x0003e20000100800 */
[----:B------:R-:W-:Y:S01]  /*cb40*/  @!P1 IADD3 R11, R11, -R243, RZ ;  /* 0x800000f30b0b9210 */ /* 0x000fe20007ffe0ff */
[----:B------:R-:W-:Y:S01]  /*cb50*/  VIADD R41, R2, 0x199 ;  /* 0x0000019902297836 */ /* 0x000fe20000000000 */
[----:B------:R-:W-:Y:S01]  /*cb60*/  IABS R12, R5 ;  /* 0x00000005000c7213 */ /* 0x000fe20000000000 */
[--C-:B------:R-:W-:Y:S01]  /*cb70*/  @!P5 IMAD.IADD R9, R9, 0x1, -R243.reuse ;  /* 0x000000010909d824 */ /* 0x100fe200078e0af3 */
[----:B------:R-:W-:Y:S01]  /*cb80*/  ISETP.GE.AND P1, PT, R5, RZ, PT ;  /* 0x000000ff0500720c */ /* 0x000fe20003f26270 */
[----:B------:R-:W-:Y:S01]  /*cb90*/  @!P0 IMAD.IADD R0, R0, 0x1, -R243 ;  /* 0x0000000100008824 */ /* 0x000fe200078e0af3 */
[C---:B------:R-:W-:Y:S01]  /*cba0*/  ISETP.GT.U32.AND P5, PT, R243.reuse, R13, PT ;  /* 0x0000000df300720c */ /* 0x040fe20003fa4070 */
[----:B------:R-:W-:Y:S01]  /*cbb0*/  IMAD.HI.U32 R7, R6, R12, RZ ;  /* 0x0000000c06077227 */ /* 0x000fe200078e00ff */
[----:B------:R-:W-:Y:S01]  /*cbc0*/  ISETP.GT.U32.AND P6, PT, R243, R11, PT ;  /* 0x0000000bf300720c */ /* 0x000fe20003fc4070 */
[----:B------:R2:W-:Y:S01]  /*cbd0*/  STL [R1+0x4e0], R10 ;  /* 0x0004e00a01007387 */ /* 0x0005e20000100800 */
[----:B-1----:R-:W-:Y:S01]  /*cbe0*/  IABS R8, R4 ;  /* 0x0000000400087213 */ /* 0x002fe20000000000 */
[----:B------:R-:W-:Y:S01]  /*cbf0*/  IMAD.MOV R7, RZ, RZ, -R7 ;  /* 0x000000ffff077224 */ /* 0x000fe200078e0a07 */
[----:B------:R-:W-:Y:S01]  /*cc00*/  ISETP.GE.AND P0, PT, R3, RZ, PT ;  /* 0x000000ff0300720c */ /* 0x000fe20003f06270 */
[C---:B------:R-:W-:Y:S01]  /*cc10*/  VIADD R172, R2.reuse, 0x19b ;  /* 0x0000019b02ac7836 */ /* 0x040fe20000000000 */
[----:B------:R-:W-:Y:S01]  /*cc20*/  IADD3 R3, R2, 0xf4, RZ ;  /* 0x000000f402037810 */ /* 0x000fe20007ffe0ff */
[----:B------:R-:W-:Y:S01]  /*cc30*/  IMAD.HI.U32 R5, R6, R8, RZ ;  /* 0x0000000806057227 */ /* 0x000fe200078e00ff */
[----:B------:R-:W-:-:S02]  /*cc40*/  IABS R189, R41 ;  /* 0x0000002900bd7213 */ /* 0x000fc40000000000 */
[----:B------:R-:W-:Y:S01]  /*cc50*/  IABS R228, R172 ;  /* 0x000000ac00e47213 */ /* 0x000fe20000000000 */
[----:B------:R-:W-:Y:S02]  /*cc60*/  IMAD.MOV R5, RZ, RZ, -R5 ;  /* 0x000000ffff057224 */ /* 0x000fe400078e0a05 */
[----:B--2---:R-:W-:Y:S02]  /*cc70*/  IMAD.MOV.U32 R10, RZ, RZ, R0 ;  /* 0x000000ffff0a7224 */ /* 0x004fe400078e0000 */
[C---:B------:R-:W-:Y:S02]  /*cc80*/  IMAD R8, R243.reuse, R5, R8 ;  /* 0x00000005f3087224 */ /* 0x040fe400078e0208 */
[C---:B------:R-:W-:Y:S01]  /*cc90*/  IMAD R12, R243.reuse, R7, R12 ;  /* 0x00000007f30c7224 */ /* 0x040fe200078e020c */
[----:B------:R-:W-:Y:S01]  /*cca0*/  IABS R7, R3 ;  /* 0x0000000300077213 */ /* 0x000fe20000000000 */
[----:B------:R-:W-:Y:S01]  /*ccb0*/  @!P4 IMAD.MOV R10, RZ, RZ, -R10 ;  /* 0x000000ffff0ac224 */ /* 0x000fe200078e0a0a */
[----:B------:R-:W-:Y:S01]  /*ccc0*/  ISETP.GT.U32.AND P4, PT, R243, R9, PT ;  /* 0x00000009f300720c */ /* 0x000fe20003f84070 */
[--C-:B------:R-:W-:Y:S01]  /*ccd0*/  @!P5 IMAD.IADD R13, R13, 0x1, -R243.reuse ;  /* 0x000000010d0dd824 */ /* 0x100fe200078e0af3 */
[----:B------:R-:W-:Y:S01]  /*cce0*/  ISETP.GT.U32.AND P5, PT, R243, R8, PT ;  /* 0x00000008f300720c */ /* 0x000fe20003fa4070 */
[----:B------:R-:W-:Y:S01]  /*ccf0*/  @!P6 IMAD.IADD R11, R11, 0x1, -R243 ;  /* 0x000000010b0be824 */ /* 0x000fe200078e0af3 */
[----:B------:R1:W-:Y:S01]  /*cd00*/  STL [R1+0x4e4], R10 ;  /* 0x0004e40a01007387 */ /* 0x0003e20000100800 */
[----:B------:R-:W-:Y:S01]  /*cd10*/  ISETP.GT.U32.AND P6, PT, R243, R12, PT ;  /* 0x0000000cf300720c */ /* 0x000fe20003fc4070 */
[----:B------:R-:W-:-:S02]  /*cd20*/  VIADD R0, R2, 0xf5 ;  /* 0x000000f502007836 */ /* 0x000fc40000000000 */
[----:B------:R-:W-:Y:S02]  /*cd30*/  IMAD.MOV.U32 R16, RZ, RZ, R11 ;  /* 0x000000ffff107224 */ /* 0x000fe400078e000b */
[----:B------:R-:W-:Y:S01]  /*cd40*/  @!P3 IMAD.MOV R13, RZ, RZ, -R13 ;  /* 0x000000ffff0db224 */ /* 0x000fe200078e0a0d */
[----:B------:R-:W-:Y:S01]  /*cd50*/  IABS R5, R0 ;  /* 0x0000000000057213 */ /* 0x000fe20000000000 */
[----:B------:R-:W-:Y:S01]  /*cd60*/  @!P2 IMAD.MOV R16, RZ, RZ, -R16 ;  /* 0x000000ffff10a224 */ /* 0x000fe200078e0a10 */
[----:B------:R-:W-:Y:S01]  /*cd70*/  @!P4 IADD3 R9, R9, -R243, RZ ;  /* 0x800000f30909c210 */ /* 0x000fe20007ffe0ff */
[----:B-1----:R-:W-:Y:S01]  /*cd80*/  VIADD R10, R2, 0xf6 ;  /* 0x000000f6020a7836 */ /* 0x002fe20000000000 */
[----:B------:R-:W-:Y:S01]  /*cd90*/  ISETP.GE.AND P4, PT, R4, RZ, PT ;  /* 0x000000ff0400720c */ /* 0x000fe20003f86270 */
[----:B------:R-:W-:Y:S01]  /*cda0*/  IMAD.HI.U32 R15, R6, R5, RZ ;  /* 0x00000005060f7227 */ /* 0x000fe200078e00ff */
[----:B------:R-:W-:Y:S01]  /*cdb0*/  @!P5 IADD3 R8, R8, -R243, RZ ;  /* 0x800000f30808d210 */ /* 0x000fe20007ffe0ff */
[----:B------:R-:W-:Y:S01]  /*cdc0*/  STL [R1+0x4d8], R16 ;  /* 0x0004d81001007387 */ /* 0x000fe20000100800 */
[----:B------:R-:W-:Y:S01]  /*cdd0*/  IABS R14, R10 ;  /* 0x0000000a000e7213 */ /* 0x000fe20000000000 */
[----:B------:R-:W-:Y:S01]  /*cde0*/  @!P6 IMAD.IADD R12, R12, 0x1, -R243 ;  /* 0x000000010c0ce824 */ /* 0x000fe200078e0af3 */
[----:B------:R-:W-:Y:S01]  /*cdf0*/  ISETP.GE.AND P6, PT, R3, RZ, PT ;  /* 0x000000ff0300720c */ /* 0x000fe20003fc6270 */
[----:B------:R-:W-:Y:S01]  /*ce00*/  IMAD.MOV R11, RZ, RZ, -R15 ;  /* 0x000000ffff0b7224 */ /* 0x000fe200078e0a0f */
[C---:B------:R-:W-:Y:S01]  /*ce10*/  ISETP.GT.U32.AND P5, PT, R243.reuse, R8, PT ;  /* 0x00000008f300720c */ /* 0x040fe20003fa4070 */
[----:B------:R-:W-:Y:S01]  /*ce20*/  IMAD.MOV.U32 R4, RZ, RZ, R14 ;  /* 0x000000ffff047224 */ /* 0x000fe200078e000e */
[C---:B------:R-:W-:Y:S01]  /*ce30*/  ISETP.GT.U32.AND P2, PT, R243.reuse, R12, PT ;  /* 0x0000000cf300720c */ /* 0x040fe20003f44070 */
[----:B------:R-:W-:Y:S01]  /*ce40*/  IMAD R5, R243, R11, R5 ;  /* 0x0000000bf3057224 */ /* 0x000fe200078e0205 */
[----:B------:R-:W-:Y:S01]  /*ce50*/  STL [R1+0x4cc], R13 ;  /* 0x0004cc0d01007387 */ /* 0x000fe20000100800 */
[----:B------:R-:W-:-:S04]  /*ce60*/  IMAD.HI.U32 R3, R6, R4, RZ ;  /* 0x0000000406037227 */ /* 0x000fc800078e00ff */
[----:B------:R-:W-:Y:S02]  /*ce70*/  IMAD.MOV R3, RZ, RZ, -R3 ;  /* 0x000000ffff037224 */ /* 0x000fe400078e0a03 */
[----:B------:R-:W-:Y:S01]  /*ce80*/  @!P0 IMAD.MOV R9, RZ, RZ, -R9 ;  /* 0x000000ffff098224 */ /* 0x000fe200078e0a09 */
[C---:B------:R-:W-:Y:S01]  /*ce90*/  ISETP.GT.U32.AND P0, PT, R243.reuse, R5, PT ;  /* 0x00000005f300720c */ /* 0x040fe20003f04070 */
[C---:B------:R-:W-:Y:S02]  /*cea0*/  IMAD R4, R243.reuse, R3, R4 ;  /* 0x00000003f3047224 */ /* 0x040fe400078e0204 */
[----:B------:R-:W-:Y:S01]  /*ceb0*/  IMAD.HI.U32 R14, R6, R7, RZ ;  /* 0x00000007060e7227 */ /* 0x000fe200078e00ff */
[----:B------:R1:W-:Y:S01]  /*cec0*/  STL [R1+0x4d0], R9 ;  /* 0x0004d00901007387 */ /* 0x0003e20000100800 */
[----:B------:R-:W-:Y:S02]  /*ced0*/  @!P2 IADD3 R12, R12, -R243, RZ ;  /* 0x800000f30c0ca210 */ /* 0x000fe40007ffe0ff */
[----:B------:R-:W-:Y:S01]  /*cee0*/  @!P5 IMAD.IADD R8, R8, 0x1, -R243 ;  /* 0x000000010808d824 */ /* 0x000fe200078e0af3 */
[----:B------:R-:W-:Y:S01]  /*cef0*/  ISETP.GT.U32.AND P5, PT, R243, R4, PT ;  /* 0x00000004f300720c */ /* 0x000fe20003fa4070 */
[----:B------:R-:W-:Y:S01]  /*cf00*/  IMAD.MOV R14, RZ, RZ, -R14 ;  /* 0x000000ffff0e7224 */ /* 0x000fe200078e0a0e */
[----:B------:R-:W-:Y:S01]  /*cf10*/  ISETP.GE.AND P2, PT, R0, RZ, PT ;  /* 0x000000ff0000720c */ /* 0x000fe20003f46270 */
[----:B------:R-:W-:-:S02]  /*cf20*/  VIADD R15, R2, 0xf7 ;  /* 0x000000f7020f7836 */ /* 0x000fc40000000000 */
[----:B------:R-:W-:Y:S01]  /*cf30*/  IMAD R7, R243, R14, R7 ;  /* 0x0000000ef3077224 */ /* 0x000fe200078e0207 */
[----:B------:R-:W-:Y:S01]  /*cf40*/  MOV R14, R12 ;  /* 0x0000000c000e7202 */ /* 0x000fe20000000f00 */
[----:B-1----:R-:W-:Y:S01]  /*cf50*/  VIADD R9, R2, 0xf8 ;  /* 0x000000f802097836 */ /* 0x002fe20000000000 */
[----:B------:R-:W-:Y:S01]  /*cf60*/  IABS R3, R15 ;  /* 0x0000000f00037213 */ /* 0x000fe20000000000 */
[--C-:B------:R-:W-:Y:S01]  /*cf70*/  @!P0 IMAD.IADD R5, R5, 0x1, -R243.reuse ;  /* 0x0000000105058824 */ /* 0x100fe200078e0af3 */
[C---:B------:R-:W-:Y:S01]  /*cf80*/  ISETP.GT.U32.AND P3, PT, R243.reuse, R7, PT ;  /* 0x00000007f300720c */ /* 0x040fe20003f64070 */
[----:B------:R-:W-:Y:S01]  /*cf90*/  @!P1 IMAD.MOV R14, RZ, RZ, -R14 ;  /* 0x000000ffff0e9224 */ /* 0x000fe200078e0a0e */
[----:B------:R-:W-:Y:S01]  /*cfa0*/  IABS R0, R9 ;  /* 0x0000000900007213 */ /* 0x000fe20000000000 */
[----:B------:R-:W-:Y:S01]  /*cfb0*/  @!P5 IMAD.IADD R4, R4, 0x1, -R243 ;  /* 0x000000010404d824 */ /* 0x000fe200078e0af3 */
[C---:B------:R-:W-:Y:S01]  /*cfc0*/  ISETP.GT.U32.AND P5, PT, R243.reuse, R5, PT ;  /* 0x00000005f300720c */ /* 0x040fe20003fa4070 */
[C---:B------:R-:W-:Y:S01]  /*cfd0*/  IMAD.HI.U32 R11, R6.reuse, R3, RZ ;  /* 0x00000003060b7227 */ /* 0x040fe200078e00ff */
[----:B------:R1:W-:Y:S02]  /*cfe0*/  STL [R1+0x4d4], R14 ;  /* 0x0004d40e01007387 */ /* 0x0003e40000100800 */
[----:B------:R-:W-:Y:S01]  /*cff0*/  ISETP.GT.U32.AND P1, PT, R243, R4, PT ;  /* 0x00000004f300720c */ /* 0x000fe20003f24070 */
[----:B------:R-:W-:-:S04]  /*d000*/  IMAD.HI.U32 R13, R6, R0, RZ ;  /* 0x00000000060d7227 */ /* 0x000fc800078e00ff */
[----:B------:R-:W-:Y:S02]  /*d010*/  IMAD.MOV R13, RZ, RZ, -R13 ;  /* 0x000000ffff0d7224 */ /* 0x000fe400078e0a0d */
[--C-:B------:R-:W-:Y:S01]  /*d020*/  @!P3 IMAD.IADD R7, R7, 0x1, -R243.reuse ;  /* 0x000000010707b824 */ /* 0x100fe200078e0af3 */
[----:B------:R-:W-:Y:S01]  /*d030*/  ISETP.GE.AND P3, PT, R10, RZ, PT ;  /* 0x000000ff0a00720c */ /* 0x000fe20003f66270 */
[----:B------:R-:W-:Y:S02]  /*d040*/  IMAD R0, R243, R13, R0 ;  /* 0x0000000df3007224 */ /* 0x000fe400078e0200 */
[----:B------:R-:W-:Y:S01]  /*d050*/  @!P5 IMAD.IADD R5, R5, 0x1, -R243 ;  /* 0x000000010505d824 */ /* 0x000fe200078e0af3 */
[C---:B------:R-:W-:Y:S01]  /*d060*/  ISETP.GT.U32.AND P0, PT, R243.reuse, R7, PT ;  /* 0x00000007f300720c */ /* 0x040fe20003f04070 */
[----:B------:R-:W-:Y:S01]  /*d070*/  VIADD R10, R2, 0xf9 ;  /* 0x000000f9020a7836 */ /* 0x000fe20000000000 */
[----:B------:R-:W-:Y:S01]  /*d080*/  ISETP.GT.U32.AND P5, PT, R243, R0, PT ;  /* 0x00000000f300720c */ /* 0x000fe20003fa4070 */
[----:B------:R-:W-:-:S02]  /*d090*/  IMAD.MOV R11, RZ, RZ, -R11 ;  /* 0x000000ffff0b7224 */ /* 0x000fc400078e0a0b */
[----:B------:R-:W-:Y:S01]  /*d0a0*/  @!P1 IMAD.IADD R4, R4, 0x1, -R243 ;  /* 0x0000000104049824 */ /* 0x000fe200078e0af3 */
[----:B------:R-:W-:Y:S01]  /*d0b0*/  IABS R12, R10 ;  /* 0x0000000a000c7213 */ /* 0x000fe20000000000 */
[----:B------:R-:W-:Y:S01]  /*d0c0*/  IMAD R3, R243, R11, R3 ;  /* 0x0000000bf3037224 */ /* 0x000fe200078e0203 */
[----:B------:R-:W-:Y:S01]  /*d0d0*/  ISETP.GE.AND P1, PT, R15, RZ, PT ;  /* 0x000000ff0f00720c */ /* 0x000fe20003f26270 */
[----:B------:R-:W-:Y:S02]  /*d0e0*/  VIADD R11, R2, 0xfa ;  /* 0x000000fa020b7836 */ /* 0x000fe40000000000 */
[----:B------:R-:W-:Y:S02]  /*d0f0*/  IMAD.HI.U32 R16, R6, R12, RZ ;  /* 0x0000000c06107227 */ /* 0x000fe400078e00ff */
[----:B------:R-:W-:Y:S02]  /*d100*/  @!P0 IADD3 R7, R7, -R243, RZ ;  /* 0x800000f307078210 */ /* 0x000fe40007ffe0ff */
[----:B------:R-:W-:Y:S01]  /*d110*/  ISETP.GT.U32.AND P0, PT, R243, R3, PT ;  /* 0x00000003f300720c */ /* 0x000fe20003f04070 */
[----:B------:R-:W-:Y:S01]  /*d120*/  @!P5 IMAD.IADD R0, R0, 0x1, -R243 ;  /* 0x000000010000d824 */ /* 0x000fe200078e0af3 */
[----:B-1----:R-:W-:Y:S01]  /*d130*/  IABS R14, R11 ;  /* 0x0000000b000e7213 */ /* 0x002fe20000000000 */
[----:B------:R-:W-:-:S02]  /*d140*/  IMAD.MOV R15, RZ, RZ, -R16 ;  /* 0x000000ffff0f7224 */ /* 0x000fc400078e0a10 */
[----:B------:R-:W-:Y:S01]  /*d150*/  VIADD R13, R2, 0xfb ;  /* 0x000000fb020d7836 */ /* 0x000fe20000000000 */
[C---:B------:R-:W-:Y:S01]  /*d160*/  ISETP.GT.U32.AND P5, PT, R243.reuse, R0, PT ;  /* 0x00000000f300720c */ /* 0x040fe20003fa4070 */
[C---:B------:R-:W-:Y:S02]  /*d170*/  IMAD R12, R243.reuse, R15, R12 ;  /* 0x0000000ff30c7224 */ /* 0x040fe400078e020c */
[----:B------:R-:W-:Y:S01]  /*d180*/  @!P4 IMAD.MOV R8, RZ, RZ, -R8 ;  /* 0x000000ffff08c224 */ /* 0x000fe200078e0a08 */
[----:B------:R-:W-:Y:S01]  /*d190*/  IABS R16, R13 ;  /* 0x0000000d00107213 */ /* 0x000fe20000000000 */
[----:B------:R-:W-:Y:S01]  /*d1a0*/  @!P6 IMAD.MOV R7, RZ, RZ, -R7 ;  /* 0x000000ffff07e224 */ /* 0x000fe200078e0a07 */
[----:B------:R-:W-:Y:S01]  /*d1b0*/  ISETP.GT.U32.AND P6, PT, R243, R12, PT ;  /* 0x0000000cf300720c */ /* 0x000fe20003fc4070 */
[----:B------:R-:W-:Y:S01]  /*d1c0*/  @!P2 IMAD.MOV R5, RZ, RZ, -R5 ;  /* 0x000000ffff05a224 */ /* 0x000fe200078e0a05 */
[----:B------:R-:W-:Y:S01]  /*d1d0*/  STL [R1+0x4c8], R8 ;  /* 0x0004c80801007387 */ /* 0x000fe20000100800 */
[----:B------:R-:W-:Y:S01]  /*d1e0*/  IMAD.HI.U32 R17, R6, R14, RZ ;  /* 0x0000000e06117227 */ /* 0x000fe200078e00ff */
[----:B------:R-:W-:-:S02]  /*d1f0*/  ISETP.GE.AND P2, PT, R10, RZ, PT ;  /* 0x000000ff0a00720c */ /* 0x000fc40003f46270 */
[----:B------:R1:W-:Y:S01]  /*d200*/  STL [R1+0x4c4], R7 ;  /* 0x0004c40701007387 */ /* 0x0003e20000100800 */
[--C-:B------:R-:W-:Y:S01]  /*d210*/  @!P0 IMAD.IADD R3, R3, 0x1, -R243.reuse ;  /* 0x0000000103038824 */ /* 0x100fe200078e0af3 */
[----:B------:R-:W-:Y:S01]  /*d220*/  ISETP.GE.AND P0, PT, R9, RZ, PT ;  /* 0x000000ff0900720c */ /* 0x000fe20003f06270 */
[--C-:B------:R-:W-:Y:S01]  /*d230*/  @!P5 IMAD.IADD R0, R0, 0x1, -R243.reuse ;  /* 0x000000010000d824 */ /* 0x100fe200078e0af3 */
[----:B------:R2:W-:Y:S01]  /*d240*/  STL [R1+0x4c0], R5 ;  /* 0x0004c00501007387 */ /* 0x0005e20000100800 */
[----:B------:R-:W-:Y:S01]  /*d250*/  IADD3 R17, -R17, RZ, RZ ;  /* 0x000000ff11117210 */ /* 0x000fe20007ffe1ff */
[----:B------:R-:W-:Y:S01]  /*d260*/  @!P3 IMAD.MOV R4, RZ, RZ, -R4 ;  /* 0x000000ffff04b224 */ /* 0x000fe200078e0a04 */
[----:B------:R-:W-:Y:S01]  /*d270*/  ISETP.GT.U32.AND P4, PT, R243, R3, PT ;  /* 0x00000003f300720c */ /* 0x000fe20003f84070 */
[----:B------:R-:W-:Y:S01]  /*d280*/  @!P6 IMAD.IADD R12, R12, 0x1, -R243 ;  /* 0x000000010c0ce824 */ /* 0x000fe200078e0af3 */
[----:B------:R-:W-:Y:S01]  /*d290*/  ISETP.GE.AND P3, PT, R11, RZ, PT ;  /* 0x000000ff0b00720c */ /* 0x000fe20003f66270 */
[C---:B------:R-:W-:Y:S01]  /*d2a0*/  IMAD R14, R243.reuse, R17, R14 ;  /* 0x00000011f30e7224 */ /* 0x040fe200078e020e */
[----:B-1----:R-:W-:Y:S01]  /*d2b0*/  MOV R7, R0 ;  /* 0x0000000000077202 */ /* 0x002fe20000000f00 */
[----:B------:R1:W-:Y:S01]  /*d2c0*/  STL [R1+0x4bc], R4 ;  /* 0x0004bc0401007387 */ /* 0x0003e20000100800 */
[C---:B------:R-:W-:Y:S01]  /*d2d0*/  ISETP.GT.U32.AND P6, PT, R243.reuse, R12, PT ;  /* 0x0000000cf300720c */ /* 0x040fe20003fc4070 */
[----:B--2---:R-:W-:Y:S01]  /*d2e0*/  IMAD.HI.U32 R5, R6, R16, RZ ;  /* 0x0000001006057227 */ /* 0x004fe200078e00ff */
[----:B------:R-:W-:-:S03]  /*d2f0*/  ISETP.GT.U32.AND P5, PT, R243, R14, PT ;  /* 0x0000000ef300720c */ /* 0x000fc60003fa4070 */
[----:B------:R-:W-:Y:S02]  /*d300*/  IMAD.MOV R5, RZ, RZ, -R5 ;  /* 0x000000ffff057224 */ /* 0x000fe400078e0a05 */
[----:B------:R-:W-:Y:S02]  /*d310*/  @!P0 IMAD.MOV R7, RZ, RZ, -R7 ;  /* 0x000000ffff078224 */ /* 0x000fe400078e0a07 */
[----:B------:R-:W-:Y:S01]  /*d320*/  IMAD R5, R243, R5, R16 ;  /* 0x00000005f3057224 */ /* 0x000fe200078e0210 */
[C---:B-1----:R-:W-:Y:S01]  /*d330*/  IADD3 R4, R2.reuse, 0xfc, RZ ;  /* 0x000000fc02047810 */ /* 0x042fe20007ffe0ff */
[----:B------:R-:W-:Y:S01]  /*d340*/  @!P4 IMAD.IADD R3, R3, 0x1, -R243 ;  /* 0x000000010303c824 */ /* 0x000fe200078e0af3 */
[----:B------:R-:W-:Y:S01]  /*d350*/  ISETP.GE.AND P4, PT, R13, RZ, PT ;  /* 0x000000ff0d00720c */ /* 0x000fe20003f86270 */
[----:B------:R-:W-:Y:S01]  /*d360*/  VIADD R0, R2, 0xfd ;  /* 0x000000fd02007836 */ /* 0x000fe20000000000 */
[C---:B------:R-:W-:Y:S01]  /*d370*/  ISETP.GT.U32.AND P0, PT, R243.reuse, R5, PT ;  /* 0x00000005f300720c */ /* 0x040fe20003f04070 */
[----:B------:R-:W-:Y:S01]  /*d380*/  IMAD.MOV.U32 R8, RZ, RZ, R3 ;  /* 0x000000ffff087224 */ /* 0x000fe200078e0003 */
[----:B------:R-:W-:Y:S01]  /*d390*/  IABS R11, R4 ;  /* 0x00000004000b7213 */ /* 0x000fe20000000000 */
[----:B------:R-:W-:Y:S01]  /*d3a0*/  @!P5 IMAD.IADD R14, R14, 0x1, -R243 ;  /* 0x000000010e0ed824 */ /* 0x000fe200078e0af3 */
[----:B------:R-:W-:Y:S01]  /*d3b0*/  IABS R9, R0 ;  /* 0x0000000000097213 */ /* 0x000fe20000000000 */
[----:B------:R-:W-:Y:S01]  /*d3c0*/  @!P1 IMAD.MOV R8, RZ, RZ, -R8 ;  /* 0x000000ffff089224 */ /* 0x000fe200078e0a08 */
[----:B------:R-:W-:Y:S01]  /*d3d0*/  ISETP.GE.AND P1, PT, R4, RZ, PT ;  /* 0x000000ff0400720c */ /* 0x000fe20003f26270 */
[----:B------:R-:W-:Y:S01]  /*d3e0*/  IMAD.HI.U32 R3, R6, R11, RZ ;  /* 0x0000000b06037227 */ /* 0x000fe200078e00ff */
[----:B------:R-:W-:-:S02]  /*d3f0*/  ISETP.GT.U32.AND P5, PT, R243, R14, PT ;  /* 0x0000000ef300720c */ /* 0x000fc40003fa4070 */
[----:B------:R1:W-:Y:S01]  /*d400*/  STL [R1+0x4b8], R8 ;  /* 0x0004b80801007387 */ /* 0x0003e20000100800 */
[--C-:B------:R-:W-:Y:S01]  /*d410*/  @!P6 IMAD.IADD R12, R12, 0x1, -R243.reuse ;  /* 0x000000010c0ce824 */ /* 0x100fe200078e0af3 */
[----:B------:R-:W-:Y:S01]  /*d420*/  IADD3 R3, -R3, RZ, RZ ;  /* 0x000000ff03037210 */ /* 0x000fe20007ffe1ff */
[----:B------:R-:W-:Y:S01]  /*d430*/  @!P0 IMAD.IADD R5, R5, 0x1, -R243 ;  /* 0x0000000105058824 */ /* 0x000fe200078e0af3 */
[----:B------:R2:W-:Y:S01]  /*d440*/  STL [R1+0x49c], R7 ;  /* 0x00049c0701007387 */ /* 0x0005e20000100800 */
[----:B------:R-:W-:Y:S01]  /*d450*/  IMAD.MOV.U32 R13, RZ, RZ, R12 ;  /* 0x000000ffff0d7224 */ /* 0x000fe200078e000c */
[----:B------:R-:W-:Y:S01]  /*d460*/  ISETP.GE.AND P6, PT, R0, RZ, PT ;  /* 0x000000ff0000720c */ /* 0x000fe20003fc6270 */
[C---:B------:R-:W-:Y:S01]  /*d470*/  IMAD R11, R243.reuse, R3, R11 ;  /* 0x00000003f30b7224 */ /* 0x040fe200078e020b */
[----:B------:R-:W-:Y:S01]  /*d480*/  ISETP.GT.U32.AND P0, PT, R243, R5, PT ;  /* 0x00000005f300720c */ /* 0x000fe20003f04070 */
[C---:B------:R-:W-:Y:S01]  /*d490*/  VIADD R0, R2.reuse, 0xff ;  /* 0x000000ff02007836 */ /* 0x040fe20000000000 */
[----:B------:R-:W-:Y:S01]  /*d4a0*/  @!P2 IADD3 R13, -R13, RZ, RZ ;  /* 0x000000ff0d0da210 */ /* 0x000fe20007ffe1ff */
[----:B-1----:R-:W-:Y:S01]  /*d4b0*/  VIADD R8, R2, 0xfe ;  /* 0x000000fe02087836 */ /* 0x002fe20000000000 */
[----:B------:R-:W-:Y:S01]  /*d4c0*/  ISETP.GT.U32.AND P2, PT, R243, R11, PT ;  /* 0x0000000bf300720c */ /* 0x000fe20003f44070 */
[----:B------:R-:W-:Y:S01]  /*d4d0*/  @!P5 IMAD.IADD R14, R14, 0x1, -R243 ;  /* 0x000000010e0ed824 */ /* 0x000fe200078e0af3 */
[----:B------:R-:W-:Y:S01]  /*d4e0*/  IABS R3, R0 ;  /* 0x0000000000037213 */ /* 0x000fe20000000000 */
[----:B--2---:R-:W-:Y:S01]  /*d4f0*/  IMAD.HI.U32 R7, R6, R9, RZ ;  /* 0x0000000906077227 */ /* 0x004fe200078e00ff */
[----:B------:R-:W-:Y:S01]  /*d500*/  IABS R4, R8 ;  /* 0x0000000800047213 */ /* 0x000fe20000000000 */
[----:B------:R1:W-:Y:S01]  /*d510*/  STL [R1+0x488], R13 ;  /* 0x0004880d01007387 */ /* 0x0003e20000100800 */
[----:B------:R-:W-:Y:S01]  /*d520*/  ISETP.GE.AND P5, PT, R8, RZ, PT ;  /* 0x000000ff0800720c */ /* 0x000fe20003fa6270 */
[----:B------:R-:W-:-:S02]  /*d530*/  IMAD.MOV R7, RZ, RZ, -R7 ;  /* 0x000000ffff077224 */ /* 0x000fc400078e0a07 */
[----:B------:R-:W-:-:S04]  /*d540*/  IMAD.HI.U32 R10, R6, R4, RZ ;  /* 0x00000004060a7227 */ /* 0x000fc800078e00ff */
[----:B------:R-:W-:Y:S01]  /*d550*/  IMAD R9, R243, R7, R9 ;  /* 0x00000007f3097224 */ /* 0x000fe200078e0209 */
[----:B------:R-:W-:Y:S01]  /*d560*/  @!P2 IADD3 R11, R11, -R243, RZ ;  /* 0x800000f30b0ba210 */ /* 0x000fe20007ffe0ff */
[----:B------:R-:W-:Y:S02]  /*d570*/  IMAD.MOV R10, RZ, RZ, -R10 ;  /* 0x000000ffff0a7224 */ /* 0x000fe400078e0a0a */
[----:B------:R-:W-:Y:S01]  /*d580*/  @!P0 IMAD.IADD R5, R5, 0x1, -R243 ;  /* 0x0000000105058824 */ /* 0x000fe200078e0af3 */
[C---:B------:R-:W-:Y:S01]  /*d590*/  ISETP.GT.U32.AND P0, PT, R243.reuse, R9, PT ;  /* 0x00000009f300720c */ /* 0x040fe20003f04070 */
[----:B------:R-:W-:Y:S01]  /*d5a0*/  IMAD.MOV.U32 R12, RZ, RZ, R14 ;  /* 0x000000ffff0c7224 */ /* 0x000fe200078e000e */
[C---:B------:R-:W-:Y:S01]  /*d5b0*/  ISETP.GT.U32.AND P2, PT, R243.reuse, R11, PT ;  /* 0x0000000bf300720c */ /* 0x040fe20003f44070 */
[----:B------:R-:W-:Y:S02]  /*d5c0*/  IMAD R4, R243, R10, R4 ;  /* 0x0000000af3047224 */ /* 0x000fe400078e0204 */
[----:B------:R-:W-:-:S02]  /*d5d0*/  IMAD.MOV.U32 R7, RZ, RZ, R5 ;  /* 0x000000ffff077224 */ /* 0x000fc400078e0005 */
[----:B------:R-:W-:Y:S01]  /*d5e0*/  @!P3 IMAD.MOV R12, RZ, RZ, -R12 ;  /* 0x000000ffff0cb224 */ /* 0x000fe200078e0a0c */
[----:B------:R-:W-:Y:S01]  /*d5f0*/  ISETP.GE.AND P3, PT, R0, RZ, PT ;  /* 0x000000ff0000720c */ /* 0x000fe20003f66270 */
[----:B------:R-:W-:Y:S01]  /*d600*/  @!P4 IMAD.MOV R7, RZ, RZ, -R7 ;  /* 0x000000ffff07c224 */ /* 0x000fe200078e0a07 */
[----:B------:R-:W-:Y:S01]  /*d610*/  ISETP.GT.U32.AND P4, PT, R243, R4, PT ;  /* 0x00000004f300720c */ /* 0x000fe20003f84070 */
[----:B------:R-:W-:Y:S01]  /*d620*/  IMAD.HI.U32 R0, R6, R3, RZ ;  /* 0x0000000306007227 */ /* 0x000fe200078e00ff */
[----:B------:R2:W-:Y:S03]  /*d630*/  STL [R1+0x4ac], R12 ;  /* 0x0004ac0c01007387 */ /* 0x0005e60000100800 */
[----:B------:R-:W-:Y:S01]  /*d640*/  IMAD.MOV R0, RZ, RZ, -R0 ;  /* 0x000000ffff007224 */ /* 0x000fe200078e0a00 */
[----:B------:R3:W-:Y:S01]  /*d650*/  STL [R1+0x4b4], R7 ;  /* 0x0004b40701007387 */ /* 0x0007e20000100800 */
[----:B-1----:R-:W-:-:S02]  /*d660*/  VIADD R13, R2, 0x100 ;  /* 0x00000100020d7836 */ /* 0x002fc40000000000 */
[----:B------:R-:W-:Y:S02]  /*d670*/  @!P0 IMAD.IADD R9, R9, 0x1, -R243 ;  /* 0x0000000109098824 */ /* 0x000fe400078e0af3 */
[----:B------:R-:W-:Y:S01]  /*d680*/  IMAD R3, R243, R0, R3 ;  /* 0x00000000f3037224 */ /* 0x000fe200078e0203 */
[----:B------:R-:W-:Y:S01]  /*d690*/  IABS R8, R13 ;  /* 0x0000000d00087213 */ /* 0x000fe20000000000 */
[--C-:B------:R-:W-:Y:S01]  /*d6a0*/  @!P2 IMAD.IADD R11, R11, 0x1, -R243.reuse ;  /* 0x000000010b0ba824 */ /* 0x100fe200078e0af3 */
[C---:B------:R-:W-:Y:S01]  /*d6b0*/  ISETP.GT.U32.AND P0, PT, R243.reuse, R9, PT ;  /* 0x00000009f300720c */ /* 0x040fe20003f04070 */
[----:B------:R-:W-:Y:S01]  /*d6c0*/  VIADD R10, R2, 0x101 ;  /* 0x00000101020a7836 */ /* 0x000fe20000000000 */
[----:B------:R-:W-:Y:S01]  /*d6d0*/  ISETP.GT.U32.AND P2, PT, R243, R3, PT ;  /* 0x00000003f300720c */ /* 0x000fe20003f44070 */
[----:B------:R-:W-:Y:S01]  /*d6e0*/  @!P4 IMAD.IADD R4, R4, 0x1, -R243 ;  /* 0x000000010404c824 */ /* 0x000fe200078e0af3 */
[----:B------:R-:W-:Y:S01]  /*d6f0*/  IADD3 R0, R2, 0x102, RZ ;  /* 0x0000010202007810 */ /* 0x000fe20007ffe0ff */
[----:B--2---:R-:W-:Y:S01]  /*d700*/  IMAD.HI.U32 R12, R6, R8, RZ ;  /* 0x00000008060c7227 */ /* 0x004fe200078e00ff */
[----:B---3--:R-:W-:-:S02]  /*d710*/  IABS R7, R10 ;  /* 0x0000000a00077213 */ /* 0x008fc40000000000 */
[----:B------:R-:W-:Y:S01]  /*d720*/  ISETP.GT.U32.AND P4, PT, R243, R4, PT ;  /* 0x00000004f300720c */ /* 0x000fe20003f84070 */
[----:B------:R-:W-:Y:S01]  /*d730*/  IMAD.MOV.U32 R14, RZ, RZ, R11 ;  /* 0x000000ffff0e7224 */ /* 0x000fe200078e000b */
[----:B------:R-:W-:Y:S01]  /*d740*/  IADD3 R12, -R12, RZ, RZ ;  /* 0x000000ff0c0c7210 */ /* 0x000fe20007ffe1ff */
[----:B------:R-:W-:Y:S01]  /*d750*/  IMAD.HI.U32 R11, R6, R7, RZ ;  /* 0x00000007060b7227 */ /* 0x000fe200078e00ff */
[----:B------:R-:W-:-:S03]  /*d760*/  IABS R5, R0 ;  /* 0x0000000000057213 */ /* 0x000fc60000000000 */
[--C-:B------:R-:W-:Y:S01]  /*d770*/  @!P0 IMAD.IADD R9, R9, 0x1, -R243.reuse ;  /* 0x0000000109098824 */ /* 0x100fe200078e0af3 */
[----:B------:R-:W-:Y:S01]  /*d780*/  ISETP.GE.AND P0, PT, R10, RZ, PT ;  /* 0x000000ff0a00720c */ /* 0x000fe20003f06270 */
[----:B------:R-:W-:Y:S02]  /*d790*/  @!P2 IMAD.IADD R3, R3, 0x1, -R243 ;  /* 0x000000010303a824 */ /* 0x000fe400078e0af3 */
[----:B------:R-:W-:Y:S01]  /*d7a0*/  IMAD.MOV R11, RZ, RZ, -R11 ;  /* 0x000000ffff0b7224 */ /* 0x000fe200078e0a0b */
[----:B------:R-:W-:Y:S01]  /*d7b0*/  MOV R15, R9 ;  /* 0x00000009000f7202 */ /* 0x000fe20000000f00 */
[C---:B------:R-:W-:Y:S01]  /*d7c0*/  IMAD R8, R243.reuse, R12, R8 ;  /* 0x0000000cf3087224 */ /* 0x040fe200078e0208 */
[C---:B------:R-:W-:Y:S01]  /*d7d0*/  ISETP.GT.U32.AND P2, PT, R243.reuse, R3, PT ;  /* 0x00000003f300720c */ /* 0x040fe20003f44070 */
[C---:B------:R-:W-:Y:S02]  /*d7e0*/  IMAD R7, R243.reuse, R11, R7 ;  /* 0x0000000bf3077224 */ /* 0x040fe400078e0207 */
[----:B------:R-:W-:Y:S01]  /*d7f0*/  @!P4 IMAD.IADD R4, R4, 0x1, -R243 ;  /* 0x000000010404c824 */ /* 0x000fe200078e0af3 */
[----:B------:R-:W-:Y:S01]  /*d800*/  ISETP.GT.U32.AND P4, PT, R243, R8, PT ;  /* 0x00000008f300720c */ /* 0x000fe20003f84070 */
[----:B------:R-:W-:Y:S01]  /*d810*/  @!P1 IMAD.MOV R14, RZ, RZ, -R14 ;  /* 0x000000ffff0e9224 */ /* 0x000fe200078e0a0e */
[----:B------:R-:W-:Y:S01]  /*d820*/  ISETP.GE.AND P1, PT, R13, RZ, PT ;  /* 0x000000ff0d00720c */ /* 0x000fe20003f26270 */
[----:B------:R-:W-:Y:S01]  /*d830*/  @!P6 IMAD.MOV R15, RZ, RZ, -R15 ;  /* 0x000000ffff0fe224 */ /* 0x000fe200078e0a0f */
[----:B------:R-:W-:Y:S01]  /*d840*/  ISETP.GT.U32.AND P6, PT, R243, R7, PT ;  /* 0x00000007f300720c */ /* 0x000fe20003fc4070 */
[----:B------:R-:W-:Y:S01]  /*d850*/  VIADD R9, R2, 0x103 ;  /* 0x0000010302097836 */ /* 0x000fe20000000000 */
[----:B------:R1:W-:Y:S01]  /*d860*/  STL [R1+0x4b0], R14 ;  /* 0x0004b00e01007387 */ /* 0x0003e20000100800 */
[----:B------:R-:W-:-:S02]  /*d870*/  IMAD.HI.U32 R13, R6, R5, RZ ;  /* 0x00000005060d7227 */ /* 0x000fc400078e00ff */
[----:B------:R-:W-:Y:S01]  /*d880*/  @!P2 IADD3 R3, R3, -R243, RZ ;  /* 0x800000f30303a210 */ /* 0x000fe20007ffe0ff */
[----:B------:R2:W-:Y:S01]  /*d890*/  STL [R1+0x4a0], R15 ;  /* 0x0004a00f01007387 */ /* 0x0005e20000100800 */
[----:B------:R-:W-:Y:S02]  /*d8a0*/  IMAD.MOV R10, RZ, RZ, -R13 ;  /* 0x000000ffff0a7224 */ /* 0x000fe400078e0a0d */
[----:B------:R-:W-:Y:S01]  /*d8b0*/  @!P4 IMAD.IADD R8, R8, 0x1, -R243 ;  /* 0x000000010808c824 */ /* 0x000fe200078e0af3 */
[----:B------:R-:W-:Y:S01]  /*d8c0*/  ISETP.GE.AND P4, PT, R9, RZ, PT ;  /* 0x000000ff0900720c */ /* 0x000fe20003f86270 */
[----:B------:R-:W-:Y:S02]  /*d8d0*/  IMAD.MOV.U32 R11, RZ, RZ, R3 ;  /* 0x000000ffff0b7224 */ /* 0x000fe400078e0003 */
[----:B-1----:R-:W-:Y:S01]  /*d8e0*/  IMAD.MOV.U32 R14, RZ, RZ, R4 ;  /* 0x000000ffff0e7224 */ /* 0x002fe200078e0004 */
[----:B------:R-:W-:Y:S01]  /*d8f0*/  IABS R4, R9 ;  /* 0x0000000900047213 */ /* 0x000fe20000000000 */
[----:B------:R-:W-:Y:S01]  /*d900*/  @!P6 IMAD.IADD R7, R7, 0x1, -R243 ;  /* 0x000000010707e824 */ /* 0x000fe200078e0af3 */
[----:B------:R-:W-:Y:S01]  /*d910*/  ISETP.GT.U32.AND P6, PT, R243, R8, PT ;  /* 0x00000008f300720c */ /* 0x000fe20003fc4070 */
[----:B------:R-:W-:Y:S01]  /*d920*/  @!P5 IMAD.MOV R14, RZ, RZ, -R14 ;  /* 0x000000ffff0ed224 */ /* 0x000fe200078e0a0e */
[----:B------:R-:W-:Y:S01]  /*d930*/  ISETP.GE.AND P5, PT, R0, RZ, PT ;  /* 0x000000ff0000720c */ /* 0x000fe20003fa6270 */
[----:B------:R-:W-:-:S02]  /*d940*/  VIADD R0, R2, 0x104 ;  /* 0x0000010402007836 */ /* 0x000fc40000000000 */
[C---:B------:R-:W-:Y:S01]  /*d950*/  IMAD R5, R243.reuse, R10, R5 ;  /* 0x0000000af3057224 */ /* 0x040fe200078e0205 */
[----:B------:R1:W-:Y:S01]  /*d960*/  STL [R1+0x4a4], R14 ;  /* 0x0004a40e01007387 */ /* 0x0003e20000100800 */
[C---:B------:R-:W-:Y:S01]  /*d970*/  IMAD.HI.U32 R9, R6.reuse, R4, RZ ;  /* 0x0000000406097227 */ /* 0x040fe200078e00ff */
[----:B--2---:R-:W-:Y:S02]  /*d980*/  IABS R15, R0 ;  /* 0x00000000000f7213 */ /* 0x004fe40000000000 */
[C---:B------:R-:W-:Y:S01]  /*d990*/  ISETP.GT.U32.AND P2, PT, R243.reuse, R5, PT ;  /* 0x00000005f300720c */ /* 0x040fe20003f44070 */
[----:B------:R-:W-:Y:S01]  /*d9a0*/  @!P3 IMAD.MOV R11, RZ, RZ, -R11 ;  /* 0x000000ffff0bb224 */ /* 0x000fe200078e0a0b */
[C---:B------:R-:W-:Y:S01]  /*d9b0*/  ISETP.GT.U32.AND P3, PT, R243.reuse, R7, PT ;  /* 0x00000007f300720c */ /* 0x040fe20003f64070 */
[----:B------:R-:W-:Y:S02]  /*d9c0*/  IMAD.MOV R9, RZ, RZ, -R9 ;  /* 0x000000ffff097224 */ /* 0x000fe400078e0a09 */
[----:B------:R-:W-:Y:S01]  /*d9d0*/  IMAD.HI.U32 R3, R6, R15, RZ ;  /* 0x0000000f06037227 */ /* 0x000fe200078e00ff */
[----:B------:R2:W-:Y:S03]  /*d9e0*/  STL [R1+0x4a8], R11 ;  /* 0x0004a80b01007387 */ /* 0x0005e60000100800 */
[----:B------:R-:W-:Y:S01]  /*d9f0*/  IMAD R4, R243, R9, R4 ;  /* 0x00000009f3047224 */ /* 0x000fe200078e0204 */
[----:B------:R-:W-:Y:S01]  /*da00*/  IABS R9, R2 ;  /* 0x0000000200097213 */ /* 0x000fe20000000000 */
[----:B------:R-:W-:-:S02]  /*da10*/  IMAD.MOV R3, RZ, RZ, -R3 ;  /* 0x000000ffff037224 */ /* 0x000fc400078e0a03 */
[----:B------:R-:W-:Y:S01]  /*da20*/  @!P6 IMAD.IADD R8, R8, 0x1, -R243 ;  /* 0x000000010808e824 */ /* 0x000fe200078e0af3 */
[C---:B------:R-:W-:Y:S01]  /*da30*/  ISETP.GT.U32.AND P6, PT, R243.reuse, R4, PT ;  /* 0x00000004f300720c */ /* 0x040fe20003fc4070 */
[----:B------:R-:W-:Y:S01]  /*da40*/  IMAD R15, R243, R3, R15 ;  /* 0x00000003f30f7224 */ /* 0x000fe200078e020f */
[----:B------:R-:W-:Y:S01]  /*da50*/  @!P2 IADD3 R5, R5, -R243, RZ ;  /* 0x800000f30505a210 */ /* 0x000fe20007ffe0ff */
[--C-:B------:R-:W-:Y:S02]  /*da60*/  @!P3 IMAD.IADD R7, R7, 0x1, -R243.reuse ;  /* 0x000000010707b824 */ /* 0x100fe400078e0af3 */
[C---:B------:R-:W-:Y:S01]  /*da70*/  VIADD R10, R2.reuse, 0x105 ;  /* 0x00000105020a7836 */ /* 0x040fe20000000000 */
[C---:B------:R-:W-:Y:S01]  /*da80*/  ISETP.GT.U32.AND P3, PT, R243.reuse, R15, PT ;  /* 0x0000000ff300720c */ /* 0x040fe20003f64070 */
[C---:B------:R-:W-:Y:S01]  /*da90*/  VIADD R3, R2.reuse, 0x106 ;  /* 0x0000010602037836 */ /* 0x040fe20000000000 */
[----:B------:R-:W-:Y:S01]  /*daa0*/  ISETP.GT.U32.AND P2, PT, R243, R5, PT ;  /* 0x00000005f300720c */ /* 0x000fe20003f44070 */
[----:B------:R-:W-:Y:S01]  /*dab0*/  IMAD.MOV.U32 R12, RZ, RZ, R8 ;  /* 0x000000ffff0c7224 */ /* 0x000fe200078e0008 */
[----:B-1----:R-:W-:Y:S01]  /*dac0*/  IABS R14, R10 ;  /* 0x0000000a000e7213 */ /* 0x002fe20000000000 */
[----:B------:R-:W-:Y:S01]  /*dad0*/  VIADD R16, R2, 0x1ff ;  /* 0x000001ff02107836 */ /* 0x000fe20000000000 */
[----:B------:R-:W-:Y:S01]  /*dae0*/  IABS R13, R3 ;  /* 0x00000003000d7213 */ /* 0x000fe20000000000 */
[----:B------:R-:W-:Y:S01]  /*daf0*/  @!P6 IMAD.IADD R4, R4, 0x1, -R243 ;  /* 0x000000010404e824 */ /* 0x000fe200078e0af3 */
[----:B------:R-:W-:Y:S01]  /*db00*/  @!P1 IADD3 R12, -R12, RZ, RZ ;  /* 0x000000ff0c0c9210 */ /* 0x000fe20007ffe1ff */
[----:B--2---:R-:W-:Y:S01]  /*db10*/  IMAD.HI.U32 R11, R6, R14, RZ ;  /* 0x0000000e060b7227 */ /* 0x004fe200078e00ff */
[----:B------:R-:W-:-:S03]  /*db20*/  ISETP.GE.AND P6, PT, R10, RZ, PT ;  /* 0x000000ff0a00720c */ /* 0x000fc60003fc6270 */
[----:B------:R-:W-:Y:S01]  /*db30*/  @!P3 IMAD.IADD R15, R15, 0x1, -R243 ;  /* 0x000000010f0fb824 */ /* 0x000fe200078e0af3 */
[----:B------:R-:W-:Y:S01]  /*db40*/  ISETP.GT.U32.AND P3, PT, R243, R4, PT ;  /* 0x00000004f300720c */ /* 0x000fe20003f64070 */
[----:B------:R-:W-:Y:S01]  /*db50*/  IMAD.MOV R11, RZ, RZ, -R11 ;  /* 0x000000ffff0b7224 */ /* 0x000fe200078e0a0b */
[----:B------:R-:W-:Y:S01]  /*db60*/  @!P2 IADD3 R5, R5, -R243, RZ ;  /* 0x800000f30505a210 */ /* 0x000fe20007ffe0ff */
[----:B------:R-:W-:Y:S01]  /*db70*/  IMAD.HI.U32 R8, R6, R13, RZ ;  /* 0x0000000d06087227 */ /* 0x000fe200078e00ff */
[----:B------:R-:W-:Y:S01]  /*db80*/  ISETP.GE.AND P2, PT, R0, RZ, PT ;  /* 0x000000ff0000720c */ /* 0x000fe20003f46270 */
[----:B------:R1:W-:Y:S01]  /*db90*/  STL [R1+0x48c], R12 ;  /* 0x00048c0c01007387 */ /* 0x0003e20000100800 */
[C---:B------:R-:W-:Y:S01]  /*dba0*/  ISETP.GT.U32.AND P1, PT, R243.reuse, R15, PT ;  /* 0x0000000ff300720c */ /* 0x040fe20003f24070 */
[----:B------:R-:W-:Y:S02]  /*dbb0*/  IMAD R14, R243, R11, R14 ;  /* 0x0000000bf30e7224 */ /* 0x000fe400078e020e */
[----:B------:R-:W-:-:S02]  /*dbc0*/  IMAD.MOV R8, RZ, RZ, -R8 ;  /* 0x000000ffff087224 */ /* 0x000fc400078e0a08 */
[----:B------:R-:W-:Y:S01]  /*dbd0*/  @!P5 IMAD.MOV R5, RZ, RZ, -R5 ;  /* 0x000000ffff05d224 */ /* 0x000fe200078e0a05 */
[C---:B------:R-:W-:Y:S01]  /*dbe0*/  ISETP.GT.U32.AND P5, PT, R243.reuse, R14, PT ;  /* 0x0000000ef300720c */ /* 0x040fe20003fa4070 */
[C---:B------:R-:W-:Y:S01]  /*dbf0*/  IMAD R13, R243.reuse, R8, R13 ;  /* 0x00000008f30d7224 */ /* 0x040fe200078e020d */
[----:B------:R-:W-:Y:S01]  /*dc00*/  @!P3 IADD3 R4, R4, -R243, RZ ;  /* 0x800000f30404b210 */ /* 0x000fe20007ffe0ff */
[----:B------:R-:W-:Y:S01]  /*dc10*/  IMAD.HI.U32 R0, R6, R9, RZ ;  /* 0x0000000906007227 */ /* 0x000fe200078e00ff */
[----:B------:R-:W-:Y:S02]  /*dc20*/  IABS R8, R16 ;  /* 0x0000001000087213 */ /* 0x000fe40000000000 */
[----:B------:R-:W-:Y:S01]  /*dc30*/  ISETP.GT.U32.AND P3, PT, R243, R13, PT ;  /* 0x0000000df300720c */ /* 0x000fe20003f64070 */
[----:B------:R-:W-:Y:S01]  /*dc40*/  @!P0 IMAD.MOV R7, RZ, RZ, -R7 ;  /* 0x000000ffff078224 */ /* 0x000fe200078e0a07 */
[----:B------:R-:W-:Y:S01]  /*dc50*/  ISETP.GE.AND P0, PT, R3, RZ, PT ;  /* 0x000000ff0300720c */ /* 0x000fe20003f06270 */
[----:B------:R-:W-:-:S02]  /*dc60*/  IMAD.MOV R0, RZ, RZ, -R0 ;  /* 0x000000ffff007224 */ /* 0x000fc400078e0a00 */
[--C-:B------:R-:W-:Y:S01]  /*dc70*/  @!P1 IMAD.IADD R15, R15, 0x1, -R243.reuse ;  /* 0x000000010f0f9824 */ /* 0x100fe200078e0af3 */
[----:B------:R2:W-:Y:S01]  /*dc80*/  STL [R1+0x490], R7 ;  /* 0x0004900701007387 */ /* 0x0005e20000100800 */
[----:B------:R-:W-:Y:S02]  /*dc90*/  @!P5 IMAD.IADD R14, R14, 0x1, -R243 ;  /* 0x000000010e0ed824 */ /* 0x000fe400078e0af3 */
[----:B------:R-:W-:Y:S01]  /*dca0*/  IMAD R9, R243, R0, R9 ;  /* 0x00000000f3097224 */ /* 0x000fe200078e0209 */
[----:B------:R3:W-:Y:S01]  /*dcb0*/  STL [R1+0x498], R5 ;  /* 0x0004980501007387 */ /* 0x0007e20000100800 */
[C---:B------:R-:W-:Y:S02]  /*dcc0*/  VIADD R0, R2.reuse, 0x107 ;  /* 0x0000010702007836 */ /* 0x040fe40000000000 */
[----:B------:R-:W-:Y:S01]  /*dcd0*/  @!P3 IMAD.IADD R13, R13, 0x1, -R243 ;  /* 0x000000010d0db824 */ /* 0x000fe200078e0af3 */
[C---:B------:R-:W-:Y:S01]  /*dce0*/  ISETP.GT.U32.AND P3, PT, R243.reuse, R14, PT ;  /* 0x0000000ef300720c */ /* 0x040fe20003f64070 */
[----:B------:R-:W-:Y:S01]  /*dcf0*/  VIADD R3, R2, 0x108 ;  /* 0x0000010802037836 */ /* 0x000fe20000000000 */
[----:B-1----:R-:W-:Y:S01]  /*dd00*/  IABS R12, R0 ;  /* 0x00000000000c7213 */ /* 0x002fe20000000000 */
[----:B--2---:R-:W-:Y:S01]  /*dd10*/  IMAD.MOV.U32 R7, RZ, RZ, R4 ;  /* 0x000000ffff077224 */ /* 0x004fe200078e0004 */
[----:B------:R-:W-:Y:S01]  /*dd20*/  ISETP.GE.AND P5, PT, R0, RZ, PT ;  /* 0x000000ff0000720c */ /* 0x000fe20003fa6270 */
[----:B------:R-:W-:Y:S01]  /*dd30*/  STL [R1+0x6e40], R16 ;  /* 0x006e401001007387 */ /* 0x000fe20000100800 */
[----:B---3--:R-:W-:Y:S01]  /*dd40*/  IMAD.HI.U32 R5, R226, R8, RZ ;  /* 0x00000008e2057227 */ /* 0x008fe200078e00ff */
[----:B------:R-:W-:-:S02]  /*dd50*/  ISETP.GT.U32.AND P1, PT, R243, R9, PT ;  /* 0x00000009f300720c */ /* 0x000fc40003f24070 */
[----:B------:R-:W-:Y:S01]  /*dd60*/  IABS R10, R3 ;  /* 0x00000003000a7213 */ /* 0x000fe20000000000 */
[----:B------:R-:W-:Y:S01]  /*dd70*/  @!P4 IMAD.MOV R7, RZ, RZ, -R7 ;  /* 0x000000ffff07c224 */ /* 0x000fe200078e0a07 */
[----:B------:R-:W-:Y:S01]  /*dd80*/  IADD3 R5, -R5, RZ, RZ ;  /* 0x000000ff05057210 */ /* 0x000fe20007ffe1ff */
[----:B------:R-:W-:Y:S01]  /*dd90*/  IMAD.HI.U32 R0, R6, R12, RZ ;  /* 0x0000000c06007227 */ /* 0x000fe200078e00ff */
[C---:B------:R-:W-:Y:S02]  /*dda0*/  ISETP.GT.U32.AND P4, PT, R243.reuse, R13, PT ;  /* 0x0000000df300720c */ /* 0x040fe40003f84070 */
[----:B------:R-:W-:Y:S01]  /*ddb0*/  @!P3 IADD3 R14, R14, -R243, RZ ;  /* 0x800000f30e0eb210 */ /* 0x000fe20007ffe0ff */
[----:B------:R-:W-:Y:S01]  /*ddc0*/  IMAD R8, R243, R5, R8 ;  /* 0x00000005f3087224 */ /* 0x000fe200078e0208 */
[----:B------:R1:W-:Y:S01]  /*ddd0*/  STL [R1+0x494], R7 ;  /* 0x0004940701007387 */ /* 0x0003e20000100800 */
[----:B------:R-:W-:Y:S02]  /*dde0*/  IMAD.MOV R0, RZ, RZ, -R0 ;  /* 0x000000ffff007224 */ /* 0x000fe400078e0a00 */
[----:B------:R-:W-:Y:S01]  /*ddf0*/  @!P1 IMAD.IADD R9, R9, 0x1, -R243 ;  /* 0x0000000109099824 */ /* 0x000fe200078e0af3 */
[C---:B------:R-:W-:Y:S01]  /*de00*/  ISETP.GT.U32.AND P3, PT, R243.reuse, R8, PT ;  /* 0x00000008f300720c */ /* 0x040fe20003f64070 */
[----:B------:R-:W-:-:S02]  /*de10*/  IMAD R12, R243, R0, R12 ;  /* 0x00000000f30c7224 */ /* 0x000fc400078e020c */
[----:B------:R-:W-:Y:S01]  /*de20*/  VIADD R0, R2, 0x109 ;  /* 0x0000010902007836 */ /* 0x000fe20000000000 */
[----:B------:R-:W-:Y:S01]  /*de30*/  ISETP.GT.U32.AND P1, PT, R243, R9, PT ;  /* 0x00000009f300720c */ /* 0x000fe20003f24070 */
[----:B------:R-:W-:Y:S01]  /*de40*/  @!P4 IMAD.IADD R13, R13, 0x1, -R243 ;  /* 0x000000010d0dc824 */ /* 0x000fe200078e0af3 */
[----:B------:R-:W-:Y:S01]  /*de50*/  ISETP.GT.U32.AND P4, PT, R243, R12, PT ;  /* 0x0000000cf300720c */ /* 0x000fe20003f84070 */
[----:B------:R-:W-:Y:S01]  /*de60*/  @!P2 IMAD.MOV R15, RZ, RZ, -R15 ;  /* 0x000000ffff0fa224 */ /* 0x000fe200078e0a0f */
[----:B------:R-:W-:Y:S01]  /*de70*/  IABS R5, R0 ;  /* 0x0000000000057213 */ /* 0x000fe20000000000 */
[----:B-1----:R-:W-:-:S03]  /*de80*/  IMAD.HI.U32 R7, R6, R10, RZ ;  /* 0x0000000a06077227 */ /* 0x002fc600078e00ff */
[----:B------:R-:W-:Y:S01]  /*de90*/  STL [R1+0x484], R15 ;  /* 0x0004840f01007387 */ /* 0x000fe20000100800 */
[----:B------:R-:W-:Y:S01]  /*dea0*/  @!P3 IMAD.IADD R8, R8, 0x1, -R243 ;  /* 0x000000010808b824 */ /* 0x000fe200078e0af3 */
[C---:B------:R-:W-:Y:S01]  /*deb0*/  ISETP.GE.AND P3, PT, R2.reuse, RZ, PT ;  /* 0x000000ff0200720c */ /* 0x040fe20003f66270 */
[----:B------:R-:W-:Y:S02]  /*dec0*/  VIADD R4, R2, 0x10a ;  /* 0x0000010a02047836 */ /* 0x000fe40000000000 */
[----:B------:R-:W-:Y:S01]  /*ded0*/  IMAD.MOV R7, RZ, RZ, -R7 ;  /* 0x000000ffff077224 */ /* 0x000fe200078e0a07 */
[C---:B------:R-:W-:Y:S01]  /*dee0*/  ISETP.GT.U32.AND P2, PT, R243.reuse, R8, PT ;  /* 0x00000008f300720c */ /* 0x040fe20003f44070 */
[----:B------:R-:W-:Y:S01]  /*def0*/  @!P4 IMAD.IADD R12, R12, 0x1, -R243 ;  /* 0x000000010c0cc824 */ /* 0x000fe200078e0af3 */
[----:B------:R-:W-:Y:S01]  /*df00*/  IABS R11, R4 ;  /* 0x00000004000b7213 */ /* 0x000fe20000000000 */
[C---:B------:R-:W-:Y:S02]  /*df10*/  IMAD R10, R243.reuse, R7, R10 ;  /* 0x00000007f30a7224 */ /* 0x040fe400078e020a */
[----:B------:R-:W-:Y:S01]  /*df20*/  IMAD.HI.U32 R7, R6, R5, RZ ;  /* 0x0000000506077227 */ /* 0x000fe200078e00ff */
[----:B------:R-:W-:-:S03]  /*df30*/  ISETP.GT.U32.AND P4, PT, R243, R12, PT ;  /* 0x0000000cf300720c */ /* 0x000fc60003f84070 */
[----:B------:R-:W-:Y:S01]  /*df40*/  @!P1 IMAD.IADD R9, R9, 0x1, -R243 ;  /* 0x0000000109099824 */ /* 0x000fe200078e0af3 */
[----:B------:R-:W-:Y:S01]  /*df50*/  ISETP.GE.AND P1, PT, R3, RZ, PT ;  /* 0x000000ff0300720c */ /* 0x000fe20003f26270 */
[----:B------:R-:W-:-:S04]  /*df60*/  IMAD.HI.U32 R3, R6, R11, RZ ;  /* 0x0000000b06037227 */ /* 0x000fc800078e00ff */
[----:B------:R-:W-:Y:S01]  /*df70*/  IMAD.MOV R7, RZ, RZ, -R7 ;  /* 0x000000ffff077224 */ /* 0x000fe200078e0a07 */
[----:B------:R-:W-:Y:S01]  /*df80*/  IADD3 R3, -R3, RZ, RZ ;  /* 0x000000ff03037210 */ /* 0x000fe20007ffe1ff */
[----:B------:R-:W-:Y:S01]  /*df90*/  @!P2 IMAD.IADD R8, R8, 0x1, -R243 ;  /* 0x000000010808a824 */ /* 0x000fe200078e0af3 */
[----:B------:R-:W-:Y:S01]  /*dfa0*/  ISETP.GE.AND P2, PT, R16, RZ, PT ;  /* 0x000000ff1000720c */ /* 0x000fe20003f46270 */
[----:B------:R-:W-:Y:S01]  /*dfb0*/  @!P6 IMAD.MOV R14, RZ, RZ, -R14 ;  /* 0x000000ffff0ee224 */ /* 0x000fe200078e0a0e */
[C---:B------:R-:W-:Y:S01]  /*dfc0*/  ISETP.GT.U32.AND P6, PT, R243.reuse, R10, PT ;  /* 0x0000000af300720c */ /* 0x040fe20003fc4070 */
[----:B------:R-:W-:Y:S01]  /*dfd0*/  @!P0 IMAD.MOV R13, RZ, RZ, -R13 ;  /* 0x000000ffff0d8224 */ /* 0x000fe200078e0a0d */
[----:B------:R-:W-:Y:S01]  /*dfe0*/  ISETP.GE.AND P0, PT, R0, RZ, PT ;  /* 0x000000ff0000720c */ /* 0x000fe20003f06270 */
[----:B------:R-:W-:Y:S01]  /*dff0*/  IMAD R0, R243, R7, R5 ;  /* 0x00000007f3007224 */ /* 0x000fe200078e0205 */
[----:B------:R1:W-:Y:S01]  /*e000*/  STL [R1+0x480], R14 ;  /* 0x0004800e01007387 */ /* 0x0003e20000100800 */
[----:B------:R-:W-:-:S02]  /*e010*/  @!P4 IMAD.IADD R12, R12, 0x1, -R243 ;  /* 0x000000010c0cc824 */ /* 0x000fc400078e0af3 */
[C---:B------:R-:W-:Y:S01]  /*e020*/  IMAD R11, R243.reuse, R3, R11 ;  /* 0x00000003f30b7224 */ /* 0x040fe200078e020b */
[C---:B------:R-:W-:Y:S01]  /*e030*/  ISETP.GT.U32.AND P4, PT, R243.reuse, R0, PT ;  /* 0x00000000f300720c */ /* 0x040fe20003f84070 */
[----:B------:R-:W-:Y:S02]  /*e040*/  IMAD.MOV.U32 R252, RZ, RZ, R9 ;  /* 0x000000fffffc7224 */ /* 0x000fe400078e0009 */
[----:B------:R-:W-:Y:S02]  /*e050*/  VIADD R5, R2, 0x10b ;  /* 0x0000010b02057836 */ /* 0x000fe40000000000 */
[--C-:B------:R-:W-:Y:S01]  /*e060*/  @!P6 IMAD.IADD R10, R10, 0x1, -R243.reuse ;  /* 0x000000010a0ae824 */ /* 0x100fe200078e0af3 */
[----:B------:R-:W-:Y:S01]  /*e070*/  @!P3 IADD3 R252, -R252, RZ, RZ ;  /* 0x000000fffcfcb210 */ /* 0x000fe20007ffe1ff */
[----:B-1----:R-:W-:Y:S01]  /*e080*/  IMAD.MOV.U32 R14, RZ, RZ, R8 ;  /* 0x000000ffff0e7224 */ /* 0x002fe200078e0008 */
[----:B------:R-:W-:Y:S01]  /*e090*/  IABS R3, R5 ;  /* 0x0000000500037213 */ /* 0x000fe20000000000 */
[----:B------:R-:W-:Y:S01]  /*e0a0*/  VIADD R7, R2, 0x10c ;  /* 0x0000010c02077836 */ /* 0x000fe20000000000 */
[C---:B------:R-:W-:Y:S01]  /*e0b0*/  ISETP.GT.U32.AND P6, PT, R243.reuse, R10, PT ;  /* 0x0000000af300720c */ /* 0x040fe20003fc4070 */
[----:B------:R-:W-:Y:S01]  /*e0c0*/  @!P2 IMAD.MOV R14, RZ, RZ, -R14 ;  /* 0x000000ffff0ea224 */ /* 0x000fe200078e0a0e */
[C---:B------:R-:W-:Y:S01]  /*e0d0*/  ISETP.GT.U32.AND P2, PT, R243.reuse, R11, PT ;  /* 0x0000000bf300720c */ /* 0x040fe20003f44070 */
[--C-:B------:R-:W-:Y:S01]  /*e0e0*/  @!P4 IMAD.IADD R0, R0, 0x1, -R243.reuse ;  /* 0x000000010000c824 */ /* 0x100fe200078e0af3 */
[----:B------:R1:W-:Y:S01]  /*e0f0*/  STL [R1+0x7260], R252 ;  /* 0x007260fc01007387 */ /* 0x0003e20000100800 */
[----:B------:R-:W-:Y:S01]  /*e100*/  IABS R9, R7 ;  /* 0x0000000700097213 */ /* 0x000fe20000000000 */
[----:B------:R-:W-:Y:S01]  /*e110*/  VIADD R170, R2, 0x19d ;  /* 0x0000019d02aa7836 */ /* 0x000fe20000000000 */
[----:B------:R-:W-:Y:S01]  /*e120*/  ISETP.GE.AND P3, PT, R4, RZ, PT ;  /* 0x000000ff0400720c */ /* 0x000fe20003f66270 */
[----:B------:R2:W-:Y:S01]  /*e130*/  STL [R1+0x47c], R13 ;  /* 0x00047c0d01007387 */ /* 0x0005e20000100800 */
[----:B------:R-:W-:Y:S01]  /*e140*/  ISETP.GT.U32.AND P4, PT, R243, R0, PT ;  /* 0x00000000f300720c */ /* 0x000fe20003f84070 */
[C---:B------:R-:W-:Y:S01]  /*e150*/  VIADD R171, R2.reuse, 0x19c ;  /* 0x0000019c02ab7836 */ /* 0x040fe20000000000 */
[----:B------:R-:W-:Y:S01]  /*e160*/  IADD3 R4, R2, 0x10d, RZ ;  /* 0x0000010d02047810 */ /* 0x000fe20007ffe0ff */
[----:B------:R-:W-:Y:S01]  /*e170*/  STL [R1+0x468], R14 ;  /* 0x0004680e01007387 */ /* 0x000fe20000100800 */
[--C-:B------:R-:W-:Y:S01]  /*e180*/  @!P6 IMAD.IADD R10, R10, 0x1, -R243.reuse ;  /* 0x000000010a0ae824 */ /* 0x100fe200078e0af3 */
[----:B------:R-:W-:Y:S01]  /*e190*/  ISETP.GE.AND P6, PT, R7, RZ, PT ;  /* 0x000000ff0700720c */ /* 0x000fe20003fc6270 */
[----:B------:R-:W-:Y:S01]  /*e1a0*/  @!P2 IMAD.IADD R11, R11, 0x1, -R243 ;  /* 0x000000010b0ba824 */ /* 0x000fe200078e0af3 */
[----:B------:R-:W-:Y:S01]  /*e1b0*/  IABS R8, R4 ;  /* 0x0000000400087213 */ /* 0x000fe20000000000 */
[----:B-1----:R-:W-:Y:S01]  /*e1c0*/  VIADD R252, R2, 0x194 ;  /* 0x0000019402fc7836 */ /* 0x002fe20000000000 */
[----:B------:R-:W-:Y:S01]  /*e1d0*/  IABS R59, R171 ;  /* 0x000000ab003b7213 */ /* 0x000fe20000000000 */
[----:B--2---:R-:W-:Y:S01]  /*e1e0*/  IMAD.MOV.U32 R13, RZ, RZ, R12 ;  /* 0x000000ffff0d7224 */ /* 0x004fe200078e000c */
[----:B------:R-:W-:Y:S01]  /*e1f0*/  ISETP.GT.U32.AND P2, PT, R243, R11, PT ;  /* 0x0000000bf300720c */ /* 0x000fe20003f44070 */
[----:B------:R-:W-:Y:S01]  /*e200*/  IMAD.HI.U32 R12, R6, R3, RZ ;  /* 0x00000003060c7227 */ /* 0x000fe200078e00ff */
[----:B------:R-:W-:-:S03]  /*e210*/  IABS R125, R252 ;  /* 0x000000fc007d7213 */ /* 0x000fc60000000000 */
[----:B------:R-:W-:Y:S01]  /*e220*/  @!P5 IMAD.MOV R13, RZ, RZ, -R13 ;  /* 0x000000ffff0dd224 */ /* 0x000fe200078e0a0d */
[----:B------:R-:W-:Y:S01]  /*e230*/  ISETP.GE.AND P5, PT, R5, RZ, PT ;  /* 0x000000ff0500720c */ /* 0x000fe20003fa6270 */
[----:B------:R-:W-:Y:S01]  /*e240*/  IMAD.MOV R12, RZ, RZ, -R12 ;  /* 0x000000ffff0c7224 */ /* 0x000fe200078e0a0c */
[----:B------:R-:W-:Y:S01]  /*e250*/  MOV R5, R9 ;  /* 0x0000000900057202 */ /* 0x000fe20000000f00 */
[----:B------:R-:W-:Y:S01]  /*e260*/  @!P4 IMAD.IADD R0, R0, 0x1, -R243 ;  /* 0x000000010000c824 */ /* 0x000fe200078e0af3 */
[----:B------:R1:W-:Y:S01]  /*e270*/  STL [R1+0x478], R13 ;  /* 0x0004780d01007387 */ /* 0x0003e20000100800 */
[----:B------:R-:W-:Y:S02]  /*e280*/  IMAD R3, R243, R12, R3 ;  /* 0x0000000cf3037224 */ /* 0x000fe400078e0203 */
[----:B------:R-:W-:-:S03]  /*e290*/  IMAD.HI.U32 R7, R6, R5, RZ ;  /* 0x0000000506077227 */ /* 0x000fc600078e00ff */
[----:B------:R-:W-:Y:S01]  /*e2a0*/  ISETP.GT.U32.AND P4, PT, R243, R3, PT ;  /* 0x00000003f300720c */ /* 0x000fe20003f84070 */
[----:B------:R-:W-:Y:S02]  /*e2b0*/  IMAD.MOV R7, RZ, RZ, -R7 ;  /* 0x000000ffff077224 */ /* 0x000fe400078e0a07 */
[----:B------:R-:W-:-:S04]  /*e2c0*/  IMAD.HI.U32 R9, R6, R8, RZ ;  /* 0x0000000806097227 */ /* 0x000fc800078e00ff */
[----:B-1----:R-:W-:Y:S01]  /*e2d0*/  IMAD.MOV.U32 R13, RZ, RZ, R10 ;  /* 0x000000ffff0d7224 */ /* 0x002fe200078e000a */
[----:B------:R-:W-:Y:S01]  /*e2e0*/  IADD3 R9, -R9, RZ, RZ ;  /* 0x000000ff09097210 */ /* 0x000fe20007ffe1ff */
[----:B------:R-:W-:Y:S02]  /*e2f0*/  IMAD.MOV.U32 R12, RZ, RZ, R0 ;  /* 0x000000ffff0c7224 */ /* 0x000fe400078e0000 */
[----:B------:R-:W-:Y:S01]  /*e300*/  @!P1 IMAD.MOV R13, RZ, RZ, -R13 ;  /* 0x000000ffff0d9224 */ /* 0x000fe200078e0a0d */
[----:B------:R-:W-:Y:S01]  /*e310*/  ISETP.GE.AND P1, PT, R4, RZ, PT ;  /* 0x000000ff0400720c */ /* 0x000fe20003f26270 */
[----:B------:R-:W-:Y:S01]  /*e320*/  IMAD R4, R243, R7, R5 ;  /* 0x00000007f3047224 */ /* 0x000fe200078e0205 */
[C---:B------:R-:W-:Y:S01]  /*e330*/  IADD3 R5, R2.reuse, 0x110, RZ ;  /* 0x0000011002057810 */ /* 0x040fe20007ffe0ff */
[--C-:B------:R-:W-:Y:S01]  /*e340*/  @!P2 IMAD.IADD R11, R11, 0x1, -R243.reuse ;  /* 0x000000010b0ba824 */ /* 0x100fe200078e0af3 */
[----:B------:R-:W-:Y:S01]  /*e350*/  STL [R1+0x474], R13 ;  /* 0x0004740d01007387 */ /* 0x000fe20000100800 */
[----:B------:R-:W-:Y:S01]  /*e360*/  @!P0 IMAD.MOV R12, RZ, RZ, -R12 ;  /* 0x000000ffff0c8224 */ /* 0x000fe200078e0a0c */
[C---:B------:R-:W-:Y:S01]  /*e370*/  ISETP.GT.U32.AND P0, PT, R243.reuse, R4, PT ;  /* 0x00000004f300720c */ /* 0x040fe20003f04070 */
[----:B------:R-:W-:Y:S01]  /*e380*/  IMAD R8, R243, R9, R8 ;  /* 0x00000009f3087224 */ /* 0x000fe200078e0208 */
[----:B------:R-:W-:Y:S01]  /*e390*/  MOV R16, R11 ;  /* 0x0000000b00107202 */ /* 0x000fe20000000f00 */
[--C-:B------:R-:W-:Y:S01]  /*e3a0*/  @!P4 IMAD.IADD R3, R3, 0x1, -R243.reuse ;  /* 0x000000010303c824 */ /* 0x100fe200078e0af3 */
[----:B------:R1:W-:Y:S01]  /*e3b0*/  STL [R1+0x470], R12 ;  /* 0x0004700c01007387 */ /* 0x0003e20000100800 */
[C---:B------:R-:W-:Y:S01]  /*e3c0*/  VIADD R14, R2.reuse, 0x10e ;  /* 0x0000010e020e7836 */ /* 0x040fe20000000000 */
[----:B------:R-:W-:Y:S01]  /*e3d0*/  IABS R7, R5 ;  /* 0x0000000500077213 */ /* 0x000fe20000000000 */
[----:B------:R-:W-:Y:S01]  /*e3e0*/  @!P3 IMAD.MOV R16, RZ, RZ, -R16 ;  /* 0x000000ffff10b224 */ /* 0x000fe200078e0a10 */
[C---:B------:R-:W-:Y:S01]  /*e3f0*/  ISETP.GT.U32.AND P3, PT, R243.reuse, R8, PT ;  /* 0x00000008f300720c */ /* 0x040fe20003f64070 */
[C---:B------:R-:W-:Y:S01]  /*e400*/  VIADD R10, R2.reuse, 0x10f ;  /* 0x0000010f020a7836 */ /* 0x040fe20000000000 */
[C---:B------:R-:W-:Y:S01]  /*e410*/  ISETP.GT.U32.AND P4, PT, R243.reuse, R3, PT ;  /* 0x00000003f300720c */ /* 0x040fe20003f84070 */
[----:B------:R-:W-:Y:S01]  /*e420*/  VIADD R9, R2, 0x111 ;  /* 0x0000011102097836 */ /* 0x000fe20000000000 */
[----:B------:R-:W-:Y:S01]  /*e430*/  ISETP.GE.AND P2, PT, R14, RZ, PT ;  /* 0x000000ff0e00720c */ /* 0x000fe20003f46270 */
[----:B------:R-:W-:Y:S01]  /*e440*/  @!P0 IMAD.IADD R4, R4, 0x1, -R243 ;  /* 0x0000000104048824 */ /* 0x000fe200078e0af3 */
[----:B------:R-:W-:Y:S01]  /*e450*/  IABS R14, R14 ;  /* 0x0000000e000e7213 */ /* 0x000fe20000000000 */
[C---:B------:R-:W-:Y:S01]  /*e460*/  IMAD.HI.U32 R11, R6.reuse, R7, RZ ;  /* 0x00000007060b7227 */ /* 0x040fe200078e00ff */
[----:B-1----:R-:W-:Y:S01]  /*e470*/  IABS R12, R10 ;  /* 0x0000000a000c7213 */ /* 0x002fe20000000000 */
[----:B------:R1:W-:Y:S01]  /*e480*/  STL [R1+0x46c], R16 ;  /* 0x00046c1001007387 */ /* 0x0003e20000100800 */
[----:B------:R-:W-:Y:S01]  /*e490*/  ISETP.GT.U32.AND P0, PT, R243, R4, PT ;  /* 0x00000004f300720c */ /* 0x000fe20003f04070 */
[----:B------:R-:W-:Y:S01]  /*e4a0*/  IMAD.HI.U32 R15, R6, R14, RZ ;  /* 0x0000000e060f7227 */ /* 0x000fe200078e00ff */
[----:B------:R-:W-:-:S03]  /*e4b0*/  IABS R0, R9 ;  /* 0x0000000900007213 */ /* 0x000fc60000000000 */
[----:B------:R-:W-:Y:S02]  /*e4c0*/  @!P3 IMAD.IADD R8, R8, 0x1, -R243 ;  /* 0x000000010808b824 */ /* 0x000fe400078e0af3 */
[----:B------:R-:W-:Y:S02]  /*e4d0*/  IMAD.MOV R15, RZ, RZ, -R15 ;  /* 0x000000ffff0f7224 */ /* 0x000fe400078e0a0f */
[----:B------:R-:W-:Y:S01]  /*e4e0*/  @!P4 IMAD.IADD R3, R3, 0x1, -R243 ;  /* 0x000000010303c824 */ /* 0x000fe200078e0af3 */
[----:B------:R-:W-:Y:S01]  /*e4f0*/  ISETP.GE.AND P4, PT, R10, RZ, PT ;  /* 0x000000ff0a00720c */ /* 0x000fe20003f86270 */
[C---:B------:R-:W-:Y:S01]  /*e500*/  IMAD R10, R243.reuse, R15, R14 ;  /* 0x0000000ff30a7224 */ /* 0x040fe200078e020e */
[C---:B------:R-:W-:Y:S01]  /*e510*/  ISETP.GT.U32.AND P3, PT, R243.reuse, R8, PT ;  /* 0x00000008f300720c */ /* 0x040fe20003f64070 */
[----:B------:R-:W-:Y:S01]  /*e520*/  IMAD.HI.U32 R13, R6, R12, RZ ;  /* 0x0000000c060d7227 */ /* 0x000fe200078e00ff */
[----:B------:R-:W-:Y:S02]  /*e530*/  @!P0 IADD3 R4, R4, -R243, RZ ;  /* 0x800000f304048210 */ /* 0x000fe40007ffe0ff */
[----:B------:R-:W-:Y:S01]  /*e540*/  ISETP.GT.U32.AND P0, PT, R243, R10, PT ;  /* 0x0000000af300720c */ /* 0x000fe20003f04070 */
[----:B------:R-:W-:-:S02]  /*e550*/  IMAD.MOV R13, RZ, RZ, -R13 ;  /* 0x000000ffff0d7224 */ /* 0x000fc400078e0a0d */
[----:B------:R-:W-:-:S04]  /*e560*/  IMAD.HI.U32 R14, R6, R0, RZ ;  /* 0x00000000060e7227 */ /* 0x000fc800078e00ff */
[C---:B------:R-:W-:Y:S02]  /*e570*/  IMAD R12, R243.reuse, R13, R12 ;  /* 0x0000000df30c7224 */ /* 0x040fe400078e020c */
[----:B------:R-:W-:Y:S02]  /*e580*/  IMAD.MOV R13, RZ, RZ, -R11 ;  /* 0x000000ffff0d7224 */ /* 0x000fe400078e0a0b */
[----:B------:R-:W-:Y:S02]  /*e590*/  IMAD.MOV R11, RZ, RZ, -R14 ;  /* 0x000000ffff0b7224 */ /* 0x000fe400078e0a0e */
[----:B------:R-:W-:Y:S02]  /*e5a0*/  @!P3 IMAD.IADD R8, R8, 0x1, -R243 ;  /* 0x000000010808b824 */ /* 0x000fe400078e0af3 */
[----:B------:R-:W-:Y:S02]  /*e5b0*/  IMAD.MOV.U32 R17, RZ, RZ, R3 ;  /* 0x000000ffff117224 */ /* 0x000fe400078e0003 */
[----:B------:R-:W-:-:S02]  /*e5c0*/  IMAD R0, R243, R11, R0 ;  /* 0x0000000bf3007224 */ /* 0x000fc400078e0200 */
[----:B------:R-:W-:Y:S02]  /*e5d0*/  IMAD.MOV.U32 R14, RZ, RZ, R8 ;  /* 0x000000ffff0e7224 */ /* 0x000fe400078e0008 */
[----:B------:R-:W-:Y:S01]  /*e5e0*/  @!P5 IMAD.MOV R17, RZ, RZ, -R17 ;  /* 0x000000ffff11d224 */ /* 0x000fe200078e0a11 */
[C---:B------:R-:W-:Y:S01]  /*e5f0*/  ISETP.GT.U32.AND P5, PT, R243.reuse, R12, PT ;  /* 0x0000000cf300720c */ /* 0x040fe20003fa4070 */
[----:B------:R-:W-:Y:S02]  /*e600*/  @!P0 IMAD.IADD R10, R10, 0x1, -R243 ;  /* 0x000000010a0a8824 */ /* 0x000fe400078e0af3 */
[----:B------:R-:W-:Y:S01]  /*e610*/  @!P1 IMAD.MOV R14, RZ, RZ, -R14 ;  /* 0x000000ffff0e9224 */ /* 0x000fe200078e0a0e */
[C---:B------:R-:W-:Y:S01]  /*e620*/  ISETP.GT.U32.AND P1, PT, R243.reuse, R0, PT ;  /* 0x00000000f300720c */ /* 0x040fe20003f24070 */
[----:B-1----:R-:W-:Y:S01]  /*e630*/  IMAD.MOV.U32 R16, RZ, RZ, R4 ;  /* 0x000000ffff107224 */ /* 0x002fe200078e0004 */
[C---:B------:R-:W-:Y:S01]  /*e640*/  ISETP.GT.U32.AND P0, PT, R243.reuse, R10, PT ;  /* 0x0000000af300720c */ /* 0x040fe20003f04070 */
[----:B------:R-:W-:Y:S01]  /*e650*/  IMAD R3, R243, R13, R7 ;  /* 0x0000000df3037224 */ /* 0x000fe200078e0207 */
[----:B------:R-:W-:Y:S01]  /*e660*/  STL [R1+0x464], R17 ;  /* 0x0004641101007387 */ /* 0x000fe20000100800 */
[----:B------:R-:W-:Y:S01]  /*e670*/  VIADD R4, R2, 0x112 ;  /* 0x0000011202047836 */ /* 0x000fe20000000000 */
[----:B------:R-:W-:Y:S01]  /*e680*/  @!P6 IADD3 R16, -R16, RZ, RZ ;  /* 0x000000ff1010e210 */ /* 0x000fe20007ffe1ff */
[C---:B------:R-:W-:Y:S01]  /*e690*/  VIADD R7, R2.reuse, 0x114 ;  /* 0x0000011402077836 */ /* 0x040fe20000000000 */
[----:B------:R-:W-:Y:S01]  /*e6a0*/  ISETP.GE.AND P6, PT, R5, RZ, PT ;  /* 0x000000ff0500720c */ /* 0x000fe20003fc6270 */
[----:B------:R-:W-:Y:S01]  /*e6b0*/  VIADD R5, R2, 0x113 ;  /* 0x0000011302057836 */ /* 0x000fe20000000000 */
[C---:B------:R-:W-:Y:S01]  /*e6c0*/  ISETP.GT.U32.AND P3, PT, R243.reuse, R3, PT ;  /* 0x00000003f300720c */ /* 0x040fe20003f64070 */
[----:B------:R1:W-:Y:S01]  /*e6d0*/  STL [R1+0x460], R16 ;  /* 0x0004601001007387 */ /* 0x0003e20000100800 */
[----:B------:R-:W-:Y:S01]  /*e6e0*/  IABS R11, R4 ;  /* 0x00000004000b7213 */ /* 0x000fe20000000000 */
[--C-:B------:R-:W-:Y:S01]  /*e6f0*/  @!P1 IMAD.IADD R0, R0, 0x1, -R243.reuse ;  /* 0x0000000100009824 */ /* 0x100fe200078e0af3 */
[----:B------:R-:W-:Y:S01]  /*e700*/  @!P5 IADD3 R12, R12, -R243, RZ ;  /* 0x800000f30c0cd210 */ /* 0x000fe20007ffe0ff */
[----:B------:R-:W-:Y:S01]  /*e710*/  @!P0 IMAD.IADD R10, R10, 0x1, -R243 ;  /* 0x000000010a0a8824 */ /* 0x000fe200078e0af3 */
[----:B------:R-:W-:Y:S01]  /*e720*/  IABS R8, R5 ;  /* 0x0000000500087213 */ /* 0x000fe20000000000 */
[C---:B------:R-:W-:Y:S01]  /*e730*/  IMAD.HI.U32 R13, R6.reuse, R11, RZ ;  /* 0x0000000b060d7227 */ /* 0x040fe200078e00ff */
[----:B------:R-:W-:Y:S01]  /*e740*/  ISETP.GT.U32.AND P5, PT, R243, R12, PT ;  /* 0x0000000cf300720c */ /* 0x000fe20003fa4070 */
[----:B------:R2:W-:Y:S01]  /*e750*/  STL [R1+0x458], R14 ;  /* 0x0004580e01007387 */ /* 0x0005e20000100800 */
[----:B------:R-:W-:Y:S01]  /*e760*/  ISETP.GE.AND P0, PT, R9, RZ, PT ;  /* 0x000000ff0900720c */ /* 0x000fe20003f06270 */
[----:B------:R-:W-:Y:S01]  /*e770*/  IMAD.HI.U32 R9, R6, R8, RZ ;  /* 0x0000000806097227 */ /* 0x000fe200078e00ff */
[----:B------:R-:W-:-:S02]  /*e780*/  ISETP.GT.U32.AND P1, PT, R243, R0, PT ;  /* 0x00000000f300720c */ /* 0x000fc40003f24070 */
[----:B------:R-:W-:Y:S01]  /*e790*/  IABS R15, R7 ;  /* 0x00000007000f7213 */ /* 0x000fe20000000000 */
[----:B------:R-:W-:Y:S01]  /*e7a0*/  IMAD.MOV R13, RZ, RZ, -R13 ;  /* 0x000000ffff0d7224 */ /* 0x000fe200078e0a0d */
[----:B------:R-:W-:Y:S01]  /*e7b0*/  IADD3 R9, -R9, RZ, RZ ;  /* 0x000000ff09097210 */ /* 0x000fe20007ffe1ff */
[----:B------:R-:W-:Y:S02]  /*e7c0*/  @!P3 IMAD.IADD R3, R3, 0x1, -R243 ;  /* 0x000000010303b824 */ /* 0x000fe400078e0af3 */
[C---:B------:R-:W-:Y:S02]  /*e7d0*/  IMAD R11, R243.reuse, R13, R11 ;  /* 0x0000000df30b7224 */ /* 0x040fe400078e020b */
[----:B------:R-:W-:Y:S01]  /*e7e0*/  @!P5 IADD3 R12, R12, -R243, RZ ;  /* 0x800000f30c0cd210 */ /* 0x000fe20007ffe0ff */
[C---:B------:R-:W-:Y:S01]  /*e7f0*/  IMAD R8, R243.reuse, R9, R8 ;  /* 0x00000009f3087224 */ /* 0x040fe200078e0208 */
[C---:B------:R-:W-:Y:S01]  /*e800*/  ISETP.GT.U32.AND P3, PT, R243.reuse, R3, PT ;  /* 0x00000003f300720c */ /* 0x040fe20003f64070 */
[----:B-1----:R-:W-:Y:S01]  /*e810*/  IMAD.MOV.U32 R16, RZ, RZ, R10 ;  /* 0x000000ffff107224 */ /* 0x002fe200078e000a */
[C---:B------:R-:W-:Y:S01]  /*e820*/  ISETP.GT.U32.AND P5, PT, R243.reuse, R11, PT ;  /* 0x0000000bf300720c */ /* 0x040fe20003fa4070 */
[----:B------:R-:W-:Y:S01]  /*e830*/  @!P1 IMAD.IADD R0, R0, 0x1, -R243 ;  /* 0x0000000100009824 */ /* 0x000fe200078e0af3 */
[----:B------:R-:W-:Y:S01]  /*e840*/  ISETP.GT.U32.AND P1, PT, R243, R8, PT ;  /* 0x00000008f300720c */ /* 0x000fe20003f24070 */
[----:B------:R-:W-:Y:S01]  /*e850*/  @!P2 IMAD.MOV R16, RZ, RZ, -R16 ;  /* 0x000000ffff10a224 */ /* 0x000fe200078e0a10 */
[----:B------:R-:W-:Y:S01]  /*e860*/  ISETP.GE.AND P2, PT, R4, RZ, PT ;  /* 0x000000ff0400720c */ /* 0x000fe20003f46270 */
[----:B------:R-:W-:-:S03]  /*e870*/  IMAD.HI.U32 R10, R6, R15, RZ ;  /* 0x0000000f060a7227 */ /* 0x000fc600078e00ff */
[----:B------:R-:W-:Y:S01]  /*e880*/  STL [R1+0x454], R16 ;  /* 0x0004541001007387 */ /* 0x000fe20000100800 */
[C---:B------:R-:W-:Y:S02]  /*e890*/  VIADD R4, R2.reuse, 0x115 ;  /* 0x0000011502047836 */ /* 0x040fe40000000000 */
[--C-:B------:R-:W-:Y:S01]  /*e8a0*/  @!P3 IMAD.IADD R3, R3, 0x1, -R243.reuse ;  /* 0x000000010303b824 */ /* 0x100fe200078e0af3 */
[----:B------:R-:W-:Y:S01]  /*e8b0*/  ISETP.GE.AND P3, PT, R7, RZ, PT ;  /* 0x000000ff0700720c */ /* 0x000fe20003f66270 */
[--C-:B------:R-:W-:Y:S01]  /*e8c0*/  @!P5 IMAD.IADD R11, R11, 0x1, -R243.reuse ;  /* 0x000000010b0bd824 */ /* 0x100fe200078e0af3 */
[----:B------:R-:W-:Y:S01]  /*e8d0*/  IABS R9, R4 ;  /* 0x0000000400097213 */ /* 0x000fe20000000000 */
[----:B------:R-:W-:Y:S01]  /*e8e0*/  IMAD.MOV R10, RZ, RZ, -R10 ;  /* 0x000000ffff0a7224 */ /* 0x000fe200078e0a0a */
[----:B------:R-:W-:Y:S01]  /*e8f0*/  MOV R13, R3 ;  /* 0x00000003000d7202 */ /* 0x000fe20000000f00 */
[----:B------:R-:W-:Y:S01]  /*e900*/  VIADD R3, R2, 0x116 ;  /* 0x0000011602037836 */ /* 0x000fe20000000000 */
[----:B------:R-:W-:Y:S01]  /*e910*/  ISETP.GT.U32.AND P5, PT, R243, R11, PT ;  /* 0x0000000bf300720c */ /* 0x000fe20003fa4070 */
[----:B------:R-:W-:-:S02]  /*e920*/  @!P1 IMAD.IADD R8, R8, 0x1, -R243 ;  /* 0x0000000108089824 */ /* 0x000fc400078e0af3 */
[----:B--2---:R-:W-:Y:S02]  /*e930*/  IMAD.MOV.U32 R14, RZ, RZ, R12 ;  /* 0x000000ffff0e7224 */ /* 0x004fe400078e000c */
[C---:B------:R-:W-:Y:S01]  /*e940*/  IMAD R15, R243.reuse, R10, R15 ;  /* 0x0000000af30f7224 */ /* 0x040fe200078e020f */
[----:B------:R-:W-:Y:S01]  /*e950*/  IABS R10, R3 ;  /* 0x00000003000a7213 */ /* 0x000fe20000000000 */
[----:B------:R-:W-:Y:S01]  /*e960*/  IMAD.MOV.U32 R12, RZ, RZ, R0 ;  /* 0x000000ffff0c7224 */ /* 0x000fe200078e0000 */
[----:B------:R-:W-:Y:S01]  /*e970*/  ISETP.GT.U32.AND P1, PT, R243, R8, PT ;  /* 0x00000008f300720c */ /* 0x000fe20003f24070 */
[----:B------:R-:W-:Y:S01]  /*e980*/  IMAD.HI.U32 R7, R6, R9, RZ ;  /* 0x0000000906077227 */ /* 0x000fe200078e00ff */
[----:B------:R-:W-:-:S03]  /*e990*/  IADD3 R0, R2, 0x117, RZ ;  /* 0x0000011702007810 */ /* 0x000fc60007ffe0ff */
[----:B------:R-:W-:Y:S01]  /*e9a0*/  @!P0 IMAD.MOV R12, RZ, RZ, -R12 ;  /* 0x000000ffff0c8224 */ /* 0x000fe200078e0a0c */
[----:B------:R-:W-:Y:S01]  /*e9b0*/  ISETP.GE.AND P0, PT, R3, RZ, PT ;  /* 0x000000ff0300720c */ /* 0x000fe20003f06270 */
[----:B------:R-:W-:-:S04]  /*e9c0*/  IMAD.HI.U32 R3, R6, R10, RZ ;  /* 0x0000000a06037227 */ /* 0x000fc800078e00ff */
[----:B------:R-:W-:Y:S02]  /*e9d0*/  IMAD.MOV R7, RZ, RZ, -R7 ;  /* 0x000000ffff077224 */ /* 0x000fe400078e0a07 */
[----:B------:R-:W-:Y:S01]  /*e9e0*/  @!P4 IMAD.MOV R14, RZ, RZ, -R14 ;  /* 0x000000ffff0ec224 */ /* 0x000fe200078e0a0e */
[----:B------:R-:W-:Y:S01]  /*e9f0*/  @!P1 IADD3 R8, R8, -R243, RZ ;  /* 0x800000f308089210 */ /* 0x000fe20007ffe0ff */
[----:B------:R-:W-:Y:S01]  /*ea00*/  @!P5 IMAD.IADD R11, R11, 0x1, -R243 ;  /* 0x000000010b0bd824 */ /* 0x000fe200078e0af3 */
[----:B------:R-:W-:Y:S01]  /*ea10*/  ISETP.GE.AND P4, PT, R5, RZ, PT ;  /* 0x000000ff0500720c */ /* 0x000fe20003f86270 */
[----:B------:R-:W-:Y:S01]  /*ea20*/  IMAD.MOV R3, RZ, RZ, -R3 ;  /* 0x000000ffff037224 */ /* 0x000fe200078e0a03 */
[----:B------:R1:W-:Y:S01]  /*ea30*/  STL [R1+0x448], R14 ;  /* 0x0004480e01007387 */ /* 0x0003e20000100800 */
[C---:B------:R-:W-:Y:S01]  /*ea40*/  IMAD R9, R243.reuse, R7, R9 ;  /* 0x00000007f3097224 */ /* 0x040fe200078e0209 */
[C---:B------:R-:W-:Y:S01]  /*ea50*/  ISETP.GT.U32.AND P5, PT, R243.reuse, R15, PT ;  /* 0x0000000ff300720c */ /* 0x040fe20003fa4070 */
[----:B------:R-:W-:-:S02]  /*ea60*/  IMAD R10, R243, R3, R10 ;  /* 0x00000003f30a7224 */ /* 0x000fc400078e020a */
[----:B------:R-:W-:Y:S01]  /*ea70*/  @!P6 IMAD.MOV R13, RZ, RZ, -R13 ;  /* 0x000000ffff0de224 */ /* 0x000fe200078e0a0d */
[C---:B------:R-:W-:Y:S01]  /*ea80*/  ISETP.GT.U32.AND P1, PT, R243.reuse, R9, PT ;  /* 0x00000009f300720c */ /* 0x040fe20003f24070 */
[----:B------:R-:W-:Y:S01]  /*ea90*/  VIADD R5, R2, 0x118 ;  /* 0x0000011802057836 */ /* 0x000fe20000000000 */
[----:B------:R-:W-:Y:S01]  /*eaa0*/  ISETP.GE.AND P6, PT, R4, RZ, PT ;  /* 0x000000ff0400720c */ /* 0x000fe20003fc6270 */
[C---:B------:R-:W-:Y:S01]  /*eab0*/  VIADD R17, R2.reuse, 0x11b ;  /* 0x0000011b02117836 */ /* 0x040fe20000000000 */
[----:B------:R-:W-:Y:S01]  /*eac0*/  IABS R4, R0 ;  /* 0x0000000000047213 */ /* 0x000fe20000000000 */
[----:B-1----:R-:W-:Y:S01]  /*ead0*/  IMAD.MOV.U32 R14, RZ, RZ, R11 ;  /* 0x000000ffff0e7224 */ /* 0x002fe200078e000b */
[----:B------:R1:W-:Y:S01]  /*eae0*/  STL [R1+0x444], R13 ;  /* 0x0004440d01007387 */ /* 0x0003e20000100800 */
[----:B------:R-:W-:Y:S01]  /*eaf0*/  VIADD R11, R2, 0x11a ;  /* 0x0000011a020b7836 */ /* 0x000fe20000000000 */
[----:B------:R-:W-:Y:S01]  /*eb00*/  IABS R18, R17 ;  /* 0x0000001100127213 */ /* 0x000fe20000000000 */
[----:B------:R-:W-:Y:S01]  /*eb10*/  @!P2 IMAD.MOV R14, RZ, RZ, -R14 ;  /* 0x000000ffff0ea224 */ /* 0x000fe200078e0a0e */
[----:B------:R-:W-:Y:S01]  /*eb20*/  ISETP.GT.U32.AND P2, PT, R243, R10, PT ;  /* 0x0000000af300720c */ /* 0x000fe20003f44070 */
[----:B------:R-:W-:Y:S01]  /*eb30*/  IMAD.HI.U32 R7, R6, R4, RZ ;  /* 0x0000000406077227 */ /* 0x000fe200078e00ff */
[----:B------:R2:W-:Y:S01]  /*eb40*/  STL [R1+0x45c], R12 ;  /* 0x00045c0c01007387 */ /* 0x0005e20000100800 */
[----:B------:R-:W-:-:S02]  /*eb50*/  IABS R20, R11 ;  /* 0x0000000b00147213 */ /* 0x000fc40000000000 */
[----:B------:R-:W-:Y:S01]  /*eb60*/  @!P1 IMAD.IADD R9, R9, 0x1, -R243 ;  /* 0x0000000109099824 */ /* 0x000fe200078e0af3 */
[----:B------:R3:W-:Y:S01]  /*eb70*/  STL [R1+0x450], R14 ;  /* 0x0004500e01007387 */ /* 0x0007e20000100800 */
[----:B-1----:R-:W-:Y:S01]  /*eb80*/  IMAD.MOV.U32 R13, RZ, RZ, R8 ;  /* 0x000000ffff0d7224 */ /* 0x002fe200078e0008 */
[----:B------:R-:W-:Y:S01]  /*eb90*/  IADD3 R8, R2, 0x11c, RZ ;  /* 0x0000011c02087810 */ /* 0x000fe20007ffe0ff */
[----:B------:R-:W-:Y:S01]  /*eba0*/  IMAD.MOV R7, RZ, RZ, -R7 ;  /* 0x000000ffff077224 */ /* 0x000fe200078e0a07 */
[----:B------:R-:W-:Y:S01]  /*ebb0*/  ISETP.GT.U32.AND P1, PT, R243, R9, PT ;  /* 0x00000009f300720c */ /* 0x000fe20003f24070 */
[----:B------:R-:W-:Y:S01]  /*ebc0*/  IMAD.HI.U32 R19, R6, R20, RZ ;  /* 0x0000001406137227 */ /* 0x000fe200078e00ff */
[----:B--2---:R-:W-:Y:S02]  /*ebd0*/  IABS R12, R5 ;  /* 0x00000005000c7213 */ /* 0x004fe40000000000 */
[----:B------:R-:W-:Y:S01]  /*ebe0*/  @!P4 IADD3 R13, -R13, RZ, RZ ;  /* 0x000000ff0d0dc210 */ /* 0x000fe20007ffe1ff */
[----:B------:R-:W-:Y:S01]  /*ebf0*/  @!P2 IMAD.IADD R10, R10, 0x1, -R243 ;  /* 0x000000010a0aa824 */ /* 0x000fe200078e0af3 */
[----:B------:R-:W-:Y:S01]  /*ec00*/  ISETP.GE.AND P4, PT, R0, RZ, PT ;  /* 0x000000ff0000720c */ /* 0x000fe20003f86270 */
[----:B------:R-:W-:Y:S01]  /*ec10*/  IMAD R0, R243, R7, R4 ;  /* 0x00000007f3007224 */ /* 0x000fe200078e0204 */
[----:B------:R-:W-:Y:S01]  /*ec20*/  IADD3 R19, -R19, RZ, RZ ;  /* 0x000000ff13137210 */ /* 0x000fe20007ffe1ff */
[----:B------:R-:W-:Y:S01]  /*ec30*/  IMAD.HI.U32 R3, R6, R12, RZ ;  /* 0x0000000c06037227 */ /* 0x000fe200078e00ff */
[----:B------:R-:W-:Y:S01]  /*ec40*/  ISETP.GT.U32.AND P2, PT, R243, R10, PT ;  /* 0x0000000af300720c */ /* 0x000fe20003f44070 */
[----:B------:R1:W-:Y:S02]  /*ec50*/  STL [R1+0x44c], R13 ;  /* 0x00044c0d01007387 */ /* 0x0003e40000100800 */
[----:B------:R-:W-:-:S02]  /*ec60*/  VIADD R7, R2, 0x119 ;  /* 0x0000011902077836 */ /* 0x000fc40000000000 */
[----:B------:R-:W-:Y:S02]  /*ec70*/  IMAD.MOV R3, RZ, RZ, -R3 ;  /* 0x000000ffff037224 */ /* 0x000fe400078e0a03 */
[--C-:B------:R-:W-:Y:S01]  /*ec80*/  @!P1 IMAD.IADD R9, R9, 0x1, -R243.reuse ;  /* 0x0000000109099824 */ /* 0x100fe200078e0af3 */
[----:B------:R-:W-:Y:S01]  /*ec90*/  IABS R4, R7 ;  /* 0x0000000700047213 */ /* 0x000fe20000000000 */
[C---:B------:R-:W-:Y:S01]  /*eca0*/  IMAD R12, R243.reuse, R3, R12 ;  /* 0x00000003f30c7224 */ /* 0x040fe200078e020c */
[----:B------:R-:W-:Y:S01]  /*ecb0*/  ISETP.GT.U32.AND P1, PT, R243, R0, PT ;  /* 0x00000000f300720c */ /* 0x000fe20003f24070 */
[----:B------:R-:W-:Y:S01]  /*ecc0*/  @!P5 IMAD.IADD R15, R15, 0x1, -R243 ;  /* 0x000000010f0fd824 */ /* 0x000fe200078e0af3 */
[----:B------:R-:W-:Y:S01]  /*ecd0*/  IABS R3, R8 ;  /* 0x0000000800037213 */ /* 0x000fe20000000000 */
[----:B---3--:R-:W-:-:S03]  /*ece0*/  IMAD.HI.U32 R14, R6, R4, RZ ;  /* 0x00000004060e7227 */ /* 0x008fc600078e00ff */
[C---:B------:R-:W-:Y:S01]  /*ecf0*/  ISETP.GT.U32.AND P5, PT, R243.reuse, R15, PT ;  /* 0x0000000ff300720c */ /* 0x040fe20003fa4070 */
[--C-:B------:R-:W-:Y:S01]  /*ed00*/  @!P2 IMAD.IADD R10, R10, 0x1, -R243.reuse ;  /* 0x000000010a0aa824 */ /* 0x100fe200078e0af3 */
[C---:B------:R-:W-:Y:S01]  /*ed10*/  ISETP.GT.U32.AND P2, PT, R243.reuse, R12, PT ;  /* 0x0000000cf300720c */ /* 0x040fe20003f44070 */
[----:B------:R-:W-:Y:S02]  /*ed20*/  IMAD.MOV R14, RZ, RZ, -R14 ;  /* 0x000000ffff0e7224 */ /* 0x000fe400078e0a0e */
[C---:B------:R-:W-:Y:S02]  /*ed30*/  IMAD R19, R243.reuse, R19, R20 ;  /* 0x00000013f3137224 */ /* 0x040fe400078e0214 */
[C---:B------:R-:W-:Y:S02]  /*ed40*/  IMAD R4, R243.reuse, R14, R4 ;  /* 0x0000000ef3047224 */ /* 0x040fe400078e0204 */
[--C-:B------:R-:W-:Y:S02]  /*ed50*/  @!P1 IMAD.IADD R0, R0, 0x1, -R243.reuse ;  /* 0x0000000100009824 */ /* 0x100fe400078e0af3 */
[----:B-1----:R-:W-:Y:S01]  /*ed60*/  VIADD R13, R2, 0x11d ;  /* 0x0000011d020d7836 */ /* 0x002fe20000000000 */
[----:B------:R-:W-:Y:S01]  /*ed70*/  ISETP.GT.U32.AND P1, PT, R243, R4, PT ;  /* 0x00000004f300720c */ /* 0x000fe20003f24070 */
[--C-:B------:R-:W-:Y:S01]  /*ed80*/  @!P5 IMAD.IADD R15, R15, 0x1, -R243.reuse ;  /* 0x000000010f0fd824 */ /* 0x100fe200078e0af3 */
[----:B------:R-:W-:Y:S01]  /*ed90*/  ISETP.GE.AND P5, PT, R5, RZ, PT ;  /* 0x000000ff0500720c */ /* 0x000fe20003fa6270 */
[----:B------:R-:W-:Y:S01]  /*eda0*/  @!P2 IMAD.IADD R12, R12, 0x1, -R243 ;  /* 0x000000010c0ca824 */ /* 0x000fe200078e0af3 */
[----:B------:R-:W-:Y:S01]  /*edb0*/  ISETP.GT.U32.AND P2, PT, R243, R19, PT ;  /* 0x00000013f300720c */ /* 0x000fe20003f44070 */
[----:B------:R-:W-:Y:S01]  /*edc0*/  IMAD.MOV.U32 R21, RZ, RZ, R15 ;  /* 0x000000ffff157224 */ /* 0x000fe200078e000f */
[----:B------:R-:W-:Y:S01]  /*edd0*/  IABS R5, R13 ;  /* 0x0000000d00057213 */ /* 0x000fe20000000000 */
[----:B------:R-:W-:-:S04]  /*ede0*/  IMAD.HI.U32 R27, R6, R18, RZ ;  /* 0x00000012061b7227 */ /* 0x000fc800078e00ff */
[----:B------:R-:W-:Y:S01]  /*edf0*/  @!P3 IMAD.MOV R21, RZ, RZ, -R21 ;  /* 0x000000ffff15b224 */ /* 0x000fe200078e0a15 */
[C---:B------:R-:W-:Y:S01]  /*ee00*/  ISETP.GT.U32.AND P3, PT, R243.reuse, R0, PT ;  /* 0x00000000f300720c */ /* 0x040fe20003f64070 */
[----:B------:R-:W-:Y:S01]  /*ee10*/  @!P1 IMAD.IADD R4, R4, 0x1, -R243 ;  /* 0x0000000104049824 */ /* 0x000fe200078e0af3 */
[----:B------:R-:W-:Y:S01]  /*ee20*/  ISETP.GT.U32.AND P1, PT, R243, R12, PT ;  /* 0x0000000cf300720c */ /* 0x000fe20003f24070 */
[C---:B------:R-:W-:Y:S01]  /*ee30*/  IMAD.HI.U32 R16, R6.reuse, R3, RZ ;  /* 0x0000000306107227 */ /* 0x040fe200078e00ff */
[----:B------:R1:W-:Y:S01]  /*ee40*/  STL [R1+0x440], R21 ;  /* 0x0004401501007387 */ /* 0x0003e20000100800 */
[----:B------:R-:W-:Y:S02]  /*ee50*/  @!P2 IADD3 R19, R19, -R243, RZ ;  /* 0x800000f31313a210 */ /* 0x000fe40007ffe0ff */
[----:B------:R-:W-:Y:S01]  /*ee60*/  ISETP.GT.U32.AND P2, PT, R243, R4, PT ;  /* 0x00000004f300720c */ /* 0x000fe20003f44070 */
[----:B------:R-:W-:-:S04]  /*ee70*/  IMAD.HI.U32 R14, R6, R5, RZ ;  /* 0x00000005060e7227 */ /* 0x000fc800078e00ff */
[----:B------:R-:W-:Y:S02]  /*ee80*/  IMAD.MOV R27, RZ, RZ, -R27 ;  /* 0x000000ffff1b7224 */ /* 0x000fe400078e0a1b */
[----:B------:R-:W-:Y:S02]  /*ee90*/  IMAD.MOV R16, RZ, RZ, -R16 ;  /* 0x000000ffff107224 */ /* 0x000fe400078e0a10 */
[C---:B------:R-:W-:Y:S02]  /*eea0*/  IMAD R18, R243.reuse, R27, R18 ;  /* 0x0000001bf3127224 */ /* 0x040fe400078e0212 */
[----:B------:R-:W-:Y:S02]  /*eeb0*/  IMAD.MOV R14, RZ, RZ, -R14 ;  /* 0x000000ffff0e7224 */ /* 0x000fe400078e0a0e */
[----:B------:R-:W-:Y:S02]  /*eec0*/  IMAD.MOV.U32 R20, RZ, RZ, R9 ;  /* 0x000000ffff147224 */ /* 0x000fe400078e0009 */
[C---:B------:R-:W-:Y:S01]  /*eed0*/  IMAD R3, R243.reuse, R16, R3 ;  /* 0x00000010f3037224 */ /* 0x040fe200078e0203 */
[----:B------:R-:W-:Y:S01]  /*eee0*/  IADD3 R16, R2, 0x11e, RZ ;  /* 0x0000011e02107810 */ /* 0x000fe20007ffe0ff */
[----:B------:R-:W-:-:S02]  /*eef0*/  IMAD R5, R243, R14, R5 ;  /* 0x0000000ef3057224 */ /* 0x000fc400078e0205 */
[----:B------:R-:W-:Y:S01]  /*ef00*/  @!P0 IMAD.MOV R10, RZ, RZ, -R10 ;  /* 0x000000ffff0a8224 */ /* 0x000fe200078e0a0a */
[C---:B------:R-:W-:Y:S01]  /*ef10*/  ISETP.GT.U32.AND P0, PT, R243.reuse, R18, PT ;  /* 0x00000012f300720c */ /* 0x040fe20003f04070 */
[----:B------:R-:W-:Y:S01]  /*ef20*/  @!P6 IMAD.MOV R20, RZ, RZ, -R20 ;  /* 0x000000ffff14e224 */ /* 0x000fe200078e0a14 */
[C---:B------:R-:W-:Y:S01]  /*ef30*/  ISETP.GT.U32.AND P6, PT, R243.reuse, R19, PT ;  /* 0x00000013f300720c */ /* 0x040fe20003fc4070 */
[--C-:B------:R-:W-:Y:S01]  /*ef40*/  @!P3 IMAD.IADD R0, R0, 0x1, -R243.reuse ;  /* 0x000000010000b824 */ /* 0x100fe200078e0af3 */
[C---:B------:R-:W-:Y:S01]  /*ef50*/  ISETP.GT.U32.AND P3, PT, R243.reuse, R3, PT ;  /* 0x00000003f300720c */ /* 0x040fe20003f64070 */
[--C-:B------:R-:W-:Y:S01]  /*ef60*/  @!P2 IMAD.IADD R4, R4, 0x1, -R243.reuse ;  /* 0x000000010404a824 */ /* 0x100fe200078e0af3 */
[----:B------:R-:W-:Y:S01]  /*ef70*/  ISETP.GT.U32.AND P2, PT, R243, R5, PT ;  /* 0x00000005f300720c */ /* 0x000fe20003f44070 */
[----:B------:R-:W-:Y:S01]  /*ef80*/  VIADD R14, R2, 0x11f ;  /* 0x0000011f020e7836 */ /* 0x000fe20000000000 */
[----:B------:R-:W-:Y:S01]  /*ef90*/  IABS R15, R16 ;  /* 0x00000010000f7213 */ /* 0x000fe20000000000 */
[----:B------:R-:W-:Y:S01]  /*efa0*/  STL [R1+0x43c], R20 ;  /* 0x00043c1401007387 */ /* 0x000fe20000100800 */
[--C-:B------:R-:W-:Y:S01]  /*efb0*/  @!P1 IMAD.IADD R12, R12, 0x1, -R243.reuse ;  /* 0x000000010c0c9824 */ /* 0x100fe200078e0af3 */
[----:B------:R-:W-:Y:S01]  /*efc0*/  ISETP.GE.AND P1, PT, R7, RZ, PT ;  /* 0x000000ff0700720c */ /* 0x000fe20003f26270 */
[----:B-1----:R-:W-:Y:S01]  /*efd0*/  IMAD.MOV.U32 R21, RZ, RZ, R0 ;  /* 0x000000ffff157224 */ /* 0x002fe200078e0000 */
[----:B------:R1:W-:Y:S01]  /*efe0*/  STL [R1+0x438], R10 ;  /* 0x0004380a01007387 */ /* 0x0003e20000100800 */
[----:B------:R-:W-:Y:S01]  /*eff0*/  IABS R9, R14 ;  /* 0x0000000e00097213 */ /* 0x000fe20000000000 */
[--C-:B------:R-:W-:Y:S01]  /*f000*/  @!P0 IMAD.IADD R18, R18, 0x1, -R243.reuse ;  /* 0x0000000112128824 */ /* 0x100fe200078e0af3 */
[----:B------:R-:W-:Y:S01]  /*f010*/  @!P6 IADD3 R19, R19, -R243, RZ ;  /* 0x800000f31313e210 */ /* 0x000fe20007ffe0ff */
[----:B------:R-:W-:Y:S01]  /*f020*/  @!P3 IMAD.IADD R3, R3, 0x1, -R243 ;  /* 0x000000010303b824 */ /* 0x000fe200078e0af3 */
[----:B------:R-:W-:Y:S01]  /*f030*/  ISETP.GE.AND P6, PT, R11, RZ, PT ;  /* 0x000000ff0b00720c */ /* 0x000fe20003fc6270 */
[----:B------:R-:W-:Y:S01]  /*f040*/  IMAD.HI.U32 R7, R6, R9, RZ ;  /* 0x0000000906077227 */ /* 0x000fe200078e00ff */
[----:B------:R-:W-:-:S02]  /*f050*/  ISETP.GE.AND P3, PT, R8, RZ, PT ;  /* 0x000000ff0800720c */ /* 0x000fc40003f66270 */
[----:B------:R-:W-:Y:S01]  /*f060*/  IADD3 R0, R2, 0x120, RZ ;  /* 0x0000012002007810 */ /* 0x000fe20007ffe0ff */
[----:B-1----:R-:W-:Y:S01]  /*f070*/  IMAD.HI.U32 R10, R6, R15, RZ ;  /* 0x0000000f060a7227 */ /* 0x002fe200078e00ff */
[----:B------:R-:W-:Y:S02]  /*f080*/  ISETP.GE.AND P0, PT, R17, RZ, PT ;  /* 0x000000ff1100720c */ /* 0x000fe40003f06270 */
[----:B------:R-:W-:Y:S01]  /*f090*/  IABS R11, R0 ;  /* 0x00000000000b7213 */ /* 0x000fe20000000000 */
[----:B------:R-:W-:Y:S02]  /*f0a0*/  IMAD.MOV R10, RZ, RZ, -R10 ;  /* 0x000000ffff0a7224 */ /* 0x000fe400078e0a0a */
[----:B------:R-:W-:Y:S01]  /*f0b0*/  @!P2 IMAD.IADD R5, R5, 0x1, -R243 ;  /* 0x000000010505a824 */ /* 0x000fe200078e0af3 */
[C---:B------:R-:W-:Y:S01]  /*f0c0*/  ISETP.GT.U32.AND P2, PT, R243.reuse, R18, PT ;  /* 0x00000012f300720c */ /* 0x040fe20003f44070 */
[----:B------:R-:W-:Y:S02]  /*f0d0*/  IMAD R8, R243, R10, R15 ;  /* 0x0000000af3087224 */ /* 0x000fe400078e020f */
[----:B------:R-:W-:-:S02]  /*f0e0*/  IMAD.MOV R7, RZ, RZ, -R7 ;  /* 0x000000ffff077224 */ /* 0x000fc400078e0a07 */
[----:B------:R-:W-:Y:S02]  /*f0f0*/  IMAD.MOV.U32 R20, RZ, RZ, R12 ;  /* 0x000000ffff147224 */ /* 0x000fe400078e000c */
[----:B------:R-:W-:Y:S01]  /*f100*/  IMAD.MOV.U32 R10, RZ, RZ, R4 ;  /* 0x000000ffff0a7224 */ /* 0x000fe200078e0004 */
[----:B------:R-:W-:Y:S01]  /*f110*/  IADD3 R4, R2, 0x121, RZ ;  /* 0x0000012102047810 */ /* 0x000fe20007ffe0ff */
[----:B------:R-:W-:Y:S01]  /*f120*/  @!P4 IMAD.MOV R21, RZ, RZ, -R21 ;  /* 0x000000ffff15c224 */ /* 0x000fe200078e0a15 */
[C---:B------:R-:W-:Y:S01]  /*f130*/  ISETP.GT.U32.AND P4, PT, R243.reuse, R3, PT ;  /* 0x00000003f300720c */ /* 0x040fe20003f84070 */
[C---:B------:R-:W-:Y:S02]  /*f140*/  IMAD R7, R243.reuse, R7, R9 ;  /* 0x00000007f3077224 */ /* 0x040fe400078e0209 */
[----:B------:R-:W-:Y:S01]  /*f150*/  @!P5 IMAD.MOV R20, RZ, RZ, -R20 ;  /* 0x000000ffff14d224 */ /* 0x000fe200078e0a14 */
[C---:B------:R-:W-:Y:S01]  /*f160*/  ISETP.GT.U32.AND P5, PT, R243.reuse, R5, PT ;  /* 0x00000005f300720c */ /* 0x040fe20003fa4070 */
[----:B------:R-:W-:Y:S01]  /*f170*/  @!P1 IMAD.MOV R10, RZ, RZ, -R10 ;  /* 0x000000ffff0a9224 */ /* 0x000fe200078e0a0a */
[C---:B------:R-:W-:Y:S01]  /*f180*/  ISETP.GT.U32.AND P1, PT, R243.reuse, R8, PT ;  /* 0x00000008f300720c */ /* 0x040fe20003f24070 */
[----:B------:R-:W-:Y:S01]  /*f190*/  IMAD.MOV.U32 R9, RZ, RZ, R19 ;  /* 0x000000ffff097224 */ /* 0x000fe200078e0013 */
[----:B------:R-:W-:Y:S01]  /*f1a0*/  STL [R1+0x434], R21 ;  /* 0x0004341501007387 */ /* 0x000fe20000100800 */
[----:B------:R-:W-:Y:S01]  /*f1b0*/  @!P2 IMAD.IADD R18, R18, 0x1, -R243 ;  /* 0x000000011212a824 */ /* 0x000fe200078e0af3 */
[----:B------:R-:W-:Y:S01]  /*f1c0*/  ISETP.GT.U32.AND P2, PT, R243, R7, PT ;  /* 0x00000007f300720c */ /* 0x000fe20003f44070 */
[----:B------:R-:W-:Y:S01]  /*f1d0*/  @!P6 IMAD.MOV R9, RZ, RZ, -R9 ;  /* 0x000000ffff09e224 */ /* 0x000fe200078e0a09 */
[----:B------:R-:W-:Y:S01]  /*f1e0*/  STL [R1+0x430], R20 ;  /* 0x0004301401007387 */ /* 0x000fe20000100800 */
[----:B------:R-:W-:Y:S01]  /*f1f0*/  ISETP.GE.AND P6, PT, R13, RZ, PT ;  /* 0x000000ff0d00720c */ /* 0x000fe20003fc6270 */
[----:B------:R-:W-:-:S02]  /*f200*/  IMAD.MOV.U32 R15, RZ, RZ, R18 ;  /* 0x000000ffff0f7224 */ /* 0x000fc400078e0012 */
[----:B------:R1:W-:Y:S01]  /*f210*/  STL [R1+0x42c], R10 ;  /* 0x00042c0a01007387 */ /* 0x0003e20000100800 */
[--C-:B------:R-:W-:Y:S01]  /*f220*/  @!P4 IMAD.IADD R3, R3, 0x1, -R243.reuse ;  /* 0x000000010303c824 */ /* 0x100fe200078e0af3 */
[----:B------:R-:W-:Y:S01]  /*f230*/  @!P5 IADD3 R5, R5, -R243, RZ ;  /* 0x800000f30505d210 */ /* 0x000fe20007ffe0ff */
[----:B------:R-:W-:Y:S01]  /*f240*/  @!P1 IMAD.IADD R8, R8, 0x1, -R243 ;  /* 0x0000000108089824 */ /* 0x000fe200078e0af3 */
[----:B------:R-:W-:Y:S01]  /*f250*/  @!P0 IADD3 R15, -R15, RZ, RZ ;  /* 0x000000ff0f0f8210 */ /* 0x000fe20007ffe1ff */
[----:B------:R-:W-:Y:S01]  /*f260*/  IMAD.MOV.U32 R12, RZ, RZ, R3 ;  /* 0x000000ffff0c7224 */ /* 0x000fe200078e0003 */
[----:B------:R2:W-:Y:S01]  /*f270*/  STL [R1+0x428], R9 ;  /* 0x0004280901007387 */ /* 0x0005e20000100800 */
[----:B------:R-:W-:Y:S01]  /*f280*/  @!P2 IMAD.IADD R7, R7, 0x1, -R243 ;  /* 0x000000010707a824 */ /* 0x000fe200078e0af3 */
[----:B------:R-:W-:Y:S01]  /*f290*/  ISETP.GT.U32.AND P0, PT, R243, R8, PT ;  /* 0x00000008f300720c */ /* 0x000fe20003f04070 */
[----:B------:R-:W-:Y:S01]  /*f2a0*/  @!P3 IMAD.MOV R12, RZ, RZ, -R12 ;  /* 0x000000ffff0cb224 */ /* 0x000fe200078e0a0c */
[----:B------:R-:W-:Y:S01]  /*f2b0*/  STL [R1+0x424], R15 ;  /* 0x0004240f01007387 */ /* 0x000fe20000100800 */
[----:B-1----:R-:W-:Y:S01]  /*f2c0*/  IMAD.HI.U32 R10, R6, R11, RZ ;  /* 0x0000000b060a7227 */ /* 0x002fe200078e00ff */
[----:B------:R-:W-:-:S02]  /*f2d0*/  ISETP.GE.AND P1, PT, R0, RZ, PT ;  /* 0x000000ff0000720c */ /* 0x000fc40003f26270 */
[C---:B------:R-:W-:Y:S01]  /*f2e0*/  ISETP.GT.U32.AND P2, PT, R243.reuse, R7, PT ;  /* 0x00000007f300720c */ /* 0x040fe20003f44070 */
[----:B------:R-:W-:Y:S01]  /*f2f0*/  IMAD.MOV R10, RZ, RZ, -R10 ;  /* 0x000000ffff0a7224 */ /* 0x000fe200078e0a0a */
[----:B--2---:R-:W-:Y:S01]  /*f300*/  IABS R9, R4 ;  /* 0x0000000400097213 */ /* 0x004fe20000000000 */
[----:B------:R-:W-:Y:S01]  /*f310*/  @!P6 IMAD.MOV R5, RZ, RZ, -R5 ;  /* 0x000000ffff05e224 */ /* 0x000fe200078e0a05 */
[----:B------:R1:W-:Y:S01]  /*f320*/  STL [R1+0x420], R12 ;  /* 0x0004200c01007387 */ /* 0x0003e20000100800 */
[C---:B------:R-:W-:Y:S01]  /*f330*/  IMAD R11, R243.reuse, R10, R11 ;  /* 0x0000000af30b7224 */ /* 0x040fe200078e020b */
[----:B------:R-:W-:Y:S01]  /*f340*/  ISETP.GE.AND P5, PT, R14, RZ, PT ;  /* 0x000000ff0e00720c */ /* 0x000fe20003fa6270 */
[----:B------:R-:W-:Y:S01]  /*f350*/  IMAD.HI.U32 R0, R6, R9, RZ ;  /* 0x0000000906007227 */ /* 0x000fe200078e00ff */
[----:B------:R2:W-:Y:S01]  /*f360*/  STL [R1+0x3f8], R5 ;  /* 0x0003f80501007387 */ /* 0x0005e20000100800 */
[----:B------:R-:W-:Y:S02]  /*f370*/  ISETP.GE.AND P4, PT, R16, RZ, PT ;  /* 0x000000ff1000720c */ /* 0x000fe40003f86270 */
[----:B------:R-:W-:Y:S01]  /*f380*/  ISETP.GT.U32.AND P6, PT, R243, R11, PT ;  /* 0x0000000bf300720c */ /* 0x000fe20003fc4070 */
[----:B------:R-:W-:Y:S01]  /*f390*/  IMAD.MOV R0, RZ, RZ, -R0 ;  /* 0x000000ffff007224 */ /* 0x000fe200078e0a00 */
[----:B------:R-:W-:Y:S01]  /*f3a0*/  ISETP.GE.AND P3, PT, R4, RZ, PT ;  /* 0x000000ff0400720c */ /* 0x000fe20003f66270 */
[----:B-1----:R-:W-:-:S02]  /*f3b0*/  VIADD R12, R2, 0x122 ;  /* 0x00000122020c7836 */ /* 0x002fc40000000000 */
[----:B------:R-:W-:Y:S02]  /*f3c0*/  @!P0 IMAD.IADD R8, R8, 0x1, -R243 ;  /* 0x0000000108088824 */ /* 0x000fe400078e0af3 */
[----:B------:R-:W-:Y:S01]  /*f3d0*/  IMAD R14, R243, R0, R9 ;  /* 0x00000000f30e7224 */ /* 0x000fe200078e0209 */
[----:B------:R-:W-:Y:S01]  /*f3e0*/  ISETP.GE.AND P0, PT, R12, RZ, PT ;  /* 0x000000ff0c00720c */ /* 0x000fe20003f06270 */
[----:B--2---:R-:W-:Y:S01]  /*f3f0*/  IMAD.MOV.U32 R5, RZ, RZ, R8 ;  /* 0x000000ffff057224 */ /* 0x004fe200078e0008 */
[----:B------:R-:W-:Y:S01]  /*f400*/  IABS R12, R12 ;  /* 0x0000000c000c7213 */ /* 0x000fe20000000000 */
[--C-:B------:R-:W-:Y:S01]  /*f410*/  @!P2 IMAD.IADD R7, R7, 0x1, -R243.reuse ;  /* 0x000000010707a824 */ /* 0x100fe200078e0af3 */
[----:B------:R-:W-:Y:S01]  /*f420*/  ISETP.GT.U32.AND P2, PT, R243, R14, PT ;  /* 0x0000000ef300720c */ /* 0x000fe20003f44070 */
[----:B------:R-:W-:Y:S01]  /*f430*/  @!P6 IMAD.IADD R11, R11, 0x1, -R243 ;  /* 0x000000010b0be824 */ /* 0x000fe200078e0af3 */
[----:B------:R-:W-:Y:S01]  /*f440*/  IADD3 R0, R2, 0x124, RZ ;  /* 0x0000012402007810 */ /* 0x000fe20007ffe0ff */
[----:B------:R-:W-:-:S03]  /*f450*/  IMAD.HI.U32 R8, R6, R12, RZ ;  /* 0x0000000c06087227 */ /* 0x000fc600078e00ff */
[C---:B------:R-:W-:Y:S01]  /*f460*/  ISETP.GT.U32.AND P6, PT, R243.reuse, R11, PT ;  /* 0x0000000bf300720c */ /* 0x040fe20003fc4070 */
[----:B------:R-:W-:Y:S01]  /*f470*/  IMAD.MOV R8, RZ, RZ, -R8 ;  /* 0x000000ffff087224 */ /* 0x000fe200078e0a08 */
[----:B------:R-:W-:Y:S01]  /*f480*/  IABS R10, R0 ;  /* 0x00000000000a7213 */ /* 0x000fe20000000000 */
[----:B------:R-:W-:Y:S02]  /*f490*/  VIADD R3, R2, 0x123 ;  /* 0x0000012302037836 */ /* 0x000fe40000000000 */
[----:B------:R-:W-:Y:S02]  /*f4a0*/  IMAD R12, R243, R8, R12 ;  /* 0x00000008f30c7224 */ /* 0x000fe400078e020c */
[----:B------:R-:W-:Y:S01]  /*f4b0*/  @!P4 IMAD.MOV R5, RZ, RZ, -R5 ;  /* 0x000000ffff05c224 */ /* 0x000fe200078e0a05 */
[----:B------:R-:W-:Y:S01]  /*f4c0*/  IABS R4, R3 ;  /* 0x0000000300047213 */ /* 0x000fe20000000000 */
[----:B------:R-:W-:Y:S01]  /*f4d0*/  @!P5 IMAD.MOV R7, RZ, RZ, -R7 ;  /* 0x000000ffff07d224 */ /* 0x000fe200078e0a07 */
[----:B------:R-:W-:Y:S01]  /*f4e0*/  ISETP.GE.AND P4, PT, R3, RZ, PT ;  /* 0x000000ff0300720c */ /* 0x000fe20003f86270 */
[----:B------:R-:W-:Y:S01]  /*f4f0*/  IMAD.HI.U32 R3, R6, R10, RZ ;  /* 0x0000000a06037227 */ /* 0x000fe200078e00ff */
[-C--:B------:R-:W-:Y:S01]  /*f500*/  @!P2 IADD3 R14, R14, -R243.reuse, RZ ;  /* 0x800000f30e0ea210 */ /* 0x080fe20007ffe0ff */
[----:B------:R1:W-:Y:S01]  /*f510*/  STL [R1+0x3f4], R5 ;  /* 0x0003f40501007387 */ /* 0x0003e20000100800 */
[----:B------:R-:W-:Y:S01]  /*f520*/  @!P6 IADD3 R11, R11, -R243, RZ ;  /* 0x800000f30b0be210 */ /* 0x000fe20007ffe0ff */
[----:B------:R-:W-:Y:S01]  /*f530*/  IMAD.MOV R3, RZ, RZ, -R3 ;  /* 0x000000ffff037224 */ /* 0x000fe200078e0a03 */
[C---:B------:R-:W-:Y:S01]  /*f540*/  ISETP.GT.U32.AND P6, PT, R243.reuse, R12, PT ;  /* 0x0000000cf300720c */ /* 0x040fe20003fc4070 */
[----:B------:R-:W-:Y:S01]  /*f550*/  VIADD R8, R2, 0x127 ;  /* 0x0000012702087836 */ /* 0x000fe20000000000 */
[C---:B------:R-:W-:Y:S01]  /*f560*/  ISETP.GT.U32.AND P2, PT, R243.reuse, R14, PT ;  /* 0x0000000ef300720c */ /* 0x040fe20003f44070 */
[----:B------:R-:W-:Y:S01]  /*f570*/  IMAD R10, R243, R3, R10 ;  /* 0x00000003f30a7224 */ /* 0x000fe200078e020a */
[----:B------:R-:W-:Y:S01]  /*f580*/  ISETP.GE.AND P5, PT, R0, RZ, PT ;  /* 0x000000ff0000720c */ /* 0x000fe20003fa6270 */
[----:B------:R-:W-:Y:S01]  /*f590*/  VIADD R0, R2, 0x125 ;  /* 0x0000012502007836 */ /* 0x000fe20000000000 */
[----:B------:R-:W-:Y:S01]  /*f5a0*/  IABS R9, R8 ;  /* 0x0000000800097213 */ /* 0x000fe20000000000 */
[----:B-1----:R-:W-:Y:S01]  /*f5b0*/  IMAD.HI.U32 R5, R6, R4, RZ ;  /* 0x0000000406057227 */ /* 0x002fe200078e00ff */
[----:B------:R1:W-:Y:S03]  /*f5c0*/  STL [R1+0x2e4], R7 ;  /* 0x0002e40701007387 */ /* 0x0003e60000100800 */
[----:B------:R-:W-:-:S02]  /*f5d0*/  IMAD.MOV R5, RZ, RZ, -R5 ;  /* 0x000000ffff057224 */ /* 0x000fc400078e0a05 */
[----:B------:R-:W-:Y:S01]  /*f5e0*/  @!P6 IADD3 R12, R12, -R243, RZ ;  /* 0x800000f30c0ce210 */ /* 0x000fe20007ffe0ff */
[----:B------:R-:W-:Y:S01]  /*f5f0*/  IMAD.MOV.U32 R16, RZ, RZ, R11 ;  /* 0x000000ffff107224 */ /* 0x000fe200078e000b */
[C---:B------:R-:W-:Y:S01]  /*f600*/  ISETP.GT.U32.AND P6, PT, R243.reuse, R10, PT ;  /* 0x0000000af300720c */ /* 0x040fe20003fc4070 */
[C---:B------:R-:W-:Y:S01]  /*f610*/  IMAD R4, R243.reuse, R5, R4 ;  /* 0x00000005f3047224 */ /* 0x040fe200078e0204 */
[----:B------:R-:W-:Y:S01]  /*f620*/  IABS R5, R0 ;  /* 0x0000000000057213 */ /* 0x000fe20000000000 */
[----:B------:R-:W-:Y:S01]  /*f630*/  @!P1 IMAD.MOV R16, RZ, RZ, -R16 ;  /* 0x000000ffff109224 */ /* 0x000fe200078e0a10 */
[C---:B------:R-:W-:Y:S01]  /*f640*/  ISETP.GT.U32.AND P1, PT, R243.reuse, R12, PT ;  /* 0x0000000cf300720c */ /* 0x040fe20003f24070 */
[----:B------:R-:W-:Y:S01]  /*f650*/  @!P2 IMAD.IADD R14, R14, 0x1, -R243 ;  /* 0x000000010e0ea824 */ /* 0x000fe200078e0af3 */
[----:B------:R-:W-:Y:S01]  /*f660*/  ISETP.GT.U32.AND P2, PT, R243, R4, PT ;  /* 0x00000004f300720c */ /* 0x000fe20003f44070 */
[----:B------:R-:W-:Y:S01]  /*f670*/  IMAD.HI.U32 R11, R6, R5, RZ ;  /* 0x00000005060b7227 */ /* 0x000fe200078e00ff */
[----:B------:R-:W-:Y:S03]  /*f680*/  STL [R1+0x290], R16 ;  /* 0x0002901001007387 */ /* 0x000fe60000100800 */
[----:B------:R-:W-:-:S02]  /*f690*/  IMAD.MOV R11, RZ, RZ, -R11 ;  /* 0x000000ffff0b7224 */ /* 0x000fc400078e0a0b */
[----:B------:R-:W-:Y:S01]  /*f6a0*/  @!P3 IMAD.MOV R14, RZ, RZ, -R14 ;  /* 0x000000ffff0eb224 */ /* 0x000fe200078e0a0e */
[----:B------:R-:W-:Y:S01]  /*f6b0*/  ISETP.GE.AND P3, PT, R0, RZ, PT ;  /* 0x000000ff0000720c */ /* 0x000fe20003f66270 */
[C---:B------:R-:W-:Y:S01]  /*f6c0*/  IMAD R0, R243.reuse, R11, R5 ;  /* 0x0000000bf3007224 */ /* 0x040fe200078e0205 */
[----:B------:R-:W-:Y:S01]  /*f6d0*/  @!P6 IADD3 R10, R10, -R243, RZ ;  /* 0x800000f30a0ae210 */ /* 0x000fe20007ffe0ff */
[C---:B------:R-:W-:Y:S01]  /*f6e0*/  VIADD R13, R2.reuse, 0x126 ;  /* 0x00000126020d7836 */ /* 0x040fe20000000000 */
[----:B------:R2:W-:Y:S01]  /*f6f0*/  STL [R1+0x41c], R14 ;  /* 0x00041c0e01007387 */ /* 0x0005e20000100800 */
[----:B------:R-:W-:Y:S01]  /*f700*/  VIADD R3, R2, 0x128 ;  /* 0x0000012802037836 */ /* 0x000fe20000000000 */
[C---:B------:R-:W-:Y:S01]  /*f710*/  ISETP.GT.U32.AND P6, PT, R243.reuse, R10, PT ;  /* 0x0000000af300720c */ /* 0x040fe20003fc4070 */
[--C-:B------:R-:W-:Y:S01]  /*f720*/  @!P1 IMAD.IADD R12, R12, 0x1, -R243.reuse ;  /* 0x000000010c0c9824 */ /* 0x100fe200078e0af3 */
[----:B------:R-:W-:Y:S01]  /*f730*/  ISETP.GT.U32.AND P1, PT, R243, R0, PT ;  /* 0x00000000f300720c */ /* 0x000fe20003f24070 */
[----:B------:R-:W-:Y:S01]  /*f740*/  @!P2 IMAD.IADD R4, R4, 0x1, -R243 ;  /* 0x000000010404a824 */ /* 0x000fe200078e0af3 */
[----:B------:R-:W-:Y:S01]  /*f750*/  IABS R15, R13 ;  /* 0x0000000d000f7213 */ /* 0x000fe20000000000 */
[----:B------:R-:W-:Y:S01]  /*f760*/  IMAD.HI.U32 R5, R6, R9, RZ ;  /* 0x0000000906057227 */ /* 0x000fe200078e00ff */
[----:B-1----:R-:W-:-:S02]  /*f770*/  IABS R7, R3 ;  /* 0x0000000300077213 */ /* 0x002fc40000000000 */
[----:B------:R-:W-:Y:S01]  /*f780*/  ISETP.GT.U32.AND P2, PT, R243, R4, PT ;  /* 0x00000004f300720c */ /* 0x000fe20003f44070 */
[----:B--2---:R-:W-:Y:S01]  /*f790*/  IMAD.HI.U32 R14, R6, R15, RZ ;  /* 0x0000000f060e7227 */ /* 0x004fe200078e00ff */
[----:B------:R-:W-:-:S03]  /*f7a0*/  MOV R16, R12 ;  /* 0x0000000c00107202 */ /* 0x000fc60000000f00 */
[----:B------:R-:W-:Y:S02]  /*f7b0*/  IMAD.MOV R5, RZ, RZ, -R5 ;  /* 0x000000ffff057224 */ /* 0x000fe400078e0a05 */
[----:B------:R-:W-:-:S04]  /*f7c0*/  IMAD.HI.U32 R11, R6, R7, RZ ;  /* 0x00000007060b7227 */ /* 0x000fc800078e00ff */
[----:B------:R-:W-:Y:S02]  /*f7d0*/  IMAD.MOV R14, RZ, RZ, -R14 ;  /* 0x000000ffff0e7224 */ /* 0x000fe400078e0a0e */
[----:B------:R-:W-:Y:S02]  /*f7e0*/  @!P6 IMAD.IADD R10, R10, 0x1, -R243 ;  /* 0x000000010a0ae824 */ /* 0x000fe400078e0af3 */
[C---:B------:R-:W-:Y:S02]  /*f7f0*/  IMAD R9, R243.reuse, R5, R9 ;  /* 0x00000005f3097224 */ /* 0x040fe400078e0209 */
[----:B------:R-:W-:Y:S01]  /*f800*/  IMAD.MOV R11, RZ, RZ, -R11 ;  /* 0x000000ffff0b7224 */ /* 0x000fe200078e0a0b */
[----:B------:R-:W-:Y:S01]  /*f810*/  MOV R12, R10 ;  /* 0x0000000a000c7202 */ /* 0x000fe20000000f00 */
[----:B------:R-:W-:Y:S01]  /*f820*/  VIADD R5, R2, 0x129 ;  /* 0x0000012902057836 */ /* 0x000fe20000000000 */
[----:B------:R-:W-:Y:S01]  /*f830*/  ISETP.GT.U32.AND P6, PT, R243, R9, PT ;  /* 0x00000009f300720c */ /* 0x000fe20003fc4070 */
[----:B------:R-:W-:-:S02]  /*f840*/  @!P1 IMAD.IADD R0, R0, 0x1, -R243 ;  /* 0x0000000100009824 */ /* 0x000fc400078e0af3 */
[C---:B------:R-:W-:Y:S02]  /*f850*/  IMAD R15, R243.reuse, R14, R15 ;  /* 0x0000000ef30f7224 */ /* 0x040fe400078e020f */
[C---:B------:R-:W-:Y:S01]  /*f860*/  IMAD R7, R243.reuse, R11, R7 ;  /* 0x0000000bf3077224 */ /* 0x040fe200078e0207 */
[----:B------:R-:W-:Y:S01]  /*f870*/  IABS R11, R5 ;  /* 0x00000005000b7213 */ /* 0x000fe20000000000 */
[----:B------:R-:W-:Y:S01]  /*f880*/  @!P0 IMAD.MOV R16, RZ, RZ, -R16 ;  /* 0x000000ffff108224 */ /* 0x000fe200078e0a10 */
[C---:B------:R-:W-:Y:S01]  /*f890*/  ISETP.GT.U32.AND P0, PT, R243.reuse, R0, PT ;  /* 0x00000000f300720c */ /* 0x040fe20003f04070 */
[----:B------:R-:W-:Y:S01]  /*f8a0*/  @!P2 IMAD.IADD R4, R4, 0x1, -R243 ;  /* 0x000000010404a824 */ /* 0x000fe200078e0af3 */
[----:B------:R-:W-:Y:S01]  /*f8b0*/  ISETP.GT.U32.AND P1, PT, R243, R15, PT ;  /* 0x0000000ff300720c */ /* 0x000fe20003f24070 */
[----:B------:R-:W-:Y:S01]  /*f8c0*/  @!P5 IMAD.MOV R12, RZ, RZ, -R12 ;  /* 0x000000ffff0cd224 */ /* 0x000fe200078e0a0c */
[----:B------:R-:W-:Y:S01]  /*f8d0*/  ISETP.GE.AND P2, PT, R13, RZ, PT ;  /* 0x000000ff0d00720c */ /* 0x000fe20003f46270 */
[----:B------:R-:W-:Y:S01]  /*f8e0*/  IMAD.MOV.U32 R13, RZ, RZ, R4 ;  /* 0x000000ffff0d7224 */ /* 0x000fe200078e0004 */
[----:B------:R-:W-:Y:S01]  /*f8f0*/  ISETP.GT.U32.AND P5, PT, R243, R7, PT ;  /* 0x00000007f300720c */ /* 0x000fe20003fa4070 */
[----:B------:R-:W-:Y:S01]  /*f900*/  IMAD.MOV.U32 R4, RZ, RZ, R11 ;  /* 0x000000ffff047224 */ /* 0x000fe200078e000b */
[----:B------:R-:W-:Y:S01]  /*f910*/  STL [R1+0x40c], R16 ;  /* 0x00040c1001007387 */ /* 0x000fe20000100800 */
[----:B------:R-:W-:Y:S01]  /*f920*/  @!P4 IMAD.MOV R13, RZ, RZ, -R13 ;  /* 0x000000ffff0dc224 */ /* 0x000fe200078e0a0d */
[----:B------:R-:W-:Y:S01]  /*f930*/  ISETP.GE.AND P4, PT, R8, RZ, PT ;  /* 0x000000ff0800720c */ /* 0x000fe20003f86270 */
[----:B------:R-:W-:-:S03]  /*f940*/  IMAD.HI.U32 R10, R6, R4, RZ ;  /* 0x00000004060a7227 */ /* 0x000fc600078e00ff */
[----:B------:R1:W-:Y:S01]  /*f950*/  STL [R1+0x410], R13 ;  /* 0x0004100d01007387 */ /* 0x0003e20000100800 */
[----:B------:R-:W-:Y:S01]  /*f960*/  VIADD R8, R2, 0x12a ;  /* 0x0000012a02087836 */ /* 0x000fe20000000000 */
[----:B------:R-:W-:Y:S01]  /*f970*/  IADD3 R10, -R10, RZ, RZ ;  /* 0x000000ff0a0a7210 */ /* 0x000fe20007ffe1ff */
[--C-:B------:R-:W-:Y:S01]  /*f980*/  @!P0 IMAD.IADD R0, R0, 0x1, -R243.reuse ;  /* 0x0000000100008824 */ /* 0x100fe200078e0af3 */
[----:B------:R-:W-:Y:S01]  /*f990*/  ISETP.GE.AND P0, PT, R3, RZ, PT ;  /* 0x000000ff0300720c */ /* 0x000fe20003f06270 */
[--C-:B------:R-:W-:Y:S01]  /*f9a0*/  @!P1 IMAD.IADD R15, R15, 0x1, -R243.reuse ;  /* 0x000000010f0f9824 */ /* 0x100fe200078e0af3 */
[----:B------:R-:W-:Y:S01]  /*f9b0*/  IABS R14, R8 ;  /* 0x00000008000e7213 */ /* 0x000fe20000000000 */
[--C-:B------:R-:W-:Y:S01]  /*f9c0*/  @!P6 IMAD.IADD R9, R9, 0x1, -R243.reuse ;  /* 0x000000010909e824 */ /* 0x100fe200078e0af3 */
[----:B------:R-:W-:Y:S01]  /*f9d0*/  ISETP.GE.AND P1, PT, R5, RZ, PT ;  /* 0x000000ff0500720c */ /* 0x000fe20003f26270 */
[----:B------:R-:W-:Y:S01]  /*f9e0*/  IMAD.MOV.U32 R11, RZ, RZ, R0 ;  /* 0x000000ffff0b7224 */ /* 0x000fe200078e0000 */
[----:B------:R-:W-:Y:S01]  /*f9f0*/  ISETP.GT.U32.AND P6, PT, R243, R15, PT ;  /* 0x0000000ff300720c */ /* 0x000fe20003fc4070 */
[----:B------:R-:W-:Y:S01]  /*fa00*/  @!P5 IMAD.IADD R7, R7, 0x1, -R243 ;  /* 0x000000010707d824 */ /* 0x000fe200078e0af3 */
[C---:B------:R-:W-:Y:S01]  /*fa10*/  ISETP.GT.U32.AND P5, PT, R243.reuse, R9, PT ;  /* 0x00000009f300720c */ /* 0x040fe20003fa4070 */
[C---:B------:R-:W-:Y:S01]  /*fa20*/  IMAD R4, R243.reuse, R10, R4 ;  /* 0x0000000af3047224 */ /* 0x040fe200078e0204 */
[----:B------:R-:W-:Y:S01]  /*fa30*/  IADD3 R3, R2, 0x12c, RZ ;  /* 0x0000012c02037810 */ /* 0x000fe20007ffe0ff */
[----:B------:R-:W-:Y:S01]  /*fa40*/  IMAD.HI.U32 R10, R6, R14, RZ ;  /* 0x0000000e060a7227 */ /* 0x000fe200078e00ff */
[----:B------:R2:W-:Y:S03]  /*fa50*/  STL [R1+0x418], R12 ;  /* 0x0004180c01007387 */ /* 0x0005e60000100800 */
[----:B------:R-:W-:Y:S01]  /*fa60*/  @!P3 IMAD.MOV R11, RZ, RZ, -R11 ;  /* 0x000000ffff0bb224 */ /* 0x000fe200078e0a0b */
[----:B------:R-:W-:Y:S01]  /*fa70*/  ISETP.GT.U32.AND P3, PT, R243, R7, PT ;  /* 0x00000007f300720c */ /* 0x000fe20003f64070 */
[----:B------:R-:W-:-:S02]  /*fa80*/  VIADD R5, R2, 0x12b ;  /* 0x0000012b02057836 */ /* 0x000fc40000000000 */
[----:B------:R-:W-:Y:S01]  /*fa90*/  IMAD.MOV R10, RZ, RZ, -R10 ;  /* 0x000000ffff0a7224 */ /* 0x000fe200078e0a0a */
[----:B------:R3:W-:Y:S01]  /*faa0*/  STL [R1+0x414], R11 ;  /* 0x0004140b01007387 */ /* 0x0007e20000100800 */
[--C-:B------:R-:W-:Y:S01]  /*fab0*/  @!P6 IMAD.IADD R15, R15, 0x1, -R243.reuse ;  /* 0x000000010f0fe824 */ /* 0x100fe200078e0af3 */
[----:B-1----:R-:W-:Y:S01]  /*fac0*/  IABS R13, R5 ;  /* 0x00000005000d7213 */ /* 0x002fe20000000000 */
[----:B------:R-:W-:Y:S01]  /*fad0*/  IMAD R14, R243, R10, R14 ;  /* 0x0000000af30e7224 */ /* 0x000fe200078e020e */
[----:B--2---:R-:W-:Y:S01]  /*fae0*/  IABS R12, R3 ;  /* 0x00000003000c7213 */ /* 0x004fe20000000000 */
[----:B------:R-:W-:Y:S01]  /*faf0*/  @!P5 IMAD.IADD R9, R9, 0x1, -R243 ;  /* 0x000000010909d824 */ /* 0x000fe200078e0af3 */
[C---:B------:R-:W-:Y:S01]  /*fb00*/  ISETP.GT.U32.AND P6, PT, R243.reuse, R4, PT ;  /* 0x00000004f300720c */ /* 0x040fe20003fc4070 */
[----:B------:R-:W-:Y:S01]  /*fb10*/  IMAD.HI.U32 R10, R6, R13, RZ ;  /* 0x0000000d060a7227 */ /* 0x000fe200078e00ff */
[----:B------:R-:W-:-:S03]  /*fb20*/  ISETP.GT.U32.AND P5, PT, R243, R14, PT ;  /* 0x0000000ef300720c */ /* 0x000fc60003fa4070 */
[----:B------:R-:W-:Y:S01]  /*fb30*/  @!P3 IMAD.IADD R7, R7, 0x1, -R243 ;  /* 0x000000010707b824 */ /* 0x000fe200078e0af3 */
[----:B------:R-:W-:Y:S01]  /*fb40*/  ISETP.GE.AND P3, PT, R8, RZ, PT ;  /* 0x000000ff0800720c */ /* 0x000fe20003f66270 */
[----:B------:R-:W-:-:S04]  /*fb50*/  IMAD.HI.U32 R8, R6, R12, RZ ;  /* 0x0000000c06087227 */ /* 0x000fc800078e00ff */
[----:B------:R-:W-:Y:S02]  /*fb60*/  IMAD.MOV R10, RZ, RZ, -R10 ;  /* 0x000000ffff0a7224 */ /* 0x000fe400078e0a0a */
[----:B------:R-:W-:Y:S01]  /*fb70*/  VIADD R0, R2, 0x12d ;  /* 0x0000012d02007836 */ /* 0x000fe20000000000 */
[----:B------:R-:W-:Y:S01]  /*fb80*/  @!P6 IADD3 R4, R4, -R243, RZ ;  /* 0x800000f30404e210 */ /* 0x000fe20007ffe0ff */
[----:B------:R-:W-:Y:S01]  /*fb90*/  IMAD.MOV R8, RZ, RZ, -R8 ;  /* 0x000000ffff087224 */ /* 0x000fe200078e0a08 */
[----:B------:R-:W-:Y:S01]  /*fba0*/  ISETP.GE.AND P6, PT, R5, RZ, PT ;  /* 0x000000ff0500720c */ /* 0x000fe20003fc6270 */
[C---:B------:R-:W-:Y:S01]  /*fbb0*/  IMAD R13, R243.reuse, R10, R13 ;  /* 0x0000000af30d7224 */ /* 0x040fe200078e020d */
[----:B---3--:R-:W-:Y:S01]  /*fbc0*/  IABS R11, R0 ;  /* 0x00000000000b7213 */ /* 0x008fe20000000000 */
[----:B------:R-:W-:Y:S02]  /*fbd0*/  IMAD.MOV.U32 R16, RZ, RZ, R15 ;  /* 0x000000ffff107224 */ /* 0x000fe400078e000f */
[----:B------:R-:W-:-:S02]  /*fbe0*/  IMAD R12, R243, R8, R12 ;  /* 0x00000008f30c7224 */ /* 0x000fc400078e020c */
[----:B------:R-:W-:Y:S01]  /*fbf0*/  @!P4 IMAD.MOV R9, RZ, RZ, -R9 ;  /* 0x000000ffff09c224 */ /* 0x000fe200078e0a09 */
[----:B------:R-:W-:Y:S01]  /*fc00*/  ISETP.GT.U32.AND P4, PT, R243, R13, PT ;  /* 0x0000000df300720c */ /* 0x000fe20003f84070 */
[----:B------:R-:W-:Y:S02]  /*fc10*/  @!P5 IMAD.IADD R14, R14, 0x1, -R243 ;  /* 0x000000010e0ed824 */ /* 0x000fe400078e0af3 */
[----:B------:R-:W-:-:S03]  /*fc20*/  IMAD.HI.U32 R5, R6, R11, RZ ;  /* 0x0000000b06057227 */ /* 0x000fc600078e00ff */
[C---:B------:R-:W-:Y:S01]  /*fc30*/  ISETP.GT.U32.AND P5, PT, R243.reuse, R14, PT ;  /* 0x0000000ef300720c */ /* 0x040fe20003fa4070 */
[----:B------:R-:W-:Y:S01]  /*fc40*/  @!P2 IMAD.MOV R16, RZ, RZ, -R16 ;  /* 0x000000ffff10a224 */ /* 0x000fe200078e0a10 */
[C---:B------:R-:W-:Y:S01]  /*fc50*/  ISETP.GT.U32.AND P2, PT, R243.reuse, R4, PT ;  /* 0x00000004f300720c */ /* 0x040fe20003f44070 */
[----:B------:R-:W-:Y:S01]  /*fc60*/  @!P0 IMAD.MOV R7, RZ, RZ, -R7 ;  /* 0x000000ffff078224 */ /* 0x000fe200078e0a07 */
[----:B------:R-:W-:Y:S01]  /*fc70*/  ISETP.GT.U32.AND P0, PT, R243, R12, PT ;  /* 0x0000000cf300720c */ /* 0x000fe20003f04070 */
[----:B------:R-:W-:Y:S01]  /*fc80*/  VIADD R10, R2, 0x12e ;  /* 0x0000012e020a7836 */ /* 0x000fe20000000000 */
[----:B------:R-:W-:Y:S01]  /*fc90*/  IADD3 R5, -R5, RZ, RZ ;  /* 0x000000ff05057210 */ /* 0x000fe20007ffe1ff */
[----:B------:R-:W-:Y:S01]  /*fca0*/  @!P4 IMAD.IADD R13, R13, 0x1, -R243 ;  /* 0x000000010d0dc824 */ /* 0x000fe200078e0af3 */
[----:B------:R-:W-:Y:S01]  /*fcb0*/  STL [R1+0x408], R16 ;  /* 0x0004081001007387 */ /* 0x000fe20000100800 */
[----:B------:R-:W-:Y:S01]  /*fcc0*/  ISETP.GE.AND P4, PT, R0, RZ, PT ;  /* 0x000000ff0000720c */ /* 0x000fe20003f86270 */
[----:B------:R-:W-:-:S02]  /*fcd0*/  VIADD R0, R2, 0x130 ;  /* 0x0000013002007836 */ /* 0x000fc40000000000 */
[----:B------:R-:W-:Y:S01]  /*fce0*/  IMAD R11, R243, R5, R11 ;  /* 0x00000005f30b7224 */ /* 0x000fe200078e020b */
[----:B------:R-:W-:Y:S01]  /*fcf0*/  IABS R5, R10 ;  /* 0x0000000a00057213 */ /* 0x000fe20000000000 */
[----:B------:R-:W-:Y:S01]  /*fd00*/  STL [R1+0x404], R9 ;  /* 0x0004040901007387 */ /* 0x000fe20000100800 */
[--C-:B------:R-:W-:Y:S01]  /*fd10*/  @!P2 IMAD.IADD R4, R4, 0x1, -R243.reuse ;  /* 0x000000010404a824 */ /* 0x100fe200078e0af3 */
[----:B------:R-:W-:Y:S01]  /*fd20*/  ISETP.GE.AND P2, PT, R3, RZ, PT ;  /* 0x000000ff0300720c */ /* 0x000fe20003f46270 */
[----:B------:R-:W-:Y:S01]  /*fd30*/  @!P0 IMAD.IADD R12, R12, 0x1, -R243 ;  /* 0x000000010c0c8824 */ /* 0x000fe200078e0af3 */
[----:B------:R-:W-:Y:S01]  /*fd40*/  @!P5 IADD3 R14, R14, -R243, RZ ;  /* 0x800000f30e0ed210 */ /* 0x000fe20007ffe0ff */
[----:B------:R-:W-:Y:S01]  /*fd50*/  IMAD.HI.U32 R3, R6, R5, RZ ;  /* 0x0000000506037227 */ /* 0x000fe200078e00ff */
[C---:B------:R-:W-:Y:S01]  /*fd60*/  ISETP.GT.U32.AND P0, PT, R243.reuse, R13, PT ;  /* 0x0000000df300720c */ /* 0x040fe20003f04070 */
[----:B------:R1:W-:Y:S01]  /*fd70*/  STL [R1+0x400], R7 ;  /* 0x0004000701007387 */ /* 0x0003e20000100800 */
[----:B------:R-:W-:Y:S01]  /*fd80*/  ISETP.GT.U32.AND P5, PT, R243, R11, PT ;  /* 0x0000000bf300720c */ /* 0x000fe20003fa4070 */
[----:B------:R-:W-:Y:S01]  /*fd90*/  IMAD.MOV R3, RZ, RZ, -R3 ;  /* 0x000000ffff037224 */ /* 0x000fe200078e0a03 */
[----:B------:R-:W-:Y:S01]  /*fda0*/  IABS R15, R0 ;  /* 0x00000000000f7213 */ /* 0x000fe20000000000 */
[----:B------:R-:W-:-:S02]  /*fdb0*/  IMAD.MOV.U32 R8, RZ, RZ, R4 ;  /* 0x000000ffff087224 */ /* 0x000fc400078e0004 */
[----:B------:R-:W-:Y:S02]  /*fdc0*/  IMAD R5, R243, R3, R5 ;  /* 0x00000003f3057224 */ /* 0x000fe400078e0205 */
[----:B------:R-:W-:Y:S02]  /*fdd0*/  @!P1 IMAD.MOV R8, RZ, RZ, -R8 ;  /* 0x000000ffff089224 */ /* 0x000fe400078e0a08 */
[C---:B-1----:R-:W-:Y:S02]  /*fde0*/  VIADD R7, R2.reuse, 0x12f ;  /* 0x0000012f02077836 */ /* 0x042fe40000000000 */
[----:B------:R-:W-:Y:S01]  /*fdf0*/  @!P0 IMAD.IADD R13, R13, 0x1, -R243 ;  /* 0x000000010d0d8824 */ /* 0x000fe200078e0af3 */
[----:B------:R-:W-:Y:S01]  /*fe00*/  ISETP.GT.U32.AND P0, PT, R243, R5, PT ;  /* 0x00000005f300720c */ /* 0x000fe20003f04070 */
[----:B------:R-:W-:Y:S01]  /*fe10*/  VIADD R3, R2, 0x131 ;  /* 0x0000013102037836 */ /* 0x000fe20000000000 */
[----:B------:R-:W-:Y:S01]  /*fe20*/  @!P5 IADD3 R11, R11, -R243, RZ ;  /* 0x800000f30b0bd210 */ /* 0x000fe20007ffe0ff */
[----:B------:R1:W-:Y:S01]  /*fe30*/  STL [R1+0x3fc], R8 ;  /* 0x0003fc0801007387 */ /* 0x0003e20000100800 */
[----:B------:R-:W-:Y:S01]  /*fe40*/  IABS R9, R7 ;  /* 0x0000000700097213 */ /* 0x000fe20000000000 */
[----:B------:R-:W-:Y:S01]  /*fe50*/  IMAD.HI.U32 R16, R6, R15, RZ ;  /* 0x0000000f06107227 */ /* 0x000fe200078e00ff */
[----:B------:R-:W-:-:S02]  /*fe60*/  ISETP.GT.U32.AND P5, PT, R243, R12, PT ;  /* 0x0000000cf300720c */ /* 0x000fc40003fa4070 */
[----:B------:R-:W-:Y:S01]  /*fe70*/  ISETP.GT.U32.AND P1, PT, R243, R11, PT ;  /* 0x0000000bf300720c */ /* 0x000fe20003f24070 */
[----:B------:R-:W-:Y:S01]  /*fe80*/  IMAD.HI.U32 R4, R6, R9, RZ ;  /* 0x0000000906047227 */ /* 0x000fe200078e00ff */
[----:B------:R-:W-:-:S03]  /*fe90*/  MOV R18, R13 ;  /* 0x0000000d00127202 */ /* 0x000fc60000000f00 */
[----:B------:R-:W-:Y:S01]  /*fea0*/  IMAD.MOV R4, RZ, RZ, -R4 ;  /* 0x000000ffff047224 */ /* 0x000fe200078e0a04 */
[----:B-1----:R-:W-:Y:S01]  /*feb0*/  IABS R8, R3 ;  /* 0x0000000300087213 */ /* 0x002fe20000000000 */
[----:B------:R-:W-:Y:S01]  /*fec0*/  @!P0 IMAD.IADD R5, R5, 0x1, -R243 ;  /* 0x0000000105058824 */ /* 0x000fe200078e0af3 */
[----:B------:R-:W-:Y:S01]  /*fed0*/  ISETP.GE.AND P0, PT, R7, RZ, PT ;  /* 0x000000ff0700720c */ /* 0x000fe20003f06270 */
[C---:B------:R-:W-:Y:S02]  /*fee0*/  IMAD R9, R243.reuse, R4, R9 ;  /* 0x00000004f3097224 */ /* 0x040fe400078e0209 */
[----:B------:R-:W-:Y:S01]  /*fef0*/  @!P5 IADD3 R12, R12, -R243, RZ ;  /* 0x800000f30c0cd210 */ /* 0x000fe20007ffe0ff */
[----:B------:R-:W-:Y:S01]  /*ff00*/  @!P3 IMAD.MOV R14, RZ, RZ, -R14 ;  /* 0x000000ffff0eb224 */ /* 0x000fe200078e0a0e */
[----:B------:R-:W-:Y:S01]  /*ff10*/  ISETP.GT.U32.AND P3, PT, R243, R5, PT ;  /* 0x00000005f300720c */ /* 0x000fe20003f64070 */
[----:B------:R-:W-:Y:S01]  /*ff20*/  @!P1 IMAD.IADD R11, R11, 0x1, -R243 ;  /* 0x000000010b0b9824 */ /* 0x000fe200078e0af3 */
[----:B------:R-:W-:Y:S01]  /*ff30*/  ISETP.GE.AND P1, PT, R10, RZ, PT ;  /* 0x000000ff0a00720c */ /* 0x000fe20003f26270 */
[----:B------:R-:W-:Y:S01]  /*ff40*/  IMAD.MOV R16, RZ, RZ, -R16 ;  /* 0x000000ffff107224 */ /* 0x000fe200078e0a10 */
[----:B------:R-:W-:Y:S01]  /*ff50*/  ISETP.GT.U32.AND P5, PT, R243, R9, PT ;  /* 0x00000009f300720c */ /* 0x000fe20003fa4070 */
[----:B------:R-:W-:Y:S01]  /*ff60*/  IMAD.HI.U32 R10, R6, R8, RZ ;  /* 0x00000008060a7227 */ /* 0x000fe200078e00ff */
[----:B------:R-:W-:Y:S03]  /*ff70*/  STL [R1+0x3d4], R14 ;  /* 0x0003d40e01007387 */ /* 0x000fe60000100800 */
[----:B------:R-:W-:-:S02]  /*ff80*/  IMAD.MOV.U32 R13, RZ, RZ, R12 ;  /* 0x000000ffff0d7224 */ /* 0x000fc400078e000c */
[C---:B------:R-:W-:Y:S02]  /*ff90*/  IMAD R7, R243.reuse, R16, R15 ;  /* 0x00000010f3077224 */ /* 0x040fe400078e020f */
[----:B------:R-:W-:Y:S02]  /*ffa0*/  IMAD.MOV R10, RZ, RZ, -R10 ;  /* 0x000000ffff0a7224 */ /* 0x000fe400078e0a0a */
[----:B------:R-:W-:Y:S01]  /*ffb0*/  @!P2 IMAD.MOV R13, RZ, RZ, -R13 ;  /* 0x000000ffff0da224 */ /* 0x000fe200078e0a0d */
[----:B------:R-:W-:Y:S01]  /*ffc0*/  ISETP.GE.AND P2, PT, R0, RZ, PT ;  /* 0x000000ff0000720c */ /* 0x000fe20003f46270 */
[----:B------:R-:W-:Y:S01]  /*ffd0*/  @!P6 IMAD.MOV R18, RZ, RZ, -R18 ;  /* 0x000000ffff12e224 */ /* 0x000fe200078e0a12 */
[C---:B------:R-:W-:Y:S01]  /*ffe0*/  ISETP.GT.U32.AND P6, PT, R243.reuse, R7, PT ;  /* 0x00000007f300720c */ /* 0x040fe20003fc4070 */
[----:B------:R-:W-:Y:S02]  /*fff0*/  IMAD R0, R243, R10, R8 ;  /* 0x0000000af3007224 */ /* 0x000fe400078e0208 */
[----:B------:R-:W-:Y:S01]  /*10000*/  IMAD.MOV.U32 R12, RZ, RZ, R11 ;  /* 0x000000ffff0c7224 */ /* 0x000fe200078e000b */
[----:B------:R-:W-:Y:S01]  /*10010*/  STL [R1+0x3d8], R18 ;  /* 0x0003d81201007387 */ /* 0x000fe20000100800 */
[--C-:B------:R-:W-:Y:S01]  /*10020*/  @!P3 IMAD.IADD R5, R5, 0x1, -R243.reuse ;  /* 0x000000010505b824 */ /* 0x100fe200078e0af3 */
[----:B------:R-:W-:Y:S01]  /*10030*/  ISETP.GT.U32.AND P3, PT, R243, R0, PT ;  /* 0x00000000f300720c */ /* 0x000fe20003f64070 */
[----:B------:R-:W-:Y:S01]  /*10040*/  VIADD R4, R2, 0x132 ;  /* 0x0000013202047836 */ /* 0x000fe20000000000 */
[----:B------:R-:W-:Y:S01]  /*10050*/  @!P4 IADD3 R12, -R12, RZ, RZ ;  /* 0x000000ff0c0cc210 */ /* 0x000fe20007ffe1ff */
[--C-:B------:R-:W-:Y:S01]  /*10060*/  @!P5 IMAD.IADD R9, R9, 0x1, -R243.reuse ;  /* 0x000000010909d824 */ /* 0x100fe200078e0af3 */
[----:B------:R-:W-:Y:S01]  /*10070*/  ISETP.GE.AND P4, PT, R3, RZ, PT ;  /* 0x000000ff0300720c */ /* 0x000fe20003f86270 */
[----:B------:R-:W-:Y:S01]  /*10080*/  VIADD R3, R2, 0x133 ;  /* 0x0000013302037836 */ /* 0x000fe20000000000 */
[----:B------:R-:W-:Y:S01]  /*10090*/  IABS R17, R4 ;  /* 0x0000000400117213 */ /* 0x000fe20000000000 */
[----:B------:R-:W-:Y:S01]  /*100a0*/  @!P6 IMAD.IADD R7, R7, 0x1, -R243 ;  /* 0x000000010707e824 */ /* 0x000fe200078e0af3 */
[----:B------:R-:W-:Y:S01]  /*100b0*/  ISETP.GT.U32.AND P5, PT, R243, R9, PT ;  /* 0x00000009f300720c */ /* 0x000fe20003fa4070 */
[----:B------:R-:W-:Y:S01]  /*100c0*/  IMAD.MOV.U32 R10, RZ, RZ, R5 ;  /* 0x000000ffff0a7224 */ /* 0x000fe200078e0005 */
[----:B------:R-:W-:Y:S01]  /*100d0*/  IABS R16, R3 ;  /* 0x0000000300107213 */ /* 0x000fe20000000000 */
[----:B------:R-:W-:Y:S01]  /*100e0*/  IMAD.HI.U32 R11, R6, R17, RZ ;  /* 0x00000011060b7227 */ /* 0x000fe200078e00ff */
[----:B------:R-:W-:Y:S01]  /*100f0*/  STL [R1+0x3f0], R13 ;  /* 0x0003f00d01007387 */ /* 0x000fe20000100800 */
[----:B------:R-:W-:-:S02]  /*10100*/  ISETP.GE.AND P6, PT, R3, RZ, PT ;  /* 0x000000ff0300720c */ /* 0x000fc40003fc6270 */
[----:B------:R-:W-:Y:S01]  /*10110*/  IMAD.HI.U32 R5, R6, R16, RZ ;  /* 0x0000001006057227 */ /* 0x000fe200078e00ff */
[----:B------:R1:W-:Y:S03]  /*10120*/  STL [R1+0x3ec], R12 ;  /* 0x0003ec0c01007387 */ /* 0x0003e60000100800 */
[----:B------:R-:W-:Y:S01]  /*10130*/  @!P3 IMAD.IADD R0, R0, 0x1, -R243 ;  /* 0x000000010000b824 */ /* 0x000fe200078e0af3 */
[----:B------:R-:W-:Y:S01]  /*10140*/  ISETP.GT.U32.AND P3, PT, R243, R7, PT ;  /* 0x00000007f300720c */ /* 0x000fe20003f64070 */
[----:B------:R-:W-:Y:S01]  /*10150*/  IMAD.MOV R11, RZ, RZ, -R11 ;  /* 0x000000ffff0b7224 */ /* 0x000fe200078e0a0b */
[----:B------:R-:W-:Y:S01]  /*10160*/  IADD3 R5, -R5, RZ, RZ ;  /* 0x000000ff05057210 */ /* 0x000fe20007ffe1ff */
[----:B------:R-:W-:Y:S01]  /*10170*/  @!P5 IMAD.IADD R9, R9, 0x1, -R243 ;  /* 0x000000010909d824 */ /* 0x000fe200078e0af3 */
[----:B------:R-:W-:Y:S01]  /*10180*/  ISETP.GE.AND P5, PT, R4, RZ, PT ;  /* 0x000000ff0400720c */ /* 0x000fe20003fa6270 */
[C---:B------:R-:W-:Y:S01]  /*10190*/  IMAD R17, R243.reuse, R11, R17 ;  /* 0x0000000bf3117224 */ /* 0x040fe200078e0211 */
[----:B------:R-:W-:Y:S01]  /*101a0*/  IADD3 R4, R2, 0x134, RZ ;  /* 0x0000013402047810 */ /* 0x000fe20007ffe0ff */
[----:B------:R-:W-:-:S02]  /*101b0*/  IMAD R16, R243, R5, R16 ;  /* 0x00000005f3107224 */ /* 0x000fc400078e0210 */
[----:B------:R-:W-:Y:S01]  /*101c0*/  @!P0 IMAD.MOV R9, RZ, RZ, -R9 ;  /* 0x000000ffff098224 */ /* 0x000fe200078e0a09 */
[C---:B------:R-:W-:Y:S01]  /*101d0*/  ISETP.GT.U32.AND P0, PT, R243.reuse, R17, PT ;  /* 0x00000011f300720c */ /* 0x040fe20003f04070 */
[C---:B------:R-:W-:Y:S01]  /*101e0*/  VIADD R8, R2.reuse, 0x135 ;  /* 0x0000013502087836 */ /* 0x040fe20000000000 */
[----:B-1----:R-:W-:Y:S01]  /*101f0*/  IABS R12, R4 ;  /* 0x00000004000c7213 */ /* 0x002fe20000000000 */
[----:B------:R-:W-:Y:S01]  /*10200*/  @!P1 IMAD.MOV R10, RZ, RZ, -R10 ;  /* 0x000000ffff0a9224 */ /* 0x000fe200078e0a0a */
[----:B------:R-:W-:Y:S01]  /*10210*/  ISETP.GT.U32.AND P1, PT, R243, R0, PT ;  /* 0x00000000f300720c */ /* 0x000fe20003f24070 */
[----:B------:R-:W-:Y:S01]  /*10220*/  @!P3 IMAD.IADD R7, R7, 0x1, -R243 ;  /* 0x000000010707b824 */ /* 0x000fe200078e0af3 */
[----:B------:R-:W-:Y:S01]  /*10230*/  ISETP.GT.U32.AND P3, PT, R243, R16, PT ;  /* 0x00000010f300720c */ /* 0x000fe20003f64070 */
[C---:B------:R-:W-:Y:S01]  /*10240*/  VIADD R3, R2.reuse, 0x136 ;  /* 0x0000013602037836 */ /* 0x040fe20000000000 */
[----:B------:R-:W-:Y:S01]  /*10250*/  IABS R15, R8 ;  /* 0x00000008000f7213 */ /* 0x000fe20000000000 */
[----:B------:R1:W-:Y:S01]  /*10260*/  STL [R1+0x3e8], R10 ;  /* 0x0003e80a01007387 */ /* 0x0003e20000100800 */
[----:B------:R-:W-:-:S02]  /*10270*/  VIADD R11, R2, 0x13a ;  /* 0x0000013a020b7836 */ /* 0x000fc40000000000 */
[----:B------:R-:W-:Y:S01]  /*10280*/  IABS R14, R3 ;  /* 0x00000003000e7213 */ /* 0x000fe20000000000 */
[----:B------:R-:W-:Y:S01]  /*10290*/  IMAD.HI.U32 R5, R6, R15, RZ ;  /* 0x0000000f06057227 */ /* 0x000fe200078e00ff */
[----:B------:R2:W-:Y:S01]  /*102a0*/  STL [R1+0x3e0], R9 ;  /* 0x0003e00901007387 */ /* 0x0005e20000100800 */
[----:B------:R-:W-:Y:S02]  /*102b0*/  @!P0 IADD3 R17, R17, -R243, RZ ;  /* 0x800000f311118210 */ /* 0x000fe40007ffe0ff */
[----:B------:R-:W-:Y:S01]  /*102c0*/  @!P1 IMAD.IADD R0, R0, 0x1, -R243 ;  /* 0x0000000100009824 */ /* 0x000fe200078e0af3 */
[----:B------:R-:W-:Y:S01]  /*102d0*/  ISETP.GE.AND P1, PT, R4, RZ, PT ;  /* 0x000000ff0400720c */ /* 0x000fe20003f26270 */
[----:B------:R-:W-:Y:S01]  /*102e0*/  IMAD.MOV R5, RZ, RZ, -R5 ;  /* 0x000000ffff057224 */ /* 0x000fe200078e0a05 */
[----:B------:R-:W-:Y:S01]  /*102f0*/  ISETP.GE.AND P0, PT, R8, RZ, PT ;  /* 0x000000ff0800720c */ /* 0x000fe20003f06270 */
[----:B------:R-:W-:Y:S01]  /*10300*/  @!P3 IMAD.IADD R16, R16, 0x1, -R243 ;  /* 0x000000011010b824 */ /* 0x000fe200078e0af3 */
[----:B------:R-:W-:Y:S01]  /*10310*/  ISETP.GT.U32.AND P3, PT, R243, R17, PT ;  /* 0x00000011f300720c */ /* 0x000fe20003f64070 */
[----:B-1----:R-:W-:-:S02]  /*10320*/  IMAD.MOV.U32 R10, RZ, RZ, R7 ;  /* 0x000000ffff0a7224 */ /* 0x002fc400078e0007 */
[----:B--2---:R-:W-:-:S04]  /*10330*/  IMAD.HI.U32 R9, R6, R12, RZ ;  /* 0x0000000c06097227 */ /* 0x004fc800078e00ff */
[----:B------:R-:W-:Y:S02]  /*10340*/  IMAD.MOV R9, RZ, RZ, -R9 ;  /* 0x000000ffff097224 */ /* 0x000fe400078e0a09 */
[C---:B------:R-:W-:Y:S01]  /*10350*/  IMAD R15, R243.reuse, R5, R15 ;  /* 0x00000005f30f7224 */ /* 0x040fe200078e020f */
[----:B------:R-:W-:Y:S01]  /*10360*/  MOV R5, R0 ;  /* 0x0000000000057202 */ /* 0x000fe20000000f00 */
[C---:B------:R-:W-:Y:S02]  /*10370*/  IMAD R12, R243.reuse, R9, R12 ;  /* 0x00000009f30c7224 */ /* 0x040fe400078e020c */
[----:B------:R-:W-:Y:S01]  /*10380*/  @!P2 IMAD.MOV R10, RZ, RZ, -R10 ;  /* 0x000000ffff0aa224 */ /* 0x000fe200078e0a0a */
[----:B------:R-:W-:Y:S01]  /*10390*/  ISETP.GT.U32.AND P2, PT, R243, R16, PT ;  /* 0x00000010f300720c */ /* 0x000fe20003f44070 */
[----:B------:R-:W-:-:S03]  /*103a0*/  IMAD.HI.U32 R4, R6, R14, RZ ;  /* 0x0000000e06047227 */ /* 0x000fc600078e00ff */
[----:B------:R1:W-:Y:S01]  /*103b0*/  STL [R1+0x3dc], R10 ;  /* 0x0003dc0a01007387 */ /* 0x0003e20000100800 */
[----:B------:R-:W-:Y:S01]  /*103c0*/  @!P4 IMAD.MOV R5, RZ, RZ, -R5 ;  /* 0x000000ffff05c224 */ /* 0x000fe200078e0a05 */
[----:B------:R-:W-:Y:S01]  /*103d0*/  ISETP.GT.U32.AND P4, PT, R243, R12, PT ;  /* 0x0000000cf300720c */ /* 0x000fe20003f84070 */
[----:B------:R-:W-:Y:S02]  /*103e0*/  IMAD.MOV R4, RZ, RZ, -R4 ;  /* 0x000000ffff047224 */ /* 0x000fe400078e0a04 */
[--C-:B------:R-:W-:Y:S01]  /*103f0*/  @!P3 IMAD.IADD R17, R17, 0x1, -R243.reuse ;  /* 0x000000011111b824 */ /* 0x100fe200078e0af3 */
[C---:B------:R-:W-:Y:S01]  /*10400*/  ISETP.GT.U32.AND P3, PT, R243.reuse, R15, PT ;  /* 0x0000000ff300720c */ /* 0x040fe20003f64070 */
[C---:B------:R-:W-:Y:S01]  /*10410*/  IMAD R14, R243.reuse, R4, R14 ;  /* 0x00000004f30e7224 */ /* 0x040fe200078e020e */
[----:B------:R-:W-:Y:S01]  /*10420*/  IABS R4, R11 ;  /* 0x0000000b00047213 */ /* 0x000fe20000000000 */
[----:B------:R-:W-:Y:S01]  /*10430*/  VIADD R8, R2, 0x137 ;  /* 0x0000013702087836 */ /* 0x000fe20000000000 */
[-C--:B------:R-:W-:Y:S01]  /*10440*/  @!P2 IADD3 R16, R16, -R243.reuse, RZ ;  /* 0x800000f31010a210 */ /* 0x080fe20007ffe0ff */
[C---:B------:R-:W-:Y:S01]  /*10450*/  VIADD R0, R2.reuse, 0x138 ;  /* 0x0000013802007836 */ /* 0x040fe20000000000 */
[----:B------:R-:W-:Y:S01]  /*10460*/  ISETP.GT.U32.AND P2, PT, R243, R14, PT ;  /* 0x0000000ef300720c */ /* 0x000fe20003f44070 */
[----:B------:R-:W-:Y:S01]  /*10470*/  VIADD R9, R2, 0x139 ;  /* 0x0000013902097836 */ /* 0x000fe20000000000 */
[----:B-1----:R-:W-:Y:S01]  /*10480*/  IABS R10, R8 ;  /* 0x00000008000a7213 */ /* 0x002fe20000000000 */
[--C-:B------:R-:W-:Y:S01]  /*10490*/  @!P4 IMAD.IADD R12, R12, 0x1, -R243.reuse ;  /* 0x000000010c0cc824 */ /* 0x100fe200078e0af3 */
[----:B------:R-:W-:Y:S01]  /*104a0*/  IABS R7, R0 ;  /* 0x0000000000077213 */ /* 0x000fe20000000000 */
[----:B------:R-:W-:Y:S01]  /*104b0*/  IMAD.MOV.U32 R18, RZ, RZ, R16 ;  /* 0x000000ffff127224 */ /* 0x000fe200078e0010 */
[----:B------:R-:W-:Y:S01]  /*104c0*/  ISETP.GE.AND P4, PT, R3, RZ, PT ;  /* 0x000000ff0300720c */ /* 0x000fe20003f86270 */
[----:B------:R-:W-:Y:S01]  /*104d0*/  @!P3 IMAD.IADD R15, R15, 0x1, -R243 ;  /* 0x000000010f0fb824 */ /* 0x000fe200078e0af3 */
[C---:B------:R-:W-:Y:S01]  /*104e0*/  ISETP.GT.U32.AND P3, PT, R243.reuse, R12, PT ;  /* 0x0000000cf300720c */ /* 0x040fe20003f64070 */
[----:B------:R-:W-:Y:S01]  /*104f0*/  IMAD.HI.U32 R13, R6, R10, RZ ;  /* 0x0000000a060d7227 */ /* 0x000fe200078e00ff */
[----:B------:R1:W-:Y:S03]  /*10500*/  STL [R1+0x3e4], R5 ;  /* 0x0003e40501007387 */ /* 0x0003e60000100800 */
[----:B------:R-:W-:Y:S01]  /*10510*/  IMAD.MOV R13, RZ, RZ, -R13 ;  /* 0x000000ffff0d7224 */ /* 0x000fe200078e0a0d */
[----:B------:R-:W-:Y:S01]  /*10520*/  @!P2 IADD3 R14, R14, -R243, RZ ;  /* 0x800000f30e0ea210 */ /* 0x000fe20007ffe0ff */
[----:B------:R-:W-:Y:S01]  /*10530*/  IMAD.HI.U32 R3, R6, R7, RZ ;  /* 0x0000000706037227 */ /* 0x000fe200078e00ff */
[----:B------:R-:W-:-:S03]  /*10540*/  ISETP.GT.U32.AND P2, PT, R243, R15, PT ;  /* 0x0000000ff300720c */ /* 0x000fc60003f44070 */
[C---:B------:R-:W-:Y:S01]  /*10550*/  IMAD R10, R243.reuse, R13, R10 ;  /* 0x0000000df30a7224 */ /* 0x040fe200078e020a */
[----:B-1----:R-:W-:Y:S01]  /*10560*/  IABS R5, R9 ;  /* 0x0000000900057213 */ /* 0x002fe20000000000 */
[----:B------:R-:W-:Y:S02]  /*10570*/  IMAD.MOV R3, RZ, RZ, -R3 ;  /* 0x000000ffff037224 */ /* 0x000fe400078e0a03 */
[----:B------:R-:W-:Y:S01]  /*10580*/  @!P3 IMAD.IADD R12, R12, 0x1, -R243 ;  /* 0x000000010c0cb824 */ /* 0x000fe200078e0af3 */
[C---:B------:R-:W-:Y:S01]  /*10590*/  ISETP.GT.U32.AND P3, PT, R243.reuse, R10, PT ;  /* 0x0000000af300720c */ /* 0x040fe20003f64070 */
[----:B------:R-:W-:Y:S02]  /*105a0*/  IMAD.MOV.U32 R19, RZ, RZ, R17 ;  /* 0x000000ffff137224 */ /* 0x000fe400078e0011 */
[----:B------:R-:W-:Y:S01]  /*105b0*/  @!P6 IMAD.MOV R18, RZ, RZ, -R18 ;  /* 0x000000ffff12e224 */ /* 0x000fe200078e0a12 */
[----:B------:R-:W-:Y:S01]  /*105c0*/  ISETP.GE.AND P6, PT, R8, RZ, PT ;  /* 0x000000ff0800720c */ /* 0x000fe20003fc6270 */
[----:B------:R-:W-:Y:S01]  /*105d0*/  IMAD R7, R243, R3, R7 ;  /* 0x00000003f3077224 */ /* 0x000fe200078e0207 */
[----:B------:R-:W-:Y:S01]  /*105e0*/  MOV R16, R12 ;  /* 0x0000000c00107202 */ /* 0x000fe20000000f00 */
[----:B------:R-:W-:-:S04]  /*105f0*/  IMAD.HI.U32 R8, R6, R4, RZ ;  /* 0x0000000406087227 */ /* 0x000fc800078e00ff */
[----:B------:R-:W-:Y:S01]  /*10600*/  @!P5 IMAD.MOV R19, RZ, RZ, -R19 ;  /* 0x000000ffff13d224 */ /* 0x000fe200078e0a13 */
[----:B------:R-:W-:Y:S01]  /*10610*/  ISETP.GT.U32.AND P5, PT, R243, R14, PT ;  /* 0x0000000ef300720c */ /* 0x000fe20003fa4070 */
[--C-:B------:R-:W-:Y:S01]  /*10620*/  @!P2 IMAD.IADD R15, R15, 0x1, -R243.reuse ;  /* 0x000000010f0fa824 */ /* 0x100fe200078e0af3 */
[----:B------:R-:W-:Y:S01]  /*10630*/  ISETP.GT.U32.AND P2, PT, R243, R7, PT ;  /* 0x00000007f300720c */ /* 0x000fe20003f44070 */
[----:B------:R-:W-:Y:S01]  /*10640*/  IMAD.HI.U32 R13, R6, R5, RZ ;  /* 0x00000005060d7227 */ /* 0x000fe200078e00ff */
[----:B------:R-:W-:Y:S03]  /*10650*/  STL [R1+0x36c], R19 ;  /* 0x00036c1301007387 */ /* 0x000fe60000100800 */
[----:B------:R-:W-:Y:S01]  /*10660*/  IMAD.MOV R8, RZ, RZ, -R8 ;  /* 0x000000ffff087224 */ /* 0x000fe200078e0a08 */
[----:B------:R-:W-:Y:S01]  /*10670*/  IADD3 R13, -R13, RZ, RZ ;  /* 0x000000ff0d0d7210 */ /* 0x000fe20007ffe1ff */
[----:B------:R-:W-:Y:S01]  /*10680*/  @!P3 IMAD.IADD R10, R10, 0x1, -R243 ;  /* 0x000000010a0ab824 */ /* 0x000fe200078e0af3 */
[----:B------:R-:W-:Y:S01]  /*10690*/  STL [R1+0x37c], R18 ;  /* 0x00037c1201007387 */ /* 0x000fe20000100800 */
[----:B------:R-:W-:-:S02]  /*106a0*/  IMAD R4, R243, R8, R4 ;  /* 0x00000008f3047224 */ /* 0x000fc400078e0204 */
[----:B------:R-:W-:Y:S02]  /*106b0*/  VIADD R3, R2, 0x13b ;  /* 0x0000013b02037836 */ /* 0x000fe40000000000 */
[----:B------:R-:W-:Y:S01]  /*106c0*/  @!P0 IMAD.MOV R15, RZ, RZ, -R15 ;  /* 0x000000ffff0f8224 */ /* 0x000fe200078e0a0f */
[C---:B------:R-:W-:Y:S01]  /*106d0*/  ISETP.GT.U32.AND P0, PT, R243.reuse, R4, PT ;  /* 0x00000004f300720c */ /* 0x040fe20003f04070 */
[C---:B------:R-:W-:Y:S02]  /*106e0*/  IMAD R5, R243.reuse, R13, R5 ;  /* 0x0000000df3057224 */ /* 0x040fe400078e0205 */
[----:B------:R-:W-:Y:S01]  /*106f0*/  @!P1 IMAD.MOV R16, RZ, RZ, -R16 ;  /* 0x000000ffff109224 */ /* 0x000fe200078e0a10 */
[----:B------:R-:W-:Y:S01]  /*10700*/  ISETP.GT.U32.AND P1, PT, R243, R10, PT ;  /* 0x0000000af300720c */ /* 0x000fe20003f24070 */
[--C-:B------:R-:W-:Y:S01]  /*10710*/  @!P5 IMAD.IADD R14, R14, 0x1, -R243.reuse ;  /* 0x000000010e0ed824 */ /* 0x100fe200078e0af3 */
[----:B------:R-:W-:Y:S01]  /*10720*/  ISETP.GE.AND P5, PT, R0, RZ, PT ;  /* 0x000000ff0000720c */ /* 0x000fe20003fa6270 */
[----:B------:R-:W-:Y:S01]  /*10730*/  VIADD R8, R2, 0x13c ;  /* 0x0000013c02087836 */ /* 0x000fe20000000000 */
[----:B------:R-:W-:Y:S01]  /*10740*/  IABS R0, R3 ;  /* 0x0000000300007213 */ /* 0x000fe20000000000 */
[----:B------:R-:W-:Y:S01]  /*10750*/  @!P2 IMAD.IADD R7, R7, 0x1, -R243 ;  /* 0x000000010707a824 */ /* 0x000fe200078e0af3 */
[C---:B------:R-:W-:Y:S01]  /*10760*/  ISETP.GT.U32.AND P3, PT, R243.reuse, R5, PT ;  /* 0x00000005f300720c */ /* 0x040fe20003f64070 */
[----:B------:R-:W-:Y:S01]  /*10770*/  STL [R1+0x3d0], R16 ;  /* 0x0003d01001007387 */ /* 0x000fe20000100800 */
[----:B------:R-:W-:Y:S01]  /*10780*/  IABS R13, R8 ;  /* 0x00000008000d7213 */ /* 0x000fe20000000000 */
[----:B------:R-:W-:Y:S01]  /*10790*/  IMAD.HI.U32 R12, R6, R0, RZ ;  /* 0x00000000060c7227 */ /* 0x000fe200078e00ff */
[----:B------:R-:W-:Y:S01]  /*107a0*/  ISETP.GT.U32.AND P2, PT, R243, R7, PT ;  /* 0x00000007f300720c */ /* 0x000fe20003f44070 */
[----:B------:R1:W-:Y:S01]  /*107b0*/  STL [R1+0x3c8], R15 ;  /* 0x0003c80f01007387 */ /* 0x0003e20000100800 */
[----:B------:R-:W-:Y:S01]  /*107c0*/  @!P4 IADD3 R14, -R14, RZ, RZ ;  /* 0x000000ff0e0ec210 */ /* 0x000fe20007ffe1ff */
[----:B------:R-:W-:Y:S01]  /*107d0*/  IMAD.MOV R12, RZ, RZ, -R12 ;  /* 0x000000ffff0c7224 */ /* 0x000fe200078e0a0c */
[----:B------:R-:W-:Y:S01]  /*107e0*/  ISETP.GE.AND P4, PT, R9, RZ, PT ;  /* 0x000000ff0900720c */ /* 0x000fe20003f86270 */
[----:B------:R-:W-:Y:S01]  /*107f0*/  IMAD.MOV.U32 R9, RZ, RZ, R13 ;  /* 0x000000ffff097224 */ /* 0x000fe200078e000d */
[----:B------:R-:W-:Y:S01]  /*10800*/  IADD3 R13, R2, 0x142, RZ ;  /* 0x00000142020d7810 */ /* 0x000fe20007ffe0ff */
[--C-:B------:R-:W-:Y:S01]  /*10810*/  @!P0 IMAD.IADD R4, R4, 0x1, -R243.reuse ;  /* 0x0000000104048824 */ /* 0x100fe200078e0af3 */
[----:B------:R2:W-:Y:S01]  /*10820*/  STL [R1+0x3ac], R14 ;  /* 0x0003ac0e01007387 */ /* 0x0005e20000100800 */
[----:B------:R-:W-:Y:S01]  /*10830*/  @!P1 IMAD.IADD R10, R10, 0x1, -R243 ;  /* 0x000000010a0a9824 */ /* 0x000fe200078e0af3 */
[----:B------:R-:W-:Y:S01]  /*10840*/  ISETP.GE.AND P1, PT, R11, RZ, PT ;  /* 0x000000ff0b00720c */ /* 0x000fe20003f26270 */
[C---:B------:R-:W-:Y:S01]  /*10850*/  IMAD R0, R243.reuse, R12, R0 ;  /* 0x0000000cf3007224 */ /* 0x040fe200078e0200 */
[----:B------:R-:W-:Y:S01]  /*10860*/  ISETP.GT.U32.AND P0, PT, R243, R4, PT ;  /* 0x00000004f300720c */ /* 0x000fe20003f04070 */
[----:B------:R-:W-:Y:S01]  /*10870*/  IMAD.HI.U32 R11, R6, R9, RZ ;  /* 0x00000009060b7227 */ /* 0x000fe200078e00ff */
[----:B-1----:R-:W-:-:S03]  /*10880*/  IABS R15, R13 ;  /* 0x0000000d000f7213 */ /* 0x002fc60000000000 */
[--C-:B------:R-:W-:Y:S01]  /*10890*/  @!P3 IMAD.IADD R5, R5, 0x1, -R243.reuse ;  /* 0x000000010505b824 */ /* 0x100fe200078e0af3 */
[----:B------:R-:W-:Y:S01]  /*108a0*/  IADD3 R11, -R11, RZ, RZ ;  /* 0x000000ff0b0b7210 */ /* 0x000fe20007ffe1ff */
[----:B------:R-:W-:Y:S01]  /*108b0*/  @!P2 IMAD.IADD R7, R7, 0x1, -R243 ;  /* 0x000000010707a824 */ /* 0x000fe200078e0af3 */
[C---:B------:R-:W-:Y:S01]  /*108c0*/  ISETP.GT.U32.AND P2, PT, R243.reuse, R0, PT ;  /* 0x00000000f300720c */ /* 0x040fe20003f44070 */
[----:B--2---:R-:W-:Y:S01]  /*108d0*/  IMAD.MOV.U32 R14, RZ, RZ, R10 ;  /* 0x000000ffff0e7224 */ /* 0x004fe200078e000a */
[----:B------:R-:W-:Y:S01]  /*108e0*/  ISETP.GT.U32.AND P3, PT, R243, R5, PT ;  /* 0x00000005f300720c */ /* 0x000fe20003f64070 */
[----:B------:R-:W-:Y:S02]  /*108f0*/  @!P5 IMAD.MOV R7, RZ, RZ, -R7 ;  /* 0x000000ffff07d224 */ /* 0x000fe400078e0a07 */
[----:B------:R-:W-:Y:S01]  /*10900*/  @!P6 IMAD.MOV R14, RZ, RZ, -R14 ;  /* 0x000000ffff0ee224 */ /* 0x000fe200078e0a0e */
[----:B------:R-:W-:Y:S01]  /*10910*/  ISETP.GE.AND P6, PT, R3, RZ, PT ;  /* 0x000000ff0300720c */ /* 0x000fe20003fc6270 */
[----:B------:R-:W-:-:S02]  /*10920*/  IMAD R3, R243, R11, R9 ;  /* 0x0000000bf3037224 */ /* 0x000fc400078e0209 */
[--C-:B------:R-:W-:Y:S01]  /*10930*/  @!P0 IMAD.IADD R4, R4, 0x1, -R243.reuse ;  /* 0x0000000104048824 */ /* 0x100fe200078e0af3 */
[----:B------:R-:W-:Y:S01]  /*10940*/  STL [R1+0x3a8], R14 ;  /* 0x0003a80e01007387 */ /* 0x000fe20000100800 */
[C---:B------:R-:W-:Y:S01]  /*10950*/  VIADD R16, R2.reuse, 0x13d ;  /* 0x0000013d02107836 */ /* 0x040fe20000000000 */
[----:B------:R-:W-:Y:S01]  /*10960*/  ISETP.GT.U32.AND P0, PT, R243, R3, PT ;  /* 0x00000003f300720c */ /* 0x000fe20003f04070 */
[----:B------:R-:W-:Y:S01]  /*10970*/  VIADD R9, R2, 0x13f ;  /* 0x0000013f02097836 */ /* 0x000fe20000000000 */
[----:B------:R-:W-:Y:S01]  /*10980*/  @!P2 IADD3 R0, R0, -R243, RZ ;  /* 0x800000f30000a210 */ /* 0x000fe20007ffe0ff */
[----:B------:R1:W-:Y:S01]  /*10990*/  STL [R1+0x38c], R7 ;  /* 0x00038c0701007387 */ /* 0x0003e20000100800 */
[----:B------:R-:W-:Y:S01]  /*109a0*/  @!P3 IMAD.IADD R5, R5, 0x1, -R243 ;  /* 0x000000010505b824 */ /* 0x000fe200078e0af3 */
[----:B------:R-:W-:Y:S01]  /*109b0*/  ISETP.GE.AND P5, PT, R16, RZ, PT ;  /* 0x000000ff1000720c */ /* 0x000fe20003fa6270 */
[C---:B------:R-:W-:Y:S01]  /*109c0*/  VIADD R11, R2.reuse, 0x13e ;  /* 0x0000013e020b7836 */ /* 0x040fe20000000000 */
[----:B------:R-:W-:Y:S01]  /*109d0*/  ISETP.GT.U32.AND P2, PT, R243, R0, PT ;  /* 0x00000000f300720c */ /* 0x000fe20003f44070 */
[----:B------:R-:W-:Y:S01]  /*109e0*/  @!P4 IMAD.MOV R5, RZ, RZ, -R5 ;  /* 0x000000ffff05c224 */ /* 0x000fe200078e0a05 */
[----:B------:R-:W-:Y:S01]  /*109f0*/  IABS R16, R16 ;  /* 0x0000001000107213 */ /* 0x000fe20000000000 */
[C---:B------:R-:W-:Y:S01]  /*10a00*/  VIADD R17, R2.reuse, 0x141 ;  /* 0x0000014102117836 */ /* 0x040fe20000000000 */
[----:B------:R-:W-:Y:S01]  /*10a10*/  ISETP.GE.AND P4, PT, R11, RZ, PT ;  /* 0x000000ff0b00720c */ /* 0x000fe20003f86270 */
[----:B------:R-:W-:Y:S01]  /*10a20*/  VIADD R120, R2, 0x19e ;  /* 0x0000019e02787836 */ /* 0x000fe20000000000 */
[----:B------:R2:W-:Y:S01]  /*10a30*/  STL [R1+0x380], R5 ;  /* 0x0003800501007387 */ /* 0x0005e20000100800 */
[----:B-1----:R-:W-:Y:S01]  /*10a40*/  IMAD.MOV.U32 R7, RZ, RZ, R4 ;  /* 0x000000ffff077224 */ /* 0x002fe200078e0004 */
[----:B------:R-:W-:Y:S01]  /*10a50*/  IABS R11, R11 ;  /* 0x0000000b000b7213 */ /* 0x000fe20000000000 */
[--C-:B------:R-:W-:Y:S01]  /*10a60*/  @!P0 IMAD.IADD R3, R3, 0x1, -R243.reuse ;  /* 0x0000000103038824 */ /* 0x100fe200078e0af3 */
[----:B------:R-:W-:Y:S01]  /*10a70*/  ISETP.GE.AND P3, PT, R8, RZ, PT ;  /* 0x000000ff0800720c */ /* 0x000fe20003f66270 */
[----:B------:R-:W-:Y:S01]  /*10a80*/  VIADD R8, R2, 0x140 ;  /* 0x0000014002087836 */ /* 0x000fe20000000000 */
[----:B------:R-:W-:Y:S01]  /*10a90*/  @!P1 IADD3 R7, -R7, RZ, RZ ;  /* 0x000000ff07079210 */ /* 0x000fe20007ffe1ff */
[----:B------:R-:W-:Y:S01]  /*10aa0*/  @!P2 IMAD.IADD R0, R0, 0x1, -R243 ;  /* 0x000000010000a824 */ /* 0x000fe200078e0af3 */
[----:B------:R-:W-:Y:S01]  /*10ab0*/  ISETP.GT.U32.AND P0, PT, R243, R3, PT ;  /* 0x00000003f300720c */ /* 0x000fe20003f04070 */
[----:B------:R-:W-:Y:S01]  /*10ac0*/  VIADD R28, R2, 0x1a0 ;  /* 0x000001a0021c7836 */ /* 0x000fe20000000000 */
[----:B------:R-:W-:Y:S01]  /*10ad0*/  ISETP.GE.AND P1, PT, R9, RZ, PT ;  /* 0x000000ff0900720c */ /* 0x000fe20003f26270 */
[----:B------:R1:W-:Y:S01]  /*10ae0*/  STL [R1+0x3cc], R7 ;  /* 0x0003cc0701007387 */ /* 0x0003e20000100800 */
[----:B------:R-:W-:Y:S01]  /*10af0*/  IABS R9, R9 ;  /* 0x0000000900097213 */ /* 0x000fe20000000000 */
[----:B------:R-:W-:Y:S01]  /*10b00*/  IMAD.MOV.U32 R10, RZ, RZ, R0 ;  /* 0x000000ffff0a7224 */ /* 0x000fe200078e0000 */
[----:B------:R-:W-:Y:S01]  /*10b10*/  ISETP.GE.AND P2, PT, R8, RZ, PT ;  /* 0x000000ff0800720c */ /* 0x000fe20003f46270 */
[----:B--2---:R-:W-:Y:S01]  /*10b20*/  IMAD.HI.U32 R5, R6, R11, RZ ;  /* 0x0000000b06057227 */ /* 0x004fe200078e00ff */
[----:B------:R-:W-:-:S02]  /*10b30*/  IABS R8, R8 ;  /* 0x0000000800087213 */ /* 0x000fc40000000000 */
[----:B------:R-:W-:Y:S01]  /*10b40*/  IABS R89, R120 ;  /* 0x0000007800597213 */ /* 0x000fe20000000000 */
[----:B------:R-:W-:Y:S01]  /*10b50*/  IMAD.HI.U32 R4, R6, R9, RZ ;  /* 0x0000000906047227 */ /* 0x000fe200078e00ff */
[----:B------:R-:W-:-:S03]  /*10b60*/  IABS R191, R28 ;  /* 0x0000001c00bf7213 */ /* 0x000fc60000000000 */
[----:B-1----:R-:W-:Y:S01]  /*10b70*/  IMAD.HI.U32 R7, R6, R16, RZ ;  /* 0x0000001006077227 */ /* 0x002fe200078e00ff */
[----:B------:R-:W-:-:S03]  /*10b80*/  IADD3 R4, -R4, RZ, RZ ;  /* 0x000000ff04047210 */ /* 0x000fc60007ffe1ff */
[----:B------:R-:W-:Y:S02]  /*10b90*/  IMAD.MOV R7, RZ, RZ, -R7 ;  /* 0x000000ffff077224 */ /* 0x000fe400078e0a07 */
[----:B------:R-:W-:Y:S02]  /*10ba0*/  @!P6 IMAD.MOV R10, RZ, RZ, -R10 ;  /* 0x000000ffff0ae224 */ /* 0x000fe400078e0a0a */
[----:B------:R-:W-:Y:S02]  /*10bb0*/  IMAD R16, R243, R7, R16 ;  /* 0x00000007f3107224 */ /* 0x000fe400078e0210 */
[----:B------:R-:W-:Y:S01]  /*10bc0*/  IMAD.MOV R5, RZ, RZ, -R5 ;  /* 0x000000ffff057224 */ /* 0x000fe200078e0a05 */
[----:B------:R1:W-:Y:S01]  /*10bd0*/  STL [R1+0x3b8], R10 ;  /* 0x0003b80a01007387 */ /* 0x0003e20000100800 */
[----:B------:R-:W-:Y:S01]  /*10be0*/  @!P0 IMAD.IADD R3, R3, 0x1, -R243 ;  /* 0x0000000103038824 */ /* 0x000fe200078e0af3 */
[C---:B------:R-:W-:Y:S01]  /*10bf0*/  ISETP.GT.U32.AND P6, PT, R243.reuse, R16, PT ;  /* 0x00000010f300720c */ /* 0x040fe20003fc4070 */
[----:B------:R-:W-:-:S02]  /*10c00*/  IMAD R11, R243, R5, R11 ;  /* 0x00000005f30b7224 */ /* 0x000fc400078e020b */
[C---:B------:R-:W-:Y:S02]  /*10c10*/  IMAD R9, R243.reuse, R4, R9 ;  /* 0x00000004f3097224 */ /* 0x040fe400078e0209 */
[----:B------:R-:W-:Y:S01]  /*10c20*/  IMAD.MOV.U32 R7, RZ, RZ, R3 ;  /* 0x000000ffff077224 */ /* 0x000fe200078e0003 */
[----:B------:R-:W-:Y:S01]  /*10c30*/  ISETP.GT.U32.AND P0, PT, R243, R11, PT ;  /* 0x0000000bf300720c */ /* 0x000fe20003f04070 */
[----:B------:R-:W-:Y:S01]  /*10c40*/  IMAD.HI.U32 R0, R6, R8, RZ ;  /* 0x0000000806007227 */ /* 0x000fe200078e00ff */
[----:B------:R-:W-:-:S03]  /*10c50*/  IABS R3, R17 ;  /* 0x0000001100037213 */ /* 0x000fc60000000000 */
[----:B------:R-:W-:Y:S01]  /*10c60*/  @!P3 IMAD.MOV R7, RZ, RZ, -R7 ;  /* 0x000000ffff07b224 */ /* 0x000fe200078e0a07 */
[C---:B------:R-:W-:Y:S01]  /*10c70*/  ISETP.GT.U32.AND P3, PT, R243.reuse, R9, PT ;  /* 0x00000009f300720c */ /* 0x040fe20003f64070 */
[----:B------:R-:W-:Y:S02]  /*10c80*/  @!P6 IMAD.IADD R16, R16, 0x1, -R243 ;  /* 0x000000011010e824 */ /* 0x000fe400078e0af3 */
[----:B------:R-:W-:Y:S01]  /*10c90*/  IMAD.MOV R0, RZ, RZ, -R0 ;  /* 0x000000ffff007224 */ /* 0x000fe200078e0a00 */
[----:B------:R2:W-:Y:S01]  /*10ca0*/  STL [R1+0x3c0], R7 ;  /* 0x0003c00701007387 */ /* 0x0005e20000100800 */
[----:B-1----:R-:W-:Y:S01]  /*10cb0*/  IMAD.HI.U32 R10, R6, R3, RZ ;  /* 0x00000003060a7227 */ /* 0x002fe200078e00ff */
[----:B------:R-:W-:-:S03]  /*10cc0*/  ISETP.GT.U32.AND P6, PT, R243, R16, PT ;  /* 0x00000010f300720c */ /* 0x000fc60003fc4070 */
[--C-:B------:R-:W-:Y:S02]  /*10cd0*/  @!P0 IMAD.IADD R11, R11, 0x1, -R243.reuse ;  /* 0x000000010b0b8824 */ /* 0x100fe400078e0af3 */
[----:B------:R-:W-:Y:S02]  /*10ce0*/  IMAD R8, R243, R0, R8 ;  /* 0x00000000f3087224 */ /* 0x000fe400078e0208 */
[----:B------:R-:W-:Y:S01]  /*10cf0*/  @!P3 IADD3 R9, R9, -R243, RZ ;  /* 0x800000f30909b210 */ /* 0x000fe20007ffe0ff */
[----:B--2---:R-:W-:Y:S01]  /*10d00*/  IMAD.HI.U32 R7, R6, R15, RZ ;  /* 0x0000000f06077227 */ /* 0x004fe200078e00ff */
[C---:B------:R-:W-:Y:S02]  /*10d10*/  ISETP.GT.U32.AND P0, PT, R243.reuse, R11, PT ;  /* 0x0000000bf300720c */ /* 0x040fe40003f04070 */
[C---:B------:R-:W-:Y:S01]  /*10d20*/  ISETP.GT.U32.AND P3, PT, R243.reuse, R9, PT ;  /* 0x00000009f300720c */ /* 0x040fe20003f64070 */
[----:B------:R-:W-:Y:S02]  /*10d30*/  IMAD.MOV R10, RZ, RZ, -R10 ;  /* 0x000000ffff0a7224 */ /* 0x000fe400078e0a0a */
[----:B------:R-:W-:Y:S01]  /*10d40*/  @!P6 IMAD.IADD R16, R16, 0x1, -R243 ;  /* 0x000000011010e824 */ /* 0x000fe200078e0af3 */
[----:B------:R-:W-:Y:S01]  /*10d50*/  ISETP.GT.U32.AND P6, PT, R243, R8, PT ;  /* 0x00000008f300720c */ /* 0x000fe20003fc4070 */
[----:B------:R-:W-:-:S02]  /*10d60*/  IMAD.MOV R7, RZ, RZ, -R7 ;  /* 0x000000ffff077224 */ /* 0x000fc400078e0a07 */
[C---:B------:R-:W-:Y:S01]  /*10d70*/  IMAD R3, R243.reuse, R10, R3 ;  /* 0x0000000af3037224 */ /* 0x040fe200078e0203 */
[----:B------:R-:W-:Y:S01]  /*10d80*/  MOV R18, R16 ;  /* 0x0000001000127202 */ /* 0x000fe20000000f00 */
[----:B------:R-:W-:Y:S02]  /*10d90*/  IMAD R15, R243, R7, R15 ;  /* 0x00000007f30f7224 */ /* 0x000fe400078e020f */
[--C-:B------:R-:W-:Y:S01]  /*10da0*/  @!P0 IMAD.IADD R11, R11, 0x1, -R243.reuse ;  /* 0x000000010b0b8824 */ /* 0x100fe200078e0af3 */
[----:B------:R-:W-:Y:S01]  /*10db0*/  ISETP.GT.U32.AND P0, PT, R243, R3, PT ;  /* 0x00000003f300720c */ /* 0x000fe20003f04070 */
[--C-:B------:R-:W-:Y:S01]  /*10dc0*/  @!P3 IMAD.IADD R9, R9, 0x1, -R243.reuse ;  /* 0x000000010909b824 */ /* 0x100fe200078e0af3 */
[----:B------:R-:W-:Y:S01]  /*10dd0*/  ISETP.GT.U32.AND P3, PT, R243, R15, PT ;  /* 0x0000000ff300720c */ /* 0x000fe20003f64070 */
[----:B------:R-:W-:Y:S02]  /*10de0*/  VIADD R4, R2, 0x144 ;  /* 0x0000014402047836 */ /* 0x000fe40000000000 */
[----:B------:R-:W-:Y:S01]  /*10df0*/  @!P6 IMAD.IADD R8, R8, 0x1, -R243 ;  /* 0x000000010808e824 */ /* 0x000fe200078e0af3 */
[----:B------:R-:W-:Y:S01]  /*10e00*/  ISETP.GE.AND P6, PT, R17, RZ, PT ;  /* 0x000000ff1100720c */ /* 0x000fe20003fc6270 */
[C---:B------:R-:W-:Y:S01]  /*10e10*/  VIADD R0, R2.reuse, 0x143 ;  /* 0x0000014302007836 */ /* 0x040fe20000000000 */
[----:B------:R-:W-:Y:S01]  /*10e20*/  IABS R14, R4 ;  /* 0x00000004000e7213 */ /* 0x000fe20000000000 */
[----:B------:R-:W-:-:S02]  /*10e30*/  VIADD R7, R2, 0x145 ;  /* 0x0000014502077836 */ /* 0x000fc40000000000 */
[----:B------:R-:W-:Y:S01]  /*10e40*/  @!P5 IMAD.MOV R18, RZ, RZ, -R18 ;  /* 0x000000ffff12d224 */ /* 0x000fe200078e0a12 */
[----:B------:R-:W-:Y:S01]  /*10e50*/  ISETP.GT.U32.AND P5, PT, R243, R8, PT ;  /* 0x00000008f300720c */ /* 0x000fe20003fa4070 */
[C---:B------:R-:W-:Y:S01]  /*10e60*/  IMAD.HI.U32 R10, R6.reuse, R14, RZ ;  /* 0x0000000e060a7227 */ /* 0x040fe200078e00ff */
[----:B------:R-:W-:Y:S02]  /*10e70*/  IABS R5, R0 ;  /* 0x0000000000057213 */ /* 0x000fe40000000000 */
[----:B------:R-:W-:Y:S01]  /*10e80*/  IABS R16, R7 ;  /* 0x0000000700107213 */ /* 0x000fe20000000000 */
[----:B------:R-:W-:Y:S01]  /*10e90*/  @!P3 IMAD.IADD R15, R15, 0x1, -R243 ;  /* 0x000000010f0fb824 */ /* 0x000fe200078e0af3 */
[----:B------:R-:W-:Y:S01]  /*10ea0*/  @!P0 IADD3 R3, R3, -R243, RZ ;  /* 0x800000f303038210 */ /* 0x000fe20007ffe0ff */
[----:B------:R-:W-:Y:S01]  /*10eb0*/  IMAD.HI.U32 R12, R6, R5, RZ ;  /* 0x00000005060c7227 */ /* 0x000fe200078e00ff */
[----:B------:R-:W-:Y:S01]  /*10ec0*/  ISETP.GE.AND P0, PT, R13, RZ, PT ;  /* 0x000000ff0d00720c */ /* 0x000fe20003f06270 */
[----:B------:R-:W-:Y:S01]  /*10ed0*/  STL [R1+0x374], R18 ;  /* 0x0003741201007387 */ /* 0x000fe20000100800 */
[----:B------:R-:W-:Y:S01]  /*10ee0*/  ISETP.GT.U32.AND P3, PT, R243, R15, PT ;  /* 0x0000000ff300720c */ /* 0x000fe20003f64070 */
[----:B------:R-:W-:-:S02]  /*10ef0*/  IMAD.MOV R10, RZ, RZ, -R10 ;  /* 0x000000ffff0a7224 */ /* 0x000fc400078e0a0a */
[----:B------:R-:W-:Y:S02]  /*10f00*/  IMAD.MOV.U32 R13, RZ, RZ, R16 ;  /* 0x000000ffff0d7224 */ /* 0x000fe400078e0010 */
[----:B------:R-:W-:Y:S02]  /*10f10*/  IMAD.MOV R12, RZ, RZ, -R12 ;  /* 0x000000ffff0c7224 */ /* 0x000fe400078e0a0c */
[----:B------:R-:W-:Y:S02]  /*10f20*/  IMAD R14, R243, R10, R14 ;  /* 0x0000000af30e7224 */ /* 0x000fe400078e020e */
[----:B------:R-:W-:-:S04]  /*10f30*/  IMAD.HI.U32 R10, R6, R13, RZ ;  /* 0x0000000d060a7227 */ /* 0x000fc800078e00ff */
[----:B------:R-:W-:Y:S01]  /*10f40*/  @!P4 IMAD.MOV R11, RZ, RZ, -R11 ;  /* 0x000000ffff0bc224 */ /* 0x000fe200078e0a0b */
[C---:B------:R-:W-:Y:S01]  /*10f50*/  ISETP.GT.U32.AND P4, PT, R243.reuse, R3, PT ;  /* 0x00000003f300720c */ /* 0x040fe20003f84070 */
[----:B------:R-:W-:Y:S02]  /*10f60*/  @!P5 IMAD.IADD R8, R8, 0x1, -R243 ;  /* 0x000000010808d824 */ /* 0x000fe400078e0af3 */
[----:B------:R-:W-:Y:S01]  /*10f70*/  IMAD R5, R243, R12, R5 ;  /* 0x0000000cf3057224 */ /* 0x000fe200078e0205 */
[----:B------:R1:W-:Y:S01]  /*10f80*/  STL [R1+0x348], R11 ;  /* 0x0003480b01007387 */ /* 0x0003e20000100800 */
[----:B------:R-:W-:Y:S02]  /*10f90*/  IMAD.MOV R10, RZ, RZ, -R10 ;  /* 0x000000ffff0a7224 */ /* 0x000fe400078e0a0a */
[----:B------:R-:W-:Y:S01]  /*10fa0*/  @!P3 IMAD.IADD R15, R15, 0x1, -R243 ;  /* 0x000000010f0fb824 */ /* 0x000fe200078e0af3 */
[C---:B------:R-:W-:Y:S01]  /*10fb0*/  ISETP.GT.U32.AND P5, PT, R243.reuse, R5, PT ;  /* 0x00000005f300720c */ /* 0x040fe20003fa4070 */
[----:B------:R-:W-:-:S02]  /*10fc0*/  IMAD R13, R243, R10, R13 ;  /* 0x0000000af30d7224 */ /* 0x000fc400078e020d */
[----:B------:R-:W-:Y:S01]  /*10fd0*/  @!P1 IMAD.MOV R9, RZ, RZ, -R9 ;  /* 0x000000ffff099224 */ /* 0x000fe200078e0a09 */
[----:B------:R-:W-:Y:S01]  /*10fe0*/  ISETP.GE.AND P1, PT, R0, RZ, PT ;  /* 0x000000ff0000720c */ /* 0x000fe20003f26270 */
[----:B------:R-:W-:Y:S01]  /*10ff0*/  VIADD R0, R2, 0x146 ;  /* 0x0000014602007836 */ /* 0x000fe20000000000 */
[----:B-1----:R-:W-:Y:S01]  /*11000*/  MOV R11, R8 ;  /* 0x00000008000b7202 */ /* 0x002fe20000000f00 */
[----:B------:R-:W-:Y:S01]  /*11010*/  @!P4 IMAD.IADD R3, R3, 0x1, -R243 ;  /* 0x000000010303c824 */ /* 0x000fe200078e0af3 */
[C---:B------:R-:W-:Y:S01]  /*11020*/  ISETP.GT.U32.AND P3, PT, R243.reuse, R13, PT ;  /* 0x0000000df300720c */ /* 0x040fe20003f64070 */
[----:B------:R1:W-:Y:S01]  /*11030*/  STL [R1+0x340], R9 ;  /* 0x0003400901007387 */ /* 0x0003e20000100800 */
[----:B------:R-:W-:Y:S01]  /*11040*/  ISETP.GE.AND P4, PT, R4, RZ, PT ;  /* 0x000000ff0400720c */ /* 0x000fe20003f86270 */
[----:B------:R-:W-:Y:S01]  /*11050*/  @!P2 IMAD.MOV R11, RZ, RZ, -R11 ;  /* 0x000000ffff0ba224 */ /* 0x000fe200078e0a0b */
[----:B------:R-:W-:Y:S01]  /*11060*/  ISETP.GT.U32.AND P2, PT, R243, R14, PT ;  /* 0x0000000ef300720c */ /* 0x000fe20003f44070 */
[----:B------:R-:W-:Y:S01]  /*11070*/  @!P5 IMAD.IADD R5, R5, 0x1, -R243 ;  /* 0x000000010505d824 */ /* 0x000fe200078e0af3 */
[C---:B------:R-:W-:Y:S01]  /*11080*/  IADD3 R4, R2.reuse, 0x147, RZ ;  /* 0x0000014702047810 */ /* 0x040fe20007ffe0ff */
[----:B------:R-:W-:Y:S01]  /*11090*/  IMAD.MOV.U32 R10, RZ, RZ, R3 ;  /* 0x000000ffff0a7224 */ /* 0x000fe200078e0003 */
[----:B------:R-:W-:Y:S01]  /*110a0*/  ISETP.GE.AND P5, PT, R7, RZ, PT ;  /* 0x000000ff0700720c */ /* 0x000fe20003fa6270 */
[----:B------:R-:W-:Y:S01]  /*110b0*/  VIADD R12, R2, 0x148 ;  /* 0x00000148020c7836 */ /* 0x000fe20000000000 */
[----:B------:R-:W-:Y:S01]  /*110c0*/  IABS R7, R4 ;  /* 0x0000000400077213 */ /* 0x000fe20000000000 */
[----:B------:R-:W-:Y:S01]  /*110d0*/  @!P6 IMAD.MOV R10, RZ, RZ, -R10 ;  /* 0x000000ffff0ae224 */ /* 0x000fe200078e0a0a */
[----:B-1----:R-:W-:Y:S01]  /*110e0*/  IABS R9, R0 ;  /* 0x0000000000097213 */ /* 0x002fe20000000000 */
[----:B------:R-:W-:Y:S01]  /*110f0*/  @!P3 IMAD.IADD R13, R13, 0x1, -R243 ;  /* 0x000000010d0db824 */ /* 0x000fe200078e0af3 */
[----:B------:R1:W-:Y:S01]  /*11100*/  STL [R1+0x2fc], R11 ;  /* 0x0002fc0b01007387 */ /* 0x0003e20000100800 */
[----:B------:R-:W-:-:S02]  /*11110*/  IMAD.MOV.U32 R3, RZ, RZ, R7 ;  /* 0x000000ffff037224 */ /* 0x000fc400078e0007 */
[----:B------:R-:W-:Y:S01]  /*11120*/  IMAD.HI.U32 R8, R6, R9, RZ ;  /* 0x0000000906087227 */ /* 0x000fe200078e00ff */
[C---:B------:R-:W-:Y:S01]  /*11130*/  ISETP.GT.U32.AND P3, PT, R243.reuse, R13, PT ;  /* 0x0000000df300720c */ /* 0x040fe20003f64070 */
[----:B------:R2:W-:Y:S02]  /*11140*/  STL [R1+0x354], R10 ;  /* 0x0003540a01007387 */ /* 0x0005e40000100800 */
[----:B------:R-:W-:Y:S01]  /*11150*/  @!P2 IMAD.IADD R14, R14, 0x1, -R243 ;  /* 0x000000010e0ea824 */ /* 0x000fe200078e0af3 */
[C---:B------:R-:W-:Y:S01]  /*11160*/  ISETP.GT.U32.AND P2, PT, R243.reuse, R5, PT ;  /* 0x00000005f300720c */ /* 0x040fe20003f44070 */
[----:B------:R-:W-:Y:S01]  /*11170*/  IMAD.HI.U32 R7, R6, R3, RZ ;  /* 0x0000000306077227 */ /* 0x000fe200078e00ff */
[----:B------:R-:W-:Y:S02]  /*11180*/  IADD3 R8, -R8, RZ, RZ ;  /* 0x000000ff08087210 */ /* 0x000fe40007ffe1ff */
[C---:B------:R-:W-:Y:S01]  /*11190*/  ISETP.GT.U32.AND P6, PT, R243.reuse, R14, PT ;  /* 0x0000000ef300720c */ /* 0x040fe20003fc4070 */
[----:B------:R-:W-:Y:S01]  /*111a0*/  IMAD.MOV R7, RZ, RZ, -R7 ;  /* 0x000000ffff077224 */ /* 0x000fe200078e0a07 */
[----:B-1----:R-:W-:Y:S01]  /*111b0*/  IABS R11, R12 ;  /* 0x0000000c000b7213 */ /* 0x002fe20000000000 */
[----:B------:R-:W-:-:S02]  /*111c0*/  IMAD R9, R243, R8, R9 ;  /* 0x00000008f3097224 */ /* 0x000fc400078e0209 */
[----:B------:R-:W-:Y:S02]  /*111d0*/  IMAD R3, R243, R7, R3 ;  /* 0x00000007f3037224 */ /* 0x000fe400078e0203 */
[--C-:B------:R-:W-:Y:S02]  /*111e0*/  @!P3 IMAD.IADD R13, R13, 0x1, -R243.reuse ;  /* 0x000000010d0db824 */ /* 0x100fe400078e0af3 */
[----:B------:R-:W-:Y:S01]  /*111f0*/  @!P2 IMAD.IADD R5, R5, 0x1, -R243 ;  /* 0x000000010505a824 */ /* 0x000fe200078e0af3 */
[C---:B------:R-:W-:Y:S01]  /*11200*/  ISETP.GT.U32.AND P2, PT, R243.reuse, R9, PT ;  /* 0x00000009f300720c */ /* 0x040fe20003f44070 */
[----:B--2---:R-:W-:Y:S01]  /*11210*/  VIADD R10, R2, 0x149 ;  /* 0x00000149020a7836 */ /* 0x004fe20000000000 */
[----:B------:R-:W-:Y:S01]  /*11220*/  ISETP.GT.U32.AND P3, PT, R243, R3, PT ;  /* 0x00000003f300720c */ /* 0x000fe20003f64070 */
[----:B------:R-:W-:Y:S01]  /*11230*/  IMAD.HI.U32 R7, R6, R11, RZ ;  /* 0x0000000b06077227 */ /* 0x000fe200078e00ff */
[----:B------:R-:W-:Y:S02]  /*11240*/  @!P6 IADD3 R14, R14, -R243, RZ ;  /* 0x800000f30e0ee210 */ /* 0x000fe40007ffe0ff */
[----:B------:R-:W-:Y:S01]  /*11250*/  IABS R17, R10 ;  /* 0x0000000a00117213 */ /* 0x000fe20000000000 */
[----:B------:R-:W-:Y:S01]  /*11260*/  IMAD.MOV R7, RZ, RZ, -R7 ;  /* 0x000000ffff077224 */ /* 0x000fe200078e0a07 */
[----:B------:R-:W-:Y:S01]  /*11270*/  ISETP.GE.AND P6, PT, R0, RZ, PT ;  /* 0x000000ff0000720c */ /* 0x000fe20003fc6270 */
[----:B------:R-:W-:Y:S01]  /*11280*/  @!P0 IMAD.MOV R15, RZ, RZ, -R15 ;  /* 0x000000ffff0f8224 */ /* 0x000fe200078e0a0f */
[----:B------:R-:W-:Y:S01]  /*11290*/  @!P4 IADD3 R14, -R14, RZ, RZ ;  /* 0x000000ff0e0ec210 */ /* 0x000fe20007ffe1ff */
[----:B------:R-:W-:-:S03]  /*112a0*/  IMAD.HI.U32 R8, R6, R17, RZ ;  /* 0x0000001106087227 */ /* 0x000fc600078e00ff */
[----:B------:R1:W-:Y:S01]  /*112b0*/  STL [R1+0x300], R15 ;  /* 0x0003000f01007387 */ /* 0x0003e20000100800 */
[--C-:B------:R-:W-:Y:S01]  /*112c0*/  @!P2 IMAD.IADD R9, R9, 0x1, -R243.reuse ;  /* 0x000000010909a824 */ /* 0x100fe200078e0af3 */
[----:B------:R-:W-:Y:S01]  /*112d0*/  ISETP.GE.AND P2, PT, R4, RZ, PT ;  /* 0x000000ff0400720c */ /* 0x000fe20003f46270 */
[----:B------:R-:W-:Y:S01]  /*112e0*/  @!P3 IMAD.IADD R3, R3, 0x1, -R243 ;  /* 0x000000010303b824 */ /* 0x000fe200078e0af3 */
[C---:B------:R-:W-:Y:S01]  /*112f0*/  IADD3 R4, R2.reuse, 0x14b, RZ ;  /* 0x0000014b02047810 */ /* 0x040fe20007ffe0ff */
[----:B------:R-:W-:Y:S01]  /*11300*/  VIADD R0, R2, 0x14a ;  /* 0x0000014a02007836 */ /* 0x000fe20000000000 */
[C---:B------:R-:W-:Y:S01]  /*11310*/  ISETP.GT.U32.AND P0, PT, R243.reuse, R9, PT ;  /* 0x00000009f300720c */ /* 0x040fe20003f04070 */
[C---:B------:R-:W-:Y:S01]  /*11320*/  IMAD R11, R243.reuse, R7, R11 ;  /* 0x00000007f30b7224 */ /* 0x040fe200078e020b */
[----:B------:R-:W-:Y:S01]  /*11330*/  ISETP.GT.U32.AND P3, PT, R243, R3, PT ;  /* 0x00000003f300720c */ /* 0x000fe20003f64070 */
[----:B------:R-:W-:Y:S01]  /*11340*/  IMAD.MOV.U32 R16, RZ, RZ, R5 ;  /* 0x000000ffff107224 */ /* 0x000fe200078e0005 */
[----:B------:R-:W-:Y:S01]  /*11350*/  IABS R7, R0 ;  /* 0x0000000000077213 */ /* 0x000fe20000000000 */
[----:B------:R-:W-:-:S02]  /*11360*/  IMAD.MOV R8, RZ, RZ, -R8 ;  /* 0x000000ffff087224 */ /* 0x000fc400078e0a08 */
[----:B------:R-:W-:Y:S01]  /*11370*/  @!P1 IMAD.MOV R16, RZ, RZ, -R16 ;  /* 0x000000ffff109224 */ /* 0x000fe200078e0a10 */
[C---:B------:R-:W-:Y:S01]  /*11380*/  ISETP.GT.U32.AND P1, PT, R243.reuse, R11, PT ;  /* 0x0000000bf300720c */ /* 0x040fe20003f24070 */
[C---:B------:R-:W-:Y:S01]  /*11390*/  IMAD R17, R243.reuse, R8, R17 ;  /* 0x00000008f3117224 */ /* 0x040fe200078e0211 */
[----:B------:R-:W-:Y:S01]  /*113a0*/  IABS R8, R4 ;  /* 0x0000000400087213 */ /* 0x000fe20000000000 */
[----:B-1----:R-:W-:Y:S01]  /*113b0*/  IMAD.MOV.U32 R15, RZ, RZ, R13 ;  /* 0x000000ffff0f7224 */ /* 0x002fe200078e000d */
[----:B------:R-:W-:Y:S01]  /*113c0*/  STL [R1+0x334], R16 ;  /* 0x0003341001007387 */ /* 0x000fe20000100800 */
[----:B------:R-:W-:Y:S01]  /*113d0*/  IMAD.HI.U32 R5, R6, R7, RZ ;  /* 0x0000000706057227 */ /* 0x000fe200078e00ff */
[----:B------:R-:W-:Y:S02]  /*113e0*/  ISETP.GT.U32.AND P4, PT, R243, R17, PT ;  /* 0x00000011f300720c */ /* 0x000fe40003f84070 */
[----:B------:R-:W-:Y:S01]  /*113f0*/  STL [R1+0x32c], R14 ;  /* 0x00032c0e01007387 */ /* 0x000fe20000100800 */
[----:B------:R-:W-:Y:S01]  /*11400*/  @!P5 IMAD.MOV R15, RZ, RZ, -R15 ;  /* 0x000000ffff0fd224 */ /* 0x000fe200078e0a0f */
[----:B------:R-:W-:Y:S01]  /*11410*/  ISETP.GE.AND P5, PT, R12, RZ, PT ;  /* 0x000000ff0c00720c */ /* 0x000fe20003fa6270 */
[----:B------:R-:W-:-:S02]  /*11420*/  IMAD.HI.U32 R13, R6, R8, RZ ;  /* 0x00000008060d7227 */ /* 0x000fc400078e00ff */
[----:B------:R-:W-:Y:S01]  /*11430*/  @!P1 IADD3 R11, R11, -R243, RZ ;  /* 0x800000f30b0b9210 */ /* 0x000fe20007ffe0ff */
[----:B------:R1:W-:Y:S01]  /*11440*/  STL [R1+0x324], R15 ;  /* 0x0003240f01007387 */ /* 0x0003e20000100800 */
[----:B------:R-:W-:Y:S01]  /*11450*/  @!P0 IMAD.IADD R9, R9, 0x1, -R243 ;  /* 0x0000000109098824 */ /* 0x000fe200078e0af3 */
[----:B------:R-:W-:Y:S01]  /*11460*/  ISETP.GE.AND P0, PT, R10, RZ, PT ;  /* 0x000000ff0a00720c */ /* 0x000fe20003f06270 */
[----:B------:R-:W-:Y:S01]  /*11470*/  IMAD.MOV R5, RZ, RZ, -R5 ;  /* 0x000000ffff057224 */ /* 0x000fe200078e0a05 */
[----:B------:R-:W-:Y:S01]  /*11480*/  ISETP.GT.U32.AND P1, PT, R243, R11, PT ;  /* 0x0000000bf300720c */ /* 0x000fe20003f24070 */
[----:B------:R-:W-:Y:S02]  /*11490*/  IMAD.MOV R13, RZ, RZ, -R13 ;  /* 0x000000ffff0d7224 */ /* 0x000fe400078e0a0d */
[----:B------:R-:W-:Y:S01]  /*114a0*/  @!P3 IMAD.IADD R3, R3, 0x1, -R243 ;  /* 0x000000010303b824 */ /* 0x000fe200078e0af3 */
[----:B------:R-:W-:Y:S01]  /*114b0*/  ISETP.GE.AND P3, PT, R0, RZ, PT ;  /* 0x000000ff0000720c */ /* 0x000fe20003f66270 */
[----:B------:R-:W-:-:S02]  /*114c0*/  IMAD R7, R243, R5, R7 ;  /* 0x00000005f3077224 */ /* 0x000fc400078e0207 */
[----:B-1----:R-:W-:Y:S02]  /*114d0*/  IMAD.MOV.U32 R15, RZ, RZ, R9 ;  /* 0x000000ffff0f7224 */ /* 0x002fe400078e0009 */
[----:B------:R-:W-:Y:S02]  /*114e0*/  IMAD R8, R243, R13, R8 ;  /* 0x0000000df3087224 */ /* 0x000fe400078e0208 */
[----:B------:R-:W-:Y:S01]  /*114f0*/  IMAD.MOV.U32 R14, RZ, RZ, R3 ;  /* 0x000000ffff0e7224 */ /* 0x000fe200078e0003 */
[----:B------:R-:W-:Y:S01]  /*11500*/  @!P6 IADD3 R15, -R15, RZ, RZ ;  /* 0x000000ff0f0fe210 */ /* 0x000fe20007ffe1ff */
[--C-:B------:R-:W-:Y:S01]  /*11510*/  @!P4 IMAD.IADD R17, R17, 0x1, -R243.reuse ;  /* 0x000000011111c824 */ /* 0x100fe200078e0af3 */
[C---:B------:R-:W-:Y:S01]  /*11520*/  ISETP.GT.U32.AND P6, PT, R243.reuse, R7, PT ;  /* 0x00000007f300720c */ /* 0x040fe20003fc4070 */
[----:B------:R-:W-:Y:S01]  /*11530*/  @!P2 IMAD.MOV R14, RZ, RZ, -R14 ;  /* 0x000000ffff0ea224 */ /* 0x000fe200078e0a0e */
[C---:B------:R-:W-:Y:S01]  /*11540*/  ISETP.GT.U32.AND P2, PT, R243.reuse, R8, PT ;  /* 0x00000008f300720c */ /* 0x040fe20003f44070 */
[C---:B------:R-:W-:Y:S01]  /*11550*/  VIADD R0, R2.reuse, 0x14c ;  /* 0x0000014c02007836 */ /* 0x040fe20000000000 */
[----:B------:R-:W-:Y:S01]  /*11560*/  ISETP.GT.U32.AND P4, PT, R243, R17, PT ;  /* 0x00000011f300720c */ /* 0x000fe20003f84070 */
[C---:B------:R-:W-:Y:S01]  /*11570*/  VIADD R5, R2.reuse, 0x14d ;  /* 0x0000014d02057836 */ /* 0x040fe20000000000 */
[----:B------:R1:W-:Y:S01]  /*11580*/  STL [R1+0x31c], R15 ;  /* 0x00031c0f01007387 */ /* 0x0003e20000100800 */
[----:B------:R-:W-:Y:S01]  /*11590*/  @!P1 IMAD.IADD R11, R11, 0x1, -R243 ;  /* 0x000000010b0b9824 */ /* 0x000fe200078e0af3 */
[----:B------:R-:W-:Y:S01]  /*115a0*/  IABS R9, R0 ;  /* 0x0000000000097213 */ /* 0x000fe20000000000 */
[----:B------:R-:W-:Y:S01]  /*115b0*/  VIADD R169, R2, 0x1a3 ;  /* 0x000001a302a97836 */ /* 0x000fe20000000000 */
[----:B------:R-:W-:Y:S01]  /*115c0*/  IABS R3, R5 ;  /* 0x0000000500037213 */ /* 0x000fe20000000000 */
[----:B------:R-:W-:Y:S01]  /*115d0*/  IMAD.MOV.U32 R13, RZ, RZ, R11 ;  /* 0x000000ffff0d7224 */ /* 0x000fe200078e000b */
[----:B------:R-:W-:Y:S01]  /*115e0*/  ISETP.GE.AND P1, PT, R4, RZ, PT ;  /* 0x000000ff0400720c */ /* 0x000fe20003f26270 */
[--C-:B------:R-:W-:Y:S01]  /*115f0*/  @!P6 IMAD.IADD R7, R7, 0x1, -R243.reuse ;  /* 0x000000010707e824 */ /* 0x100fe200078e0af3 */
[----:B------:R-:W-:Y:S01]  /*11600*/  IADD3 R11, R2, 0x150, RZ ;  /* 0x00000150020b7810 */ /* 0x000fe20007ffe0ff */
[----:B------:R-:W-:Y:S01]  /*11610*/  @!P2 IMAD.IADD R8, R8, 0x1, -R243 ;  /* 0x000000010808a824 */ /* 0x000fe200078e0af3 */
[----:B------:R2:W-:Y:S01]  /*11620*/  STL [R1+0x318], R14 ;  /* 0x0003180e01007387 */ /* 0x0005e20000100800 */
[----:B------:R-:W-:Y:S01]  /*11630*/  IMAD.HI.U32 R10, R6, R9, RZ ;  /* 0x00000009060a7227 */ /* 0x000fe200078e00ff */
[----:B------:R-:W-:-:S02]  /*11640*/  ISETP.GT.U32.AND P6, PT, R243, R7, PT ;  /* 0x00000007f300720c */ /* 0x000fc40003fc4070 */
[----:B------:R-:W-:Y:S01]  /*11650*/  IABS R16, R11 ;  /* 0x0000000b00107213 */ /* 0x000fe20000000000 */
[----:B------:R-:W-:Y:S01]  /*11660*/  @!P4 IMAD.IADD R17, R17, 0x1, -R243 ;  /* 0x000000011111c824 */ /* 0x000fe200078e0af3 */
[----:B------:R-:W-:Y:S01]  /*11670*/  ISETP.GE.AND P4, PT, R0, RZ, PT ;  /* 0x000000ff0000720c */ /* 0x000fe20003f86270 */
[----:B------:R-:W-:Y:S01]  /*11680*/  @!P5 IMAD.MOV R13, RZ, RZ, -R13 ;  /* 0x000000ffff0dd224 */ /* 0x000fe200078e0a0d */
[----:B------:R-:W-:Y:S01]  /*11690*/  ISETP.GT.U32.AND P5, PT, R243, R8, PT ;  /* 0x00000008f300720c */ /* 0x000fe20003fa4070 */
[----:B------:R-:W-:Y:S01]  /*116a0*/  IMAD.HI.U32 R0, R6, R3, RZ ;  /* 0x0000000306007227 */ /* 0x000fe200078e00ff */
[----:B------:R-:W-:Y:S02]  /*116b0*/  IADD3 R10, -R10, RZ, RZ ;  /* 0x000000ff0a0a7210 */ /* 0x000fe40007ffe1ff */
[----:B------:R-:W-:Y:S01]  /*116c0*/  ISETP.GE.AND P2, PT, R5, RZ, PT ;  /* 0x000000ff0500720c */ /* 0x000fe20003f46270 */
[----:B------:R-:W-:Y:S01]  /*116d0*/  IMAD.MOV R0, RZ, RZ, -R0 ;  /* 0x000000ffff007224 */ /* 0x000fe200078e0a00 */
[----:B------:R3:W-:Y:S01]  /*116e0*/  STL [R1+0x314], R13 ;  /* 0x0003140d01007387 */ /* 0x0007e20000100800 */
[C---:B------:R-:W-:Y:S01]  /*116f0*/  IMAD R9, R243.reuse, R10, R9 ;  /* 0x0000000af3097224 */ /* 0x040fe200078e0209 */
[----:B------:R-:W-:Y:S01]  /*11700*/  IABS R193, R169 ;  /* 0x000000a900c17213 */ /* 0x000fe20000000000 */
[----:B------:R-:W-:-:S02]  /*11710*/  IMAD R3, R243, R0, R3 ;  /* 0x00000000f3037224 */ /* 0x000fc400078e0203 */
[--C-:B------:R-:W-:Y:S01]  /*11720*/  @!P6 IMAD.IADD R7, R7, 0x1, -R243.reuse ;  /* 0x000000010707e824 */ /* 0x100fe200078e0af3 */
[C---:B------:R-:W-:Y:S01]  /*11730*/  ISETP.GT.U32.AND P6, PT, R243.reuse, R9, PT ;  /* 0x00000009f300720c */ /* 0x040fe20003fc4070 */
[----:B------:R-:W-:Y:S01]  /*11740*/  @!P5 IMAD.IADD R8, R8, 0x1, -R243 ;  /* 0x000000010808d824 */ /* 0x000fe200078e0af3 */
[----:B------:R-:W-:Y:S01]  /*11750*/  ISETP.GT.U32.AND P5, PT, R243, R3, PT ;  /* 0x00000003f300720c */ /* 0x000fe20003fa4070 */
[C---:B------:R-:W-:Y:S02]  /*11760*/  VIADD R4, R2.reuse, 0x14e ;  /* 0x0000014e02047836 */ /* 0x040fe40000000000 */
[----:B------:R-:W-:Y:S02]  /*11770*/  VIADD R10, R2, 0x14f ;  /* 0x0000014f020a7836 */ /* 0x000fe40000000000 */
[----:B-1----:R-:W-:Y:S01]  /*11780*/  IMAD.HI.U32 R15, R6, R16, RZ ;  /* 0x00000010060f7227 */ /* 0x002fe200078e00ff */
[----:B------:R-:W-:Y:S02]  /*11790*/  IABS R12, R4 ;  /* 0x00000004000c7213 */ /* 0x000fe40000000000 */
[----:B--2---:R-:W-:Y:S01]  /*117a0*/  IABS R14, R10 ;  /* 0x0000000a000e7213 */ /* 0x004fe20000000000 */
[----:B------:R-:W-:-:S02]  /*117b0*/  VIADD R5, R2, 0x151 ;  /* 0x0000015102057836 */ /* 0x000fc40000000000 */
[----:B------:R-:W-:Y:S01]  /*117c0*/  @!P6 IADD3 R9, R9, -R243, RZ ;  /* 0x800000f30909e210 */ /* 0x000fe20007ffe0ff */
[C---:B------:R-:W-:Y:S02]  /*117d0*/  IMAD.HI.U32 R0, R6.reuse, R12, RZ ;  /* 0x0000000c06007227 */ /* 0x040fe400078e00ff */
[----:B---3--:R-:W-:Y:S02]  /*117e0*/  IABS R13, R5 ;  /* 0x00000005000d7213 */ /* 0x008fe40000000000 */
[----:B------:R-:W-:Y:S01]  /*117f0*/  @!P5 IMAD.IADD R3, R3, 0x1, -R243 ;  /* 0x000000010303d824 */ /* 0x000fe200078e0af3 */
[----:B------:R-:W-:Y:S01]  /*11800*/  ISETP.GT.U32.AND P5, PT, R243, R9, PT ;  /* 0x00000009f300720c */ /* 0x000fe20003fa4070 */
[----:B------:R-:W-:Y:S02]  /*11810*/  IMAD.MOV R0, RZ, RZ, -R0 ;  /* 0x000000ffff007224 */ /* 0x000fe400078e0a00 */
[----:B------:R-:W-:-:S04]  /*11820*/  IMAD.HI.U32 R18, R6, R14, RZ ;  /* 0x0000000e06127227 */ /* 0x000fc800078e00ff */
[C---:B------:R-:W-:Y:S02]  /*11830*/  IMAD R12, R243.reuse, R0, R12 ;  /* 0x00000000f30c7224 */ /* 0x040fe400078e020c */
[----:B------:R-:W-:Y:S02]  /*11840*/  IMAD.MOV R18, RZ, RZ, -R18 ;  /* 0x000000ffff127224 */ /* 0x000fe400078e0a12 */
[----:B------:R-:W-:Y:S01]  /*11850*/  VIADD R0, R2, 0x152 ;  /* 0x0000015202007836 */ /* 0x000fe20000000000 */
[----:B------:R-:W-:Y:S01]  /*11860*/  ISETP.GT.U32.AND P6, PT, R243, R12, PT ;  /* 0x0000000cf300720c */ /* 0x000fe20003fc4070 */
[----:B------:R-:W-:Y:S02]  /*11870*/  IMAD.MOV R15, RZ, RZ, -R15 ;  /* 0x000000ffff0f7224 */ /* 0x000fe400078e0a0f */
[----:B------:R-:W-:Y:S01]  /*11880*/  @!P0 IMAD.MOV R17, RZ, RZ, -R17 ;  /* 0x000000ffff118224 */ /* 0x000fe200078e0a11 */
[----:B------:R-:W-:Y:S01]  /*11890*/  ISETP.GE.AND P0, PT, R4, RZ, PT ;  /* 0x000000ff0400720c */ /* 0x000fe20003f06270 */
[----:B------:R-:W-:-:S02]  /*118a0*/  @!P5 IMAD.IADD R9, R9, 0x1, -R243 ;  /* 0x000000010909d824 */ /* 0x000fc400078e0af3 */
[C---:B------:R-:W-:Y:S01]  /*118b0*/  IMAD R4, R243.reuse, R18, R14 ;  /* 0x00000012f3047224 */ /* 0x040fe200078e020e */
[----:B------:R-:W-:Y:S01]  /*118c0*/  IABS R14, R0 ;  /* 0x00000000000e7213 */ /* 0x000fe20000000000 */
[C---:B------:R-:W-:Y:S01]  /*118d0*/  IMAD R16, R243.reuse, R15, R16 ;  /* 0x0000000ff3107224 */ /* 0x040fe200078e0210 */
[----:B------:R1:W-:Y:S01]  /*118e0*/  STL [R1+0x30c], R17 ;  /* 0x00030c1101007387 */ /* 0x0003e20000100800 */
[----:B------:R-:W-:Y:S01]  /*118f0*/  IMAD.MOV.U32 R15, RZ, RZ, R9 ;  /* 0x000000ffff0f7224 */ /* 0x000fe200078e0009 */
[C---:B------:R-:W-:Y:S01]  /*11900*/  ISETP.GT.U32.AND P5, PT, R243.reuse, R4, PT ;  /* 0x00000004f300720c */ /* 0x040fe20003fa4070 */
[----:B------:R-:W-:Y:S01]  /*11910*/  @!P6 IMAD.IADD R12, R12, 0x1, -R243 ;  /* 0x000000010c0ce824 */ /* 0x000fe200078e0af3 */
[C---:B------:R-:W-:Y:S01]  /*11920*/  ISETP.GT.U32.AND P6, PT, R243.reuse, R3, PT ;  /* 0x00000003f300720c */ /* 0x040fe20003fc4070 */
[----:B------:R-:W-:Y:S01]  /*11930*/  @!P4 IMAD.MOV R15, RZ, RZ, -R15 ;  /* 0x000000ffff0fc224 */ /* 0x000fe200078e0a0f */
[----:B------:R-:W-:Y:S01]  /*11940*/  ISETP.GT.U32.AND P4, PT, R243, R16, PT ;  /* 0x00000010f300720c */ /* 0x000fe20003f84070 */
[----:B------:R-:W-:-:S02]  /*11950*/  VIADD R55, R2, 0x1a2 ;  /* 0x000001a202377836 */ /* 0x000fc40000000000 */
[----:B------:R-:W-:Y:S02]  /*11960*/  VIADD R149, R2, 0x1d5 ;  /* 0x000001d502957836 */ /* 0x000fe40000000000 */
[----:B-1----:R-:W-:Y:S01]  /*11970*/  IMAD.MOV.U32 R17, RZ, RZ, R7 ;  /* 0x000000ffff117224 */ /* 0x002fe200078e0007 */
[----:B------:R-:W-:Y:S01]  /*11980*/  MOV R7, R14 ;  /* 0x0000000e00077202 */ /* 0x000fe20000000f00 */
[----:B------:R-:W-:Y:S01]  /*11990*/  IMAD.HI.U32 R14, R6, R13, RZ ;  /* 0x0000000d060e7227 */ /* 0x000fe200078e00ff */
[----:B------:R-:W-:Y:S02]  /*119a0*/  IABS R83, R149 ;  /* 0x0000009500537213 */ /* 0x000fe40000000000 */
[----:B------:R-:W-:Y:S01]  /*119b0*/  @!P5 IADD3 R4, R4, -R243, RZ ;  /* 0x800000f30404d210 */ /* 0x000fe20007ffe0ff */
[----:B------:R-:W-:Y:S02]  /*119c0*/  IMAD.MOV R14, RZ, RZ, -R14 ;  /* 0x000000ffff0e7224 */ /* 0x000fe400078e0a0e */
[----:B------:R-:W-:Y:S01]  /*119d0*/  @!P3 IMAD.MOV R17, RZ, RZ, -R17 ;  /* 0x000000ffff11b224 */ /* 0x000fe200078e0a11 */
[C---:B------:R-:W-:Y:S01]  /*119e0*/  ISETP.GT.U32.AND P3, PT, R243.reuse, R12, PT ;  /* 0x0000000cf300720c */ /* 0x040fe20003f64070 */
[----:B------:R-:W-:-:S02]  /*119f0*/  IMAD R14, R243, R14, R13 ;  /* 0x0000000ef30e7224 */ /* 0x000fc400078e020d */
[--C-:B------:R-:W-:Y:S01]  /*11a00*/  @!P4 IMAD.IADD R16, R16, 0x1, -R243.reuse ;  /* 0x000000011010c824 */ /* 0x100fe200078e0af3 */
[----:B------:R1:W-:Y:S01]  /*11a10*/  STL [R1+0x2f4], R17 ;  /* 0x0002f41101007387 */ /* 0x0003e20000100800 */
[----:B------:R-:W-:Y:S01]  /*11a20*/  ISETP.GT.U32.AND P4, PT, R243, R4, PT ;  /* 0x00000004f300720c */ /* 0x000fe20003f84070 */
[----:B------:R-:W-:Y:S01]  /*11a30*/  @!P6 IMAD.IADD R3, R3, 0x1, -R243 ;  /* 0x000000010303e824 */ /* 0x000fe200078e0af3 */
[----:B------:R-:W-:Y:S01]  /*11a40*/  ISETP.GT.U32.AND P5, PT, R243, R14, PT ;  /* 0x0000000ef300720c */ /* 0x000fe20003fa4070 */
[C---:B------:R-:W-:Y:S01]  /*11a50*/  VIADD R13, R2.reuse, 0x153 ;  /* 0x00000153020d7836 */ /* 0x040fe20000000000 */
[----:B------:R-:W-:Y:S01]  /*11a60*/  ISETP.GE.AND P6, PT, R11, RZ, PT ;  /* 0x000000ff0b00720c */ /* 0x000fe20003fc6270 */
[----:B------:R-:W-:Y:S02]  /*11a70*/  IMAD.MOV.U32 R9, RZ, RZ, R3 ;  /* 0x000000ffff097224 */ /* 0x000fe400078e0003 */
[----:B------:R-:W-:Y:S01]  /*11a80*/  VIADD R168, R2, 0x1a4 ;  /* 0x000001a402a87836 */ /* 0x000fe20000000000 */
[----:B------:R-:W-:Y:S01]  /*11a90*/  IABS R3, R13 ;  /* 0x0000000d00037213 */ /* 0x000fe20000000000 */
[----:B-1----:R-:W-:Y:S01]  /*11aa0*/  IMAD.MOV.U32 R17, RZ, RZ, R8 ;  /* 0x000000ffff117224 */ /* 0x002fe200078e0008 */
[----:B------:R-:W-:Y:S01]  /*11ab0*/  @!P2 IADD3 R9, -R9, RZ, RZ ;  /* 0x000000ff0909a210 */ /* 0x000fe20007ffe1ff */
[----:B------:R-:W-:Y:S01]  /*11ac0*/  IMAD.HI.U32 R8, R6, R7, RZ ;  /* 0x0000000706087227 */ /* 0x000fe200078e00ff */
[----:B------:R-:W-:-:S02]  /*11ad0*/  ISETP.GT.U32.AND P2, PT, R243, R16, PT ;  /* 0x00000010f300720c */ /* 0x000fc40003f44070 */
[----:B------:R-:W-:Y:S01]  /*11ae0*/  @!P1 IADD3 R17, -R17, RZ, RZ ;  /* 0x000000ff11119210 */ /* 0x000fe20007ffe1ff */
[----:B------:R-:W-:Y:S01]  /*11af0*/  IMAD.MOV R8, RZ, RZ, -R8 ;  /* 0x000000ffff087224 */ /* 0x000fe200078e0a08 */
[----:B------:R-:W-:Y:S01]  /*11b00*/  ISETP.GE.AND P1, PT, R10, RZ, PT ;  /* 0x000000ff0a00720c */ /* 0x000fe20003f26270 */
[----:B------:R-:W-:Y:S01]  /*11b10*/  @!P5 IMAD.IADD R14, R14, 0x1, -R243 ;  /* 0x000000010e0ed824 */ /* 0x000fe200078e0af3 */
[----:B------:R-:W-:Y:S01]  /*11b20*/  IABS R27, R168 ;  /* 0x000000a8001b7213 */ /* 0x000fe20000000000 */
[C---:B------:R-:W-:Y:S01]  /*11b30*/  IMAD R7, R243.reuse, R8, R7 ;  /* 0x00000008f3077224 */ /* 0x040fe200078e0207 */
[----:B------:R-:W-:Y:S01]  /*11b40*/  STL [R1+0x2f0], R17 ;  /* 0x0002f01101007387 */ /* 0x000fe20000100800 */
[--C-:B------:R-:W-:Y:S01]  /*11b50*/  @!P4 IMAD.IADD R4, R4, 0x1, -R243.reuse ;  /* 0x000000010404c824 */ /* 0x100fe200078e0af3 */
[C---:B------:R-:W-:Y:S01]  /*11b60*/  ISETP.GT.U32.AND P5, PT, R243.reuse, R14, PT ;  /* 0x0000000ef300720c */ /* 0x040fe20003fa4070 */
[----:B------:R-:W-:Y:S01]  /*11b70*/  @!P3 IMAD.IADD R12, R12, 0x1, -R243 ;  /* 0x000000010c0cb824 */ /* 0x000fe200078e0af3 */
[----:B------:R-:W-:Y:S01]  /*11b80*/  ISETP.GT.U32.AND P4, PT, R243, R7, PT ;  /* 0x00000007f300720c */ /* 0x000fe20003f84070 */
[----:B------:R-:W-:Y:S01]  /*11b90*/  IMAD.HI.U32 R8, R6, R3, RZ ;  /* 0x0000000306087227 */ /* 0x000fe200078e00ff */
[----:B------:R-:W-:Y:S01]  /*11ba0*/  ISETP.GE.AND P3, PT, R5, RZ, PT ;  /* 0x000000ff0500720c */ /* 0x000fe20003f66270 */
[----:B------:R1:W-:Y:S02]  /*11bb0*/  STL [R1+0x2ec], R15 ;  /* 0x0002ec0f01007387 */ /* 0x0003e40000100800 */
[----:B------:R-:W-:-:S02]  /*11bc0*/  VIADD R5, R2, 0x155 ;  /* 0x0000015502057836 */ /* 0x000fc40000000000 */
[----:B------:R-:W-:Y:S01]  /*11bd0*/  IMAD.MOV R8, RZ, RZ, -R8 ;  /* 0x000000ffff087224 */ /* 0x000fe200078e0a08 */
[----:B------:R2:W-:Y:S01]  /*11be0*/  STL [R1+0x2e8], R9 ;  /* 0x0002e80901007387 */ /* 0x0005e20000100800 */
[----:B------:R-:W-:Y:S01]  /*11bf0*/  VIADD R10, R2, 0x156 ;  /* 0x00000156020a7836 */ /* 0x000fe20000000000 */
[----:B------:R-:W-:Y:S01]  /*11c00*/  IABS R11, R5 ;  /* 0x00000005000b7213 */ /* 0x000fe20000000000 */
[----:B------:R-:W-:Y:S01]  /*11c10*/  IMAD R3, R243, R8, R3 ;  /* 0x00000008f3037224 */ /* 0x000fe200078e0203 */
[----:B------:R-:W-:Y:S01]  /*11c20*/  @!P5 IADD3 R14, R14, -R243, RZ ;  /* 0x800000f30e0ed210 */ /* 0x000fe20007ffe0ff */
[----:B-1----:R-:W-:Y:S02]  /*11c30*/  VIADD R15, R2, 0x154 ;  /* 0x00000154020f7836 */ /* 0x002fe40000000000 */
[--C-:B------:R-:W-:Y:S01]  /*11c40*/  @!P2 IMAD.IADD R16, R16, 0x1, -R243.reuse ;  /* 0x000000011010a824 */ /* 0x100fe200078e0af3 */
[----:B------:R-:W-:Y:S01]  /*11c50*/  ISETP.GE.AND P2, PT, R0, RZ, PT ;  /* 0x000000ff0000720c */ /* 0x000fe20003f46270 */
[----:B------:R-:W-:Y:S01]  /*11c60*/  @!P4 IMAD.IADD R7, R7, 0x1, -R243 ;  /* 0x000000010707c824 */ /* 0x000fe200078e0af3 */
[----:B------:R-:W-:Y:S01]  /*11c70*/  IABS R17, R15 ;  /* 0x0000000f00117213 */ /* 0x000fe20000000000 */
[----:B------:R-:W-:Y:S01]  /*11c80*/  IMAD.MOV.U32 R20, RZ, RZ, R12 ;  /* 0x000000ffff147224 */ /* 0x000fe200078e000c */
[----:B--2---:R-:W-:Y:S01]  /*11c90*/  IABS R9, R10 ;  /* 0x0000000a00097213 */ /* 0x004fe20000000000 */
[----:B------:R-:W-:Y:S01]  /*11ca0*/  IMAD.HI.U32 R0, R6, R11, RZ ;  /* 0x0000000b06007227 */ /* 0x000fe200078e00ff */
[----:B------:R-:W-:-:S02]  /*11cb0*/  ISETP.GT.U32.AND P5, PT, R243, R3, PT ;  /* 0x00000003f300720c */ /* 0x000fc40003fa4070 */
[----:B------:R-:W-:Y:S01]  /*11cc0*/  ISETP.GE.AND P4, PT, R13, RZ, PT ;  /* 0x000000ff0d00720c */ /* 0x000fe20003f86270 */
[----:B------:R-:W-:Y:S01]  /*11cd0*/  @!P0 IMAD.MOV R20, RZ, RZ, -R20 ;  /* 0x000000ffff148224 */ /* 0x000fe200078e0a14 */
[----:B------:R-:W-:Y:S01]  /*11ce0*/  ISETP.GT.U32.AND P0, PT, R243, R7, PT ;  /* 0x00000007f300720c */ /* 0x000fe20003f04070 */
[----:B------:R-:W-:-:S03]  /*11cf0*/  IMAD.HI.U32 R18, R6, R17, RZ ;  /* 0x0000001106127227 */ /* 0x000fc600078e00ff */
[----:B------:R-:W-:Y:S01]  /*11d00*/  STL [R1+0x2b4], R20 ;  /* 0x0002b41401007387 */ /* 0x000fe20000100800 */
[----:B------:R-:W-:-:S04]  /*11d10*/  IMAD.HI.U32 R8, R6, R9, RZ ;  /* 0x0000000906087227 */ /* 0x000fc800078e00ff */
[----:B------:R-:W-:Y:S02]  /*11d20*/  IMAD.MOV R0, RZ, RZ, -R0 ;  /* 0x000000ffff007224 */ /* 0x000fe400078e0a00 */
[----:B------:R-:W-:Y:S02]  /*11d30*/  IMAD.MOV R18, RZ, RZ, -R18 ;  /* 0x000000ffff127224 */ /* 0x000fe400078e0a12 */
[----:B------:R-:W-:Y:S02]  /*11d40*/  IMAD.MOV R8, RZ, RZ, -R8 ;  /* 0x000000ffff087224 */ /* 0x000fe400078e0a08 */
[C---:B------:R-:W-:Y:S02]  /*11d50*/  IMAD R11, R243.reuse, R0, R11 ;  /* 0x00000000f30b7224 */ /* 0x040fe400078e020b */
[C---:B------:R-:W-:Y:S01]  /*11d60*/  IMAD R13, R243.reuse, R18, R17 ;  /* 0x00000012f30d7224 */ /* 0x040fe200078e0211 */
[----:B------:R-:W-:Y:S01]  /*11d70*/  MOV R17, R14 ;  /* 0x0000000e00117202 */ /* 0x000fe20000000f00 */
[----:B------:R-:W-:Y:S01]  /*11d80*/  IMAD R9, R243, R8, R9 ;  /* 0x00000008f3097224 */ /* 0x000fe200078e0209 */
[----:B------:R-:W-:Y:S01]  /*11d90*/  IADD3 R8, R2, 0x158, RZ ;  /* 0x0000015802087810 */ /* 0x000fe20007ffe0ff */
[----:B------:R-:W-:-:S02]  /*11da0*/  IMAD.MOV.U32 R19, RZ, RZ, R4 ;  /* 0x000000ffff137224 */ /* 0x000fc400078e0004 */
[----:B------:R-:W-:Y:S01]  /*11db0*/  @!P6 IMAD.MOV R16, RZ, RZ, -R16 ;  /* 0x000000ffff10e224 */ /* 0x000fe200078e0a10 */
[----:B------:R-:W-:Y:S01]  /*11dc0*/  ISETP.GT.U32.AND P6, PT, R243, R11, PT ;  /* 0x0000000bf300720c */ /* 0x000fe20003fc4070 */
[----:B------:R-:W-:Y:S01]  /*11dd0*/  @!P5 IMAD.IADD R3, R3, 0x1, -R243 ;  /* 0x000000010303d824 */ /* 0x000fe200078e0af3 */
[----:B------:R-:W-:Y:S01]  /*11de0*/  IABS R4, R8 ;  /* 0x0000000800047213 */ /* 0x000fe20000000000 */
[----:B------:R-:W-:Y:S01]  /*11df0*/  @!P1 IMAD.MOV R19, RZ, RZ, -R19 ;  /* 0x000000ffff139224 */ /* 0x000fe200078e0a13 */
[----:B------:R-:W-:Y:S01]  /*11e00*/  ISETP.GT.U32.AND P1, PT, R243, R13, PT ;  /* 0x0000000df300720c */ /* 0x000fe20003f24070 */
[----:B------:R-:W-:Y:S01]  /*11e10*/  @!P0 IMAD.IADD R7, R7, 0x1, -R243 ;  /* 0x0000000107078824 */ /* 0x000fe200078e0af3 */
[C---:B------:R-:W-:Y:S01]  /*11e20*/  ISETP.GT.U32.AND P0, PT, R243.reuse, R9, PT ;  /* 0x00000009f300720c */ /* 0x040fe20003f04070 */
[C---:B------:R-:W-:Y:S01]  /*11e30*/  VIADD R0, R2.reuse, 0x157 ;  /* 0x0000015702007836 */ /* 0x040fe20000000000 */
[----:B------:R-:W-:Y:S01]  /*11e40*/  ISETP.GT.U32.AND P5, PT, R243, R3, PT ;  /* 0x00000003f300720c */ /* 0x000fe20003fa4070 */
[----:B------:R-:W-:Y:S01]  /*11e50*/  STL [R1+0x2b0], R19 ;  /* 0x0002b01301007387 */ /* 0x000fe20000100800 */
[----:B------:R-:W-:Y:S01]  /*11e60*/  @!P3 IMAD.MOV R17, RZ, RZ, -R17 ;  /* 0x000000ffff11b224 */ /* 0x000fe200078e0a11 */
[----:B------:R-:W-:Y:S01]  /*11e70*/  ISETP.GE.AND P3, PT, R15, RZ, PT ;  /* 0x000000ff0f00720c */ /* 0x000fe20003f66270 */
[C---:B------:R-:W-:Y:S01]  /*11e80*/  VIADD R119, R2.reuse, 0x1a6 ;  /* 0x000001a602777836 */ /* 0x040fe20000000000 */
[----:B------:R-:W-:Y:S01]  /*11e90*/  IABS R12, R0 ;  /* 0x00000000000c7213 */ /* 0x000fe20000000000 */
[--C-:B------:R-:W-:Y:S01]  /*11ea0*/  @!P6 IMAD.IADD R11, R11, 0x1, -R243.reuse ;  /* 0x000000010b0be824 */ /* 0x100fe200078e0af3 */
[----:B------:R1:W-:Y:S01]  /*11eb0*/  STL [R1+0x2ac], R16 ;  /* 0x0002ac1001007387 */ /* 0x0003e20000100800 */
[----:B------:R-:W-:Y:S01]  /*11ec0*/  VIADD R103, R2, 0x1a7 ;  /* 0x000001a702677836 */ /* 0x000fe20000000000 */
[----:B------:R-:W-:Y:S01]  /*11ed0*/  @!P1 IADD3 R13, R13, -R243, RZ ;  /* 0x800000f30d0d9210 */ /* 0x000fe20007ffe0ff */
[----:B------:R-:W-:Y:S01]  /*11ee0*/  IMAD.HI.U32 R14, R6, R12, RZ ;  /* 0x0000000c060e7227 */ /* 0x000fe200078e00ff */
[----:B------:R-:W-:Y:S01]  /*11ef0*/  ISETP.GE.AND P1, PT, R10, RZ, PT ;  /* 0x000000ff0a00720c */ /* 0x000fe20003f26270 */
[----:B------:R2:W-:Y:S01]  /*11f00*/  STL [R1+0x2e0], R17 ;  /* 0x0002e01101007387 */ /* 0x0005e20000100800 */
[----:B------:R-:W-:Y:S01]  /*11f10*/  ISETP.GT.U32.AND P6, PT, R243, R13, PT ;  /* 0x0000000df300720c */ /* 0x000fe20003fc4070 */
[--C-:B------:R-:W-:Y:S01]  /*11f20*/  @!P0 IMAD.IADD R9, R9, 0x1, -R243.reuse ;  /* 0x0000000109098824 */ /* 0x100fe200078e0af3 */
[----:B------:R-:W-:Y:S01]  /*11f30*/  ISETP.GT.U32.AND P0, PT, R243, R11, PT ;  /* 0x0000000bf300720c */ /* 0x000fe20003f04070 */
[----:B------:R-:W-:Y:S01]  /*11f40*/  IMAD.MOV R14, RZ, RZ, -R14 ;  /* 0x000000ffff0e7224 */ /* 0x000fe200078e0a0e */
[----:B------:R-:W-:Y:S01]  /*11f50*/  IABS R80, R119 ;  /* 0x0000007700507213 */ /* 0x000fe20000000000 */
[----:B------:R-:W-:Y:S01]  /*11f60*/  @!P5 IMAD.IADD R3, R3, 0x1, -R243 ;  /* 0x000000010303d824 */ /* 0x000fe200078e0af3 */
[----:B------:R-:W-:Y:S01]  /*11f70*/  ISETP.GE.AND P5, PT, R5, RZ, PT ;  /* 0x000000ff0500720c */ /* 0x000fe20003fa6270 */
[----:B------:R-:W-:Y:S01]  /*11f80*/  IMAD.HI.U32 R10, R6, R4, RZ ;  /* 0x00000004060a7227 */ /* 0x000fe200078e00ff */
[----:B------:R-:W-:-:S03]  /*11f90*/  IABS R126, R103 ;  /* 0x00000067007e7213 */ /* 0x000fc60000000000 */
[C---:B------:R-:W-:Y:S01]  /*11fa0*/  IMAD R5, R243.reuse, R14, R12 ;  /* 0x0000000ef3057224 */ /* 0x040fe200078e020c */
[----:B------:R-:W-:Y:S01]  /*11fb0*/  IADD3 R14, R2, 0x159, RZ ;  /* 0x00000159020e7810 */ /* 0x000fe20007ffe0ff */
[----:B------:R-:W-:Y:S02]  /*11fc0*/  IMAD.MOV R10, RZ, RZ, -R10 ;  /* 0x000000ffff0a7224 */ /* 0x000fe400078e0a0a */
[----:B------:R-:W-:Y:S01]  /*11fd0*/  IMAD.MOV.U32 R12, RZ, RZ, R3 ;  /* 0x000000ffff0c7224 */ /* 0x000fe200078e0003 */
[----:B------:R-:W-:Y:S01]  /*11fe0*/  IABS R3, R14 ;  /* 0x0000000e00037213 */ /* 0x000fe20000000000 */
[C---:B------:R-:W-:Y:S02]  /*11ff0*/  IMAD R4, R243.reuse, R10, R4 ;  /* 0x0000000af3047224 */ /* 0x040fe400078e0204 */
[----:B------:R-:W-:Y:S01]  /*12000*/  @!P4 IMAD.MOV R12, RZ, RZ, -R12 ;  /* 0x000000ffff0cc224 */ /* 0x000fe200078e0a0c */
[----:B------:R-:W-:Y:S01]  /*12010*/  ISETP.GT.U32.AND P4, PT, R243, R5, PT ;  /* 0x00000005f300720c */ /* 0x000fe20003f84070 */
[----:B------:R-:W-:Y:S01]  /*12020*/  @!P0 IMAD.IADD R11, R11, 0x1, -R243 ;  /* 0x000000010b0b8824 */ /* 0x000fe200078e0af3 */
[----:B------:R-:W-:Y:S01]  /*12030*/  ISETP.GT.U32.AND P0, PT, R243, R4, PT ;  /* 0x00000004f300720c */ /* 0x000fe20003f04070 */
[----:B-1----:R-:W-:-:S02]  /*12040*/  IMAD.MOV.U32 R16, RZ, RZ, R7 ;  /* 0x000000ffff107224 */ /* 0x002fc400078e0007 */
[----:B------:R-:W-:Y:S02]  /*12050*/  VIADD R7, R2, 0x15a ;  /* 0x0000015a02077836 */ /* 0x000fe40000000000 */
[----:B------:R-:W-:Y:S01]  /*12060*/  @!P2 IMAD.MOV R16, RZ, RZ, -R16 ;  /* 0x000000ffff10a224 */ /* 0x000fe200078e0a10 */
[----:B------:R-:W-:Y:S01]  /*12070*/  ISETP.GT.U32.AND P2, PT, R243, R9, PT ;  /* 0x00000009f300720c */ /* 0x000fe20003f44070 */
[----:B------:R-:W-:Y:S01]  /*12080*/  @!P6 IMAD.IADD R13, R13, 0x1, -R243 ;  /* 0x000000010d0de824 */ /* 0x000fe200078e0af3 */
[----:B------:R-:W-:Y:S01]  /*12090*/  ISETP.GE.AND P6, PT, R0, RZ, PT ;  /* 0x000000ff0000720c */ /* 0x000fe20003fc6270 */
[----:B------:R-:W-:Y:S01]  /*120a0*/  @!P5 IMAD.MOV R11, RZ, RZ, -R11 ;  /* 0x000000ffff0bd224 */ /* 0x000fe200078e0a0b */
[----:B------:R-:W-:Y:S01]  /*120b0*/  IABS R0, R7 ;  /* 0x0000000700007213 */ /* 0x000fe20000000000 */
[----:B------:R-:W-:Y:S01]  /*120c0*/  @!P4 IMAD.IADD R5, R5, 0x1, -R243 ;  /* 0x000000010505c824 */ /* 0x000fe200078e0af3 */
[----:B------:R-:W-:Y:S01]  /*120d0*/  STL [R1+0x2bc], R16 ;  /* 0x0002bc1001007387 */ /* 0x000fe20000100800 */
[----:B------:R-:W-:Y:S01]  /*120e0*/  @!P0 IADD3 R4, R4, -R243, RZ ;  /* 0x800000f304048210 */ /* 0x000fe20007ffe0ff */
[----:B--2---:R-:W-:Y:S01]  /*120f0*/  VIADD R17, R2, 0x15c ;  /* 0x0000015c02117836 */ /* 0x004fe20000000000 */
[----:B------:R-:W-:Y:S01]  /*12100*/  ISETP.GE.AND P4, PT, R14, RZ, PT ;  /* 0x000000ff0e00720c */ /* 0x000fe20003f86270 */
[----:B------:R1:W-:Y:S01]  /*12110*/  STL [R1+0x2dc], R12 ;  /* 0x0002dc0c01007387 */ /* 0x0003e20000100800 */
[----:B------:R-:W-:Y:S01]  /*12120*/  ISETP.GT.U32.AND P0, PT, R243, R5, PT ;  /* 0x00000005f300720c */ /* 0x000fe20003f04070 */
[----:B------:R-:W-:Y:S01]  /*12130*/  IMAD.HI.U32 R10, R6, R0, RZ ;  /* 0x00000000060a7227 */ /* 0x000fe200078e00ff */
[----:B------:R-:W-:-:S02]  /*12140*/  @!P2 IADD3 R9, R9, -R243, RZ ;  /* 0x800000f30909a210 */ /* 0x000fc40007ffe0ff */
[----:B------:R-:W-:Y:S01]  /*12150*/  ISETP.GE.AND P2, PT, R8, RZ, PT ;  /* 0x000000ff0800720c */ /* 0x000fe20003f46270 */
[----:B------:R-:W-:Y:S02]  /*12160*/  IMAD.MOV R10, RZ, RZ, -R10 ;  /* 0x000000ffff0a7224 */ /* 0x000fe400078e0a0a */
[----:B------:R-:W-:Y:S02]  /*12170*/  VIADD R8, R2, 0x15b ;  /* 0x0000015b02087836 */ /* 0x000fe40000000000 */
[----:B-1----:R-:W-:-:S03]  /*12180*/  IMAD.HI.U32 R12, R6, R3, RZ ;  /* 0x00000003060c7227 */ /* 0x002fc600078e00ff */
[----:B------:R-:W-:Y:S01]  /*12190*/  IABS R15, R8 ;  /* 0x00000008000f7213 */ /* 0x000fe20000000000 */
[----:B------:R-:W-:Y:S01]  /*121a0*/  IMAD.MOV R12, RZ, RZ, -R12 ;  /* 0x000000ffff0c7224 */ /* 0x000fe200078e0a0c */
[----:B------:R-:W-:Y:S01]  /*121b0*/  @!P0 IADD3 R5, R5, -R243, RZ ;  /* 0x800000f305058210 */ /* 0x000fe20007ffe0ff */
[----:B------:R-:W-:Y:S02]  /*121c0*/  IMAD.MOV.U32 R16, RZ, RZ, R13 ;  /* 0x000000ffff107224 */ /* 0x000fe400078e000d */
[C---:B------:R-:W-:Y:S02]  /*121d0*/  IMAD R3, R243.reuse, R12, R3 ;  /* 0x0000000cf3037224 */ /* 0x040fe400078e0203 */
[C---:B------:R-:W-:Y:S02]  /*121e0*/  IMAD R0, R243.reuse, R10, R0 ;  /* 0x0000000af3007224 */ /* 0x040fe400078e0200 */
[----:B------:R-:W-:Y:S01]  /*121f0*/  @!P3 IMAD.MOV R16, RZ, RZ, -R16 ;  /* 0x000000ffff10b224 */ /* 0x000fe200078e0a10 */
[C---:B------:R-:W-:Y:S01]  /*12200*/  ISETP.GT.U32.AND P3, PT, R243.reuse, R4, PT ;  /* 0x00000004f300720c */ /* 0x040fe20003f64070 */
[----:B------:R-:W-:Y:S01]  /*12210*/  IMAD.MOV.U32 R13, RZ, RZ, R9 ;  /* 0x000000ffff0d7224 */ /* 0x000fe200078e0009 */
[C---:B------:R-:W-:Y:S01]  /*12220*/  ISETP.GT.U32.AND P5, PT, R243.reuse, R3, PT ;  /* 0x00000003f300720c */ /* 0x040fe20003fa4070 */
[----:B------:R-:W-:Y:S01]  /*12230*/  IMAD.HI.U32 R9, R6, R15, RZ ;  /* 0x0000000f06097227 */ /* 0x000fe200078e00ff */
[----:B------:R-:W-:Y:S01]  /*12240*/  ISETP.GT.U32.AND P0, PT, R243, R0, PT ;  /* 0x00000000f300720c */ /* 0x000fe20003f04070 */
[----:B------:R-:W-:Y:S02]  /*12250*/  STL [R1+0x2d8], R16 ;  /* 0x0002d81001007387 */ /* 0x000fe40000100800 */
[----:B------:R-:W-:-:S02]  /*12260*/  IMAD.MOV R9, RZ, RZ, -R9 ;  /* 0x000000ffff097224 */ /* 0x000fc400078e0a09 */
[----:B------:R-:W-:Y:S01]  /*12270*/  IMAD.MOV.U32 R10, RZ, RZ, R5 ;  /* 0x000000ffff0a7224 */ /* 0x000fe200078e0005 */
[----:B------:R1:W-:Y:S01]  /*12280*/  STL [R1+0x2d4], R11 ;  /* 0x0002d40b01007387 */ /* 0x0003e20000100800 */
[----:B------:R-:W-:Y:S02]  /*12290*/  IMAD R15, R243, R9, R15 ;  /* 0x00000009f30f7224 */ /* 0x000fe400078e020f */
[--C-:B------:R-:W-:Y:S01]  /*122a0*/  @!P3 IMAD.IADD R4, R4, 0x1, -R243.reuse ;  /* 0x000000010404b824 */ /* 0x100fe200078e0af3 */
[----:B------:R-:W-:Y:S01]  /*122b0*/  ISETP.GE.AND P3, PT, R8, RZ, PT ;  /* 0x000000ff0800720c */ /* 0x000fe20003f66270 */
[----:B------:R-:W-:Y:S01]  /*122c0*/  @!P6 IMAD.MOV R10, RZ, RZ, -R10 ;  /* 0x000000ffff0ae224 */ /* 0x000fe200078e0a0a */
[----:B------:R-:W-:Y:S01]  /*122d0*/  @!P5 IADD3 R3, R3, -R243, RZ ;  /* 0x800000f30303d210 */ /* 0x000fe20007ffe0ff */
[----:B------:R-:W-:Y:S01]  /*122e0*/  @!P0 IMAD.IADD R0, R0, 0x1, -R243 ;  /* 0x0000000100008824 */ /* 0x000fe200078e0af3 */
[----:B------:R-:W-:Y:S01]  /*122f0*/  ISETP.GE.AND P6, PT, R17, RZ, PT ;  /* 0x000000ff1100720c */ /* 0x000fe20003fc6270 */
[----:B------:R-:W-:Y:S01]  /*12300*/  @!P2 IMAD.MOV R4, RZ, RZ, -R4 ;  /* 0x000000ffff04a224 */ /* 0x000fe200078e0a04 */
[C---:B------:R-:W-:Y:S01]  /*12310*/  ISETP.GT.U32.AND P5, PT, R243.reuse, R3, PT ;  /* 0x00000003f300720c */ /* 0x040fe20003fa4070 */
[----:B------:R-:W-:Y:S01]  /*12320*/  @!P1 IMAD.MOV R13, RZ, RZ, -R13 ;  /* 0x000000ffff0d9224 */ /* 0x000fe200078e0a0d */
[C---:B------:R-:W-:Y:S01]  /*12330*/  ISETP.GT.U32.AND P2, PT, R243.reuse, R15, PT ;  /* 0x0000000ff300720c */ /* 0x040fe20003f44070 */
[C---:B------:R-:W-:Y:S01]  /*12340*/  VIADD R9, R2.reuse, 0x15d ;  /* 0x0000015d02097836 */ /* 0x040fe20000000000 */
[----:B------:R-:W-:Y:S01]  /*12350*/  ISETP.GT.U32.AND P0, PT, R243, R0, PT ;  /* 0x00000000f300720c */ /* 0x000fe20003f04070 */
[C---:B------:R-:W-:Y:S01]  /*12360*/  VIADD R8, R2.reuse, 0x15e ;  /* 0x0000015e02087836 */ /* 0x040fe20000000000 */
[----:B------:R-:W-:Y:S01]  /*12370*/  IABS R17, R17 ;  /* 0x0000001100117213 */ /* 0x000fe20000000000 */
[----:B------:R-:W-:Y:S01]  /*12380*/  STL [R1+0x2d0], R13 ;  /* 0x0002d00d01007387 */ /* 0x000fe20000100800 */
[----:B------:R-:W-:Y:S01]  /*12390*/  ISETP.GE.AND P1, PT, R7, RZ, PT ;  /* 0x000000ff0700720c */ /* 0x000fe20003f26270 */
[----:B------:R-:W-:Y:S01]  /*123a0*/  VIADD R19, R2, 0x160 ;  /* 0x0000016002137836 */ /* 0x000fe20000000000 */
[----:B------:R-:W-:Y:S01]  /*123b0*/  IABS R5, R8 ;  /* 0x0000000800057213 */ /* 0x000fe20000000000 */
[----:B------:R2:W-:Y:S01]  /*123c0*/  STL [R1+0x2cc], R10 ;  /* 0x0002cc0a01007387 */ /* 0x0005e20000100800 */
[----:B-1----:R-:W-:-:S03]  /*123d0*/  IMAD.HI.U32 R11, R6, R17, RZ ;  /* 0x00000011060b7227 */ /* 0x002fc600078e00ff */
[----:B------:R1:W-:Y:S01]  /*123e0*/  STL [R1+0x2c4], R4 ;  /* 0x0002c40401007387 */ /* 0x0003e20000100800 */
[--C-:B------:R-:W-:Y:S01]  /*123f0*/  @!P5 IMAD.IADD R3, R3, 0x1, -R243.reuse ;  /* 0x000000010303d824 */ /* 0x100fe200078e0af3 */
[----:B------:R-:W-:Y:S01]  /*12400*/  ISETP.GE.AND P5, PT, R9, RZ, PT ;  /* 0x000000ff0900720c */ /* 0x000fe20003fa6270 */
[--C-:B------:R-:W-:Y:S02]  /*12410*/  @!P2 IMAD.IADD R15, R15, 0x1, -R243.reuse ;  /* 0x000000010f0fa824 */ /* 0x100fe400078e0af3 */
[----:B------:R-:W-:Y:S01]  /*12420*/  @!P0 IMAD.IADD R0, R0, 0x1, -R243 ;  /* 0x0000000100008824 */ /* 0x000fe200078e0af3 */
[----:B--2---:R-:W-:Y:S01]  /*12430*/  IABS R10, R9 ;  /* 0x00000009000a7213 */ /* 0x004fe20000000000 */
[----:B------:R-:W-:Y:S01]  /*12440*/  IMAD.MOV R9, RZ, RZ, -R11 ;  /* 0x000000ffff097224 */ /* 0x000fe200078e0a0b */
[----:B------:R-:W-:Y:S01]  /*12450*/  ISETP.GT.U32.AND P2, PT, R243, R15, PT ;  /* 0x0000000ff300720c */ /* 0x000fe20003f44070 */
[----:B------:R-:W-:Y:S01]  /*12460*/  IMAD.MOV.U32 R14, RZ, RZ, R0 ;  /* 0x000000ffff0e7224 */ /* 0x000fe200078e0000 */
[----:B------:R-:W-:Y:S01]  /*12470*/  IABS R0, R19 ;  /* 0x0000001300007213 */ /* 0x000fe20000000000 */
[----:B------:R-:W-:Y:S01]  /*12480*/  IMAD.HI.U32 R7, R6, R10, RZ ;  /* 0x0000000a06077227 */ /* 0x000fe200078e00ff */
[----:B------:R-:W-:-:S02]  /*12490*/  IADD3 R11, R2, 0x161, RZ ;  /* 0x00000161020b7810 */ /* 0x000fc40007ffe0ff */
[----:B------:R-:W-:Y:S01]  /*124a0*/  @!P1 IADD3 R14, -R14, RZ, RZ ;  /* 0x000000ff0e0e9210 */ /* 0x000fe20007ffe1ff */
[----:B------:R-:W-:Y:S01]  /*124b0*/  IMAD R17, R243, R9, R17 ;  /* 0x00000009f3117224 */ /* 0x000fe200078e0211 */
[----:B------:R-:W-:Y:S01]  /*124c0*/  IADD3 R7, -R7, RZ, RZ ;  /* 0x000000ff07077210 */ /* 0x000fe20007ffe1ff */
[----:B-1----:R-:W-:Y:S01]  /*124d0*/  IMAD.HI.U32 R4, R6, R5, RZ ;  /* 0x0000000506047227 */ /* 0x002fe200078e00ff */
[----:B------:R-:W-:Y:S02]  /*124e0*/  ISETP.GE.AND P0, PT, R8, RZ, PT ;  /* 0x000000ff0800720c */ /* 0x000fe40003f06270 */
[C---:B------:R-:W-:Y:S01]  /*124f0*/  ISETP.GT.U32.AND P1, PT, R243.reuse, R17, PT ;  /* 0x00000011f300720c */ /* 0x040fe20003f24070 */
[----:B------:R-:W-:Y:S02]  /*12500*/  IMAD.MOV R4, RZ, RZ, -R4 ;  /* 0x000000ffff047224 */ /* 0x000fe400078e0a04 */
[C---:B------:R-:W-:Y:S01]  /*12510*/  IMAD R10, R243.reuse, R7, R10 ;  /* 0x00000007f30a7224 */ /* 0x040fe200078e020a */
[----:B------:R-:W-:Y:S01]  /*12520*/  IABS R7, R11 ;  /* 0x0000000b00077213 */ /* 0x000fe20000000000 */
[----:B------:R-:W-:-:S02]  /*12530*/  IMAD R5, R243, R4, R5 ;  /* 0x00000004f3057224 */ /* 0x000fc400078e0205 */
[----:B------:R-:W-:Y:S01]  /*12540*/  @!P2 IMAD.IADD R15, R15, 0x1, -R243 ;  /* 0x000000010f0fa824 */ /* 0x000fe200078e0af3 */
[----:B------:R-:W-:Y:S01]  /*12550*/  ISETP.GT.U32.AND P2, PT, R243, R10, PT ;  /* 0x0000000af300720c */ /* 0x000fe20003f44070 */
[----:B------:R-:W-:Y:S02]  /*12560*/  VIADD R4, R2, 0x15f ;  /* 0x0000015f02047836 */ /* 0x000fe40000000000 */
[----:B------:R-:W-:Y:S02]  /*12570*/  IMAD.MOV.U32 R16, RZ, RZ, R3 ;  /* 0x000000ffff107224 */ /* 0x000fe400078e0003 */
[----:B------:R-:W-:Y:S02]  /*12580*/  @!P1 IMAD.IADD R17, R17, 0x1, -R243 ;  /* 0x0000000111119824 */ /* 0x000fe400078e0af3 */
[----:B------:R-:W-:Y:S01]  /*12590*/  @!P4 IMAD.MOV R16, RZ, RZ, -R16 ;  /* 0x000000ffff10c224 */ /* 0x000fe200078e0a10 */
[----:B------:R-:W-:Y:S01]  /*125a0*/  ISETP.GE.AND P4, PT, R4, RZ, PT ;  /* 0x000000ff0400720c */ /* 0x000fe20003f86270 */
[----:B------:R-:W-:Y:S01]  /*125b0*/  IMAD.MOV.U32 R18, RZ, RZ, R15 ;  /* 0x000000ffff127224 */ /* 0x000fe200078e000f */
[----:B------:R-:W-:Y:S01]  /*125c0*/  IABS R4, R4 ;  /* 0x0000000400047213 */ /* 0x000fe20000000000 */
[----:B------:R-:W-:Y:S01]  /*125d0*/  IMAD.HI.U32 R3, R6, R7, RZ ;  /* 0x0000000706037227 */ /* 0x000fe200078e00ff */
[----:B------:R1:W-:Y:S01]  /*125e0*/  STL [R1+0x2c0], R16 ;  /* 0x0002c01001007387 */ /* 0x0003e20000100800 */
[----:B------:R-:W-:-:S02]  /*125f0*/  ISETP.GT.U32.AND P1, PT, R243, R17, PT ;  /* 0x00000011f300720c */ /* 0x000fc40003f24070 */
[----:B------:R-:W-:Y:S01]  /*12600*/  @!P2 IMAD.IADD R10, R10, 0x1, -R243 ;  /* 0x000000010a0aa824 */ /* 0x000fe200078e0af3 */
[----:B------:R2:W-:Y:S01]  /*12610*/  STL [R1+0x2c8], R14 ;  /* 0x0002c80e01007387 */ /* 0x0005e20000100800 */
[----:B------:R-:W-:Y:S01]  /*12620*/  @!P3 IMAD.MOV R18, RZ, RZ, -R18 ;  /* 0x000000ffff12b224 */ /* 0x000fe200078e0a12 */
[C---:B------:R-:W-:Y:S01]  /*12630*/  ISETP.GT.U32.AND P3, PT, R243.reuse, R5, PT ;  /* 0x00000005f300720c */ /* 0x040fe20003f64070 */
[C---:B------:R-:W-:Y:S01]  /*12640*/  VIADD R12, R2.reuse, 0x162 ;  /* 0x00000162020c7836 */ /* 0x040fe20000000000 */
[----:B------:R-:W-:Y:S01]  /*12650*/  ISETP.GT.U32.AND P2, PT, R243, R10, PT ;  /* 0x0000000af300720c */ /* 0x000fe20003f44070 */
[----:B------:R-:W-:Y:S01]  /*12660*/  VIADD R13, R2, 0x163 ;  /* 0x00000163020d7836 */ /* 0x000fe20000000000 */
[----:B------:R3:W-:Y:S01]  /*12670*/  STL [R1+0x2b8], R18 ;  /* 0x0002b81201007387 */ /* 0x0007e20000100800 */
[----:B-1----:R-:W-:Y:S01]  /*12680*/  IMAD.HI.U32 R16, R6, R4, RZ ;  /* 0x0000000406107227 */ /* 0x002fe200078e00ff */
[----:B------:R-:W-:Y:S02]  /*12690*/  IABS R9, R12 ;  /* 0x0000000c00097213 */ /* 0x000fe40000000000 */
[----:B------:R-:W-:Y:S01]  /*126a0*/  IABS R8, R13 ;  /* 0x0000000d00087213 */ /* 0x000fe20000000000 */
[----:B------:R-:W-:-:S02]  /*126b0*/  IMAD.MOV R16, RZ, RZ, -R16 ;  /* 0x000000ffff107224 */ /* 0x000fc400078e0a10 */
[----:B--2---:R-:W-:-:S04]  /*126c0*/  IMAD.HI.U32 R14, R6, R0, RZ ;  /* 0x00000000060e7227 */ /* 0x004fc800078e00ff */
[----:B------:R-:W-:Y:S01]  /*126d0*/  IMAD R4, R243, R16, R4 ;  /* 0x00000010f3047224 */ /* 0x000fe200078e0204 */
[----:B------:R-:W-:Y:S01]  /*126e0*/  IADD3 R14, -R14, RZ, RZ ;  /* 0x000000ff0e0e7210 */ /* 0x000fe20007ffe1ff */
[--C-:B------:R-:W-:Y:S01]  /*126f0*/  @!P1 IMAD.IADD R17, R17, 0x1, -R243.reuse ;  /* 0x0000000111119824 */ /* 0x100fe200078e0af3 */
[----:B------:R-:W-:Y:S01]  /*12700*/  @!P2 IADD3 R10, R10, -R243, RZ ;  /* 0x800000f30a0aa210 */ /* 0x000fe20007ffe0ff */
[----:B------:R-:W-:Y:S01]  /*12710*/  @!P3 IMAD.IADD R5, R5, 0x1, -R243 ;  /* 0x000000010505b824 */ /* 0x000fe200078e0af3 */
[C---:B------:R-:W-:Y:S01]  /*12720*/  ISETP.GT.U32.AND P1, PT, R243.reuse, R4, PT ;  /* 0x00000004f300720c */ /* 0x040fe20003f24070 */
[C---:B------:R-:W-:Y:S01]  /*12730*/  IMAD R0, R243.reuse, R14, R0 ;  /* 0x0000000ef3007224 */ /* 0x040fe200078e0200 */
[----:B---3--:R-:W-:Y:S01]  /*12740*/  MOV R18, R17 ;  /* 0x0000001100127202 */ /* 0x008fe20000000f00 */
[----:B------:R-:W-:Y:S02]  /*12750*/  IMAD.MOV R14, RZ, RZ, -R3 ;  /* 0x000000ffff0e7224 */ /* 0x000fe400078e0a03 */
[----:B------:R-:W-:Y:S01]  /*12760*/  IMAD.HI.U32 R15, R6, R9, RZ ;  /* 0x00000009060f7227 */ /* 0x000fe200078e00ff */
[----:B------:R-:W-:-:S03]  /*12770*/  ISETP.GT.U32.AND P2, PT, R243, R0, PT ;  /* 0x00000000f300720c */ /* 0x000fc60003f44070 */
[C---:B------:R-:W-:Y:S02]  /*12780*/  IMAD R7, R243.reuse, R14, R7 ;  /* 0x0000000ef3077224 */ /* 0x040fe400078e0207 */
[----:B------:R-:W-:Y:S02]  /*12790*/  IMAD.MOV R15, RZ, RZ, -R15 ;  /* 0x000000ffff0f7224 */ /* 0x000fe400078e0a0f */
[----:B------:R-:W-:Y:S01]  /*127a0*/  @!P1 IMAD.IADD R4, R4, 0x1, -R243 ;  /* 0x0000000104049824 */ /* 0x000fe200078e0af3 */
[C---:B------:R-:W-:Y:S01]  /*127b0*/  ISETP.GT.U32.AND P3, PT, R243.reuse, R7, PT ;  /* 0x00000007f300720c */ /* 0x040fe20003f64070 */
[C---:B------:R-:W-:Y:S01]  /*127c0*/  IMAD R9, R243.reuse, R15, R9 ;  /* 0x0000000ff3097224 */ /* 0x040fe200078e0209 */
[C---:B------:R-:W-:Y:S01]  /*127d0*/  ISETP.GT.U32.AND P1, PT, R243.reuse, R5, PT ;  /* 0x00000005f300720c */ /* 0x040fe20003f24070 */
[----:B------:R-:W-:Y:S02]  /*127e0*/  @!P6 IMAD.MOV R18, RZ, RZ, -R18 ;  /* 0x000000ffff12e224 */ /* 0x000fe400078e0a12 */
[----:B------:R-:W-:Y:S01]  /*127f0*/  @!P2 IMAD.IADD R0, R0, 0x1, -R243 ;  /* 0x000000010000a824 */ /* 0x000fe200078e0af3 */
[----:B------:R-:W-:Y:S01]  /*12800*/  ISETP.GT.U32.AND P2, PT, R243, R4, PT ;  /* 0x00000004f300720c */ /* 0x000fe20003f44070 */
[----:B------:R-:W-:Y:S01]  /*12810*/  VIADD R16, R2, 0x166 ;  /* 0x0000016602107836 */ /* 0x000fe20000000000 */
[----:B------:R1:W-:Y:S01]  /*12820*/  STL [R1+0x2a8], R18 ;  /* 0x0002a81201007387 */ /* 0x0003e20000100800 */
[----:B------:R-:W-:-:S04]  /*12830*/  IMAD.HI.U32 R3, R6, R8, RZ ;  /* 0x0000000806037227 */ /* 0x000fc800078e00ff */
[--C-:B------:R-:W-:Y:S01]  /*12840*/  @!P3 IMAD.IADD R7, R7, 0x1, -R243.reuse ;  /* 0x000000010707b824 */ /* 0x100fe200078e0af3 */
[----:B------:R-:W-:Y:S01]  /*12850*/  ISETP.GT.U32.AND P3, PT, R243, R0, PT ;  /* 0x00000000f300720c */ /* 0x000fe20003f64070 */
[----:B------:R-:W-:Y:S01]  /*12860*/  @!P1 IMAD.IADD R5, R5, 0x1, -R243 ;  /* 0x0000000105059824 */ /* 0x000fe200078e0af3 */
[C---:B------:R-:W-:Y:S01]  /*12870*/  ISETP.GT.U32.AND P1, PT, R243.reuse, R9, PT ;  /* 0x00000009f300720c */ /* 0x040fe20003f24070 */
[----:B------:R-:W-:Y:S01]  /*12880*/  @!P5 IMAD.MOV R10, RZ, RZ, -R10 ;  /* 0x000000ffff0ad224 */ /* 0x000fe200078e0a0a */
[C---:B------:R-:W-:Y:S01]  /*12890*/  ISETP.GT.U32.AND P6, PT, R243.reuse, R7, PT ;  /* 0x00000007f300720c */ /* 0x040fe20003fc4070 */
[----:B------:R-:W-:Y:S01]  /*128a0*/  IMAD.MOV.U32 R21, RZ, RZ, R5 ;  /* 0x000000ffff157224 */ /* 0x000fe200078e0005 */
[----:B-1----:R-:W-:Y:S01]  /*128b0*/  IABS R18, R16 ;  /* 0x0000001000127213 */ /* 0x002fe20000000000 */
[----:B------:R-:W-:Y:S01]  /*128c0*/  IMAD.MOV R3, RZ, RZ, -R3 ;  /* 0x000000ffff037224 */ /* 0x000fe200078e0a03 */
[----:B------:R-:W-:Y:S01]  /*128d0*/  @!P2 IADD3 R4, R4, -R243, RZ ;  /* 0x800000f30404a210 */ /* 0x000fe20007ffe0ff */
[----:B------:R-:W-:Y:S01]  /*128e0*/  @!P0 IMAD.MOV R21, RZ, RZ, -R21 ;  /* 0x000000ffff158224 */ /* 0x000fe200078e0a15 */
[----:B------:R-:W-:Y:S01]  /*128f0*/  STL [R1+0x2a4], R10 ;  /* 0x0002a40a01007387 */ /* 0x000fe20000100800 */
[----:B------:R-:W-:Y:S01]  /*12900*/  IMAD R8, R243, R3, R8 ;  /* 0x00000003f3087224 */ /* 0x000fe200078e0208 */
[----:B------:R-:W-:Y:S01]  /*12910*/  @!P4 IADD3 R4, -R4, RZ, RZ ;  /* 0x000000ff0404c210 */ /* 0x000fe20007ffe1ff */
[----:B------:R-:W-:Y:S01]  /*12920*/  @!P3 IMAD.IADD R0, R0, 0x1, -R243 ;  /* 0x000000010000b824 */ /* 0x000fe200078e0af3 */
[----:B------:R-:W-:Y:S01]  /*12930*/  ISETP.GE.AND P3, PT, R19, RZ, PT ;  /* 0x000000ff1300720c */ /* 0x000fe20003f66270 */
[----:B------:R-:W-:Y:S01]  /*12940*/  IMAD.HI.U32 R19, R6, R18, RZ ;  /* 0x0000001206137227 */ /* 0x000fe200078e00ff */
[----:B------:R-:W-:Y:S01]  /*12950*/  STL [R1+0x2a0], R21 ;  /* 0x0002a01501007387 */ /* 0x000fe20000100800 */
[----:B------:R-:W-:-:S02]  /*12960*/  ISETP.GT.U32.AND P2, PT, R243, R8, PT ;  /* 0x00000008f300720c */ /* 0x000fc40003f44070 */
[--C-:B------:R-:W-:Y:S01]  /*12970*/  @!P1 IMAD.IADD R9, R9, 0x1, -R243.reuse ;  /* 0x0000000109099824 */ /* 0x100fe200078e0af3 */
[----:B------:R-:W-:Y:S01]  /*12980*/  ISETP.GE.AND P1, PT, R11, RZ, PT ;  /* 0x000000ff0b00720c */ /* 0x000fe20003f26270 */
[--C-:B------:R-:W-:Y:S01]  /*12990*/  @!P6 IMAD.IADD R7, R7, 0x1, -R243.reuse ;  /* 0x000000010707e824 */ /* 0x100fe200078e0af3 */
[----:B------:R-:W-:Y:S01]  /*129a0*/  IADD3 R19, -R19, RZ, RZ ;  /* 0x000000ff13137210 */ /* 0x000fe20007ffe1ff */
[C---:B------:R-:W-:Y:S01]  /*129b0*/  VIADD R14, R2.reuse, 0x164 ;  /* 0x00000164020e7836 */ /* 0x040fe20000000000 */
[----:B------:R1:W-:Y:S01]  /*129c0*/  STL [R1+0x29c], R4 ;  /* 0x00029c0401007387 */ /* 0x0003e20000100800 */
[----:B------:R-:W-:Y:S01]  /*129d0*/  VIADD R11, R2, 0x167 ;  /* 0x00000167020b7836 */ /* 0x000fe20000000000 */
[C---:B------:R-:W-:Y:S01]  /*129e0*/  ISETP.GT.U32.AND P5, PT, R243.reuse, R9, PT ;  /* 0x00000009f300720c */ /* 0x040fe20003fa4070 */
[----:B------:R-:W-:Y:S01]  /*129f0*/  IMAD R18, R243, R19, R18 ;  /* 0x00000013f3127224 */ /* 0x000fe200078e0212 */
[----:B------:R-:W-:Y:S01]  /*12a00*/  IABS R3, R14 ;  /* 0x0000000e00037213 */ /* 0x000fe20000000000 */
[----:B------:R-:W-:Y:S01]  /*12a10*/  @!P3 IMAD.MOV R0, RZ, RZ, -R0 ;  /* 0x000000ffff00b224 */ /* 0x000fe200078e0a00 */
[----:B------:R-:W-:Y:S01]  /*12a20*/  ISETP.GE.AND P3, PT, R13, RZ, PT ;  /* 0x000000ff0d00720c */ /* 0x000fe20003f66270 */
[----:B------:R-:W-:Y:S01]  /*12a30*/  @!P2 IMAD.IADD R8, R8, 0x1, -R243 ;  /* 0x000000010808a824 */ /* 0x000fe200078e0af3 */
[----:B------:R-:W-:Y:S01]  /*12a40*/  ISETP.GE.AND P2, PT, R12, RZ, PT ;  /* 0x000000ff0c00720c */ /* 0x000fe20003f46270 */
[----:B------:R-:W-:Y:S01]  /*12a50*/  IMAD.HI.U32 R20, R6, R3, RZ ;  /* 0x0000000306147227 */ /* 0x000fe200078e00ff */
[----:B------:R-:W-:Y:S01]  /*12a60*/  IABS R12, R11 ;  /* 0x0000000b000c7213 */ /* 0x000fe20000000000 */
[----:B------:R2:W-:Y:S01]  /*12a70*/  STL [R1+0x298], R0 ;  /* 0x0002980001007387 */ /* 0x0005e20000100800 */
[----:B------:R-:W-:Y:S01]  /*12a80*/  ISETP.GT.U32.AND P0, PT, R243, R8, PT ;  /* 0x00000008f300720c */ /* 0x000fe20003f04070 */
[----:B-1----:R-:W-:-:S02]  /*12a90*/  IMAD.MOV.U32 R4, RZ, RZ, R7 ;  /* 0x000000ffff047224 */ /* 0x002fc400078e0007 */
[----:B------:R-:W-:Y:S02]  /*12aa0*/  IMAD.MOV R20, RZ, RZ, -R20 ;  /* 0x000000ffff147224 */ /* 0x000fe400078e0a14 */
[----:B------:R-:W-:Y:S01]  /*12ab0*/  @!P1 IMAD.MOV R4, RZ, RZ, -R4 ;  /* 0x000000ffff049224 */ /* 0x000fe200078e0a04 */
[C---:B------:R-:W-:Y:S01]  /*12ac0*/  ISETP.GT.U32.AND P1, PT, R243.reuse, R18, PT ;  /* 0x00000012f300720c */ /* 0x040fe20003f24070 */
[C---:B------:R-:W-:Y:S02]  /*12ad0*/  IMAD R3, R243.reuse, R20, R3 ;  /* 0x00000014f3037224 */ /* 0x040fe400078e0203 */
[----:B--2---:R-:W-:Y:S01]  /*12ae0*/  IMAD.HI.U32 R0, R6, R12, RZ ;  /* 0x0000000c06007227 */ /* 0x004fe200078e00ff */
[----:B------:R1:W-:Y:S02]  /*12af0*/  STL [R1+0x294], R4 ;  /* 0x0002940401007387 */ /* 0x0003e40000100800 */
[----:B------:R-:W-:Y:S01]  /*12b00*/  ISETP.GT.U32.AND P6, PT, R243, R3, PT ;  /* 0x00000003f300720c */ /* 0x000fe20003fc4070 */
[----:B------:R-:W-:Y:S01]  /*12b10*/  VIADD R15, R2, 0x165 ;  /* 0x00000165020f7836 */ /* 0x000fe20000000000 */
[----:B------:R-:W-:Y:S01]  /*12b20*/  IADD3 R0, -R0, RZ, RZ ;  /* 0x000000ff00007210 */ /* 0x000fe20007ffe1ff */
[--C-:B------:R-:W-:Y:S01]  /*12b30*/  @!P5 IMAD.IADD R9, R9, 0x1, -R243.reuse ;  /* 0x000000010909d824 */ /* 0x100fe200078e0af3 */
[----:B------:R-:W-:Y:S01]  /*12b40*/  ISETP.GE.AND P5, PT, R14, RZ, PT ;  /* 0x000000ff0e00720c */ /* 0x000fe20003fa6270 */
[--C-:B------:R-:W-:Y:S01]  /*12b50*/  @!P0 IMAD.IADD R8, R8, 0x1, -R243.reuse ;  /* 0x0000000108088824 */ /* 0x100fe200078e0af3 */
[----:B------:R-:W-:Y:S01]  /*12b60*/  IABS R17, R15 ;  /* 0x0000000f00117213 */ /* 0x000fe20000000000 */
[----:B------:R-:W-:Y:S01]  /*12b70*/  @!P1 IMAD.IADD R18, R18, 0x1, -R243 ;  /* 0x0000000112129824 */ /* 0x000fe200078e0af3 */
[----:B------:R-:W-:Y:S01]  /*12b80*/  ISETP.GE.AND P0, PT, R15, RZ, PT ;  /* 0x000000ff0f00720c */ /* 0x000fe20003f06270 */
[----:B------:R-:W-:-:S02]  /*12b90*/  IMAD R0, R243, R0, R12 ;  /* 0x00000000f3007224 */ /* 0x000fc400078e020c */
[----:B------:R-:W-:Y:S01]  /*12ba0*/  IMAD.HI.U32 R20, R6, R17, RZ ;  /* 0x0000001106147227 */ /* 0x000fe200078e00ff */
[----:B------:R-:W-:-:S03]  /*12bb0*/  ISETP.GT.U32.AND P1, PT, R243, R18, PT ;  /* 0x00000012f300720c */ /* 0x000fc60003f24070 */
[----:B------:R-:W-:Y:S02]  /*12bc0*/  @!P6 IMAD.IADD R3, R3, 0x1, -R243 ;  /* 0x000000010303e824 */ /* 0x000fe400078e0af3 */
[----:B------:R-:W-:Y:S02]  /*12bd0*/  IMAD.MOV R20, RZ, RZ, -R20 ;  /* 0x000000ffff147224 */ /* 0x000fe400078e0a14 */
[----:B-1----:R-:W-:Y:S01]  /*12be0*/  IMAD.MOV.U32 R4, RZ, RZ, R9 ;  /* 0x000000ffff047224 */ /* 0x002fe200078e0009 */
[C---:B------:R-:W-:Y:S01]  /*12bf0*/  ISETP.GT.U32.AND P4, PT, R243.reuse, R3, PT ;  /* 0x00000003f300720c */ /* 0x040fe20003f84070 */
[C---:B------:R-:W-:Y:S02]  /*12c00*/  IMAD R17, R243.reuse, R20, R17 ;  /* 0x00000014f3117224 */ /* 0x040fe400078e0211 */
[----:B------:R-:W-:Y:S01]  /*12c10*/  VIADD R5, R2, 0x168 ;  /* 0x0000016802057836 */ /* 0x000fe20000000000 */
[----:B------:R-:W-:Y:S01]  /*12c20*/  @!P2 IADD3 R4, -R4, RZ, RZ ;  /* 0x000000ff0404a210 */ /* 0x000fe20007ffe1ff */
[--C-:B------:R-:W-:Y:S01]  /*12c30*/  @!P1 IMAD.IADD R18, R18, 0x1, -R243.reuse ;  /* 0x0000000112129824 */ /* 0x100fe200078e0af3 */
[C---:B------:R-:W-:Y:S01]  /*12c40*/  ISETP.GT.U32.AND P1, PT, R243.reuse, R0, PT ;  /* 0x00000000f300720c */ /* 0x040fe20003f24070 */
[----:B------:R-:W-:Y:S01]  /*12c50*/  @!P3 IMAD.MOV R8, RZ, RZ, -R8 ;  /* 0x000000ffff08b224 */ /* 0x000fe200078e0a08 */
[----:B------:R-:W-:Y:S01]  /*12c60*/  ISETP.GT.U32.AND P6, PT, R243, R17, PT ;  /* 0x00000011f300720c */ /* 0x000fe20003fc4070 */
[----:B------:R-:W-:Y:S01]  /*12c70*/  VIADD R7, R2, 0x169 ;  /* 0x0000016902077836 */ /* 0x000fe20000000000 */
[----:B------:R-:W-:Y:S01]  /*12c80*/  ISETP.GE.AND P3, PT, R5, RZ, PT ;  /* 0x000000ff0500720c */ /* 0x000fe20003f66270 */
[----:B------:R1:W-:Y:S01]  /*12c90*/  STL [R1+0x28c], R4 ;  /* 0x00028c0401007387 */ /* 0x0003e20000100800 */
[----:B------:R-:W-:Y:S01]  /*12ca0*/  IABS R5, R5 ;  /* 0x0000000500057213 */ /* 0x000fe20000000000 */
[--C-:B------:R-:W-:Y:S01]  /*12cb0*/  @!P4 IMAD.IADD R3, R3, 0x1, -R243.reuse ;  /* 0x000000010303c824 */ /* 0x100fe200078e0af3 */
[----:B------:R-:W-:Y:S01]  /*12cc0*/  ISETP.GE.AND P4, PT, R16, RZ, PT ;  /* 0x000000ff1000720c */ /* 0x000fe20003f86270 */
[----:B------:R2:W-:Y:S01]  /*12cd0*/  STL [R1+0x288], R8 ;  /* 0x0002880801007387 */ /* 0x0005e20000100800 */
[C---:B------:R-:W-:Y:S01]  /*12ce0*/  VIADD R12, R2.reuse, 0x177 ;  /* 0x00000177020c7836 */ /* 0x040fe20000000000 */
[----:B------:R-:W-:Y:S01]  /*12cf0*/  IABS R16, R167 ;  /* 0x000000a700107213 */ /* 0x000fe20000000000 */
[----:B------:R-:W-:Y:S01]  /*12d00*/  VIADD R13, R2, 0x18e ;  /* 0x0000018e020d7836 */ /* 0x000fe20000000000 */
[----:B------:R-:W-:Y:S01]  /*12d10*/  @!P5 IADD3 R3, -R3, RZ, RZ ;  /* 0x000000ff0303d210 */ /* 0x000fe20007ffe1ff */
[--C-:B------:R-:W-:Y:S01]  /*12d20*/  @!P1 IMAD.IADD R0, R0, 0x1, -R243.reuse ;  /* 0x0000000100009824 */ /* 0x100fe200078e0af3 */
[----:B------:R-:W-:Y:S01]  /*12d30*/  ISETP.GE.AND P5, PT, R7, RZ, PT ;  /* 0x000000ff0700720c */ /* 0x000fe20003fa6270 */
[----:B------:R-:W-:Y:S01]  /*12d40*/  @!P6 IMAD.IADD R17, R17, 0x1, -R243 ;  /* 0x000000011111e824 */ /* 0x000fe200078e0af3 */
[----:B------:R-:W-:Y:S01]  /*12d50*/  ISETP.GE.AND P6, PT, R11, RZ, PT ;  /* 0x000000ff0b00720c */ /* 0x000fe20003fc6270 */
[----:B------:R3:W-:Y:S01]  /*12d60*/  STL [R1+0x284], R3 ;  /* 0x0002840301007387 */ /* 0x0007e20000100800 */
[C---:B------:R-:W-:Y:S01]  /*12d70*/  ISETP.GT.U32.AND P1, PT, R243.reuse, R0, PT ;  /* 0x00000000f300720c */ /* 0x040fe20003f24070 */
[C---:B-1----:R-:W-:Y:S01]  /*12d80*/  VIADD R4, R2.reuse, 0x16a ;  /* 0x0000016a02047836 */ /* 0x042fe20000000000 */
[----:B------:R-:W-:Y:S01]  /*12d90*/  ISETP.GT.U32.AND P2, PT, R243, R17, PT ;  /* 0x00000011f300720c */ /* 0x000fe20003f44070 */
[----:B--2---:R-:W-:Y:S01]  /*12da0*/  IMAD.MOV.U32 R8, RZ, RZ, R18 ;  /* 0x000000ffff087224 */ /* 0x004fe200078e0012 */
[----:B------:R-:W-:Y:S01]  /*12db0*/  IABS R244, R12 ;  /* 0x0000000c00f47213 */ /* 0x000fe20000000000 */
[C---:B------:R-:W-:Y:S01]  /*12dc0*/  VIADD R14, R2.reuse, 0x18d ;  /* 0x0000018d020e7836 */ /* 0x040fe20000000000 */
[----:B------:R-:W-:Y:S01]  /*12dd0*/  IABS R88, R13 ;  /* 0x0000000d00587213 */ /* 0x000fe20000000000 */
[----:B------:R-:W-:Y:S01]  /*12de0*/  VIADD R21, R2, 0x197 ;  /* 0x0000019702157836 */ /* 0x000fe20000000000 */
[----:B------:R-:W-:Y:S01]  /*12df0*/  @!P4 IADD3 R8, -R8, RZ, RZ ;  /* 0x000000ff0808c210 */ /* 0x000fe20007ffe1ff */
[----:B------:R-:W-:Y:S01]  /*12e00*/  VIADD R76, R2, 0x1a9 ;  /* 0x000001a9024c7836 */ /* 0x000fe20000000000 */
[----:B---3--:R-:W-:Y:S01]  /*12e10*/  IABS R3, R7 ;  /* 0x0000000700037213 */ /* 0x008fe20000000000 */
[----:B------:R-:W-:Y:S01]  /*12e20*/  IMAD.HI.U32 R7, R6, R5, RZ ;  /* 0x0000000506077227 */ /* 0x000fe200078e00ff */
[----:B------:R-:W-:-:S02]  /*12e30*/  ISETP.GE.AND P4, PT, R94, RZ, PT ;  /* 0x000000ff5e00720c */ /* 0x000fc40003f86270 */
[----:B------:R-:W-:Y:S01]  /*12e40*/  IABS R94, R94 ;  /* 0x0000005e005e7213 */ /* 0x000fe20000000000 */
[----:B------:R-:W-:Y:S01]  /*12e50*/  IMAD.MOV R7, RZ, RZ, -R7 ;  /* 0x000000ffff077224 */ /* 0x000fe200078e0a07 */
[----:B------:R-:W-:Y:S01]  /*12e60*/  IABS R19, R14 ;  /* 0x0000000e00137213 */ /* 0x000fe20000000000 */
[----:B------:R-:W-:Y:S01]  /*12e70*/  @!P1 IMAD.IADD R0, R0, 0x1, -R243 ;  /* 0x0000000100009824 */ /* 0x000fe200078e0af3 */
[----:B------:R-:W-:Y:S01]  /*12e80*/  ISETP.GE.AND P1, PT, R225, RZ, PT ;  /* 0x000000ffe100720c */ /* 0x000fe20003f26270 */
[----:B------:R-:W-:Y:S01]  /*12e90*/  IMAD R5, R243, R7, R5 ;  /* 0x00000007f3057224 */ /* 0x000fe200078e0205 */
[----:B------:R-:W-:Y:S01]  /*12ea0*/  IABS R225, R225 ;  /* 0x000000e100e17213 */ /* 0x000fe20000000000 */
[----:B------:R-:W-:Y:S01]  /*12eb0*/  IMAD.MOV.U32 R11, RZ, RZ, R0 ;  /* 0x000000ffff0b7224 */ /* 0x000fe200078e0000 */
[----:B------:R-:W-:Y:S01]  /*12ec0*/  IABS R18, R175 ;  /* 0x000000af00127213 */ /* 0x000fe20000000000 */
[----:B------:R-:W-:Y:S01]  /*12ed0*/  @!P2 IMAD.IADD R17, R17, 0x1, -R243 ;  /* 0x000000011111a824 */ /* 0x000fe200078e0af3 */
[----:B------:R-:W-:Y:S01]  /*12ee0*/  ISETP.GE.AND P2, PT, R4, RZ, PT ;  /* 0x000000ff0400720c */ /* 0x000fe20003f46270 */
[----:B------:R-:W-:Y:S01]  /*12ef0*/  @!P6 IMAD.MOV R11, RZ, RZ, -R11 ;  /* 0x000000ffff0be224 */ /* 0x000fe200078e0a0b */
[----:B------:R-:W-:Y:S01]  /*12f00*/  ISETP.GT.U32.AND P6, PT, R243, R5, PT ;  /* 0x00000005f300720c */ /* 0x000fe20003fc4070 */
[----:B------:R-:W-:Y:S01]  /*12f10*/  IMAD.HI.U32 R10, R6, R3, RZ ;  /* 0x00000003060a7227 */ /* 0x000fe200078e00ff */
[----:B------:R-:W-:-:S02]  /*12f20*/  IABS R4, R4 ;  /* 0x0000000400047213 */ /* 0x000fc40000000000 */
[----:B------:R-:W-:Y:S01]  /*12f30*/  IABS R124, R21 ;  /* 0x00000015007c7213 */ /* 0x000fe20000000000 */
[----:B------:R-:W-:Y:S01]  /*12f40*/  IMAD.MOV.U32 R9, RZ, RZ, R17 ;  /* 0x000000ffff097224 */ /* 0x000fe200078e0011 */
[----:B------:R-:W-:Y:S01]  /*12f50*/  IABS R17, R170 ;  /* 0x000000aa00117213 */ /* 0x000fe20000000000 */
[----:B------:R-:W-:Y:S01]  /*12f60*/  IMAD.MOV R10, RZ, RZ, -R10 ;  /* 0x000000ffff0a7224 */ /* 0x000fe200078e0a0a */
[----:B------:R-:W-:Y:S01]  /*12f70*/  IABS R195, R76 ;  /* 0x0000004c00c37213 */ /* 0x000fe20000000000 */
[----:B------:R-:W-:Y:S01]  /*12f80*/  @!P0 IMAD.MOV R9, RZ, RZ, -R9 ;  /* 0x000000ffff098224 */ /* 0x000fe200078e0a09 */
[----:B------:R-:W-:Y:S01]  /*12f90*/  ISETP.GE.AND P0, PT, R218, RZ, PT ;  /* 0x000000ffda00720c */ /* 0x000fe20003f06270 */
[----:B------:R-:W-:Y:S01]  /*12fa0*/  IMAD R3, R243, R10, R3 ;  /* 0x0000000af3037224 */ /* 0x000fe200078e0203 */
[----:B------:R-:W-:Y:S01]  /*12fb0*/  IABS R218, R218 ;  /* 0x000000da00da7213 */ /* 0x000fe20000000000 */
[----:B------:R-:W-:Y:S01]  /*12fc0*/  @!P6 IMAD.IADD R5, R5, 0x1, -R243 ;  /* 0x000000010505e824 */ /* 0x000fe200078e0af3 */
[----:B------:R1:W-:Y:S01]  /*12fd0*/  STL [R1+0x280], R9 ;  /* 0x0002800901007387 */ /* 0x0003e20000100800 */
[----:B------:R-:W-:-:S03]  /*12fe0*/  IMAD.HI.U32 R7, R6, R94, RZ ;  /* 0x0000005e06077227 */ /* 0x000fc600078e00ff */
[----:B------:R-:W-:Y:S01]  /*12ff0*/  ISETP.GT.U32.AND P6, PT, R243, R5, PT ;  /* 0x00000005f300720c */ /* 0x000fe20003fc4070 */
[----:B------:R2:W-:Y:S01]  /*13000*/  STL [R1+0x27c], R8 ;  /* 0x00027c0801007387 */ /* 0x0005e20000100800 */
[----:B------:R-:W-:Y:S02]  /*13010*/  IMAD.MOV R7, RZ, RZ, -R7 ;  /* 0x000000ffff077224 */ /* 0x000fe400078e0a07 */
[C---:B------:R-:W-:Y:S01]  /*13020*/  IMAD.HI.U32 R10, R6.reuse, R135, RZ ;  /* 0x00000087060a7227 */ /* 0x040fe200078e00ff */
[----:B------:R3:W-:Y:S03]  /*13030*/  STL [R1+0x278], R11 ;  /* 0x0002780b01007387 */ /* 0x0007e60000100800 */
[----:B-1----:R-:W-:-:S04]  /*13040*/  IMAD.HI.U32 R9, R6, R4, RZ ;  /* 0x0000000406097227 */ /* 0x002fc800078e00ff */
[----:B--2---:R-:W-:-:S04]  /*13050*/  IMAD.HI.U32 R8, R6, R218, RZ ;  /* 0x000000da06087227 */ /* 0x004fc800078e00ff */
[----:B------:R-:W-:Y:S01]  /*13060*/  @!P6 IMAD.IADD R5, R5, 0x1, -R243 ;  /* 0x000000010505e824 */ /* 0x000fe200078e0af3 */
[C---:B------:R-:W-:Y:S01]  /*13070*/  ISETP.GT.U32.AND P6, PT, R243.reuse, R3, PT ;  /* 0x00000003f300720c */ /* 0x040fe20003fc4070 */
[----:B------:R-:W-:Y:S02]  /*13080*/  IMAD.MOV R9, RZ, RZ, -R9 ;  /* 0x000000ffff097224 */ /* 0x000fe400078e0a09 */
[----:B------:R-:W-:Y:S02]  /*13090*/  IMAD.MOV R8, RZ, RZ, -R8 ;  /* 0x000000ffff087224 */ /* 0x000fe400078e0a08 */
[C---:B------:R-:W-:Y:S01]  /*130a0*/  IMAD R4, R243.reuse, R9, R4 ;  /* 0x00000009f3047224 */ /* 0x040fe200078e0204 */
[----:B------:R-:W-:Y:S01]  /*130b0*/  IABS R9, R224 ;  /* 0x000000e000097213 */ /* 0x000fe20000000000 */
[----:B---3--:R-:W-:Y:S02]  /*130c0*/  IMAD.MOV.U32 R11, RZ, RZ, R5 ;  /* 0x000000ffff0b7224 */ /* 0x008fe400078e0005 */
[----:B------:R-:W-:-:S02]  /*130d0*/  IMAD R218, R243, R8, R218 ;  /* 0x00000008f3da7224 */ /* 0x000fc400078e02da */
[----:B------:R-:W-:-:S04]  /*130e0*/  IMAD.HI.U32 R8, R6, R225, RZ ;  /* 0x000000e106087227 */ /* 0x000fc800078e00ff */
[----:B------:R-:W-:Y:S01]  /*130f0*/  @!P3 IMAD.MOV R11, RZ, RZ, -R11 ;  /* 0x000000ffff0bb224 */ /* 0x000fe200078e0a0b */
[----:B------:R-:W-:Y:S01]  /*13100*/  ISETP.GT.U32.AND P3, PT, R243, R4, PT ;  /* 0x00000004f300720c */ /* 0x000fe20003f64070 */
[----:B------:R-:W-:Y:S02]  /*13110*/  @!P6 IMAD.IADD R3, R3, 0x1, -R243 ;  /* 0x000000010303e824 */ /* 0x000fe400078e0af3 */
[----:B------:R-:W-:Y:S01]  /*13120*/  IMAD.MOV R8, RZ, RZ, -R8 ;  /* 0x000000ffff087224 */ /* 0x000fe200078e0a08 */
[----:B------:R1:W-:Y:S01]  /*13130*/  STL [R1+0x270], R11 ;  /* 0x0002700b01007387 */ /* 0x0003e20000100800 */
[----:B------:R-:W-:Y:S01]  /*13140*/  IMAD.MOV.U32 R0, RZ, RZ, R9 ;  /* 0x000000ffff007224 */ /* 0x000fe200078e0009 */
[C---:B------:R-:W-:Y:S01]  /*13150*/  ISETP.GT.U32.AND P6, PT, R243.reuse, R3, PT ;  /* 0x00000003f300720c */ /* 0x040fe20003fc4070 */
[----:B------:R-:W-:Y:S01]  /*13160*/  IMAD R225, R243, R8, R225 ;  /* 0x00000008f3e17224 */ /* 0x000fe200078e02e1 */
[----:B------:R-:W-:Y:S01]  /*13170*/  STL [R1+0x134], R12 ;  /* 0x0001340c01007387 */ /* 0x000fe20000100800 */
[----:B------:R-:W-:-:S04]  /*13180*/  IMAD.HI.U32 R8, R6, R0, RZ ;  /* 0x0000000006087227 */ /* 0x000fc800078e00ff */
[----:B------:R-:W-:Y:S01]  /*13190*/  IMAD.MOV R8, RZ, RZ, -R8 ;  /* 0x000000ffff087224 */ /* 0x000fe200078e0a08 */
[----:B-1----:R-:W-:Y:S01]  /*131a0*/  IADD3 R11, R2, 0x178, RZ ;  /* 0x00000178020b7810 */ /* 0x002fe20007ffe0ff */
[--C-:B------:R-:W-:Y:S02]  /*131b0*/  @!P3 IMAD.IADD R4, R4, 0x1, -R243.reuse ;  /* 0x000000010404b824 */ /* 0x100fe400078e0af3 */
[C---:B------:R-:W-:Y:S01]  /*131c0*/  IMAD R0, R243.reuse, R8, R0 ;  /* 0x00000008f3007224 */ /* 0x040fe200078e0200 */
[----:B------:R-:W-:Y:S01]  /*131d0*/  IABS R242, R11 ;  /* 0x0000000b00f27213 */ /* 0x000fe20000000000 */
[----:B------:R-:W-:Y:S01]  /*131e0*/  IMAD.HI.U32 R8, R6, R65, RZ ;  /* 0x0000004106087227 */ /* 0x000fe200078e00ff */
[----:B------:R-:W-:Y:S01]  /*131f0*/  ISETP.GT.U32.AND P3, PT, R243, R4, PT ;  /* 0x00000004f300720c */ /* 0x000fe20003f64070 */
[----:B------:R-:W-:Y:S02]  /*13200*/  STL [R1+0x120], R11 ;  /* 0x0001200b01007387 */ /* 0x000fe40000100800 */
[----:B------:R-:W-:Y:S01]  /*13210*/  @!P6 IMAD.IADD R3, R3, 0x1, -R243 ;  /* 0x000000010303e824 */ /* 0x000fe200078e0af3 */
[----:B------:R-:W-:Y:S01]  /*13220*/  ISETP.GT.U32.AND P6, PT, R243, R218, PT ;  /* 0x000000daf300720c */ /* 0x000fe20003fc4070 */
[----:B------:R-:W-:-:S02]  /*13230*/  IMAD.MOV R8, RZ, RZ, -R8 ;  /* 0x000000ffff087224 */ /* 0x000fc400078e0a08 */
[C---:B------:R-:W-:Y:S02]  /*13240*/  IMAD R94, R243.reuse, R7, R94 ;  /* 0x00000007f35e7224 */ /* 0x040fe400078e025e */
[----:B------:R-:W-:Y:S02]  /*13250*/  IMAD R65, R243, R8, R65 ;  /* 0x00000008f3417224 */ /* 0x000fe400078e0241 */
[----:B------:R-:W-:-:S04]  /*13260*/  IMAD.HI.U32 R8, R6, R236, RZ ;  /* 0x000000ec06087227 */ /* 0x000fc800078e00ff */
[----:B------:R-:W-:Y:S02]  /*13270*/  IMAD.MOV R8, RZ, RZ, -R8 ;  /* 0x000000ffff087224 */ /* 0x000fe400078e0a08 */
[--C-:B------:R-:W-:Y:S01]  /*13280*/  @!P3 IMAD.IADD R4, R4, 0x1, -R243.reuse ;  /* 0x000000010404b824 */ /* 0x100fe200078e0af3 */
[C---:B------:R-:W-:Y:S01]  /*13290*/  ISETP.GT.U32.AND P3, PT, R243.reuse, R225, PT ;  /* 0x000000e1f300720c */ /* 0x040fe20003f64070 */
[----:B------:R-:W-:Y:S02]  /*132a0*/  VIADD R7, R2, 0x16e ;  /* 0x0000016e02077836 */ /* 0x000fe40000000000 */
[----:B------:R-:W-:Y:S02]  /*132b0*/  @!P6 IMAD.IADD R218, R218, 0x1, -R243 ;  /* 0x00000001dadae824 */ /* 0x000fe400078e0af3 */
[C---:B------:R-:W-:Y:S01]  /*132c0*/  IMAD R236, R243.reuse, R8, R236 ;  /* 0x00000008f3ec7224 */ /* 0x040fe200078e02ec */
[----:B------:R-:W-:Y:S01]  /*132d0*/  IABS R107, R7 ;  /* 0x00000007006b7213 */ /* 0x000fe20000000000 */
[----:B------:R-:W-:Y:S01]  /*132e0*/  IMAD.MOV.U32 R8, RZ, RZ, R3 ;  /* 0x000000ffff087224 */ /* 0x000fe200078e0003 */
[----:B------:R-:W-:Y:S01]  /*132f0*/  ISETP.GT.U32.AND P6, PT, R243, R218, PT ;  /* 0x000000daf300720c */ /* 0x000fe20003fc4070 */
[----:B------:R-:W-:-:S02]  /*13300*/  IMAD.MOV R10, RZ, RZ, -R10 ;  /* 0x000000ffff0a7224 */ /* 0x000fc400078e0a0a */
[----:B------:R-:W-:Y:S01]  /*13310*/  IMAD.HI.U32 R9, R6, R107, RZ ;  /* 0x0000006b06097227 */ /* 0x000fe200078e00ff */
[----:B------:R-:W-:Y:S02]  /*13320*/  @!P5 IADD3 R8, -R8, RZ, RZ ;  /* 0x000000ff0808d210 */ /* 0x000fe40007ffe1ff */
[----:B------:R-:W-:Y:S01]  /*13330*/  ISETP.GT.U32.AND P5, PT, R243, R94, PT ;  /* 0x0000005ef300720c */ /* 0x000fe20003fa4070 */
[----:B------:R-:W-:Y:S02]  /*13340*/  @!P3 IMAD.IADD R225, R225, 0x1, -R243 ;  /* 0x00000001e1e1b824 */ /* 0x000fe400078e0af3 */
[----:B------:R-:W-:Y:S02]  /*13350*/  IMAD.MOV R9, RZ, RZ, -R9 ;  /* 0x000000ffff097224 */ /* 0x000fe400078e0a09 */
[C---:B------:R-:W-:Y:S01]  /*13360*/  IMAD R135, R243.reuse, R10, R135 ;  /* 0x0000000af3877224 */ /* 0x040fe200078e0287 */
[C---:B------:R-:W-:Y:S01]  /*13370*/  ISETP.GT.U32.AND P3, PT, R243.reuse, R225, PT ;  /* 0x000000e1f300720c */ /* 0x040fe20003f64070 */
[----:B------:R-:W-:-:S02]  /*13380*/  IMAD R107, R243, R9, R107 ;  /* 0x00000009f36b7224 */ /* 0x000fc400078e026b */
[----:B------:R-:W-:Y:S01]  /*13390*/  @!P6 IMAD.IADD R218, R218, 0x1, -R243 ;  /* 0x00000001dadae824 */ /* 0x000fe200078e0af3 */
[----:B------:R-:W-:Y:S01]  /*133a0*/  ISETP.GT.U32.AND P6, PT, R243, R135, PT ;  /* 0x00000087f300720c */ /* 0x000fe20003fc4070 */
[----:B------:R-:W-:-:S04]  /*133b0*/  IMAD.HI.U32 R9, R6, R95, RZ ;  /* 0x0000005f06097227 */ /* 0x000fc800078e00ff */
[----:B------:R-:W-:Y:S02]  /*133c0*/  @!P5 IMAD.IADD R94, R94, 0x1, -R243 ;  /* 0x000000015e5ed824 */ /* 0x000fe400078e0af3 */
[----:B------:R-:W-:Y:S02]  /*133d0*/  IMAD.MOV R9, RZ, RZ, -R9 ;  /* 0x000000ffff097224 */ /* 0x000fe400078e0a09 */
[----:B------:R-:W-:Y:S01]  /*133e0*/  @!P3 IMAD.IADD R225, R225, 0x1, -R243 ;  /* 0x00000001e1e1b824 */ /* 0x000fe200078e0af3 */
[C---:B------:R-:W-:Y:S01]  /*133f0*/  ISETP.GT.U32.AND P5, PT, R243.reuse, R94, PT ;  /* 0x0000005ef300720c */ /* 0x040fe20003fa4070 */
[----:B------:R-:W-:Y:S02]  /*13400*/  IMAD R95, R243, R9, R95 ;  /* 0x00000009f35f7224 */ /* 0x000fe400078e025f */
[----:B------:R-:W-:Y:S02]  /*13410*/  @!P6 IMAD.IADD R135, R135, 0x1, -R243 ;  /* 0x000000018787e824 */ /* 0x000fe400078e0af3 */
[----:B------:R-:W-:Y:S01]  /*13420*/  IMAD.HI.U32 R9, R6, R176, RZ ;  /* 0x000000b006097227 */ /* 0x000fe200078e00ff */
[----:B------:R-:W-:-:S02]  /*13430*/  ISETP.GT.U32.AND P3, PT, R243, R95, PT ;  /* 0x0000005ff300720c */ /* 0x000fc40003f64070 */
[----:B------:R-:W-:Y:S01]  /*13440*/  ISETP.GT.U32.AND P6, PT, R243, R135, PT ;  /* 0x00000087f300720c */ /* 0x000fe20003fc4070 */
[----:B------:R-:W-:Y:S01]  /*13450*/  IMAD.HI.U32 R5, R6, R104, RZ ;  /* 0x0000006806057227 */ /* 0x000fe200078e00ff */
[----:B------:R-:W-:-:S03]  /*13460*/  IADD3 R9, -R9, RZ, RZ ;  /* 0x000000ff09097210 */ /* 0x000fc60007ffe1ff */
[--C-:B------:R-:W-:Y:S01]  /*13470*/  @!P5 IMAD.IADD R94, R94, 0x1, -R243.reuse ;  /* 0x000000015e5ed824 */ /* 0x100fe200078e0af3 */
[C---:B------:R-:W-:Y:S01]  /*13480*/  ISETP.GT.U32.AND P5, PT, R243.reuse, R0, PT ;  /* 0x00000000f300720c */ /* 0x040fe20003fa4070 */
[----:B------:R-:W-:Y:S02]  /*13490*/  IMAD R176, R243, R9, R176 ;  /* 0x00000009f3b07224 */ /* 0x000fe400078e02b0 */
[----:B------:R-:W-:Y:S02]  /*134a0*/  IMAD.MOV.U32 R9, RZ, RZ, R4 ;  /* 0x000000ffff097224 */ /* 0x000fe400078e0004 */
[----:B------:R-:W-:Y:S02]  /*134b0*/  @!P3 IMAD.IADD R95, R95, 0x1, -R243 ;  /* 0x000000015f5fb824 */ /* 0x000fe400078e0af3 */
[----:B------:R-:W-:Y:S01]  /*134c0*/  @!P2 IMAD.MOV R9, RZ, RZ, -R9 ;  /* 0x000000ffff09a224 */ /* 0x000fe200078e0a09 */
[C---:B------:R-:W-:Y:S01]  /*134d0*/  ISETP.GT.U32.AND P2, PT, R243.reuse, R107, PT ;  /* 0x0000006bf300720c */ /* 0x040fe20003f44070 */
[----:B------:R-:W-:Y:S01]  /*134e0*/  IMAD.MOV R5, RZ, RZ, -R5 ;  /* 0x000000ffff057224 */ /* 0x000fe200078e0a05 */
[----:B------:R-:W-:Y:S01]  /*134f0*/  ISETP.GT.U32.AND P3, PT, R243, R95, PT ;  /* 0x0000005ff300720c */ /* 0x000fe20003f64070 */
[----:B------:R-:W-:Y:S01]  /*13500*/  VIADD R10, R2, 0x179 ;  /* 0x00000179020a7836 */ /* 0x000fe20000000000 */
[----:B------:R-:W-:Y:S01]  /*13510*/  @!P6 IADD3 R135, R135, -R243, RZ ;  /* 0x800000f38787e210 */ /* 0x000fe20007ffe0ff */
[--C-:B------:R-:W-:Y:S01]  /*13520*/  @!P5 IMAD.IADD R0, R0, 0x1, -R243.reuse ;  /* 0x000000010000d824 */ /* 0x100fe200078e0af3 */
[C---:B------:R-:W-:Y:S01]  /*13530*/  ISETP.GT.U32.AND P6, PT, R243.reuse, R176, PT ;  /* 0x000000b0f300720c */ /* 0x040fe20003fc4070 */
[C---:B------:R-:W-:Y:S01]  /*13540*/  IMAD R104, R243.reuse, R5, R104 ;  /* 0x00000005f3687224 */ /* 0x040fe200078e0268 */
[----:B------:R-:W-:Y:S01]  /*13550*/  IABS R177, R10 ;  /* 0x0000000a00b17213 */ /* 0x000fe20000000000 */
[----:B------:R-:W-:Y:S01]  /*13560*/  IMAD.HI.U32 R5, R6, R77, RZ ;  /* 0x0000004d06057227 */ /* 0x000fe200078e00ff */
[----:B------:R-:W-:Y:S01]  /*13570*/  ISETP.GT.U32.AND P5, PT, R243, R0, PT ;  /* 0x00000000f300720c */ /* 0x000fe20003fa4070 */
[----:B------:R-:W-:Y:S02]  /*13580*/  STL [R1+0x11c], R10 ;  /* 0x00011c0a01007387 */ /* 0x000fe40000100800 */
[----:B------:R-:W-:-:S02]  /*13590*/  @!P2 IMAD.IADD R107, R107, 0x1, -R243 ;  /* 0x000000016b6ba824 */ /* 0x000fc400078e0af3 */
[----:B------:R-:W-:Y:S01]  /*135a0*/  @!P3 IADD3 R95, R95, -R243, RZ ;  /* 0x800000f35f5fb210 */ /* 0x000fe20007ffe0ff */
[----:B------:R-:W-:Y:S01]  /*135b0*/  IMAD.MOV R5, RZ, RZ, -R5 ;  /* 0x000000ffff057224 */ /* 0x000fe200078e0a05 */
[C---:B------:R-:W-:Y:S01]  /*135c0*/  ISETP.GT.U32.AND P3, PT, R243.reuse, R104, PT ;  /* 0x00000068f300720c */ /* 0x040fe20003f64070 */
[----:B------:R-:W-:Y:S01]  /*135d0*/  IMAD.HI.U32 R3, R6, R177, RZ ;  /* 0x000000b106037227 */ /* 0x000fe200078e00ff */
[----:B------:R-:W-:Y:S01]  /*135e0*/  ISETP.GT.U32.AND P2, PT, R243, R107, PT ;  /* 0x0000006bf300720c */ /* 0x000fe20003f44070 */
[----:B------:R1:W-:Y:S02]  /*135f0*/  STL [R1+0x26c], R8 ;  /* 0x00026c0801007387 */ /* 0x0003e40000100800 */
[----:B------:R-:W-:Y:S01]  /*13600*/  @!P6 IMAD.IADD R176, R176, 0x1, -R243 ;  /* 0x00000001b0b0e824 */ /* 0x000fe200078e0af3 */
[----:B------:R-:W-:Y:S01]  /*13610*/  IADD3 R3, -R3, RZ, RZ ;  /* 0x000000ff03037210 */ /* 0x000fe20007ffe1ff */
[C---:B------:R-:W-:Y:S01]  /*13620*/  IMAD R77, R243.reuse, R5, R77 ;  /* 0x00000005f34d7224 */ /* 0x040fe200078e024d */
[----:B------:R2:W-:Y:S01]  /*13630*/  STL [R1+0x268], R9 ;  /* 0x0002680901007387 */ /* 0x0005e20000100800 */
[----:B------:R-:W-:Y:S01]  /*13640*/  IMAD.HI.U32 R5, R6, R244, RZ ;  /* 0x000000f406057227 */ /* 0x000fe200078e00ff */
[----:B------:R-:W-:-:S03]  /*13650*/  ISETP.GT.U32.AND P6, PT, R243, R176, PT ;  /* 0x000000b0f300720c */ /* 0x000fc60003fc4070 */
[----:B------:R-:W-:Y:S01]  /*13660*/  @!P5 IMAD.IADD R0, R0, 0x1, -R243 ;  /* 0x000000010000d824 */ /* 0x000fe200078e0af3 */
[----:B------:R-:W-:Y:S01]  /*13670*/  ISETP.GT.U32.AND P5, PT, R243, R236, PT ;  /* 0x000000ecf300720c */ /* 0x000fe20003fa4070 */
[----:B------:R-:W-:Y:S01]  /*13680*/  IMAD.MOV R5, RZ, RZ, -R5 ;  /* 0x000000ffff057224 */ /* 0x000fe200078e0a05 */
[----:B------:R-:W-:Y:S01]  /*13690*/  @!P2 IADD3 R107, R107, -R243, RZ ;  /* 0x800000f36b6ba210 */ /* 0x000fe20007ffe0ff */
[----:B------:R-:W-:Y:S01]  /*136a0*/  @!P3 IMAD.IADD R104, R104, 0x1, -R243 ;  /* 0x000000016868b824 */ /* 0x000fe200078e0af3 */
[C---:B------:R-:W-:Y:S01]  /*136b0*/  ISETP.GT.U32.AND P2, PT, R243.reuse, R65, PT ;  /* 0x00000041f300720c */ /* 0x040fe20003f44070 */
[C---:B------:R-:W-:Y:S01]  /*136c0*/  IMAD R244, R243.reuse, R5, R244 ;  /* 0x00000005f3f47224 */ /* 0x040fe200078e02f4 */
[----:B------:R-:W-:Y:S01]  /*136d0*/  MOV R235, R107 ;  /* 0x0000006b00eb7202 */ /* 0x000fe20000000f00 */
[C---:B------:R-:W-:Y:S01]  /*136e0*/  IMAD R177, R243.reuse, R3, R177 ;  /* 0x00000003f3b17224 */ /* 0x040fe200078e02b1 */
[C---:B------:R-:W-:Y:S01]  /*136f0*/  ISETP.GT.U32.AND P3, PT, R243.reuse, R104, PT ;  /* 0x00000068f300720c */ /* 0x040fe20003f64070 */
[----:B------:R-:W-:Y:S01]  /*13700*/  @!P6 IMAD.IADD R176, R176, 0x1, -R243 ;  /* 0x00000001b0b0e824 */ /* 0x000fe200078e0af3 */
[----:B------:R-:W-:Y:S01]  /*13710*/  ISETP.GT.U32.AND P6, PT, R243, R244, PT ;  /* 0x000000f4f300720c */ /* 0x000fe20003fc4070 */
[----:B-1----:R-:W-:-:S04]  /*13720*/  IMAD.HI.U32 R8, R6, R242, RZ ;  /* 0x000000f206087227 */ /* 0x002fc800078e00ff */
[--C-:B------:R-:W-:Y:S02]  /*13730*/  @!P5 IMAD.IADD R236, R236, 0x1, -R243.reuse ;  /* 0x00000001ececd824 */ /* 0x100fe400078e0af3 */
[----:B--2---:R-:W-:Y:S02]  /*13740*/  VIADD R9, R2, 0x17b ;  /* 0x0000017b02097836 */ /* 0x004fe40000000000 */
[--C-:B------:R-:W-:Y:S01]  /*13750*/  @!P2 IMAD.IADD R65, R65, 0x1, -R243.reuse ;  /* 0x000000014141a824 */ /* 0x100fe200078e0af3 */
[C---:B------:R-:W-:Y:S01]  /*13760*/  ISETP.GT.U32.AND P5, PT, R243.reuse, R236, PT ;  /* 0x000000ecf300720c */ /* 0x040fe20003fa4070 */
[--C-:B------:R-:W-:Y:S01]  /*13770*/  @!P3 IMAD.IADD R104, R104, 0x1, -R243.reuse ;  /* 0x000000016868b824 */ /* 0x100fe200078e0af3 */
[C---:B------:R-:W-:Y:S01]  /*13780*/  ISETP.GT.U32.AND P3, PT, R243.reuse, R177, PT ;  /* 0x000000b1f300720c */ /* 0x040fe20003f64070 */
[----:B------:R-:W-:Y:S01]  /*13790*/  IMAD.MOV R4, RZ, RZ, -R8 ;  /* 0x000000ffff047224 */ /* 0x000fe200078e0a08 */
[----:B------:R-:W-:Y:S01]  /*137a0*/  IABS R40, R9 ;  /* 0x0000000900287213 */ /* 0x000fe20000000000 */
[----:B------:R-:W-:Y:S01]  /*137b0*/  @!P6 IMAD.IADD R244, R244, 0x1, -R243 ;  /* 0x00000001f4f4e824 */ /* 0x000fe200078e0af3 */
[C---:B------:R-:W-:Y:S01]  /*137c0*/  ISETP.GT.U32.AND P2, PT, R243.reuse, R65, PT ;  /* 0x00000041f300720c */ /* 0x040fe20003f44070 */
[C---:B------:R-:W-:Y:S01]  /*137d0*/  VIADD R10, R2.reuse, 0x17a ;  /* 0x0000017a020a7836 */ /* 0x040fe20000000000 */
[----:B------:R-:W-:Y:S01]  /*137e0*/  IADD3 R8, R2, 0x17c, RZ ;  /* 0x0000017c02087810 */ /* 0x000fe20007ffe0ff */
[C---:B------:R-:W-:Y:S01]  /*137f0*/  IMAD R242, R243.reuse, R4, R242 ;  /* 0x00000004f3f27224 */ /* 0x040fe200078e02f2 */
[----:B------:R-:W-:Y:S01]  /*13800*/  ISETP.GT.U32.AND P6, PT, R243, R244, PT ;  /* 0x000000f4f300720c */ /* 0x000fe20003fc4070 */
[----:B------:R-:W-:Y:S01]  /*13810*/  IMAD.HI.U32 R4, R6, R40, RZ ;  /* 0x0000002806047227 */ /* 0x000fe200078e00ff */
[----:B------:R1:W-:Y:S01]  /*13820*/  STL [R1+0xf4], R10 ;  /* 0x0000f40a01007387 */ /* 0x0003e20000100800 */
[----:B------:R-:W-:-:S02]  /*13830*/  IABS R178, R10 ;  /* 0x0000000a00b27213 */ /* 0x000fc40000000000 */
[--C-:B------:R-:W-:Y:S01]  /*13840*/  @!P5 IMAD.IADD R236, R236, 0x1, -R243.reuse ;  /* 0x00000001ececd824 */ /* 0x100fe200078e0af3 */
[----:B------:R-:W-:Y:S01]  /*13850*/  ISETP.GT.U32.AND P5, PT, R243, R242, PT ;  /* 0x000000f2f300720c */ /* 0x000fe20003fa4070 */
[----:B------:R2:W-:Y:S01]  /*13860*/  STL [R1+0xf0], R9 ;  /* 0x0000f00901007387 */ /* 0x0005e20000100800 */
[----:B------:R-:W-:Y:S01]  /*13870*/  IMAD.MOV R4, RZ, RZ, -R4 ;  /* 0x000000ffff047224 */ /* 0x000fe200078e0a04 */
[----:B------:R-:W-:Y:S01]  /*13880*/  IABS R57, R8 ;  /* 0x0000000800397213 */ /* 0x000fe20000000000 */
[--C-:B------:R-:W-:Y:S01]  /*13890*/  @!P2 IMAD.IADD R65, R65, 0x1, -R243.reuse ;  /* 0x000000014141a824 */ /* 0x100fe200078e0af3 */
[----:B------:R3:W-:Y:S01]  /*138a0*/  STL [R1+0x108], R8 ;  /* 0x0001080801007387 */ /* 0x0007e20000100800 */
[----:B-1----:R-:W-:Y:S01]  /*138b0*/  VIADD R10, R2, 0x17d ;  /* 0x0000017d020a7836 */ /* 0x002fe20000000000 */
[----:B------:R-:W-:Y:S01]  /*138c0*/  @!P3 IADD3 R177, R177, -R243, RZ ;  /* 0x800000f3b1b1b210 */ /* 0x000fe20007ffe0ff */
[C---:B------:R-:W-:Y:S01]  /*138d0*/  IMAD R40, R243.reuse, R4, R40 ;  /* 0x00000004f3287224 */ /* 0x040fe200078e0228 */
[C---:B------:R-:W-:Y:S01]  /*138e0*/  ISETP.GT.U32.AND P2, PT, R243.reuse, R77, PT ;  /* 0x0000004df300720c */ /* 0x040fe20003f44070 */
[--C-:B------:R-:W-:Y:S01]  /*138f0*/  @!P6 IMAD.IADD R244, R244, 0x1, -R243.reuse ;  /* 0x00000001f4f4e824 */ /* 0x100fe200078e0af3 */
[----:B------:R-:W-:Y:S01]  /*13900*/  IABS R241, R10 ;  /* 0x0000000a00f17213 */ /* 0x000fe20000000000 */
[C---:B--2---:R-:W-:Y:S01]  /*13910*/  VIADD R9, R2.reuse, 0x17e ;  /* 0x0000017e02097836 */ /* 0x044fe20000000000 */
[----:B------:R1:W-:Y:S01]  /*13920*/  STL [R1+0xec], R10 ;  /* 0x0000ec0a01007387 */ /* 0x0003e20000100800 */
[C---:B------:R-:W-:Y:S01]  /*13930*/  ISETP.GT.U32.AND P3, PT, R243.reuse, R177, PT ;  /* 0x000000b1f300720c */ /* 0x040fe20003f64070 */
[----:B---3--:R-:W-:Y:S01]  /*13940*/  VIADD R8, R2, 0x17f ;  /* 0x0000017f02087836 */ /* 0x008fe20000000000 */
[----:B------:R-:W-:Y:S01]  /*13950*/  ISETP.GT.U32.AND P6, PT, R243, R40, PT ;  /* 0x00000028f300720c */ /* 0x000fe20003fc4070 */
[----:B------:R-:W-:Y:S01]  /*13960*/  STL [R1+0xd8], R9 ;  /* 0x0000d80901007387 */ /* 0x000fe20000100800 */
[----:B------:R-:W-:-:S02]  /*13970*/  @!P5 IMAD.IADD R242, R242, 0x1, -R243 ;  /* 0x00000001f2f2d824 */ /* 0x000fc400078e0af3 */
[----:B------:R-:W-:Y:S01]  /*13980*/  IABS R121, R8 ;  /* 0x0000000800797213 */ /* 0x000fe20000000000 */
[----:B------:R2:W-:Y:S01]  /*13990*/  STL [R1+0xc4], R8 ;  /* 0x0000c40801007387 */ /* 0x0005e20000100800 */
[----:B------:R-:W-:Y:S01]  /*139a0*/  IMAD.HI.U32 R3, R6, R57, RZ ;  /* 0x0000003906037227 */ /* 0x000fe200078e00ff */
[----:B------:R-:W-:Y:S02]  /*139b0*/  ISETP.GT.U32.AND P5, PT, R243, R242, PT ;  /* 0x000000f2f300720c */ /* 0x000fe40003fa4070 */
[----:B-1----:R-:W-:Y:S01]  /*139c0*/  IADD3 R10, R2, 0x181, RZ ;  /* 0x00000181020a7810 */ /* 0x002fe20007ffe0ff */
[----:B------:R-:W-:Y:S01]  /*139d0*/  IMAD.MOV R3, RZ, RZ, -R3 ;  /* 0x000000ffff037224 */ /* 0x000fe200078e0a03 */
[----:B------:R-:W-:Y:S01]  /*139e0*/  STL [R1+0x7264], R95 ;  /* 0x0072645f01007387 */ /* 0x000fe20000100800 */
[C---:B------:R-:W-:Y:S01]  /*139f0*/  IMAD.HI.U32 R5, R6.reuse, R178, RZ ;  /* 0x000000b206057227 */ /* 0x040fe200078e00ff */
[----:B------:R-:W-:Y:S02]  /*13a00*/  IABS R180, R10 ;  /* 0x0000000a00b47213 */ /* 0x000fe40000000000 */
[----:B------:R-:W-:Y:S01]  /*13a10*/  STL [R1+0x7268], R65 ;  /* 0x0072684101007387 */ /* 0x000fe20000100800 */
[----:B--2---:R-:W-:-:S03]  /*13a20*/  IMAD.HI.U32 R8, R6, R241, RZ ;  /* 0x000000f106087227 */ /* 0x004fc600078e00ff */
[----:B------:R-:W-:Y:S01]  /*13a30*/  STL [R1+0x726c], R176 ;  /* 0x00726cb001007387 */ /* 0x000fe20000100800 */
[----:B------:R-:W-:Y:S01]  /*13a40*/  IMAD.MOV R8, RZ, RZ, -R8 ;  /* 0x000000ffff087224 */ /* 0x000fe200078e0a08 */
[----:B------:R-:W-:Y:S01]  /*13a50*/  @!P5 IADD3 R242, R242, -R243, RZ ;  /* 0x800000f3f2f2d210 */ /* 0x000fe20007ffe0ff */
[----:B------:R-:W-:Y:S02]  /*13a60*/  @!P3 IMAD.IADD R177, R177, 0x1, -R243 ;  /* 0x00000001b1b1b824 */ /* 0x000fe400078e0af3 */
[----:B------:R-:W-:Y:S02]  /*13a70*/  IMAD R241, R243, R8, R241 ;  /* 0x00000008f3f17224 */ /* 0x000fe400078e02f1 */
[--C-:B------:R-:W-:Y:S02]  /*13a80*/  @!P2 IMAD.IADD R77, R77, 0x1, -R243.reuse ;  /* 0x000000014d4da824 */ /* 0x100fe400078e0af3 */
[----:B------:R-:W-:Y:S01]  /*13a90*/  @!P6 IMAD.IADD R40, R40, 0x1, -R243 ;  /* 0x000000012828e824 */ /* 0x000fe200078e0af3 */
[C---:B------:R-:W-:Y:S01]  /*13aa0*/  ISETP.GT.U32.AND P3, PT, R243.reuse, R241, PT ;  /* 0x000000f1f300720c */ /* 0x040fe20003f64070 */
[C---:B------:R-:W-:Y:S01]  /*13ab0*/  IMAD R57, R243.reuse, R3, R57 ;  /* 0x00000003f3397224 */ /* 0x040fe200078e0239 */
[----:B------:R-:W-:Y:S01]  /*13ac0*/  IABS R3, R9 ;  /* 0x0000000900037213 */ /* 0x000fe20000000000 */
[----:B------:R-:W-:Y:S01]  /*13ad0*/  IMAD.MOV R5, RZ, RZ, -R5 ;  /* 0x000000ffff057224 */ /* 0x000fe200078e0a05 */
[C---:B------:R-:W-:Y:S01]  /*13ae0*/  ISETP.GT.U32.AND P2, PT, R243.reuse, R77, PT ;  /* 0x0000004df300720c */ /* 0x040fe20003f44070 */
[----:B------:R-:W-:Y:S01]  /*13af0*/  IMAD.HI.U32 R4, R6, R121, RZ ;  /* 0x0000007906047227 */ /* 0x000fe200078e00ff */
[----:B------:R-:W-:-:S02]  /*13b00*/  ISETP.GT.U32.AND P6, PT, R243, R40, PT ;  /* 0x00000028f300720c */ /* 0x000fc40003fc4070 */
[C---:B------:R-:W-:Y:S01]  /*13b10*/  ISETP.GT.U32.AND P5, PT, R243.reuse, R57, PT ;  /* 0x00000039f300720c */ /* 0x040fe20003fa4070 */
[----:B------:R-:W-:Y:S02]  /*13b20*/  IMAD R178, R243, R5, R178 ;  /* 0x00000005f3b27224 */ /* 0x000fe400078e02b2 */
[----:B------:R-:W-:-:S04]  /*13b30*/  IMAD.HI.U32 R5, R6, R3, RZ ;  /* 0x0000000306057227 */ /* 0x000fc800078e00ff */
[----:B------:R-:W-:Y:S01]  /*13b40*/  IMAD.MOV R4, RZ, RZ, -R4 ;  /* 0x000000ffff047224 */ /* 0x000fe200078e0a04 */
[----:B------:R-:W-:Y:S01]  /*13b50*/  IADD3 R5, -R5, RZ, RZ ;  /* 0x000000ff05057210 */ /* 0x000fe20007ffe1ff */
[----:B------:R-:W-:Y:S02]  /*13b60*/  @!P3 IMAD.IADD R241, R241, 0x1, -R243 ;  /* 0x00000001f1f1b824 */ /* 0x000fe400078e0af3 */
[C---:B------:R-:W-:Y:S02]  /*13b70*/  IMAD R121, R243.reuse, R4, R121 ;  /* 0x00000004f3797224 */ /* 0x040fe400078e0279 */
[C---:B------:R-:W-:Y:S01]  /*13b80*/  IMAD R3, R243.reuse, R5, R3 ;  /* 0x00000005f3037224 */ /* 0x040fe200078e0203 */
[----:B------:R-:W-:Y:S01]  /*13b90*/  ISETP.GT.U32.AND P3, PT, R243, R241, PT ;  /* 0x000000f1f300720c */ /* 0x000fe20003f64070 */
[----:B------:R-:W-:Y:S02]  /*13ba0*/  VIADD R11, R2, 0x180 ;  /* 0x00000180020b7836 */ /* 0x000fe40000000000 */
[--C-:B------:R-:W-:Y:S01]  /*13bb0*/  @!P2 IMAD.IADD R77, R77, 0x1, -R243.reuse ;  /* 0x000000014d4da824 */ /* 0x100fe200078e0af3 */
[C---:B------:R-:W-:Y:S01]  /*13bc0*/  ISETP.GT.U32.AND P2, PT, R243.reuse, R178, PT ;  /* 0x000000b2f300720c */ /* 0x040fe20003f44070 */
[----:B------:R-:W-:Y:S01]  /*13bd0*/  IMAD.HI.U32 R5, R6, R180, RZ ;  /* 0x000000b406057227 */ /* 0x000fe200078e00ff */
[----:B------:R-:W-:Y:S01]  /*13be0*/  IABS R179, R11 ;  /* 0x0000000b00b37213 */ /* 0x000fe20000000000 */
[----:B------:R1:W-:Y:S02]  /*13bf0*/  STL [R1+0xb0], R11 ;  /* 0x0000b00b01007387 */ /* 0x0003e40000100800 */
[----:B------:R-:W-:Y:S01]  /*13c00*/  @!P6 IMAD.IADD R40, R40, 0x1, -R243 ;  /* 0x000000012828e824 */ /* 0x000fe200078e0af3 */
[----:B------:R-:W-:Y:S01]  /*13c10*/  ISETP.GT.U32.AND P6, PT, R243, R121, PT ;  /* 0x00000079f300720c */ /* 0x000fe20003fc4070 */
[----:B------:R-:W-:Y:S01]  /*13c20*/  IMAD.MOV R5, RZ, RZ, -R5 ;  /* 0x000000ffff057224 */ /* 0x000fe200078e0a05 */
[----:B------:R-:W-:Y:S01]  /*13c30*/  STL [R1+0xac], R10 ;  /* 0x0000ac0a01007387 */ /* 0x000fe20000100800 */
[----:B------:R-:W-:-:S02]  /*13c40*/  @!P5 IMAD.IADD R57, R57, 0x1, -R243 ;  /* 0x000000013939d824 */ /* 0x000fc400078e0af3 */
[C---:B------:R-:W-:Y:S02]  /*13c50*/  IMAD R180, R243.reuse, R5, R180 ;  /* 0x00000005f3b47224 */ /* 0x040fe400078e02b4 */
[----:B------:R-:W-:Y:S01]  /*13c60*/  VIADD R12, R2, 0x183 ;  /* 0x00000183020c7836 */ /* 0x000fe20000000000 */
[----:B------:R-:W-:Y:S01]  /*13c70*/  ISETP.GT.U32.AND P5, PT, R243, R57, PT ;  /* 0x00000039f300720c */ /* 0x000fe20003fa4070 */
[----:B------:R-:W-:-:S03]  /*13c80*/  IMAD.HI.U32 R8, R6, R179, RZ ;  /* 0x000000b306087227 */ /* 0x000fc600078e00ff */
[----:B------:R-:W-:Y:S01]  /*13c90*/  IABS R181, R12 ;  /* 0x0000000c00b57213 */ /* 0x000fe20000000000 */
[--C-:B------:R-:W-:Y:S01]  /*13ca0*/  @!P3 IMAD.IADD R241, R241, 0x1, -R243.reuse ;  /* 0x00000001f1f1b824 */ /* 0x100fe200078e0af3 */
[----:B------:R-:W-:Y:S01]  /*13cb0*/  ISETP.GT.U32.AND P3, PT, R243, R180, PT ;  /* 0x000000b4f300720c */ /* 0x000fe20003f64070 */
[----:B------:R-:W-:Y:S02]  /*13cc0*/  VIADD R9, R2, 0x182 ;  /* 0x0000018202097836 */ /* 0x000fe40000000000 */
[--C-:B------:R-:W-:Y:S02]  /*13cd0*/  @!P2 IMAD.IADD R178, R178, 0x1, -R243.reuse ;  /* 0x00000001b2b2a824 */ /* 0x100fe400078e0af3 */
[----:B------:R-:W-:Y:S01]  /*13ce0*/  IMAD.MOV R8, RZ, RZ, -R8 ;  /* 0x000000ffff087224 */ /* 0x000fe200078e0a08 */
[----:B-1----:R-:W-:Y:S01]  /*13cf0*/  IABS R11, R9 ;  /* 0x00000009000b7213 */ /* 0x002fe20000000000 */
[----:B------:R-:W-:Y:S01]  /*13d00*/  @!P6 IMAD.IADD R121, R121, 0x1, -R243 ;  /* 0x000000017979e824 */ /* 0x000fe200078e0af3 */
[C---:B------:R-:W-:Y:S01]  /*13d10*/  ISETP.GT.U32.AND P2, PT, R243.reuse, R178, PT ;  /* 0x000000b2f300720c */ /* 0x040fe20003f44070 */
[C---:B------:R-:W-:Y:S01]  /*13d20*/  IMAD R179, R243.reuse, R8, R179 ;  /* 0x00000008f3b37224 */ /* 0x040fe200078e02b3 */
[----:B------:R1:W-:Y:S01]  /*13d30*/  STL [R1+0xa8], R9 ;  /* 0x0000a80901007387 */ /* 0x0003e20000100800 */
[----:B------:R-:W-:Y:S01]  /*13d40*/  IMAD.HI.U32 R8, R6, R181, RZ ;  /* 0x000000b506087227 */ /* 0x000fe200078e00ff */
[----:B------:R-:W-:-:S02]  /*13d50*/  ISETP.GT.U32.AND P6, PT, R243, R121, PT ;  /* 0x00000079f300720c */ /* 0x000fc40003fc4070 */
[----:B------:R2:W-:Y:S01]  /*13d60*/  STL [R1+0x6c50], R12 ;  /* 0x006c500c01007387 */ /* 0x0005e20000100800 */
[----:B------:R-:W-:Y:S01]  /*13d70*/  @!P5 IMAD.IADD R57, R57, 0x1, -R243 ;  /* 0x000000013939d824 */ /* 0x000fe200078e0af3 */
[----:B------:R-:W-:Y:S01]  /*13d80*/  ISETP.GT.U32.AND P5, PT, R243, R179, PT ;  /* 0x000000b3f300720c */ /* 0x000fe20003fa4070 */
[----:B------:R-:W-:Y:S01]  /*13d90*/  IMAD.HI.U32 R4, R6, R11, RZ ;  /* 0x0000000b06047227 */ /* 0x000fe200078e00ff */
[----:B------:R-:W-:-:S03]  /*13da0*/  IADD3 R8, -R8, RZ, RZ ;  /* 0x000000ff08087210 */ /* 0x000fc60007ffe1ff */
[----:B-1----:R-:W-:Y:S01]  /*13db0*/  VIADD R9, R2, 0x185 ;  /* 0x0000018502097836 */ /* 0x002fe20000000000 */
[----:B------:R-:W-:Y:S01]  /*13dc0*/  @!P2 IADD3 R178, R178, -R243, RZ ;  /* 0x800000f3b2b2a210 */ /* 0x000fe20007ffe0ff */
[----:B------:R-:W-:Y:S01]  /*13dd0*/  @!P3 IMAD.IADD R180, R180, 0x1, -R243 ;  /* 0x00000001b4b4b824 */ /* 0x000fe200078e0af3 */
[C---:B------:R-:W-:Y:S01]  /*13de0*/  ISETP.GT.U32.AND P2, PT, R243.reuse, R3, PT ;  /* 0x00000003f300720c */ /* 0x040fe20003f44070 */
[----:B------:R-:W-:Y:S01]  /*13df0*/  IMAD.MOV R4, RZ, RZ, -R4 ;  /* 0x000000ffff047224 */ /* 0x000fe200078e0a04 */
[----:B------:R-:W-:Y:S01]  /*13e00*/  IABS R20, R9 ;  /* 0x0000000900147213 */ /* 0x000fe20000000000 */
[C---:B------:R-:W-:Y:S01]  /*13e10*/  IMAD R181, R243.reuse, R8, R181 ;  /* 0x00000008f3b57224 */ /* 0x040fe200078e02b5 */
[C---:B------:R-:W-:Y:S01]  /*13e20*/  ISETP.GT.U32.AND P3, PT, R243.reuse, R180, PT ;  /* 0x000000b4f300720c */ /* 0x040fe20003f64070 */
[----:B------:R-:W-:Y:S01]  /*13e30*/  IMAD R11, R243, R4, R11 ;  /* 0x00000004f30b7224 */ /* 0x000fe200078e020b */
[----:B------:R-:W-:Y:S01]  /*13e40*/  @!P5 IADD3 R179, R179, -R243, RZ ;  /* 0x800000f3b3b3d210 */ /* 0x000fe20007ffe0ff */
[----:B------:R-:W-:-:S02]  /*13e50*/  VIADD R10, R2, 0x184 ;  /* 0x00000184020a7836 */ /* 0x000fc40000000000 */
[C---:B------:R-:W-:Y:S01]  /*13e60*/  IMAD.HI.U32 R4, R6.reuse, R20, RZ ;  /* 0x0000001406047227 */ /* 0x040fe200078e00ff */
[----:B------:R-:W-:Y:S02]  /*13e70*/  ISETP.GT.U32.AND P5, PT, R243, R179, PT ;  /* 0x000000b3f300720c */ /* 0x000fe40003fa4070 */
[----:B------:R-:W-:Y:S01]  /*13e80*/  IABS R81, R10 ;  /* 0x0000000a00517213 */ /* 0x000fe20000000000 */
[----:B------:R-:W-:Y:S01]  /*13e90*/  @!P6 IMAD.IADD R121, R121, 0x1, -R243 ;  /* 0x000000017979e824 */ /* 0x000fe200078e0af3 */
[----:B------:R-:W-:Y:S01]  /*13ea0*/  ISETP.GT.U32.AND P6, PT, R243, R181, PT ;  /* 0x000000b5f300720c */ /* 0x000fe20003fc4070 */
[----:B------:R-:W-:Y:S01]  /*13eb0*/  IMAD.MOV R4, RZ, RZ, -R4 ;  /* 0x000000ffff047224 */ /* 0x000fe200078e0a04 */
[----:B------:R-:W-:Y:S01]  /*13ec0*/  STL [R1+0x6c54], R10 ;  /* 0x006c540a01007387 */ /* 0x000fe20000100800 */
[----:B------:R-:W-:-:S03]  /*13ed0*/  IMAD.HI.U32 R5, R6, R81, RZ ;  /* 0x0000005106057227 */ /* 0x000fc600078e00ff */
[----:B------:R1:W-:Y:S01]  /*13ee0*/  STL [R1+0x6c5c], R9 ;  /* 0x006c5c0901007387 */ /* 0x0003e20000100800 */
[C---:B------:R-:W-:Y:S02]  /*13ef0*/  IMAD R20, R243.reuse, R4, R20 ;  /* 0x00000004f3147224 */ /* 0x040fe400078e0214 */
[----:B--2---:R-:W-:Y:S02]  /*13f00*/  VIADD R12, R2, 0x186 ;  /* 0x00000186020c7836 */ /* 0x004fe40000000000 */
[--C-:B------:R-:W-:Y:S01]  /*13f10*/  @!P3 IMAD.IADD R180, R180, 0x1, -R243.reuse ;  /* 0x00000001b4b4b824 */ /* 0x100fe200078e0af3 */
[----:B------:R-:W-:Y:S01]  /*13f20*/  ISETP.GT.U32.AND P3, PT, R243, R20, PT ;  /* 0x00000014f300720c */ /* 0x000fe20003f64070 */
[----:B------:R-:W-:Y:S01]  /*13f30*/  @!P2 IMAD.IADD R3, R3, 0x1, -R243 ;  /* 0x000000010303a824 */ /* 0x000fe200078e0af3 */
[----:B------:R-:W-:Y:S01]  /*13f40*/  IABS R78, R12 ;  /* 0x0000000c004e7213 */ /* 0x000fe20000000000 */
[----:B------:R-:W-:Y:S01]  /*13f50*/  IMAD.MOV R5, RZ, RZ, -R5 ;  /* 0x000000ffff057224 */ /* 0x000fe200078e0a05 */
[----:B------:R2:W-:Y:S01]  /*13f60*/  STL [R1+0x6c58], R12 ;  /* 0x006c580c01007387 */ /* 0x0005e20000100800 */
[----:B------:R-:W-:Y:S01]  /*13f70*/  @!P6 IMAD.IADD R181, R181, 0x1, -R243 ;  /* 0x00000001b5b5e824 */ /* 0x000fe200078e0af3 */
[C---:B------:R-:W-:Y:S01]  /*13f80*/  ISETP.GT.U32.AND P2, PT, R243.reuse, R3, PT ;  /* 0x00000003f300720c */ /* 0x040fe20003f44070 */
[----:B------:R-:W-:-:S02]  /*13f90*/  IMAD R81, R243, R5, R81 ;  /* 0x00000005f3517224 */ /* 0x000fc400078e0251 */
[----:B-1----:R-:W-:Y:S01]  /*13fa0*/  VIADD R9, R2, 0x188 ;  /* 0x0000018802097836 */ /* 0x002fe20000000000 */
[----:B------:R-:W-:Y:S01]  /*13fb0*/  ISETP.GT.U32.AND P6, PT, R243, R181, PT ;  /* 0x000000b5f300720c */ /* 0x000fe20003fc4070 */
[----:B------:R-:W-:-:S03]  /*13fc0*/  IMAD.HI.U32 R8, R6, R78, RZ ;  /* 0x0000004e06087227 */ /* 0x000fc600078e00ff */
[----:B------:R-:W-:Y:S01]  /*13fd0*/  IABS R182, R9 ;  /* 0x0000000900b67213 */ /* 0x000fe20000000000 */
[--C-:B------:R-:W-:Y:S01]  /*13fe0*/  @!P5 IMAD.IADD R179, R179, 0x1, -R243.reuse ;  /* 0x00000001b3b3d824 */ /* 0x100fe200078e0af3 */
[C---:B------:R-:W-:Y:S01]  /*13ff0*/  ISETP.GT.U32.AND P5, PT, R243.reuse, R81, PT ;  /* 0x00000051f300720c */ /* 0x040fe20003fa4070 */
[----:B------:R-:W-:Y:S02]  /*14000*/  IMAD.MOV R8, RZ, RZ, -R8 ;  /* 0x000000ffff087224 */ /* 0x000fe400078e0a08 */
[----:B------:R-:W-:Y:S02]  /*14010*/  @!P3 IMAD.IADD R20, R20, 0x1, -R243 ;  /* 0x000000011414b824 */ /* 0x000fe400078e0af3 */
[C---:B------:R-:W-:Y:S02]  /*14020*/  IMAD R78, R243.reuse, R8, R78 ;  /* 0x00000008f34e7224 */ /* 0x040fe400078e024e */
[----:B------:R-:W-:Y:S01]  /*14030*/  VIADD R10, R2, 0x187 ;  /* 0x00000187020a7836 */ /* 0x000fe20000000000 */
[----:B------:R-:W-:Y:S01]  /*14040*/  ISETP.GT.U32.AND P3, PT, R243, R20, PT ;  /* 0x00000014f300720c */ /* 0x000fe20003f64070 */
[----:B------:R-:W-:-:S03]  /*14050*/  IMAD.HI.U32 R4, R6, R182, RZ ;  /* 0x000000b606047227 */ /* 0x000fc600078e00ff */
[----:B------:R-:W-:Y:S01]  /*14060*/  IABS R122, R10 ;  /* 0x0000000a007a7213 */ /* 0x000fe20000000000 */
[--C-:B------:R-:W-:Y:S01]  /*14070*/  @!P2 IMAD.IADD R3, R3, 0x1, -R243.reuse ;  /* 0x000000010303a824 */ /* 0x100fe200078e0af3 */
[----:B------:R-:W-:Y:S01]  /*14080*/  ISETP.GT.U32.AND P2, PT, R243, R11, PT ;  /* 0x0000000bf300720c */ /* 0x000fe20003f44070 */
[--C-:B------:R-:W-:Y:S01]  /*14090*/  @!P6 IMAD.IADD R181, R181, 0x1, -R243.reuse ;  /* 0x00000001b5b5e824 */ /* 0x100fe200078e0af3 */
[----:B------:R-:W-:Y:S01]  /*140a0*/  ISETP.GT.U32.AND P6, PT, R243, R78, PT ;  /* 0x0000004ef300720c */ /* 0x000fe20003fc4070 */
[----:B------:R-:W-:Y:S01]  /*140b0*/  @!P5 IMAD.IADD R81, R81, 0x1, -R243 ;  /* 0x000000015151d824 */ /* 0x000fe200078e0af3 */
[----:B------:R-:W-:Y:S01]  /*140c0*/  IADD3 R4, -R4, RZ, RZ ;  /* 0x000000ff04047210 */ /* 0x000fe20007ffe1ff */
[----:B------:R-:W-:Y:S01]  /*140d0*/  IMAD.HI.U32 R5, R6, R122, RZ ;  /* 0x0000007a06057227 */ /* 0x000fe200078e00ff */
[----:B------:R1:W-:Y:S02]  /*140e0*/  STL [R1+0x6c60], R10 ;  /* 0x006c600a01007387 */ /* 0x0003e40000100800 */
[C---:B------:R-:W-:Y:S01]  /*140f0*/  ISETP.GT.U32.AND P5, PT, R243.reuse, R81, PT ;  /* 0x00000051f300720c */ /* 0x040fe20003fa4070 */
[----:B------:R-:W-:Y:S01]  /*14100*/  IMAD R182, R243, R4, R182 ;  /* 0x00000004f3b67224 */ /* 0x000fe200078e02b6 */
[----:B------:R3:W-:Y:S01]  /*14110*/  STL [R1+0x6c68], R9 ;  /* 0x006c680901007387 */ /* 0x0007e20000100800 */
[----:B--2---:R-:W-:-:S02]  /*14120*/  VIADD R12, R2, 0x189 ;  /* 0x00000189020c7836 */ /* 0x004fc40000000000 */
[----:B------:R-:W-:Y:S01]  /*14130*/  IMAD.MOV R5, RZ, RZ, -R5 ;  /* 0x000000ffff057224 */ /* 0x000fe200078e0a05 */
[----:B------:R-:W-:Y:S01]  /*14140*/  @!P2 IADD3 R11, R11, -R243, RZ ;  /* 0x800000f30b0ba210 */ /* 0x000fe20007ffe0ff */
[--C-:B------:R-:W-:Y:S01]  /*14150*/  @!P3 IMAD.IADD R20, R20, 0x1, -R243.reuse ;  /* 0x000000011414b824 */ /* 0x100fe200078e0af3 */
[----:B------:R-:W-:Y:S01]  /*14160*/  IABS R183, R12 ;  /* 0x0000000c00b77213 */ /* 0x000fe20000000000 */
[----:B-1----:R-:W-:Y:S01]  /*14170*/  VIADD R10, R2, 0x18a ;  /* 0x0000018a020a7836 */ /* 0x002fe20000000000 */
[C---:B------:R-:W-:Y:S01]  /*14180*/  ISETP.GT.U32.AND P3, PT, R243.reuse, R182, PT ;  /* 0x000000b6f300720c */ /* 0x040fe20003f64070 */
[--C-:B------:R-:W-:Y:S01]  /*14190*/  @!P6 IMAD.IADD R78, R78, 0x1, -R243.reuse ;  /* 0x000000014e4ee824 */ /* 0x100fe200078e0af3 */
[C---:B---3--:R-:W-:Y:S01]  /*141a0*/  IADD3 R9, R2.reuse, 0x18b, RZ ;  /* 0x0000018b02097810 */ /* 0x048fe20007ffe0ff */
[----:B------:R1:W-:Y:S01]  /*141b0*/  STL [R1+0x6c64], R12 ;  /* 0x006c640c01007387 */ /* 0x0003e20000100800 */
[C---:B------:R-:W-:Y:S01]  /*141c0*/  IMAD R122, R243.reuse, R5, R122 ;  /* 0x00000005f37a7224 */ /* 0x040fe200078e027a */
[----:B------:R-:W-:Y:S01]  /*141d0*/  ISETP.GT.U32.AND P2, PT, R243, R11, PT ;  /* 0x0000000bf300720c */ /* 0x000fe20003f44070 */
[--C-:B------:R-:W-:Y:S01]  /*141e0*/  @!P5 IMAD.IADD R81, R81, 0x1, -R243.reuse ;  /* 0x000000015151d824 */ /* 0x100fe200078e0af3 */
[----:B------:R-:W-:Y:S01]  /*141f0*/  STL [R1+0x6c6c], R10 ;  /* 0x006c6c0a01007387 */ /* 0x000fe20000100800 */
[----:B------:R-:W-:Y:S01]  /*14200*/  IABS R5, R9 ;  /* 0x0000000900057213 */ /* 0x000fe20000000000 */
[----:B------:R-:W-:Y:S01]  /*14210*/  VIADD R4, R2, 0x18c ;  /* 0x0000018c02047836 */ /* 0x000fe20000000000 */
[C---:B------:R-:W-:Y:S01]  /*14220*/  ISETP.GT.U32.AND P6, PT, R243.reuse, R78, PT ;  /* 0x0000004ef300720c */ /* 0x040fe20003fc4070 */
[----:B------:R2:W-:Y:S01]  /*14230*/  STL [R1+0x6c74], R9 ;  /* 0x006c740901007387 */ /* 0x0005e20000100800 */
[C---:B------:R-:W-:Y:S01]  /*14240*/  ISETP.GT.U32.AND P5, PT, R243.reuse, R122, PT ;  /* 0x0000007af300720c */ /* 0x040fe20003fa4070 */
[--C-:B------:R-:W-:Y:S01]  /*14250*/  @!P3 IMAD.IADD R182, R182, 0x1, -R243.reuse ;  /* 0x00000001b6b6b824 */ /* 0x100fe200078e0af3 */
[----:B------:R-:W-:Y:S01]  /*14260*/  IABS R184, R10 ;  /* 0x0000000a00b87213 */ /* 0x000fe20000000000 */
[----:B------:R3:W-:Y:S01]  /*14270*/  STL [R1+0x6c78], R4 ;  /* 0x006c780401007387 */ /* 0x0007e20000100800 */
[----:B------:R-:W-:Y:S01]  /*14280*/  IABS R58, R4 ;  /* 0x00000004003a7213 */ /* 0x000fe20000000000 */
[----:B-1----:R-:W-:Y:S01]  /*14290*/  VIADD R12, R2, 0x18f ;  /* 0x0000018f020c7836 */ /* 0x002fe20000000000 */
[----:B------:R-:W-:Y:S01]  /*142a0*/  ISETP.GT.U32.AND P3, PT, R243, R182, PT ;  /* 0x000000b6f300720c */ /* 0x000fe20003f64070 */
[--C-:B------:R-:W-:Y:S01]  /*142b0*/  @!P2 IMAD.IADD R11, R11, 0x1, -R243.reuse ;  /* 0x000000010b0ba824 */ /* 0x100fe200078e0af3 */
[----:B------:R-:W-:Y:S01]  /*142c0*/  ISETP.GE.AND P2, PT, R7, RZ, PT ;  /* 0x000000ff0700720c */ /* 0x000fe20003f46270 */
[----:B--2---:R-:W-:Y:S01]  /*142d0*/  IMAD.HI.U32 R9, R6, R183, RZ ;  /* 0x000000b706097227 */ /* 0x004fe200078e00ff */
[----:B------:R-:W-:Y:S01]  /*142e0*/  IABS R123, R12 ;  /* 0x0000000c007b7213 */ /* 0x000fe20000000000 */
[----:B------:R-:W-:Y:S01]  /*142f0*/  STL [R1+0x6c70], R14 ;  /* 0x006c700e01007387 */ /* 0x000fe20000100800 */
[----:B------:R-:W-:Y:S01]  /*14300*/  @!P6 IADD3 R78, R78, -R243, RZ ;  /* 0x800000f34e4ee210 */ /* 0x000fe20007ffe0ff */
[----:B------:R-:W-:Y:S01]  /*14310*/  IMAD.HI.U32 R7, R6, R5, RZ ;  /* 0x0000000506077227 */ /* 0x000fe200078e00ff */
[----:B------:R-:W-:Y:S01]  /*14320*/  IADD3 R9, -R9, RZ, RZ ;  /* 0x000000ff09097210 */ /* 0x000fe20007ffe1ff */
[----:B------:R1:W-:Y:S02]  /*14330*/  STL [R1+0x6c7c], R13 ;  /* 0x006c7c0d01007387 */ /* 0x0003e40000100800 */
[----:B------:R-:W-:-:S02]  /*14340*/  @!P5 IMAD.IADD R122, R122, 0x1, -R243 ;  /* 0x000000017a7ad824 */ /* 0x000fc400078e0af3 */
[C---:B------:R-:W-:Y:S01]  /*14350*/  IMAD R183, R243.reuse, R9, R183 ;  /* 0x00000009f3b77224 */ /* 0x040fe200078e02b7 */
[----:B------:R-:W-:Y:S01]  /*14360*/  @!P3 IADD3 R182, R182, -R243, RZ ;  /* 0x800000f3b6b6b210 */ /* 0x000fe20007ffe0ff */
[----:B------:R-:W-:Y:S01]  /*14370*/  IMAD.MOV R7, RZ, RZ, -R7 ;  /* 0x000000ffff077224 */ /* 0x000fe200078e0a07 */
[C---:B------:R-:W-:Y:S01]  /*14380*/  ISETP.GT.U32.AND P5, PT, R243.reuse, R122, PT ;  /* 0x0000007af300720c */ /* 0x040fe20003fa4070 */
[----:B------:R-:W-:Y:S01]  /*14390*/  IMAD.HI.U32 R8, R6, R184, RZ ;  /* 0x000000b806087227 */ /* 0x000fe200078e00ff */
[C---:B------:R-:W-:Y:S01]  /*143a0*/  ISETP.GT.U32.AND P6, PT, R243.reuse, R183, PT ;  /* 0x000000b7f300720c */ /* 0x040fe20003fc4070 */
[----:B------:R-:W-:Y:S02]  /*143b0*/  STL [R1+0x6c84], R12 ;  /* 0x006c840c01007387 */ /* 0x000fe40000100800 */
[----:B------:R-:W-:Y:S02]  /*143c0*/  IMAD R5, R243, R7, R5 ;  /* 0x00000007f3057224 */ /* 0x000fe400078e0205 */
[----:B------:R-:W-:-:S02]  /*143d0*/  IMAD.MOV R8, RZ, RZ, -R8 ;  /* 0x000000ffff087224 */ /* 0x000fc400078e0a08 */
[----:B---3--:R-:W-:Y:S01]  /*143e0*/  IMAD.HI.U32 R4, R6, R58, RZ ;  /* 0x0000003a06047227 */ /* 0x008fe200078e00ff */
[----:B------:R-:W-:-:S03]  /*143f0*/  ISETP.GT.U32.AND P3, PT, R243, R5, PT ;  /* 0x00000005f300720c */ /* 0x000fc60003f64070 */
[----:B------:R-:W-:Y:S02]  /*14400*/  IMAD R184, R243, R8, R184 ;  /* 0x00000008f3b87224 */ /* 0x000fe400078e02b8 */
[--C-:B------:R-:W-:Y:S02]  /*14410*/  @!P6 IMAD.IADD R183, R183, 0x1, -R243.reuse ;  /* 0x00000001b7b7e824 */ /* 0x100fe400078e0af3 */
[----:B------:R-:W-:Y:S01]  /*14420*/  @!P5 IMAD.IADD R122, R122, 0x1, -R243 ;  /* 0x000000017a7ad824 */ /* 0x000fe200078e0af3 */
[C---:B------:R-:W-:Y:S01]  /*14430*/  ISETP.GT.U32.AND P5, PT, R243.reuse, R184, PT ;  /* 0x000000b8f300720c */ /* 0x040fe20003fa4070 */
[----:B------:R-:W-:Y:S01]  /*14440*/  IMAD.MOV R4, RZ, RZ, -R4 ;  /* 0x000000ffff047224 */ /* 0x000fe200078e0a04 */
[----:B------:R-:W-:Y:S01]  /*14450*/  ISETP.GT.U32.AND P6, PT, R243, R183, PT ;  /* 0x000000b7f300720c */ /* 0x000fe20003fc4070 */
[----:B------:R-:W-:-:S04]  /*14460*/  IMAD.HI.U32 R8, R6, R88, RZ ;  /* 0x0000005806087227 */ /* 0x000fc800078e00ff */
[--C-:B------:R-:W-:Y:S02]  /*14470*/  @!P3 IMAD.IADD R5, R5, 0x1, -R243.reuse ;  /* 0x000000010505b824 */ /* 0x100fe400078e0af3 */
[C---:B------:R-:W-:Y:S02]  /*14480*/  IMAD R58, R243.reuse, R4, R58 ;  /* 0x00000004f33a7224 */ /* 0x040fe400078e023a */
[----:B------:R-:W-:Y:S01]  /*14490*/  IMAD.MOV R8, RZ, RZ, -R8 ;  /* 0x000000ffff087224 */ /* 0x000fe200078e0a08 */
[----:B------:R-:W-:Y:S01]  /*144a0*/  ISETP.GT.U32.AND P3, PT, R243, R5, PT ;  /* 0x00000005f300720c */ /* 0x000fe20003f64070 */
[----:B------:R-:W-:Y:S02]  /*144b0*/  @!P5 IMAD.IADD R184, R184, 0x1, -R243 ;  /* 0x00000001b8b8d824 */ /* 0x000fe400078e0af3 */
[----:B------:R-:W-:Y:S01]  /*144c0*/  @!P6 IADD3 R183, R183, -R243, RZ ;  /* 0x800000f3b7b7e210 */ /* 0x000fe20007ffe0ff */
[C---:B------:R-:W-:Y:S01]  /*144d0*/  IMAD R88, R243.reuse, R8, R88 ;  /* 0x00000008f3587224 */ /* 0x040fe200078e0258 */
[C---:B------:R-:W-:Y:S01]  /*144e0*/  ISETP.GT.U32.AND P6, PT, R243.reuse, R58, PT ;  /* 0x0000003af300720c */ /* 0x040fe20003fc4070 */
[----:B------:R-:W-:Y:S01]  /*144f0*/  IMAD.HI.U32 R9, R6, R19, RZ ;  /* 0x0000001306097227 */ /* 0x000fe200078e00ff */
[----:B------:R-:W-:-:S03]  /*14500*/  ISETP.GT.U32.AND P5, PT, R243, R184, PT ;  /* 0x000000b8f300720c */ /* 0x000fc60003fa4070 */
[----:B------:R-:W-:Y:S02]  /*14510*/  IMAD.MOV R9, RZ, RZ, -R9 ;  /* 0x000000ffff097224 */ /* 0x000fe400078e0a09 */
[----:B------:R-:W-:Y:S01]  /*14520*/  IMAD.HI.U32 R7, R6, R123, RZ ;  /* 0x0000007b06077227 */ /* 0x000fe200078e00ff */
[----:B------:R-:W-:Y:S02]  /*14530*/  @!P3 IADD3 R5, R5, -R243, RZ ;  /* 0x800000f30505b210 */ /* 0x000fe40007ffe0ff */
[C---:B------:R-:W-:Y:S01]  /*14540*/  ISETP.GT.U32.AND P3, PT, R243.reuse, R88, PT ;  /* 0x00000058f300720c */ /* 0x040fe20003f64070 */
[C---:B------:R-:W-:Y:S02]  /*14550*/  IMAD R19, R243.reuse, R9, R19 ;  /* 0x00000009f3137224 */ /* 0x040fe400078e0213 */
[--C-:B------:R-:W-:Y:S02]  /*14560*/  @!P6 IMAD.IADD R58, R58, 0x1, -R243.reuse ;  /* 0x000000013a3ae824 */ /* 0x100fe400078e0af3 */
[----:B------:R-:W-:Y:S01]  /*14570*/  @!P5 IMAD.IADD R184, R184, 0x1, -R243 ;  /* 0x00000001b8b8d824 */ /* 0x000fe200078e0af3 */
[C---:B------:R-:W-:Y:S01]  /*14580*/  ISETP.GT.U32.AND P5, PT, R243.reuse, R19, PT ;  /* 0x00000013f300720c */ /* 0x040fe20003fa4070 */
[----:B-1----:R-:W-:Y:S01]  /*14590*/  VIADD R13, R2, 0x191 ;  /* 0x00000191020d7836 */ /* 0x002fe20000000000 */
[----:B------:R-:W-:Y:S01]  /*145a0*/  ISETP.GT.U32.AND P6, PT, R243, R58, PT ;  /* 0x0000003af300720c */ /* 0x000fe20003fc4070 */
[----:B------:R-:W-:-:S02]  /*145b0*/  IMAD.MOV R7, RZ, RZ, -R7 ;  /* 0x000000ffff077224 */ /* 0x000fc400078e0a07 */
[----:B------:R-:W-:Y:S01]  /*145c0*/  VIADD R10, R2, 0x190 ;  /* 0x00000190020a7836 */ /* 0x000fe20000000000 */
[----:B------:R-:W-:Y:S01]  /*145d0*/  IABS R186, R13 ;  /* 0x0000000d00ba7213 */ /* 0x000fe20000000000 */
[----:B------:R-:W-:Y:S02]  /*145e0*/  @!P3 IMAD.IADD R88, R88, 0x1, -R243 ;  /* 0x000000015858b824 */ /* 0x000fe400078e0af3 */
[C---:B------:R-:W-:Y:S01]  /*145f0*/  IMAD R123, R243.reuse, R7, R123 ;  /* 0x00000007f37b7224 */ /* 0x040fe200078e027b */
[----:B------:R-:W-:Y:S01]  /*14600*/  IABS R185, R10 ;  /* 0x0000000a00b97213 */ /* 0x000fe20000000000 */
[----:B------:R-:W-:Y:S01]  /*14610*/  IMAD.HI.U32 R9, R6, R186, RZ ;  /* 0x000000ba06097227 */ /* 0x000fe200078e00ff */
[----:B------:R-:W-:Y:S01]  /*14620*/  ISETP.GT.U32.AND P3, PT, R243, R88, PT ;  /* 0x00000058f300720c */ /* 0x000fe20003f64070 */
[----:B------:R1:W-:Y:S02]  /*14630*/  STL [R1+0x6c88], R10 ;  /* 0x006c880a01007387 */ /* 0x0003e40000100800 */
[----:B------:R-:W-:Y:S01]  /*14640*/  @!P6 IADD3 R58, R58, -R243, RZ ;  /* 0x800000f33a3ae210 */ /* 0x000fe20007ffe0ff */
[----:B------:R-:W-:Y:S01]  /*14650*/  @!P5 IMAD.IADD R19, R19, 0x1, -R243 ;  /* 0x000000011313d824 */ /* 0x000fe200078e0af3 */
[C---:B------:R-:W-:Y:S01]  /*14660*/  ISETP.GT.U32.AND P6, PT, R243.reuse, R123, PT ;  /* 0x0000007bf300720c */ /* 0x040fe20003fc4070 */
[----:B------:R-:W-:Y:S01]  /*14670*/  IMAD.MOV R9, RZ, RZ, -R9 ;  /* 0x000000ffff097224 */ /* 0x000fe200078e0a09 */
[----:B------:R-:W-:Y:S01]  /*14680*/  STL [R1+0x6c80], R13 ;  /* 0x006c800d01007387 */ /* 0x000fe20000100800 */
[----:B------:R-:W-:Y:S01]  /*14690*/  IMAD.HI.U32 R4, R6, R185, RZ ;  /* 0x000000b906047227 */ /* 0x000fe200078e00ff */
[----:B------:R-:W-:-:S03]  /*146a0*/  ISETP.GT.U32.AND P5, PT, R243, R19, PT ;  /* 0x00000013f300720c */ /* 0x000fc60003fa4070 */
[C---:B------:R-:W-:Y:S01]  /*146b0*/  IMAD R186, R243.reuse, R9, R186 ;  /* 0x00000009f3ba7224 */ /* 0x040fe200078e02ba */
[----:B------:R-:W-:Y:S01]  /*146c0*/  @!P3 IADD3 R88, R88, -R243, RZ ;  /* 0x800000f35858b210 */ /* 0x000fe20007ffe0ff */
[C---:B-1----:R-:W-:Y:S02]  /*146d0*/  VIADD R10, R2.reuse, 0x192 ;  /* 0x00000192020a7836 */ /* 0x042fe40000000000 */
[----:B------:R-:W-:Y:S01]  /*146e0*/  IMAD.MOV R4, RZ, RZ, -R4 ;  /* 0x000000ffff047224 */ /* 0x000fe200078e0a04 */
[----:B------:R-:W-:Y:S01]  /*146f0*/  ISETP.GT.U32.AND P3, PT, R243, R186, PT ;  /* 0x000000baf300720c */ /* 0x000fe20003f64070 */
[----:B------:R-:W-:Y:S01]  /*14700*/  @!P6 IMAD.IADD R123, R123, 0x1, -R243 ;  /* 0x000000017b7be824 */ /* 0x000fe200078e0af3 */
[----:B------:R1:W-:Y:S01]  /*14710*/  STL [R1+0x6c8c], R10 ;  /* 0x006c8c0a01007387 */ /* 0x0003e20000100800 */
[----:B------:R-:W-:Y:S02]  /*14720*/  IMAD R185, R243, R4, R185 ;  /* 0x00000004f3b97224 */ /* 0x000fe400078e02b9 */
[----:B------:R-:W-:Y:S01]  /*14730*/  @!P5 IMAD.IADD R19, R19, 0x1, -R243 ;  /* 0x000000011313d824 */ /* 0x000fe200078e0af3 */
[C---:B------:R-:W-:Y:S01]  /*14740*/  ISETP.GT.U32.AND P6, PT, R243.reuse, R123, PT ;  /* 0x0000007bf300720c */ /* 0x040fe20003fc4070 */
[----:B------:R-:W-:Y:S01]  /*14750*/  VIADD R12, R2, 0x193 ;  /* 0x00000193020c7836 */ /* 0x000fe20000000000 */
[----:B------:R-:W-:Y:S01]  /*14760*/  ISETP.GT.U32.AND P5, PT, R243, R185, PT ;  /* 0x000000b9f300720c */ /* 0x000fe20003fa4070 */
[----:B------:R-:W-:Y:S01]  /*14770*/  IMAD.HI.U32 R4, R6, R125, RZ ;  /* 0x0000007d06047227 */ /* 0x000fe200078e00ff */
[----:B-1----:R-:W-:-:S03]  /*14780*/  IABS R10, R10 ;  /* 0x0000000a000a7213 */ /* 0x002fc60000000000 */
[--C-:B------:R-:W-:Y:S01]  /*14790*/  @!P3 IMAD.IADD R186, R186, 0x1, -R243.reuse ;  /* 0x00000001babab824 */ /* 0x100fe200078e0af3 */
[----:B------:R-:W-:Y:S01]  /*147a0*/  IABS R187, R12 ;  /* 0x0000000c00bb7213 */ /* 0x000fe20000000000 */
[----:B------:R-:W-:Y:S01]  /*147b0*/  IMAD.MOV R4, RZ, RZ, -R4 ;  /* 0x000000ffff047224 */ /* 0x000fe200078e0a04 */
[----:B------:R1:W-:Y:S01]  /*147c0*/  STL [R1+0x6ca8], R12 ;  /* 0x006ca80c01007387 */ /* 0x0003e20000100800 */
[----:B------:R-:W-:Y:S01]  /*147d0*/  IMAD.HI.U32 R8, R6, R10, RZ ;  /* 0x0000000a06087227 */ /* 0x000fe200078e00ff */
[----:B------:R-:W-:Y:S02]  /*147e0*/  ISETP.GT.U32.AND P3, PT, R243, R186, PT ;  /* 0x000000baf300720c */ /* 0x000fe40003f64070 */
[----:B------:R-:W-:Y:S01]  /*147f0*/  STL [R1+0x6cb0], R252 ;  /* 0x006cb0fc01007387 */ /* 0x000fe20000100800 */
[----:B------:R-:W-:Y:S02]  /*14800*/  IMAD.MOV R8, RZ, RZ, -R8 ;  /* 0x000000ffff087224 */ /* 0x000fe400078e0a08 */
[----:B------:R-:W-:Y:S01]  /*14810*/  @!P6 IMAD.IADD R123, R123, 0x1, -R243 ;  /* 0x000000017b7be824 */ /* 0x000fe200078e0af3 */
[----:B------:R-:W-:Y:S01]  /*14820*/  STL [R1+0x6ca4], R175 ;  /* 0x006ca4af01007387 */ /* 0x000fe20000100800 */
[----:B------:R-:W-:-:S02]  /*14830*/  IMAD R10, R243, R8, R10 ;  /* 0x00000008f30a7224 */ /* 0x000fc400078e020a */
[----:B------:R-:W-:Y:S01]  /*14840*/  @!P5 IMAD.IADD R185, R185, 0x1, -R243 ;  /* 0x00000001b9b9d824 */ /* 0x000fe200078e0af3 */
[----:B------:R-:W-:Y:S01]  /*14850*/  STL [R1+0x6cac], R174 ;  /* 0x006cacae01007387 */ /* 0x000fe20000100800 */
[C---:B------:R-:W-:Y:S01]  /*14860*/  IMAD R125, R243.reuse, R4, R125 ;  /* 0x00000004f37d7224 */ /* 0x040fe200078e027d */
[C---:B------:R-:W-:Y:S01]  /*14870*/  ISETP.GT.U32.AND P6, PT, R243.reuse, R10, PT ;  /* 0x0000000af300720c */ /* 0x040fe20003fc4070 */
[----:B------:R-:W-:Y:S01]  /*14880*/  IMAD.HI.U32 R7, R6, R187, RZ ;  /* 0x000000bb06077227 */ /* 0x000fe200078e00ff */
[C---:B------:R-:W-:Y:S01]  /*14890*/  ISETP.GT.U32.AND P5, PT, R243.reuse, R185, PT ;  /* 0x000000b9f300720c */ /* 0x040fe20003fa4070 */
[----:B------:R-:W-:Y:S02]  /*148a0*/  STL [R1+0x6ccc], R21 ;  /* 0x006ccc1501007387 */ /* 0x000fe40000100800 */
[----:B------:R-:W-:Y:S01]  /*148b0*/  @!P3 IMAD.IADD R186, R186, 0x1, -R243 ;  /* 0x00000001babab824 */ /* 0x000fe200078e0af3 */
[----:B------:R-:W-:Y:S01]  /*148c0*/  ISETP.GT.U32.AND P3, PT, R243, R125, PT ;  /* 0x0000007df300720c */ /* 0x000fe20003f64070 */
[----:B------:R-:W-:Y:S01]  /*148d0*/  IMAD.MOV R7, RZ, RZ, -R7 ;  /* 0x000000ffff077224 */ /* 0x000fe200078e0a07 */
[----:B------:R-:W-:Y:S01]  /*148e0*/  STL [R1+0x6cd0], R173 ;  /* 0x006cd0ad01007387 */ /* 0x000fe20000100800 */
[----:B------:R-:W-:-:S03]  /*148f0*/  IMAD.HI.U32 R9, R6, R18, RZ ;  /* 0x0000001206097227 */ /* 0x000fc600078e00ff */
[----:B------:R-:W-:Y:S01]  /*14900*/  STL [R1+0x6cb4], R41 ;  /* 0x006cb42901007387 */ /* 0x000fe20000100800 */
[----:B------:R-:W-:Y:S01]  /*14910*/  @!P6 IADD3 R10, R10, -R243, RZ ;  /* 0x800000f30a0ae210 */ /* 0x000fe20007ffe0ff */
[----:B------:R-:W-:Y:S02]  /*14920*/  IMAD R187, R243, R7, R187 ;  /* 0x00000007f3bb7224 */ /* 0x000fe400078e02bb */
[----:B------:R-:W-:Y:S01]  /*14930*/  @!P5 IMAD.IADD R185, R185, 0x1, -R243 ;  /* 0x00000001b9b9d824 */ /* 0x000fe200078e0af3 */
[C---:B------:R-:W-:Y:S01]  /*14940*/  ISETP.GT.U32.AND P6, PT, R243.reuse, R10, PT ;  /* 0x0000000af300720c */ /* 0x040fe20003fc4070 */
[----:B------:R-:W-:Y:S01]  /*14950*/  IMAD.MOV R9, RZ, RZ, -R9 ;  /* 0x000000ffff097224 */ /* 0x000fe200078e0a09 */
[----:B------:R-:W-:Y:S01]  /*14960*/  ISETP.GT.U32.AND P5, PT, R243, R187, PT ;  /* 0x000000bbf300720c */ /* 0x000fe20003fa4070 */
[C---:B------:R-:W-:Y:S01]  /*14970*/  IMAD.HI.U32 R7, R6.reuse, R124, RZ ;  /* 0x0000007c06077227 */ /* 0x040fe200078e00ff */
[----:B------:R-:W-:Y:S01]  /*14980*/  @!P3 IADD3 R125, R125, -R243, RZ ;  /* 0x800000f37d7db210 */ /* 0x000fe20007ffe0ff */
[----:B------:R-:W-:Y:S02]  /*14990*/  STL [R1+0x6cd4], R56 ;  /* 0x006cd43801007387 */ /* 0x000fe40000100800 */
[C---:B------:R-:W-:Y:S01]  /*149a0*/  IMAD R18, R243.reuse, R9, R18 ;  /* 0x00000009f3127224 */ /* 0x040fe200078e0212 */
[----:B------:R-:W-:Y:S01]  /*149b0*/  ISETP.GT.U32.AND P3, PT, R243, R125, PT ;  /* 0x0000007df300720c */ /* 0x000fe20003f64070 */
[----:B------:R-:W-:Y:S01]  /*149c0*/  IMAD.MOV R7, RZ, RZ, -R7 ;  /* 0x000000ffff077224 */ /* 0x000fe200078e0a07 */
[----:B------:R-:W-:Y:S01]  /*149d0*/  STL [R1+0x6cdc], R172 ;  /* 0x006cdcac01007387 */ /* 0x000fe20000100800 */
[----:B------:R-:W-:-:S03]  /*149e0*/  IMAD.HI.U32 R8, R6, R79, RZ ;  /* 0x0000004f06087227 */ /* 0x000fc600078e00ff */
[----:B------:R-:W-:Y:S01]  /*149f0*/  STL [R1+0x6cf4], R171 ;  /* 0x006cf4ab01007387 */ /* 0x000fe20000100800 */
[--C-:B------:R-:W-:Y:S01]  /*14a00*/  @!P6 IMAD.IADD R10, R10, 0x1, -R243.reuse ;  /* 0x000000010a0ae824 */ /* 0x100fe200078e0af3 */
[----:B------:R-:W-:Y:S01]  /*14a10*/  ISETP.GT.U32.AND P6, PT, R243, R18, PT ;  /* 0x00000012f300720c */ /* 0x000fe20003fc4070 */
[----:B------:R-:W-:Y:S01]  /*14a20*/  @!P5 IMAD.IADD R187, R187, 0x1, -R243 ;  /* 0x00000001bbbbd824 */ /* 0x000fe200078e0af3 */
[----:B------:R-:W-:Y:S01]  /*14a30*/  STL [R1+0x6cd8], R170 ;  /* 0x006cd8aa01007387 */ /* 0x000fe20000100800 */
[----:B------:R-:W-:Y:S02]  /*14a40*/  IMAD R124, R243, R7, R124 ;  /* 0x00000007f37c7224 */ /* 0x000fe400078e027c */
[----:B------:R-:W-:Y:S01]  /*14a50*/  @!P3 IADD3 R125, R125, -R243, RZ ;  /* 0x800000f37d7db210 */ /* 0x000fe20007ffe0ff */
[----:B------:R-:W-:Y:S01]  /*14a60*/  IMAD.MOV R8, RZ, RZ, -R8 ;  /* 0x000000ffff087224 */ /* 0x000fe200078e0a08 */
[C---:B------:R-:W-:Y:S01]  /*14a70*/  ISETP.GT.U32.AND P5, PT, R243.reuse, R187, PT ;  /* 0x000000bbf300720c */ /* 0x040fe20003fa4070 */
[----:B------:R-:W-:Y:S01]  /*14a80*/  IMAD.HI.U32 R4, R6, R188, RZ ;  /* 0x000000bc06047227 */ /* 0x000fe200078e00ff */
[C---:B------:R-:W-:Y:S01]  /*14a90*/  ISETP.GT.U32.AND P3, PT, R243.reuse, R124, PT ;  /* 0x0000007cf300720c */ /* 0x040fe20003f64070 */
[----:B------:R-:W-:Y:S02]  /*14aa0*/  STL [R1+0x6cf0], R120 ;  /* 0x006cf07801007387 */ /* 0x000fe40000100800 */
[----:B------:R-:W-:-:S02]  /*14ab0*/  IMAD R79, R243, R8, R79 ;  /* 0x00000008f34f7224 */ /* 0x000fc400078e024f */
[--C-:B------:R-:W-:Y:S01]  /*14ac0*/  @!P6 IMAD.IADD R18, R18, 0x1, -R243.reuse ;  /* 0x000000011212e824 */ /* 0x100fe200078e0af3 */
[----:B------:R-:W-:Y:S01]  /*14ad0*/  STL [R1+0x6d04], R22 ;  /* 0x006d041601007387 */ /* 0x000fe20000100800 */
[----:B------:R-:W-:Y:S02]  /*14ae0*/  IMAD.MOV R4, RZ, RZ, -R4 ;  /* 0x000000ffff047224 */ /* 0x000fe400078e0a04 */
[----:B------:R-:W-:Y:S01]  /*14af0*/  IMAD.HI.U32 R8, R6, R190, RZ ;  /* 0x000000be06087227 */ /* 0x000fe200078e00ff */
[----:B------:R-:W-:Y:S01]  /*14b00*/  ISETP.GT.U32.AND P6, PT, R243, R18, PT ;  /* 0x00000012f300720c */ /* 0x000fe20003fc4070 */
[----:B------:R-:W-:Y:S02]  /*14b10*/  STL [R1+0x6d18], R28 ;  /* 0x006d181c01007387 */ /* 0x000fe40000100800 */
[--C-:B------:R-:W-:Y:S01]  /*14b20*/  @!P5 IMAD.IADD R187, R187, 0x1, -R243.reuse ;  /* 0x00000001bbbbd824 */ /* 0x100fe200078e0af3 */
[C---:B------:R-:W-:Y:S01]  /*14b30*/  ISETP.GT.U32.AND P5, PT, R243.reuse, R79, PT ;  /* 0x0000004ff300720c */ /* 0x040fe20003fa4070 */
[----:B------:R-:W-:Y:S01]  /*14b40*/  @!P3 IMAD.IADD R124, R124, 0x1, -R243 ;  /* 0x000000017c7cb824 */ /* 0x000fe200078e0af3 */
[----:B------:R-:W-:Y:S01]  /*14b50*/  STL [R1+0x6d00], R42 ;  /* 0x006d002a01007387 */ /* 0x000fe20000100800 */
[----:B------:R-:W-:-:S02]  /*14b60*/  IMAD R188, R243, R4, R188 ;  /* 0x00000004f3bc7224 */ /* 0x000fc400078e02bc */
[----:B------:R-:W-:Y:S01]  /*14b70*/  IMAD.MOV R8, RZ, RZ, -R8 ;  /* 0x000000ffff087224 */ /* 0x000fe200078e0a08 */
[C---:B------:R-:W-:Y:S01]  /*14b80*/  ISETP.GT.U32.AND P3, PT, R243.reuse, R124, PT ;  /* 0x0000007cf300720c */ /* 0x040fe20003f64070 */
[----:B------:R-:W-:Y:S01]  /*14b90*/  IMAD.HI.U32 R9, R6, R189, RZ ;  /* 0x000000bd06097227 */ /* 0x000fe200078e00ff */
[----:B------:R-:W-:Y:S03]  /*14ba0*/  STL [R1+0x6e3c], R149 ;  /* 0x006e3c9501007387 */ /* 0x000fe60000100800 */
[--C-:B------:R-:W-:Y:S01]  /*14bb0*/  @!P6 IMAD.IADD R18, R18, 0x1, -R243.reuse ;  /* 0x000000011212e824 */ /* 0x100fe200078e0af3 */
[----:B------:R-:W-:Y:S01]  /*14bc0*/  ISETP.GT.U32.AND P6, PT, R243, R188, PT ;  /* 0x000000bcf300720c */ /* 0x000fe20003fc4070 */
[----:B------:R-:W-:Y:S01]  /*14bd0*/  @!P5 IMAD.IADD R79, R79, 0x1, -R243 ;  /* 0x000000014f4fd824 */ /* 0x000fe200078e0af3 */
[----:B------:R-:W-:Y:S01]  /*14be0*/  STL [R1+0x6d08], R55 ;  /* 0x006d083701007387 */ /* 0x000fe20000100800 */
[----:B------:R-:W-:-:S02]  /*14bf0*/  IMAD R190, R243, R8, R190 ;  /* 0x00000008f3be7224 */ /* 0x000fc400078e02be */
[----:B------:R-:W-:Y:S01]  /*14c00*/  IMAD.MOV R9, RZ, RZ, -R9 ;  /* 0x000000ffff097224 */ /* 0x000fe200078e0a09 */
[C---:B------:R-:W-:Y:S01]  /*14c10*/  ISETP.GT.U32.AND P5, PT, R243.reuse, R79, PT ;  /* 0x0000004ff300720c */ /* 0x040fe20003fa4070 */
[--C-:B------:R-:W-:Y:S01]  /*14c20*/  @!P3 IMAD.IADD R124, R124, 0x1, -R243.reuse ;  /* 0x000000017c7cb824 */ /* 0x100fe200078e0af3 */
[C---:B------:R-:W-:Y:S01]  /*14c30*/  ISETP.GT.U32.AND P3, PT, R243.reuse, R190, PT ;  /* 0x000000bef300720c */ /* 0x040fe20003f64070 */
[----:B------:R-:W-:Y:S01]  /*14c40*/  IMAD.HI.U32 R4, R6, R228, RZ ;  /* 0x000000e406047227 */ /* 0x000fe200078e00ff */
[----:B------:R-:W-:Y:S03]  /*14c50*/  STL [R1+0x6d1c], R169 ;  /* 0x006d1ca901007387 */ /* 0x000fe60000100800 */
[----:B------:R-:W-:Y:S01]  /*14c60*/  @!P6 IMAD.IADD R188, R188, 0x1, -R243 ;  /* 0x00000001bcbce824 */ /* 0x000fe200078e0af3 */
[----:B------:R-:W-:Y:S01]  /*14c70*/  IADD3 R4, -R4, RZ, RZ ;  /* 0x000000ff04047210 */ /* 0x000fe20007ffe1ff */
[C---:B------:R-:W-:Y:S01]  /*14c80*/  IMAD R189, R243.reuse, R9, R189 ;  /* 0x00000009f3bd7224 */ /* 0x040fe200078e02bd */
[----:B------:R-:W-:Y:S01]  /*14c90*/  STL [R1+0x6d0c], R168 ;  /* 0x006d0ca801007387 */ /* 0x000fe20000100800 */
[----:B------:R-:W-:Y:S01]  /*14ca0*/  IMAD.HI.U32 R9, R6, R17, RZ ;  /* 0x0000001106097227 */ /* 0x000fe200078e00ff */
[----:B------:R-:W-:-:S02]  /*14cb0*/  ISETP.GT.U32.AND P6, PT, R243, R188, PT ;  /* 0x000000bcf300720c */ /* 0x000fc40003fc4070 */
[----:B------:R-:W-:Y:S01]  /*14cc0*/  STL [R1+0x6d20], R167 ;  /* 0x006d20a701007387 */ /* 0x000fe20000100800 */
[--C-:B------:R-:W-:Y:S01]  /*14cd0*/  @!P5 IMAD.IADD R79, R79, 0x1, -R243.reuse ;  /* 0x000000014f4fd824 */ /* 0x100fe200078e0af3 */
[----:B------:R-:W-:Y:S01]  /*14ce0*/  ISETP.GT.U32.AND P5, PT, R243, R189, PT ;  /* 0x000000bdf300720c */ /* 0x000fe20003fa4070 */
[--C-:B------:R-:W-:Y:S01]  /*14cf0*/  @!P3 IMAD.IADD R190, R190, 0x1, -R243.reuse ;  /* 0x00000001bebeb824 */ /* 0x100fe200078e0af3 */
[----:B------:R-:W-:Y:S01]  /*14d00*/  IADD3 R9, -R9, RZ, RZ ;  /* 0x000000ff09097210 */ /* 0x000fe20007ffe1ff */
[C---:B------:R-:W-:Y:S01]  /*14d10*/  IMAD R228, R243.reuse, R4, R228 ;  /* 0x00000004f3e47224 */ /* 0x040fe200078e02e4 */
[----:B------:R-:W-:Y:S01]  /*14d20*/  STL [R1+0x6d24], R119 ;  /* 0x006d247701007387 */ /* 0x000fe20000100800 */
[----:B------:R-:W-:Y:S01]  /*14d30*/  IMAD.HI.U32 R7, R6, R59, RZ ;  /* 0x0000003b06077227 */ /* 0x000fe200078e00ff */
[C---:B------:R-:W-:Y:S02]  /*14d40*/  ISETP.GT.U32.AND P3, PT, R243.reuse, R190, PT ;  /* 0x000000bef300720c */ /* 0x040fe40003f64070 */
[----:B------:R-:W-:Y:S01]  /*14d50*/  STL [R1+0x6d40], R103 ;  /* 0x006d406701007387 */ /* 0x000fe20000100800 */
[----:B------:R-:W-:Y:S01]  /*14d60*/  @!P6 IMAD.IADD R188, R188, 0x1, -R243 ;  /* 0x00000001bcbce824 */ /* 0x000fe200078e0af3 */
[C---:B------:R-:W-:Y:S01]  /*14d70*/  ISETP.GT.U32.AND P6, PT, R243.reuse, R228, PT ;  /* 0x000000e4f300720c */ /* 0x040fe20003fc4070 */
[----:B------:R-:W-:Y:S01]  /*14d80*/  IMAD R17, R243, R9, R17 ;  /* 0x00000009f3117224 */ /* 0x000fe200078e0211 */
[----:B------:R-:W-:Y:S01]  /*14d90*/  IABS R9, R55 ;  /* 0x0000003700097213 */ /* 0x000fe20000000000 */
[----:B------:R-:W-:-:S02]  /*14da0*/  @!P5 IMAD.IADD R189, R189, 0x1, -R243 ;  /* 0x00000001bdbdd824 */ /* 0x000fc400078e0af3 */
[----:B------:R-:W-:Y:S02]  /*14db0*/  IMAD.MOV R7, RZ, RZ, -R7 ;  /* 0x000000ffff077224 */ /* 0x000fe400078e0a07 */
[----:B------:R-:W-:Y:S01]  /*14dc0*/  IMAD.HI.U32 R8, R6, R89, RZ ;  /* 0x0000005906087227 */ /* 0x000fe200078e00ff */
[----:B------:R-:W-:-:S03]  /*14dd0*/  ISETP.GT.U32.AND P5, PT, R243, R189, PT ;  /* 0x000000bdf300720c */ /* 0x000fc60003fa4070 */
[--C-:B------:R-:W-:Y:S01]  /*14de0*/  @!P3 IMAD.IADD R190, R190, 0x1, -R243.reuse ;  /* 0x00000001bebeb824 */ /* 0x100fe200078e0af3 */
[C---:B------:R-:W-:Y:S01]  /*14df0*/  ISETP.GT.U32.AND P3, PT, R243.reuse, R17, PT ;  /* 0x00000011f300720c */ /* 0x040fe20003f64070 */
[----:B------:R-:W-:Y:S02]  /*14e00*/  @!P6 IMAD.IADD R228, R228, 0x1, -R243 ;  /* 0x00000001e4e4e824 */ /* 0x000fe400078e0af3 */
[C---:B------:R-:W-:Y:S02]  /*14e10*/  IMAD R59, R243.reuse, R7, R59 ;  /* 0x00000007f33b7224 */ /* 0x040fe400078e023b */
[----:B------:R-:W-:Y:S01]  /*14e20*/  IMAD.MOV R8, RZ, RZ, -R8 ;  /* 0x000000ffff087224 */ /* 0x000fe200078e0a08 */
[----:B------:R-:W-:Y:S01]  /*14e30*/  ISETP.GT.U32.AND P6, PT, R243, R228, PT ;  /* 0x000000e4f300720c */ /* 0x000fe20003fc4070 */
[----:B------:R-:W-:-:S04]  /*14e40*/  IMAD.HI.U32 R4, R6, R191, RZ ;  /* 0x000000bf06047227 */ /* 0x000fc800078e00ff */
[--C-:B------:R-:W-:Y:S01]  /*14e50*/  @!P5 IMAD.IADD R189, R189, 0x1, -R243.reuse ;  /* 0x00000001bdbdd824 */ /* 0x100fe200078e0af3 */
[----:B------:R-:W-:Y:S01]  /*14e60*/  ISETP.GT.U32.AND P5, PT, R243, R59, PT ;  /* 0x0000003bf300720c */ /* 0x000fe20003fa4070 */
[----:B------:R-:W-:Y:S02]  /*14e70*/  @!P3 IMAD.IADD R17, R17, 0x1, -R243 ;  /* 0x000000011111b824 */ /* 0x000fe400078e0af3 */
[C---:B------:R-:W-:Y:S02]  /*14e80*/  IMAD R89, R243.reuse, R8, R89 ;  /* 0x00000008f3597224 */ /* 0x040fe400078e0259 */
[----:B------:R-:W-:Y:S01]  /*14e90*/  IMAD.MOV R4, RZ, RZ, -R4 ;  /* 0x000000ffff047224 */ /* 0x000fe200078e0a04 */
[C---:B------:R-:W-:Y:S01]  /*14ea0*/  ISETP.GT.U32.AND P3, PT, R243.reuse, R17, PT ;  /* 0x00000011f300720c */ /* 0x040fe20003f64070 */
[----:B------:R-:W-:Y:S01]  /*14eb0*/  @!P6 IMAD.IADD R228, R228, 0x1, -R243 ;  /* 0x00000001e4e4e824 */ /* 0x000fe200078e0af3 */
[C---:B------:R-:W-:Y:S01]  /*14ec0*/  ISETP.GT.U32.AND P6, PT, R243.reuse, R89, PT ;  /* 0x00000059f300720c */ /* 0x040fe20003fc4070 */
[----:B------:R-:W-:-:S02]  /*14ed0*/  IMAD R191, R243, R4, R191 ;  /* 0x00000004f3bf7224 */ /* 0x000fc400078e02bf */
[C---:B------:R-:W-:Y:S02]  /*14ee0*/  IMAD.HI.U32 R7, R6.reuse, R197, RZ ;  /* 0x000000c506077227 */ /* 0x040fe400078e00ff */
[----:B------:R-:W-:Y:S02]  /*14ef0*/  @!P5 IADD3 R59, R59, -R243, RZ ;  /* 0x800000f33b3bd210 */ /* 0x000fe40007ffe0ff */
[----:B------:R-:W-:Y:S02]  /*14f00*/  IMAD.MOV R7, RZ, RZ, -R7 ;  /* 0x000000ffff077224 */ /* 0x000fe400078e0a07 */
[----:B------:R-:W-:Y:S01]  /*14f10*/  ISETP.GT.U32.AND P5, PT, R243, R59, PT ;  /* 0x0000003bf300720c */ /* 0x000fe20003fa4070 */
[----:B------:R-:W-:-:S04]  /*14f20*/  IMAD.HI.U32 R8, R6, R192, RZ ;  /* 0x000000c006087227 */ /* 0x000fc800078e00ff */
[--C-:B------:R-:W-:Y:S01]  /*14f30*/  @!P3 IMAD.IADD R17, R17, 0x1, -R243.reuse ;  /* 0x000000011111b824 */ /* 0x100fe200078e0af3 */
[----:B------:R-:W-:Y:S01]  /*14f40*/  ISETP.GT.U32.AND P3, PT, R243, R191, PT ;  /* 0x000000bff300720c */ /* 0x000fe20003f64070 */
[----:B------:R-:W-:Y:S02]  /*14f50*/  @!P6 IMAD.IADD R89, R89, 0x1, -R243 ;  /* 0x000000015959e824 */ /* 0x000fe400078e0af3 */
[C---:B------:R-:W-:Y:S02]  /*14f60*/  IMAD R197, R243.reuse, R7, R197 ;  /* 0x00000007f3c57224 */ /* 0x040fe400078e02c5 */
[----:B------:R-:W-:Y:S01]  /*14f70*/  IMAD.MOV R8, RZ, RZ, -R8 ;  /* 0x000000ffff087224 */ /* 0x000fe200078e0a08 */
[----:B------:R-:W-:Y:S01]  /*14f80*/  ISETP.GT.U32.AND P6, PT, R243, R89, PT ;  /* 0x00000059f300720c */ /* 0x000fe20003fc4070 */
[----:B------:R-:W-:Y:S01]  /*14f90*/  @!P5 IMAD.IADD R59, R59, 0x1, -R243 ;  /* 0x000000013b3bd824 */ /* 0x000fe200078e0af3 */
[C---:B------:R-:W-:Y:S01]  /*14fa0*/  ISETP.GT.U32.AND P5, PT, R243.reuse, R197, PT ;  /* 0x000000c5f300720c */ /* 0x040fe20003fa4070 */
[----:B------:R-:W-:-:S02]  /*14fb0*/  IMAD R192, R243, R8, R192 ;  /* 0x00000008f3c07224 */ /* 0x000fc400078e02c0 */
[----:B------:R-:W-:-:S04]  /*14fc0*/  IMAD.HI.U32 R4, R6, R193, RZ ;  /* 0x000000c106047227 */ /* 0x000fc800078e00ff */
[--C-:B------:R-:W-:Y:S02]  /*14fd0*/  @!P3 IMAD.IADD R191, R191, 0x1, -R243.reuse ;  /* 0x00000001bfbfb824 */ /* 0x100fe400078e0af3 */
[----:B------:R-:W-:Y:S02]  /*14fe0*/  IMAD.MOV R4, RZ, RZ, -R4 ;  /* 0x000000ffff047224 */ /* 0x000fe400078e0a04 */
[--C-:B------:R-:W-:Y:S01]  /*14ff0*/  @!P6 IMAD.IADD R89, R89, 0x1, -R243.reuse ;  /* 0x000000015959e824 */ /* 0x100fe200078e0af3 */
[----:B------:R-:W-:Y:S01]  /*15000*/  ISETP.GT.U32.AND P3, PT, R243, R191, PT ;  /* 0x000000bff300720c */ /* 0x000fe20003f64070 */
[----:B------:R-:W-:Y:S01]  /*15010*/  @!P5 IMAD.IADD R197, R197, 0x1, -R243 ;  /* 0x00000001c5c5d824 */ /* 0x000fe200078e0af3 */
[----:B------:R-:W-:Y:S01]  /*15020*/  ISETP.GT.U32.AND P6, PT, R243, R192, PT ;  /* 0x000000c0f300720c */ /* 0x000fe20003fc4070 */
[----:B------:R-:W-:-:S03]  /*15030*/  IMAD.HI.U32 R7, R6, R9, RZ ;  /* 0x0000000906077227 */ /* 0x000fc600078e00ff */
[C---:B------:R-:W-:Y:S01]  /*15040*/  ISETP.GT.U32.AND P5, PT, R243.reuse, R197, PT ;  /* 0x000000c5f300720c */ /* 0x040fe20003fa4070 */
[----:B------:R-:W-:Y:S01]  /*15050*/  IMAD R193, R243, R4, R193 ;  /* 0x00000004f3c17224 */ /* 0x000fe200078e02c1 */
[----:B------:R-:W-:Y:S01]  /*15060*/  IADD3 R7, -R7, RZ, RZ ;  /* 0x000000ff07077210 */ /* 0x000fe20007ffe1ff */
[----:B-1----:R-:W-:-:S04]  /*15070*/  IMAD.HI.U32 R12, R226, R83, RZ ;  /* 0x00000053e20c7227 */ /* 0x002fc800078e00ff */
[--C-:B------:R-:W-:Y:S01]  /*15080*/  @!P3 IMAD.IADD R191, R191, 0x1, -R243.reuse ;  /* 0x00000001bfbfb824 */ /* 0x100fe200078e0af3 */
[C---:B------:R-:W-:Y:S01]  /*15090*/  ISETP.GT.U32.AND P3, PT, R243.reuse, R193, PT ;  /* 0x000000c1f300720c */ /* 0x040fe20003f64070 */
[----:B------:R-:W-:Y:S02]  /*150a0*/  IMAD.MOV R12, RZ, RZ, -R12 ;  /* 0x000000ffff0c7224 */ /* 0x000fe400078e0a0c */
[----:B------:R-:W-:Y:S02]  /*150b0*/  @!P6 IMAD.IADD R192, R192, 0x1, -R243 ;  /* 0x00000001c0c0e824 */ /* 0x000fe400078e0af3 */
[C---:B------:R-:W-:Y:S02]  /*150c0*/  IMAD R83, R243.reuse, R12, R83 ;  /* 0x0000000cf3537224 */ /* 0x040fe400078e0253 */
[C---:B------:R-:W-:Y:S01]  /*150d0*/  IMAD R9, R243.reuse, R7, R9 ;  /* 0x00000007f3097224 */ /* 0x040fe200078e0209 */
[----:B------:R-:W-:Y:S01]  /*150e0*/  ISETP.GT.U32.AND P6, PT, R243, R192, PT ;  /* 0x000000c0f300720c */ /* 0x000fe20003fc4070 */
[----:B------:R-:W-:-:S04]  /*150f0*/  IMAD.HI.U32 R12, R6, R27, RZ ;  /* 0x0000001b060c7227 */ /* 0x000fc800078e00ff */
[--C-:B------:R-:W-:Y:S01]  /*15100*/  @!P5 IMAD.IADD R197, R197, 0x1, -R243.reuse ;  /* 0x00000001c5c5d824 */ /* 0x100fe200078e0af3 */
[----:B------:R-:W-:Y:S01]  /*15110*/  ISETP.GT.U32.AND P5, PT, R243, R9, PT ;  /* 0x00000009f300720c */ /* 0x000fe20003fa4070 */
[----:B------:R-:W-:Y:S01]  /*15120*/  @!P3 IMAD.IADD R193, R193, 0x1, -R243 ;  /* 0x00000001c1c1b824 */ /* 0x000fe200078e0af3 */
[----:B------:R-:W-:Y:S01]  /*15130*/  IADD3 R12, -R12, RZ, RZ ;  /* 0x000000ff0c0c7210 */ /* 0x000fe20007ffe1ff */
[----:B------:R-:W-:-:S03]  /*15140*/  IMAD.HI.U32 R4, R6, R80, RZ ;  /* 0x0000005006047227 */ /* 0x000fc600078e00ff */
[C---:B------:R-:W-:Y:S01]  /*15150*/  ISETP.GT.U32.AND P3, PT, R243.reuse, R193, PT ;  /* 0x000000c1f300720c */ /* 0x040fe20003f64070 */
[C---:B------:R-:W-:Y:S02]  /*15160*/  IMAD R27, R243.reuse, R12, R27 ;  /* 0x0000000cf31b7224 */ /* 0x040fe400078e021b */
[--C-:B------:R-:W-:Y:S02]  /*15170*/  @!P6 IMAD.IADD R192, R192, 0x1, -R243.reuse ;  /* 0x00000001c0c0e824 */ /* 0x100fe400078e0af3 */
[----:B------:R-:W-:Y:S01]  /*15180*/  IMAD.MOV R4, RZ, RZ, -R4 ;  /* 0x000000ffff047224 */ /* 0x000fe200078e0a04 */
[----:B------:R-:W-:Y:S01]  /*15190*/  ISETP.GT.U32.AND P6, PT, R243, R27, PT ;  /* 0x0000001bf300720c */ /* 0x000fe20003fc4070 */
[----:B------:R-:W-:Y:S02]  /*151a0*/  @!P5 IMAD.IADD R9, R9, 0x1, -R243 ;  /* 0x000000010909d824 */ /* 0x000fe400078e0af3 */
[C---:B------:R-:W-:Y:S02]  /*151b0*/  IMAD R80, R243.reuse, R4, R80 ;  /* 0x00000004f3507224 */ /* 0x040fe400078e0250 */
[----:B------:R-:W-:Y:S01]  /*151c0*/  IMAD.HI.U32 R8, R6, R16, RZ ;  /* 0x0000001006087227 */ /* 0x000fe200078e00ff */
[----:B------:R-:W-:-:S03]  /*151d0*/  ISETP.GT.U32.AND P5, PT, R243, R9, PT ;  /* 0x00000009f300720c */ /* 0x000fc60003fa4070 */
[--C-:B------:R-:W-:Y:S01]  /*151e0*/  @!P3 IMAD.IADD R193, R193, 0x1, -R243.reuse ;  /* 0x00000001c1c1b824 */ /* 0x100fe200078e0af3 */
[----:B------:R-:W-:Y:S01]  /*151f0*/  ISETP.GT.U32.AND P3, PT, R243, R80, PT ;  /* 0x00000050f300720c */ /* 0x000fe20003f64070 */
[----:B------:R-:W-:Y:S02]  /*15200*/  IMAD.MOV R8, RZ, RZ, -R8 ;  /* 0x000000ffff087224 */ /* 0x000fe400078e0a08 */
[----:B------:R-:W-:Y:S02]  /*15210*/  @!P6 IMAD.IADD R27, R27, 0x1, -R243 ;  /* 0x000000011b1be824 */ /* 0x000fe400078e0af3 */
[C---:B------:R-:W-:Y:S02]  /*15220*/  IMAD R16, R243.reuse, R8, R16 ;  /* 0x00000008f3107224 */ /* 0x040fe400078e0210 */
[----:B------:R-:W-:Y:S01]  /*15230*/  IMAD.HI.U32 R7, R6, R126, RZ ;  /* 0x0000007e06077227 */ /* 0x000fe200078e00ff */
[----:B------:R-:W-:-:S03]  /*15240*/  ISETP.GT.U32.AND P6, PT, R243, R27, PT ;  /* 0x0000001bf300720c */ /* 0x000fc60003fc4070 */
[--C-:B------:R-:W-:Y:S01]  /*15250*/  @!P5 IMAD.IADD R9, R9, 0x1, -R243.reuse ;  /* 0x000000010909d824 */ /* 0x100fe200078e0af3 */
[----:B------:R-:W-:Y:S01]  /*15260*/  ISETP.GT.U32.AND P5, PT, R243, R16, PT ;  /* 0x00000010f300720c */ /* 0x000fe20003fa4070 */
[----:B------:R-:W-:Y:S01]  /*15270*/  VIADD R29, R2, 0x1a8 ;  /* 0x000001a8021d7836 */ /* 0x000fe20000000000 */
[----:B------:R-:W-:Y:S01]  /*15280*/  IADD3 R7, -R7, RZ, RZ ;  /* 0x000000ff07077210 */ /* 0x000fe20007ffe1ff */
[----:B------:R-:W-:Y:S01]  /*15290*/  IMAD.HI.U32 R8, R6, R195, RZ ;  /* 0x000000c306087227 */ /* 0x000fe200078e00ff */
[----:B------:R-:W-:Y:S02]  /*152a0*/  @!P3 IADD3 R80, R80, -R243, RZ ;  /* 0x800000f35050b210 */ /* 0x000fe40007ffe0ff */
[----:B------:R-:W-:Y:S01]  /*152b0*/  IABS R194, R29 ;  /* 0x0000001d00c27213 */ /* 0x000fe20000000000 */
[C---:B------:R-:W-:Y:S01]  /*152c0*/  IMAD R126, R243.reuse, R7, R126 ;  /* 0x00000007f37e7224 */ /* 0x040fe200078e027e */
[----:B------:R-:W-:Y:S01]  /*152d0*/  ISETP.GT.U32.AND P3, PT, R243, R80, PT ;  /* 0x00000050f300720c */ /* 0x000fe20003f64070 */
[--C-:B------:R-:W-:Y:S01]  /*152e0*/  @!P6 IMAD.IADD R27, R27, 0x1, -R243.reuse ;  /* 0x000000011b1be824 */ /* 0x100fe200078e0af3 */
[----:B------:R-:W-:Y:S01]  /*152f0*/  STL [R1+0x6d3c], R29 ;  /* 0x006d3c1d01007387 */ /* 0x000fe20000100800 */
[----:B------:R-:W-:Y:S01]  /*15300*/  IMAD.MOV R8, RZ, RZ, -R8 ;  /* 0x000000ffff087224 */ /* 0x000fe200078e0a08 */
[C---:B------:R-:W-:Y:S01]  /*15310*/  ISETP.GT.U32.AND P6, PT, R243.reuse, R126, PT ;  /* 0x0000007ef300720c */ /* 0x040fe20003fc4070 */
[----:B------:R-:W-:Y:S01]  /*15320*/  @!P5 IMAD.IADD R16, R16, 0x1, -R243 ;  /* 0x000000011010d824 */ /* 0x000fe200078e0af3 */
[----:B------:R-:W-:Y:S01]  /*15330*/  STL [R1+0x6d38], R76 ;  /* 0x006d384c01007387 */ /* 0x000fe20000100800 */
[----:B------:R-:W-:-:S02]  /*15340*/  IMAD R195, R243, R8, R195 ;  /* 0x00000008f3c37224 */ /* 0x000fc400078e02c3 */
[----:B------:R-:W-:Y:S01]  /*15350*/  IMAD.HI.U32 R12, R6, R194, RZ ;  /* 0x000000c2060c7227 */ /* 0x000fe200078e00ff */
[----:B------:R-:W-:-:S03]  /*15360*/  ISETP.GT.U32.AND P5, PT, R243, R16, PT ;  /* 0x00000010f300720c */ /* 0x000fc60003fa4070 */
[----:B------:R-:W-:Y:S02]  /*15370*/  VIADD R54, R2, 0x1aa ;  /* 0x000001aa02367836 */ /* 0x000fe40000000000 */
[--C-:B------:R-:W-:Y:S01]  /*15380*/  @!P3 IMAD.IADD R80, R80, 0x1, -R243.reuse ;  /* 0x000000015050b824 */ /* 0x100fe200078e0af3 */
[C---:B------:R-:W-:Y:S01]  /*15390*/  ISETP.GT.U32.AND P3, PT, R243.reuse, R195, PT ;  /* 0x000000c3f300720c */ /* 0x040fe20003f64070 */
[----:B------:R-:W-:Y:S01]  /*153a0*/  IMAD.MOV R12, RZ, RZ, -R12 ;  /* 0x000000ffff0c7224 */ /* 0x000fe200078e0a0c */
[----:B------:R-:W-:Y:S01]  /*153b0*/  IABS R196, R54 ;  /* 0x0000003600c47213 */ /* 0x000fe20000000000 */
[----:B------:R-:W-:Y:S01]  /*153c0*/  @!P6 IMAD.IADD R126, R126, 0x1, -R243 ;  /* 0x000000017e7ee824 */ /* 0x000fe200078e0af3 */
[----:B------:R-:W-:Y:S01]  /*153d0*/  STL [R1+0x6d44], R54 ;  /* 0x006d443601007387 */ /* 0x000fe20000100800 */
[C---:B------:R-:W-:Y:S02]  /*153e0*/  IMAD R194, R243.reuse, R12, R194 ;  /* 0x0000000cf3c27224 */ /* 0x040fe400078e02c2 */
[----:B------:R-:W-:Y:S01]  /*153f0*/  IMAD.HI.U32 R7, R6, R196, RZ ;  /* 0x000000c406077227 */ /* 0x000fe200078e00ff */
[C---:B------:R-:W-:Y:S01]  /*15400*/  ISETP.GT.U32.AND P6, PT, R243.reuse, R126, PT ;  /* 0x0000007ef300720c */ /* 0x040fe20003fc4070 */
[----:B------:R-:W-:Y:S01]  /*15410*/  STL [R1+0x6d5c], R166 ;  /* 0x006d5ca601007387 */ /* 0x000fe20000100800 */
[----:B------:R-:W-:Y:S01]  /*15420*/  @!P5 IADD3 R16, R16, -R243, RZ ;  /* 0x800000f31010d210 */ /* 0x000fe20007ffe0ff */
[----:B------:R-:W-:Y:S01]  /*15430*/  VIADD R165, R2, 0x1ac ;  /* 0x000001ac02a57836 */ /* 0x000fe20000000000 */
[----:B------:R-:W-:Y:S01]  /*15440*/  ISETP.GT.U32.AND P5, PT, R243, R194, PT ;  /* 0x000000c2f300720c */ /* 0x000fe20003fa4070 */
[----:B------:R-:W-:-:S02]  /*15450*/  IMAD.MOV R7, RZ, RZ, -R7 ;  /* 0x000000ffff077224 */ /* 0x000fc400078e0a07 */
[----:B------:R-:W-:Y:S01]  /*15460*/  @!P3 IMAD.IADD R195, R195, 0x1, -R243 ;  /* 0x00000001c3c3b824 */ /* 0x000fe200078e0af3 */
[----:B------:R-:W-:Y:S01]  /*15470*/  IABS R60, R165 ;  /* 0x000000a5003c7213 */ /* 0x000fe20000000000 */
[C---:B------:R-:W-:Y:S01]  /*15480*/  IMAD R196, R243.reuse, R7, R196 ;  /* 0x00000007f3c47224 */ /* 0x040fe200078e02c4 */
[----:B------:R-:W-:Y:S01]  /*15490*/  STL [R1+0x6d48], R165 ;  /* 0x006d48a501007387 */ /* 0x000fe20000100800 */
[----:B------:R-:W-:Y:S01]  /*154a0*/  IMAD.HI.U32 R4, R6, R231, RZ ;  /* 0x000000e706047227 */ /* 0x000fe200078e00ff */
[----:B------:R-:W-:-:S03]  /*154b0*/  ISETP.GT.U32.AND P3, PT, R243, R195, PT ;  /* 0x000000c3f300720c */ /* 0x000fc60003f64070 */
[----:B------:R-:W-:Y:S02]  /*154c0*/  IMAD.HI.U32 R12, R6, R60, RZ ;  /* 0x0000003c060c7227 */ /* 0x000fe400078e00ff */
[----:B------:R-:W-:Y:S02]  /*154d0*/  @!P5 IADD3 R194, R194, -R243, RZ ;  /* 0x800000f3c2c2d210 */ /* 0x000fe40007ffe0ff */
[----:B------:R-:W-:Y:S01]  /*154e0*/  @!P6 IMAD.IADD R126, R126, 0x1, -R243 ;  /* 0x000000017e7ee824 */ /* 0x000fe200078e0af3 */
[C---:B------:R-:W-:Y:S01]  /*154f0*/  ISETP.GT.U32.AND P6, PT, R243.reuse, R196, PT ;  /* 0x000000c4f300720c */ /* 0x040fe20003fc4070 */
[----:B------:R-:W-:Y:S01]  /*15500*/  IMAD.MOV R12, RZ, RZ, -R12 ;  /* 0x000000ffff0c7224 */ /* 0x000fe200078e0a0c */
[C---:B------:R-:W-:Y:S01]  /*15510*/  ISETP.GT.U32.AND P5, PT, R243.reuse, R194, PT ;  /* 0x000000c2f300720c */ /* 0x040fe20003fa4070 */
[----:B------:R-:W-:Y:S02]  /*15520*/  VIADD R52, R2, 0x1ad ;  /* 0x000001ad02347836 */ /* 0x000fe40000000000 */
[----:B------:R-:W-:-:S02]  /*15530*/  IMAD R60, R243, R12, R60 ;  /* 0x0000000cf33c7224 */ /* 0x000fc400078e023c */
[--C-:B------:R-:W-:Y:S01]  /*15540*/  @!P3 IMAD.IADD R195, R195, 0x1, -R243.reuse ;  /* 0x00000001c3c3b824 */ /* 0x100fe200078e0af3 */
[----:B------:R-:W-:Y:S01]  /*15550*/  IABS R15, R52 ;  /* 0x00000034000f7213 */ /* 0x000fe20000000000 */
[----:B------:R-:W-:Y:S01]  /*15560*/  IMAD.MOV R4, RZ, RZ, -R4 ;  /* 0x000000ffff047224 */ /* 0x000fe200078e0a04 */
[C---:B------:R-:W-:Y:S01]  /*15570*/  ISETP.GT.U32.AND P3, PT, R243.reuse, R60, PT ;  /* 0x0000003cf300720c */ /* 0x040fe20003f64070 */
[----:B------:R-:W-:Y:S01]  /*15580*/  VIADD R102, R2, 0x1af ;  /* 0x000001af02667836 */ /* 0x000fe20000000000 */
[----:B------:R-:W-:Y:S01]  /*15590*/  STL [R1+0x6d60], R52 ;  /* 0x006d603401007387 */ /* 0x000fe20000100800 */
[----:B------:R-:W-:Y:S02]  /*155a0*/  @!P6 IMAD.IADD R196, R196, 0x1, -R243 ;  /* 0x00000001c4c4e824 */ /* 0x000fe400078e0af3 */
[C---:B------:R-:W-:Y:S01]  /*155b0*/  IMAD R231, R243.reuse, R4, R231 ;  /* 0x00000004f3e77224 */ /* 0x040fe200078e02e7 */
[----:B------:R-:W-:Y:S01]  /*155c0*/  IABS R127, R102 ;  /* 0x00000066007f7213 */ /* 0x000fe20000000000 */
[----:B------:R-:W-:Y:S01]  /*155d0*/  IMAD.HI.U32 R8, R6, R15, RZ ;  /* 0x0000000f06087227 */ /* 0x000fe200078e00ff */
[----:B------:R-:W-:-:S03]  /*155e0*/  ISETP.GT.U32.AND P6, PT, R243, R196, PT ;  /* 0x000000c4f300720c */ /* 0x000fc60003fc4070 */
[--C-:B------:R-:W-:Y:S01]  /*155f0*/  @!P5 IMAD.IADD R194, R194, 0x1, -R243.reuse ;  /* 0x00000001c2c2d824 */ /* 0x100fe200078e0af3 */
[C---:B------:R-:W-:Y:S01]  /*15600*/  ISETP.GT.U32.AND P5, PT, R243.reuse, R231, PT ;  /* 0x000000e7f300720c */ /* 0x040fe20003fa4070 */
[----:B------:R-:W-:Y:S02]  /*15610*/  IMAD.MOV R8, RZ, RZ, -R8 ;  /* 0x000000ffff087224 */ /* 0x000fe400078e0a08 */
[----:B------:R-:W-:Y:S02]  /*15620*/  @!P3 IMAD.IADD R60, R60, 0x1, -R243 ;  /* 0x000000013c3cb824 */ /* 0x000fe400078e0af3 */
[C---:B------:R-:W-:Y:S02]  /*15630*/  IMAD R15, R243.reuse, R8, R15 ;  /* 0x00000008f30f7224 */ /* 0x040fe400078e020f */
[----:B------:R-:W-:Y:S01]  /*15640*/  IMAD.HI.U32 R4, R6, R127, RZ ;  /* 0x0000007f06047227 */ /* 0x000fe200078e00ff */
[----:B------:R-:W-:-:S03]  /*15650*/  ISETP.GT.U32.AND P3, PT, R243, R60, PT ;  /* 0x0000003cf300720c */ /* 0x000fc60003f64070 */
[----:B------:R-:W-:Y:S01]  /*15660*/  VIADD R118, R2, 0x1ae ;  /* 0x000001ae02767836 */ /* 0x000fe20000000000 */
[----:B------:R-:W-:Y:S01]  /*15670*/  IADD3 R4, -R4, RZ, RZ ;  /* 0x000000ff04047210 */ /* 0x000fe20007ffe1ff */
[--C-:B------:R-:W-:Y:S01]  /*15680*/  @!P6 IMAD.IADD R196, R196, 0x1, -R243.reuse ;  /* 0x00000001c4c4e824 */ /* 0x100fe200078e0af3 */
[----:B------:R-:W-:Y:S01]  /*15690*/  ISETP.GT.U32.AND P6, PT, R243, R15, PT ;  /* 0x0000000ff300720c */ /* 0x000fe20003fc4070 */
[----:B------:R-:W-:Y:S01]  /*156a0*/  @!P5 IMAD.IADD R231, R231, 0x1, -R243 ;  /* 0x00000001e7e7d824 */ /* 0x000fe200078e0af3 */
[----:B------:R-:W-:Y:S01]  /*156b0*/  IABS R90, R118 ;  /* 0x00000076005a7213 */ /* 0x000fe20000000000 */
[C---:B------:R-:W-:Y:S01]  /*156c0*/  IMAD R127, R243.reuse, R4, R127 ;  /* 0x00000004f37f7224 */ /* 0x040fe200078e027f */
[----:B------:R-:W-:Y:S01]  /*156d0*/  STL [R1+0x6d64], R118 ;  /* 0x006d647601007387 */ /* 0x000fe20000100800 */
[----:B------:R-:W-:Y:S01]  /*156e0*/  VIADD R30, R2, 0x1b0 ;  /* 0x000001b0021e7836 */ /* 0x000fe20000000000 */
[C---:B------:R-:W-:Y:S01]  /*156f0*/  ISETP.GT.U32.AND P5, PT, R243.reuse, R231, PT ;  /* 0x000000e7f300720c */ /* 0x040fe20003fa4070 */
[----:B------:R-:W-:Y:S01]  /*15700*/  IMAD.HI.U32 R7, R6, R90, RZ ;  /* 0x0000005a06077227 */ /* 0x000fe200078e00ff */
[----:B------:R-:W-:Y:S02]  /*15710*/  STL [R1+0x6d6c], R102 ;  /* 0x006d6c6601007387 */ /* 0x000fe40000100800 */
[----:B------:R-:W-:Y:S01]  /*15720*/  IABS R4, R30 ;  /* 0x0000001e00047213 */ /* 0x000fe20000000000 */
[----:B------:R-:W-:Y:S01]  /*15730*/  @!P3 IMAD.IADD R60, R60, 0x1, -R243 ;  /* 0x000000013c3cb824 */ /* 0x000fe200078e0af3 */
[----:B------:R-:W-:Y:S01]  /*15740*/  ISETP.GT.U32.AND P3, PT, R243, R127, PT ;  /* 0x0000007ff300720c */ /* 0x000fe20003f64070 */
[----:B------:R-:W-:Y:S01]  /*15750*/  IMAD.MOV R7, RZ, RZ, -R7 ;  /* 0x000000ffff077224 */ /* 0x000fe200078e0a07 */
[----:B------:R-:W-:Y:S01]  /*15760*/  STL [R1+0x6d68], R30 ;  /* 0x006d681e01007387 */ /* 0x000fe20000100800 */
[----:B------:R-:W-:-:S02]  /*15770*/  @!P6 IMAD.IADD R15, R15, 0x1, -R243 ;  /* 0x000000010f0fe824 */ /* 0x000fc400078e0af3 */
[C---:B------:R-:W-:Y:S02]  /*15780*/  IMAD R90, R243.reuse, R7, R90 ;  /* 0x00000007f35a7224 */ /* 0x040fe400078e025a */
[----:B------:R-:W-:Y:S01]  /*15790*/  IMAD.HI.U32 R13, R6, R4, RZ ;  /* 0x00000004060d7227 */ /* 0x000fe200078e00ff */
[----:B------:R-:W-:-:S03]  /*157a0*/  ISETP.GT.U32.AND P6, PT, R243, R15, PT ;  /* 0x0000000ff300720c */ /* 0x000fc60003fc4070 */
[----:B------:R-:W-:Y:S01]  /*157b0*/  @!P5 IMAD.IADD R231, R231, 0x1, -R243 ;  /* 0x00000001e7e7d824 */ /* 0x000fe200078e0af3 */
[----:B------:R-:W-:Y:S01]  /*157c0*/  ISETP.GT.U32.AND P5, PT, R243, R90, PT ;  /* 0x0000005af300720c */ /* 0x000fe20003fa4070 */
[C---:B------:R-:W-:Y:S02]  /*157d0*/  VIADD R164, R2.reuse, 0x1b2 ;  /* 0x000001b202a47836 */ /* 0x040fe40000000000 */
[----:B------:R-:W-:Y:S02]  /*157e0*/  IMAD.MOV R13, RZ, RZ, -R13 ;  /* 0x000000ffff0d7224 */ /* 0x000fe400078e0a0d */
[----:B------:R-:W-:Y:S01]  /*157f0*/  @!P3 IMAD.IADD R127, R127, 0x1, -R243 ;  /* 0x000000017f7fb824 */ /* 0x000fe200078e0af3 */
[----:B------:R-:W-:Y:S01]  /*15800*/  IABS R8, R164 ;  /* 0x000000a400087213 */ /* 0x000fe20000000000 */
[C---:B------:R-:W-:Y:S02]  /*15810*/  IMAD R4, R243.reuse, R13, R4 ;  /* 0x0000000df3047224 */ /* 0x040fe400078e0204 */
[----:B------:R-:W-:Y:S01]  /*15820*/  VIADD R75, R2, 0x1b1 ;  /* 0x000001b1024b7836 */ /* 0x000fe20000000000 */
[----:B------:R-:W-:Y:S01]  /*15830*/  ISETP.GT.U32.AND P3, PT, R243, R127, PT ;  /* 0x0000007ff300720c */ /* 0x000fe20003f64070 */
[----:B------:R-:W-:Y:S01]  /*15840*/  IMAD.HI.U32 R7, R6, R8, RZ ;  /* 0x0000000806077227 */ /* 0x000fe200078e00ff */
[----:B------:R-:W-:-:S02]  /*15850*/  @!P6 IADD3 R15, R15, -R243, RZ ;  /* 0x800000f30f0fe210 */ /* 0x000fc40007ffe0ff */
[C---:B------:R-:W-:Y:S01]  /*15860*/  ISETP.GT.U32.AND P6, PT, R243.reuse, R4, PT ;  /* 0x00000004f300720c */ /* 0x040fe20003fc4070 */
[----:B------:R-:W-:Y:S01]  /*15870*/  IMAD.MOV R7, RZ, RZ, -R7 ;  /* 0x000000ffff077224 */ /* 0x000fe200078e0a07 */
[----:B------:R-:W-:Y:S01]  /*15880*/  IABS R198, R75 ;  /* 0x0000004b00c67213 */ /* 0x000fe20000000000 */
[----:B------:R-:W-:Y:S01]  /*15890*/  VIADD R163, R2, 0x1b3 ;  /* 0x000001b302a37836 */ /* 0x000fe20000000000 */
[----:B------:R-:W-:Y:S01]  /*158a0*/  @!P5 IADD3 R90, R90, -R243, RZ ;  /* 0x800000f35a5ad210 */ /* 0x000fe20007ffe0ff */
[C---:B------:R-:W-:Y:S01]  /*158b0*/  IMAD R8, R243.reuse, R7, R8 ;  /* 0x00000007f3087224 */ /* 0x040fe200078e0208 */
[----:B------:R-:W-:Y:S01]  /*158c0*/  STL [R1+0x6d84], R75 ;  /* 0x006d844b01007387 */ /* 0x000fe20000100800 */
[----:B------:R-:W-:Y:S01]  /*158d0*/  IMAD.HI.U32 R12, R6, R198, RZ ;  /* 0x000000c6060c7227 */ /* 0x000fe200078e00ff */
[----:B------:R-:W-:Y:S02]  /*158e0*/  ISETP.GT.U32.AND P5, PT, R243, R90, PT ;  /* 0x0000005af300720c */ /* 0x000fe40003fa4070 */
[----:B------:R-:W-:Y:S01]  /*158f0*/  IABS R199, R163 ;  /* 0x000000a300c77213 */ /* 0x000fe20000000000 */
[----:B------:R-:W-:Y:S01]  /*15900*/  IMAD.MOV R12, RZ, RZ, -R12 ;  /* 0x000000ffff0c7224 */ /* 0x000fe200078e0a0c */
[----:B------:R-:W-:Y:S01]  /*15910*/  STL [R1+0x6e38], R113 ;  /* 0x006e387101007387 */ /* 0x000fe20000100800 */
[--C-:B------:R-:W-:Y:S01]  /*15920*/  @!P3 IMAD.IADD R127, R127, 0x1, -R243.reuse ;  /* 0x000000017f7fb824 */ /* 0x100fe200078e0af3 */
[----:B------:R-:W-:Y:S01]  /*15930*/  ISETP.GT.U32.AND P3, PT, R243, R8, PT ;  /* 0x00000008f300720c */ /* 0x000fe20003f64070 */
[----:B------:R-:W-:Y:S01]  /*15940*/  @!P6 IMAD.IADD R4, R4, 0x1, -R243 ;  /* 0x000000010404e824 */ /* 0x000fe200078e0af3 */
[----:B------:R-:W-:Y:S01]  /*15950*/  STL [R1+0x6d88], R164 ;  /* 0x006d88a401007387 */ /* 0x000fe20000100800 */
[----:B------:R-:W-:-:S03]  /*15960*/  IMAD.HI.U32 R14, R226, R105, RZ ;  /* 0x00000069e20e7227 */ /* 0x000fc600078e00ff */
[C---:B------:R-:W-:Y:S01]  /*15970*/  ISETP.GT.U32.AND P6, PT, R243.reuse, R4, PT ;  /* 0x00000004f300720c */ /* 0x040fe20003fc4070 */
[C---:B------:R-:W-:Y:S01]  /*15980*/  IMAD R198, R243.reuse, R12, R198 ;  /* 0x0000000cf3c67224 */ /* 0x040fe200078e02c6 */
[----:B------:R-:W-:Y:S01]  /*15990*/  IADD3 R14, -R14, RZ, RZ ;  /* 0x000000ff0e0e7210 */ /* 0x000fe20007ffe1ff */
[----:B------:R-:W-:Y:S01]  /*159a0*/  @!P5 IMAD.IADD R90, R90, 0x1, -R243 ;  /* 0x000000015a5ad824 */ /* 0x000fe200078e0af3 */
[----:B------:R-:W-:Y:S01]  /*159b0*/  STL [R1+0x6d80], R163 ;  /* 0x006d80a301007387 */ /* 0x000fe20000100800 */
[----:B------:R-:W-:Y:S01]  /*159c0*/  IMAD.HI.U32 R38, R6, R199, RZ ;  /* 0x000000c706267227 */ /* 0x000fe200078e00ff */
[----:B------:R-:W-:-:S03]  /*159d0*/  ISETP.GT.U32.AND P5, PT, R243, R198, PT ;  /* 0x000000c6f300720c */ /* 0x000fc60003fa4070 */
[----:B------:R-:W-:Y:S02]  /*159e0*/  VIADD R51, R2, 0x1b5 ;  /* 0x000001b502337836 */ /* 0x000fe40000000000 */
[----:B------:R-:W-:Y:S02]  /*159f0*/  IMAD.MOV R38, RZ, RZ, -R38 ;  /* 0x000000ffff267224 */ /* 0x000fe400078e0a26 */
[C---:B------:R-:W-:Y:S01]  /*15a00*/  IMAD R105, R243.reuse, R14, R105 ;  /* 0x0000000ef3697224 */ /* 0x040fe200078e0269 */
[----:B------:R-:W-:Y:S01]  /*15a10*/  IABS R14, R51 ;  /* 0x00000033000e7213 */ /* 0x000fe20000000000 */
[----:B------:R-:W-:Y:S02]  /*15a20*/  @!P3 IMAD.IADD R8, R8, 0x1, -R243 ;  /* 0x000000010808b824 */ /* 0x000fe400078e0af3 */
[----:B------:R-:W-:Y:S02]  /*15a30*/  VIADD R162, R2, 0x1b4 ;  /* 0x000001b402a27836 */ /* 0x000fe40000000000 */
[C---:B------:R-:W-:Y:S01]  /*15a40*/  IMAD R199, R243.reuse, R38, R199 ;  /* 0x00000026f3c77224 */ /* 0x040fe200078e02c7 */
[C---:B------:R-:W-:Y:S01]  /*15a50*/  ISETP.GT.U32.AND P3, PT, R243.reuse, R8, PT ;  /* 0x00000008f300720c */ /* 0x040fe20003f64070 */
[----:B------:R-:W-:Y:S01]  /*15a60*/  IMAD.HI.U32 R12, R6, R14, RZ ;  /* 0x0000000e060c7227 */ /* 0x000fe200078e00ff */
[----:B------:R-:W-:Y:S01]  /*15a70*/  IABS R47, R162 ;  /* 0x000000a2002f7213 */ /* 0x000fe20000000000 */
[----:B------:R-:W-:Y:S01]  /*15a80*/  STL [R1+0x6d8c], R162 ;  /* 0x006d8ca201007387 */ /* 0x000fe20000100800 */
[----:B------:R-:W-:Y:S01]  /*15a90*/  @!P5 IADD3 R198, R198, -R243, RZ ;  /* 0x800000f3c6c6d210 */ /* 0x000fe20007ffe0ff */
[----:B------:R-:W-:Y:S01]  /*15aa0*/  @!P6 IMAD.IADD R4, R4, 0x1, -R243 ;  /* 0x000000010404e824 */ /* 0x000fe200078e0af3 */
[C---:B------:R-:W-:Y:S01]  /*15ab0*/  ISETP.GT.U32.AND P6, PT, R243.reuse, R199, PT ;  /* 0x000000c7f300720c */ /* 0x040fe20003fc4070 */
[----:B------:R-:W-:Y:S01]  /*15ac0*/  IMAD.MOV R12, RZ, RZ, -R12 ;  /* 0x000000ffff0c7224 */ /* 0x000fe200078e0a0c */
[C---:B------:R-:W-:Y:S01]  /*15ad0*/  ISETP.GT.U32.AND P5, PT, R243.reuse, R198, PT ;  /* 0x000000c6f300720c */ /* 0x040fe20003fa4070 */
[----:B------:R-:W-:Y:S01]  /*15ae0*/  IMAD.HI.U32 R13, R6, R47, RZ ;  /* 0x0000002f060d7227 */ /* 0x000fe200078e00ff */
[----:B------:R-:W-:Y:S03]  /*15af0*/  STL [R1+0x6da4], R51 ;  /* 0x006da43301007387 */ /* 0x000fe60000100800 */
[----:B------:R-:W-:-:S02]  /*15b00*/  IMAD R14, R243, R12, R14 ;  /* 0x0000000cf30e7224 */ /* 0x000fc400078e020e */
[----:B------:R-:W-:Y:S02]  /*15b10*/  VIADD R117, R2, 0x1b6 ;  /* 0x000001b602757836 */ /* 0x000fe40000000000 */
[----:B------:R-:W-:Y:S02]  /*15b20*/  IMAD.MOV R13, RZ, RZ, -R13 ;  /* 0x000000ffff0d7224 */ /* 0x000fe400078e0a0d */
[----:B------:R-:W-:Y:S01]  /*15b30*/  @!P3 IMAD.IADD R8, R8, 0x1, -R243 ;  /* 0x000000010808b824 */ /* 0x000fe200078e0af3 */
[C---:B------:R-:W-:Y:S01]  /*15b40*/  ISETP.GT.U32.AND P3, PT, R243.reuse, R14, PT ;  /* 0x0000000ef300720c */ /* 0x040fe20003f64070 */
[----:B------:R-:W-:Y:S01]  /*15b50*/  IMAD R47, R243, R13, R47 ;  /* 0x0000000df32f7224 */ /* 0x000fe200078e022f */
[----:B------:R-:W-:Y:S01]  /*15b60*/  IABS R230, R117 ;  /* 0x0000007500e67213 */ /* 0x000fe20000000000 */
[--C-:B------:R-:W-:Y:S01]  /*15b70*/  @!P6 IMAD.IADD R199, R199, 0x1, -R243.reuse ;  /* 0x00000001c7c7e824 */ /* 0x100fe200078e0af3 */
[----:B------:R-:W-:Y:S01]  /*15b80*/  STL [R1+0x6db0], R117 ;  /* 0x006db07501007387 */ /* 0x000fe20000100800 */
[----:B------:R-:W-:Y:S01]  /*15b90*/  @!P5 IMAD.IADD R198, R198, 0x1, -R243 ;  /* 0x00000001c6c6d824 */ /* 0x000fe200078e0af3 */
[C---:B------:R-:W-:Y:S01]  /*15ba0*/  ISETP.GT.U32.AND P5, PT, R243.reuse, R47, PT ;  /* 0x0000002ff300720c */ /* 0x040fe20003fa4070 */
[----:B------:R-:W-:Y:S01]  /*15bb0*/  IMAD.HI.U32 R7, R6, R230, RZ ;  /* 0x000000e606077227 */ /* 0x000fe200078e00ff */
[----:B------:R-:W-:-:S03]  /*15bc0*/  ISETP.GT.U32.AND P6, PT, R243, R199, PT ;  /* 0x000000c7f300720c */ /* 0x000fc60003fc4070 */
[----:B------:R-:W-:Y:S02]  /*15bd0*/  IMAD.MOV R7, RZ, RZ, -R7 ;  /* 0x000000ffff077224 */ /* 0x000fe400078e0a07 */
[----:B------:R-:W-:Y:S02]  /*15be0*/  @!P3 IMAD.IADD R14, R14, 0x1, -R243 ;  /* 0x000000010e0eb824 */ /* 0x000fe400078e0af3 */
[----:B------:R-:W-:Y:S02]  /*15bf0*/  VIADD R101, R2, 0x1b7 ;  /* 0x000001b702657836 */ /* 0x000fe40000000000 */
[C---:B------:R-:W-:Y:S01]  /*15c00*/  IMAD R230, R243.reuse, R7, R230 ;  /* 0x00000007f3e67224 */ /* 0x040fe200078e02e6 */
[----:B------:R-:W-:Y:S01]  /*15c10*/  ISETP.GT.U32.AND P3, PT, R243, R14, PT ;  /* 0x0000000ef300720c */ /* 0x000fe20003f64070 */
[C---:B------:R-:W-:Y:S01]  /*15c20*/  IMAD.HI.U32 R13, R6.reuse, R200, RZ ;  /* 0x000000c8060d7227 */ /* 0x040fe200078e00ff */
[----:B------:R-:W-:Y:S01]  /*15c30*/  IABS R128, R101 ;  /* 0x0000006500807213 */ /* 0x000fe20000000000 */
[----:B------:R-:W-:Y:S01]  /*15c40*/  STL [R1+0x6da0], R101 ;  /* 0x006da06501007387 */ /* 0x000fe20000100800 */
[-C--:B------:R-:W-:Y:S01]  /*15c50*/  @!P5 IADD3 R47, R47, -R243.reuse, RZ ;  /* 0x800000f32f2fd210 */ /* 0x080fe20007ffe0ff */
[----:B------:R-:W-:Y:S01]  /*15c60*/  IMAD.MOV R13, RZ, RZ, -R13 ;  /* 0x000000ffff0d7224 */ /* 0x000fe200078e0a0d */
[----:B------:R-:W-:Y:S01]  /*15c70*/  @!P6 IADD3 R199, R199, -R243, RZ ;  /* 0x800000f3c7c7e210 */ /* 0x000fe20007ffe0ff */
[----:B------:R-:W-:Y:S01]  /*15c80*/  IMAD.HI.U32 R38, R6, R128, RZ ;  /* 0x0000008006267227 */ /* 0x000fe200078e00ff */
[C---:B------:R-:W-:Y:S01]  /*15c90*/  ISETP.GT.U32.AND P6, PT, R243.reuse, R230, PT ;  /* 0x000000e6f300720c */ /* 0x040fe20003fc4070 */
[----:B------:R-:W-:Y:S01]  /*15ca0*/  STL [R1+0x6da8], R31 ;  /* 0x006da81f01007387 */ /* 0x000fe20000100800 */
[C---:B------:R-:W-:Y:S01]  /*15cb0*/  ISETP.GT.U32.AND P5, PT, R243.reuse, R47, PT ;  /* 0x0000002ff300720c */ /* 0x040fe20003fa4070 */
[----:B------:R-:W-:-:S02]  /*15cc0*/  IMAD R200, R243, R13, R200 ;  /* 0x0000000df3c87224 */ /* 0x000fc400078e02c8 */
[----:B------:R-:W-:Y:S01]  /*15cd0*/  IMAD.MOV R38, RZ, RZ, -R38 ;  /* 0x000000ffff267224 */ /* 0x000fe200078e0a26 */
[----:B------:R-:W-:Y:S01]  /*15ce0*/  @!P3 IADD3 R14, R14, -R243, RZ ;  /* 0x800000f30e0eb210 */ /* 0x000fe20007ffe0ff */
[C---:B------:R-:W-:Y:S01]  /*15cf0*/  VIADD R74, R2.reuse, 0x1b9 ;  /* 0x000001b9024a7836 */ /* 0x040fe20000000000 */
[C---:B------:R-:W-:Y:S01]  /*15d00*/  ISETP.GT.U32.AND P3, PT, R243.reuse, R200, PT ;  /* 0x000000c8f300720c */ /* 0x040fe20003f64070 */
[----:B------:R-:W-:Y:S02]  /*15d10*/  IMAD R128, R243, R38, R128 ;  /* 0x00000026f3807224 */ /* 0x000fe400078e0280 */
        /* <DEDUP_REMOVED lines=9> */
[----:B------:R-:W-:Y:S02]  /*15db0*/  IMAD.MOV R12, RZ, RZ, -R12 ;  /* 0x000000ffff0c7224 */ /* 0x000fe400078e0a0c */
[----:B------:R-:W-:Y:S02]  /*15dc0*/  @!P3 IMAD.IADD R200, R200, 0x1, -R243 ;  /* 0x00000001c8c8b824 */ /* 0x000fe400078e0af3 */
[----:B------:R-:W-:Y:S02]  /*15dd0*/  VIADD R161, R2, 0x1ba ;  /* 0x000001ba02a17836 */ /* 0x000fe40000000000 */
[C---:B------:R-:W-:Y:S01]  /*15de0*/  IMAD R201, R243.reuse, R12, R201 ;  /* 0x0000000cf3c97224 */ /* 0x040fe200078e02c9 */
[C---:B------:R-:W-:Y:S01]  /*15df0*/  ISETP.GT.U32.AND P3, PT, R243.reuse, R200, PT ;  /* 0x000000c8f300720c */ /* 0x040fe20003f64070 */
[--C-:B------:R-:W-:Y:S01]  /*15e00*/  @!P5 IMAD.IADD R128, R128, 0x1, -R243.reuse ;  /* 0x000000018080d824 */ /* 0x100fe200078e0af3 */
[----:B------:R-:W-:Y:S01]  /*15e10*/  IABS R202, R161 ;  /* 0x000000a100ca7213 */ /* 0x000fe20000000000 */
[----:B------:R-:W-:Y:S01]  /*15e20*/  IMAD.HI.U32 R39, R6, R237, RZ ;  /* 0x000000ed06277227 */ /* 0x000fe200078e00ff */
[----:B------:R-:W-:Y:S02]  /*15e30*/  STL [R1+0x6dc8], R161 ;  /* 0x006dc8a101007387 */ /* 0x000fe40000100800 */
[C---:B------:R-:W-:Y:S01]  /*15e40*/  ISETP.GT.U32.AND P5, PT, R243.reuse, R128, PT ;  /* 0x00000080f300720c */ /* 0x040fe20003fa4070 */
[----:B------:R-:W-:Y:S01]  /*15e50*/  @!P6 IMAD.IADD R230, R230, 0x1, -R243 ;  /* 0x00000001e6e6e824 */ /* 0x000fe200078e0af3 */
[----:B------:R-:W-:Y:S01]  /*15e60*/  ISETP.GT.U32.AND P6, PT, R243, R201, PT ;  /* 0x000000c9f300720c */ /* 0x000fe20003fc4070 */
[----:B------:R-:W-:Y:S01]  /*15e70*/  IMAD.MOV R39, RZ, RZ, -R39 ;  /* 0x000000ffff277224 */ /* 0x000fe200078e0a27 */
[----:B------:R-:W-:Y:S01]  /*15e80*/  STL [R1+0x6dac], R160 ;  /* 0x006daca001007387 */ /* 0x000fe20000100800 */
[----:B------:R-:W-:-:S04]  /*15e90*/  IMAD.HI.U32 R7, R6, R202, RZ ;  /* 0x000000ca06077227 */ /* 0x000fc800078e00ff */
[C---:B------:R-:W-:Y:S02]  /*15ea0*/  IMAD R237, R243.reuse, R39, R237 ;  /* 0x00000027f3ed7224 */ /* 0x040fe400078e02ed */
[----:B------:R-:W-:Y:S02]  /*15eb0*/  VIADD R159, R2, 0x1bc ;  /* 0x000001bc029f7836 */ /* 0x000fe40000000000 */
[----:B------:R-:W-:Y:S02]  /*15ec0*/  IMAD.MOV R7, RZ, RZ, -R7 ;  /* 0x000000ffff077224 */ /* 0x000fe400078e0a07 */
[--C-:B------:R-:W-:Y:S01]  /*15ed0*/  @!P3 IMAD.IADD R200, R200, 0x1, -R243.reuse ;  /* 0x00000001c8c8b824 */ /* 0x100fe200078e0af3 */
        /* <DEDUP_REMOVED lines=9> */
[----:B------:R-:W-:Y:S01]  /*15f70*/  VIADD R116, R2, 0x1be ;  /* 0x000001be02747836 */ /* 0x000fe20000000000 */
[----:B------:R-:W-:Y:S01]  /*15f80*/  IADD3 R38, -R38, RZ, RZ ;  /* 0x000000ff26267210 */ /* 0x000fe20007ffe1ff */
[----:B------:R-:W-:Y:S02]  /*15f90*/  @!P3 IMAD.IADD R237, R237, 0x1, -R243 ;  /* 0x00000001ededb824 */ /* 0x000fe400078e0af3 */
[----:B------:R-:W-:Y:S01]  /*15fa0*/  VIADD R99, R2, 0x1bd ;  /* 0x000001bd02637836 */ /* 0x000fe20000000000 */
[----:B------:R-:W-:Y:S01]  /*15fb0*/  IABS R91, R116 ;  /* 0x00000074005b7213 */ /* 0x000fe20000000000 */
[C---:B------:R-:W-:Y:S01]  /*15fc0*/  IMAD R61, R243.reuse, R38, R61 ;  /* 0x00000026f33d7224 */ /* 0x040fe200078e023d */
[----:B------:R-:W-:Y:S01]  /*15fd0*/  ISETP.GT.U32.AND P3, PT, R243, R237, PT ;  /* 0x000000edf300720c */ /* 0x000fe20003f64070 */
[----:B------:R-:W-:Y:S01]  /*15fe0*/  @!P5 IMAD.IADD R202, R202, 0x1, -R243 ;  /* 0x00000001cacad824 */ /* 0x000fe200078e0af3 */
[----:B------:R-:W-:Y:S01]  /*15ff0*/  IABS R13, R99 ;  /* 0x00000063000d7213 */ /* 0x000fe20000000000 */
[C---:B------:R-:W-:Y:S01]  /*16000*/  IMAD.HI.U32 R7, R6.reuse, R91, RZ ;  /* 0x0000005b06077227 */ /* 0x040fe200078e00ff */
[----:B------:R-:W-:Y:S01]  /*16010*/  @!P6 IADD3 R201, R201, -R243, RZ ;  /* 0x800000f3c9c9e210 */ /* 0x000fe20007ffe0ff */
[----:B------:R-:W-:Y:S01]  /*16020*/  STL [R1+0x6de4], R99 ;  /* 0x006de46301007387 */ /* 0x000fe20000100800 */
[C---:B------:R-:W-:Y:S01]  /*16030*/  ISETP.GT.U32.AND P6, PT, R243.reuse, R61, PT ;  /* 0x0000003df300720c */ /* 0x040fe20003fc4070 */
[----:B------:R-:W-:Y:S01]  /*16040*/  IMAD.MOV R7, RZ, RZ, -R7 ;  /* 0x000000ffff077224 */ /* 0x000fe200078e0a07 */
[C---:B------:R-:W-:Y:S01]  /*16050*/  ISETP.GT.U32.AND P5, PT, R243.reuse, R202, PT ;  /* 0x000000caf300720c */ /* 0x040fe20003fa4070 */
[----:B------:R-:W-:Y:S01]  /*16060*/  IMAD.HI.U32 R12, R6, R13, RZ ;  /* 0x0000000d060c7227 */ /* 0x000fe200078e00ff */
[----:B------:R-:W-:Y:S03]  /*16070*/  STL [R1+0x6dec], R116 ;  /* 0x006dec7401007387 */ /* 0x000fe60000100800 */
[----:B------:R-:W-:Y:S01]  /*16080*/  IMAD R91, R243, R7, R91 ;  /* 0x00000007f35b7224 */ /* 0x000fe200078e025b */
[----:B------:R-:W-:Y:S01]  /*16090*/  STL [R1+0x6dd0], R86 ;  /* 0x006dd05601007387 */ /* 0x000fe20000100800 */
[----:B------:R-:W-:-:S02]  /*160a0*/  IMAD.MOV R12, RZ, RZ, -R12 ;  /* 0x000000ffff0c7224 */ /* 0x000fc400078e0a0c */
[----:B------:R-:W-:Y:S01]  /*160b0*/  @!P3 IMAD.IADD R237, R237, 0x1, -R243 ;  /* 0x00000001ededb824 */ /* 0x000fe200078e0af3 */
[C---:B------:R-:W-:Y:S01]  /*160c0*/  ISETP.GT.U32.AND P3, PT, R243.reuse, R91, PT ;  /* 0x0000005bf300720c */ /* 0x040fe20003f64070 */
[----:B------:R-:W-:Y:S02]  /*160d0*/  IMAD R13, R243, R12, R13 ;  /* 0x0000000cf30d7224 */ /* 0x000fe400078e020d */
[--C-:B------:R-:W-:Y:S02]  /*160e0*/  @!P6 IMAD.IADD R61, R61, 0x1, -R243.reuse ;  /* 0x000000013d3de824 */ /* 0x100fe400078e0af3 */
[----:B------:R-:W-:Y:S01]  /*160f0*/  @!P5 IMAD.IADD R202, R202, 0x1, -R243 ;  /* 0x00000001cacad824 */ /* 0x000fe200078e0af3 */
[C---:B------:R-:W-:Y:S01]  /*16100*/  ISETP.GT.U32.AND P5, PT, R243.reuse, R13, PT ;  /* 0x0000000df300720c */ /* 0x040fe20003fa4070 */
[----:B------:R-:W-:Y:S01]  /*16110*/  IMAD.HI.U32 R38, R6, R129, RZ ;  /* 0x0000008106267227 */ /* 0x000fe200078e00ff */
[----:B------:R-:W-:-:S03]  /*16120*/  ISETP.GT.U32.AND P6, PT, R243, R61, PT ;  /* 0x0000003df300720c */ /* 0x000fc60003fc4070 */
[C---:B------:R-:W-:Y:S02]  /*16130*/  VIADD R73, R2.reuse, 0x1c1 ;  /* 0x000001c102497836 */ /* 0x040fe40000000000 */
[----:B------:R-:W-:Y:S02]  /*16140*/  IMAD.MOV R38, RZ, RZ, -R38 ;  /* 0x000000ffff267224 */ /* 0x000fe400078e0a26 */
[----:B------:R-:W-:Y:S01]  /*16150*/  VIADD R158, R2, 0x1c0 ;  /* 0x000001c0029e7836 */ /* 0x000fe20000000000 */
[----:B------:R-:W-:Y:S01]  /*16160*/  IABS R204, R73 ;  /* 0x0000004900cc7213 */ /* 0x000fe20000000000 */
[----:B------:R-:W-:Y:S02]  /*16170*/  @!P3 IMAD.IADD R91, R91, 0x1, -R243 ;  /* 0x000000015b5bb824 */ /* 0x000fe400078e0af3 */
[C---:B------:R-:W-:Y:S01]  /*16180*/  IMAD R129, R243.reuse, R38, R129 ;  /* 0x00000026f3817224 */ /* 0x040fe200078e0281 */
[----:B------:R-:W-:Y:S01]  /*16190*/  IABS R203, R158 ;  /* 0x0000009e00cb7213 */ /* 0x000fe20000000000 */
[----:B------:R-:W-:Y:S01]  /*161a0*/  IMAD.HI.U32 R7, R6, R204, RZ ;  /* 0x000000cc06077227 */ /* 0x000fe200078e00ff */
[----:B------:R-:W-:-:S03]  /*161b0*/  ISETP.GT.U32.AND P3, PT, R243, R91, PT ;  /* 0x0000005bf300720c */ /* 0x000fc60003f64070 */
[--C-:B------:R-:W-:Y:S02]  /*161c0*/  @!P5 IMAD.IADD R13, R13, 0x1, -R243.reuse ;  /* 0x000000010d0dd824 */ /* 0x100fe400078e0af3 */
[----:B------:R-:W-:Y:S01]  /*161d0*/  @!P6 IMAD.IADD R61, R61, 0x1, -R243 ;  /* 0x000000013d3de824 */ /* 0x000fe200078e0af3 */
[C---:B------:R-:W-:Y:S01]  /*161e0*/  ISETP.GT.U32.AND P6, PT, R243.reuse, R129, PT ;  /* 0x00000081f300720c */ /* 0x040fe20003fc4070 */
[----:B------:R-:W-:Y:S01]  /*161f0*/  IMAD.HI.U32 R12, R6, R203, RZ ;  /* 0x000000cb060c7227 */ /* 0x000fe200078e00ff */
[----:B------:R-:W-:-:S03]  /*16200*/  ISETP.GT.U32.AND P5, PT, R243, R13, PT ;  /* 0x0000000df300720c */ /* 0x000fc60003fa4070 */
[----:B------:R-:W-:Y:S01]  /*16210*/  IMAD.MOV R7, RZ, RZ, -R7 ;  /* 0x000000ffff077224 */ /* 0x000fe200078e0a07 */
[----:B------:R-:W-:Y:S01]  /*16220*/  IADD3 R12, -R12, RZ, RZ ;  /* 0x000000ff0c0c7210 */ /* 0x000fe20007ffe1ff */
[C---:B------:R-:W-:Y:S02]  /*16230*/  VIADD R53, R2.reuse, 0x1c2 ;  /* 0x000001c202357836 */ /* 0x040fe40000000000 */
[----:B------:R-:W-:Y:S02]  /*16240*/  IMAD R204, R243, R7, R204 ;  /* 0x00000007f3cc7224 */ /* 0x000fe400078e02cc */
[----:B------:R-:W-:Y:S01]  /*16250*/  @!P3 IMAD.IADD R91, R91, 0x1, -R243 ;  /* 0x000000015b5bb824 */ /* 0x000fe200078e0af3 */
[----:B------:R-:W-:Y:S01]  /*16260*/  IABS R7, R53 ;  /* 0x0000003500077213 */ /* 0x000fe20000000000 */
[----:B------:R-:W-:Y:S01]  /*16270*/  VIADD R24, R2, 0x1d7 ;  /* 0x000001d702187836 */ /* 0x000fe20000000000 */
[C---:B------:R-:W-:Y:S01]  /*16280*/  ISETP.GT.U32.AND P3, PT, R243.reuse, R204, PT ;  /* 0x000000ccf300720c */ /* 0x040fe20003f64070 */
[----:B------:R-:W-:-:S02]  /*16290*/  IMAD R203, R243, R12, R203 ;  /* 0x0000000cf3cb7224 */ /* 0x000fc400078e02cb */
[--C-:B------:R-:W-:Y:S01]  /*162a0*/  @!P6 IMAD.IADD R129, R129, 0x1, -R243.reuse ;  /* 0x000000018181e824 */ /* 0x100fe200078e0af3 */
[----:B------:R-:W-:Y:S01]  /*162b0*/  IABS R132, R24 ;  /* 0x0000001800847213 */ /* 0x000fe20000000000 */
[--C-:B------:R-:W-:Y:S01]  /*162c0*/  @!P5 IMAD.IADD R13, R13, 0x1, -R243.reuse ;  /* 0x000000010d0dd824 */ /* 0x100fe200078e0af3 */
[C---:B------:R-:W-:Y:S01]  /*162d0*/  ISETP.GT.U32.AND P5, PT, R243.reuse, R203, PT ;  /* 0x000000cbf300720c */ /* 0x040fe20003fa4070 */
[----:B------:R-:W-:Y:S01]  /*162e0*/  IMAD.HI.U32 R44, R6, R7, RZ ;  /* 0x00000007062c7227 */ /* 0x000fe200078e00ff */
[----:B------:R-:W-:Y:S01]  /*162f0*/  ISETP.GT.U32.AND P6, PT, R243, R129, PT ;  /* 0x00000081f300720c */ /* 0x000fe20003fc4070 */
[----:B------:R-:W-:Y:S02]  /*16300*/  STL [R1+0x6e34], R24 ;  /* 0x006e341801007387 */ /* 0x000fe40000100800 */
[----:B------:R-:W-:Y:S01]  /*16310*/  IMAD.HI.U32 R39, R226, R132, RZ ;  /* 0x00000084e2277227 */ /* 0x000fe200078e00ff */
[----:B------:R-:W-:Y:S01]  /*16320*/  IADD3 R44, -R44, RZ, RZ ;  /* 0x000000ff2c2c7210 */ /* 0x000fe20007ffe1ff */
[----:B------:R-:W-:Y:S02]  /*16330*/  STL [R1+0x6de8], R158 ;  /* 0x006de89e01007387 */ /* 0x000fe40000100800 */
[----:B------:R-:W-:-:S02]  /*16340*/  @!P3 IMAD.IADD R204, R204, 0x1, -R243 ;  /* 0x00000001ccccb824 */ /* 0x000fc400078e0af3 */
[----:B------:R-:W-:Y:S01]  /*16350*/  IMAD.MOV R39, RZ, RZ, -R39 ;  /* 0x000000ffff277224 */ /* 0x000fe200078e0a27 */
[----:B------:R-:W-:Y:S01]  /*16360*/  STL [R1+0x6e08], R73 ;  /* 0x006e084901007387 */ /* 0x000fe20000100800 */
[----:B------:R-:W-:Y:S01]  /*16370*/  VIADD R157, R2, 0x1c3 ;  /* 0x000001c3029d7836 */ /* 0x000fe20000000000 */
[C---:B------:R-:W-:Y:S01]  /*16380*/  ISETP.GT.U32.AND P3, PT, R243.reuse, R204, PT ;  /* 0x000000ccf300720c */ /* 0x040fe20003f64070 */
[----:B------:R-:W-:Y:S01]  /*16390*/  IMAD R7, R243, R44, R7 ;  /* 0x0000002cf3077224 */ /* 0x000fe200078e0207 */
[----:B------:R-:W-:Y:S01]  /*163a0*/  @!P6 IADD3 R129, R129, -R243, RZ ;  /* 0x800000f38181e210 */ /* 0x000fe20007ffe0ff */
[C---:B------:R-:W-:Y:S01]  /*163b0*/  IMAD R132, R243.reuse, R39, R132 ;  /* 0x00000027f3847224 */ /* 0x040fe200078e0284 */
[----:B------:R-:W-:Y:S01]  /*163c0*/  IABS R205, R157 ;  /* 0x0000009d00cd7213 */ /* 0x000fe20000000000 */
[----:B------:R-:W-:Y:S01]  /*163d0*/  IMAD.HI.U32 R39, R6, R227, RZ ;  /* 0x000000e306277227 */ /* 0x000fe200078e00ff */
[----:B------:R-:W-:Y:S01]  /*163e0*/  ISETP.GT.U32.AND P6, PT, R243, R7, PT ;  /* 0x00000007f300720c */ /* 0x000fe20003fc4070 */
[----:B------:R-:W-:Y:S02]  /*163f0*/  STL [R1+0x6df0], R53 ;  /* 0x006df03501007387 */ /* 0x000fe40000100800 */
[----:B------:R-:W-:-:S02]  /*16400*/  @!P5 IMAD.IADD R203, R203, 0x1, -R243 ;  /* 0x00000001cbcbd824 */ /* 0x000fc400078e0af3 */
[----:B------:R-:W-:Y:S01]  /*16410*/  IMAD.MOV R39, RZ, RZ, -R39 ;  /* 0x000000ffff277224 */ /* 0x000fe200078e0a27 */
[----:B------:R-:W-:Y:S01]  /*16420*/  STL [R1+0x6e04], R157 ;  /* 0x006e049d01007387 */ /* 0x000fe20000100800 */
[----:B------:R-:W-:Y:S01]  /*16430*/  IMAD.HI.U32 R43, R6, R205, RZ ;  /* 0x000000cd062b7227 */ /* 0x000fe200078e00ff */
[C---:B------:R-:W-:Y:S02]  /*16440*/  ISETP.GT.U32.AND P5, PT, R243.reuse, R203, PT ;  /* 0x000000cbf300720c */ /* 0x040fe40003fa4070 */
[----:B------:R-:W-:Y:S01]  /*16450*/  @!P3 IADD3 R204, R204, -R243, RZ ;  /* 0x800000f3ccccb210 */ /* 0x000fe20007ffe0ff */
[C---:B------:R-:W-:Y:S01]  /*16460*/  IMAD R227, R243.reuse, R39, R227 ;  /* 0x00000027f3e37224 */ /* 0x040fe200078e02e3 */
[----:B------:R-:W-:Y:S01]  /*16470*/  STL [R1+0x6e0c], R156 ;  /* 0x006e0c9c01007387 */ /* 0x000fe20000100800 */
[----:B------:R-:W-:Y:S02]  /*16480*/  IMAD.MOV R43, RZ, RZ, -R43 ;  /* 0x000000ffff2b7224 */ /* 0x000fe400078e0a2b */
[----:B------:R-:W-:Y:S01]  /*16490*/  VIADD R155, R2, 0x1c5 ;  /* 0x000001c5029b7836 */ /* 0x000fe20000000000 */
[C---:B------:R-:W-:Y:S01]  /*164a0*/  ISETP.GT.U32.AND P3, PT, R243.reuse, R227, PT ;  /* 0x000000e3f300720c */ /* 0x040fe20003f64070 */
[----:B------:R-:W-:-:S02]  /*164b0*/  IMAD R205, R243, R43, R205 ;  /* 0x0000002bf3cd7224 */ /* 0x000fc400078e02cd */
[--C-:B------:R-:W-:Y:S01]  /*164c0*/  @!P6 IMAD.IADD R7, R7, 0x1, -R243.reuse ;  /* 0x000000010707e824 */ /* 0x100fe200078e0af3 */
[----:B------:R-:W-:Y:S01]  /*164d0*/  IABS R12, R155 ;  /* 0x0000009b000c7213 */ /* 0x000fe20000000000 */
[----:B------:R-:W-:Y:S01]  /*164e0*/  @!P5 IMAD.IADD R203, R203, 0x1, -R243 ;  /* 0x00000001cbcbd824 */ /* 0x000fe200078e0af3 */
[C---:B------:R-:W-:Y:S01]  /*164f0*/  ISETP.GT.U32.AND P5, PT, R243.reuse, R205, PT ;  /* 0x000000cdf300720c */ /* 0x040fe20003fa4070 */
[----:B------:R-:W-:Y:S01]  /*16500*/  VIADD R100, R2, 0x1c7 ;  /* 0x000001c702647836 */ /* 0x000fe20000000000 */
[----:B------:R-:W-:Y:S01]  /*16510*/  ISETP.GT.U32.AND P6, PT, R243, R7, PT ;  /* 0x00000007f300720c */ /* 0x000fe20003fc4070 */
[----:B------:R-:W-:Y:S01]  /*16520*/  IMAD.HI.U32 R38, R6, R12, RZ ;  /* 0x0000000c06267227 */ /* 0x000fe200078e00ff */
[----:B------:R-:W-:Y:S02]  /*16530*/  STL [R1+0x6e28], R155 ;  /* 0x006e289b01007387 */ /* 0x000fe40000100800 */
[----:B------:R-:W-:Y:S01]  /*16540*/  IABS R130, R100 ;  /* 0x0000006400827213 */ /* 0x000fe20000000000 */
[----:B------:R-:W-:-:S02]  /*16550*/  IMAD.MOV R38, RZ, RZ, -R38 ;  /* 0x000000ffff267224 */ /* 0x000fc400078e0a26 */
[--C-:B------:R-:W-:Y:S02]  /*16560*/  @!P3 IMAD.IADD R227, R227, 0x1, -R243.reuse ;  /* 0x00000001e3e3b824 */ /* 0x100fe400078e0af3 */
[----:B------:R-:W-:Y:S02]  /*16570*/  VIADD R115, R2, 0x1c6 ;  /* 0x000001c602737836 */ /* 0x000fe40000000000 */
[C---:B------:R-:W-:Y:S01]  /*16580*/  IMAD R12, R243.reuse, R38, R12 ;  /* 0x00000026f30c7224 */ /* 0x040fe200078e020c */
[----:B------:R-:W-:Y:S01]  /*16590*/  ISETP.GT.U32.AND P3, PT, R243, R227, PT ;  /* 0x000000e3f300720c */ /* 0x000fe20003f64070 */
[--C-:B------:R-:W-:Y:S01]  /*165a0*/  @!P5 IMAD.IADD R205, R205, 0x1, -R243.reuse ;  /* 0x00000001cdcdd824 */ /* 0x100fe200078e0af3 */
[----:B------:R-:W-:Y:S01]  /*165b0*/  IABS R82, R115 ;  /* 0x0000007300527213 */ /* 0x000fe20000000000 */
[C---:B------:R-:W-:Y:S01]  /*165c0*/  IMAD.HI.U32 R43, R6.reuse, R130, RZ ;  /* 0x00000082062b7227 */ /* 0x040fe200078e00ff */
[----:B------:R-:W-:Y:S02]  /*165d0*/  STL [R1+0x6e10], R115 ;  /* 0x006e107301007387 */ /* 0x000fe40000100800 */
[----:B------:R-:W-:Y:S01]  /*165e0*/  ISETP.GT.U32.AND P5, PT, R243, R205, PT ;  /* 0x000000cdf300720c */ /* 0x000fe20003fa4070 */
[----:B------:R-:W-:Y:S01]  /*165f0*/  @!P6 IMAD.IADD R7, R7, 0x1, -R243 ;  /* 0x000000010707e824 */ /* 0x000fe200078e0af3 */
[----:B------:R-:W-:Y:S01]  /*16600*/  ISETP.GT.U32.AND P6, PT, R243, R12, PT ;  /* 0x0000000cf300720c */ /* 0x000fe20003fc4070 */
[----:B------:R-:W-:Y:S01]  /*16610*/  IMAD.MOV R43, RZ, RZ, -R43 ;  /* 0x000000ffff2b7224 */ /* 0x000fe200078e0a2b */
[----:B------:R-:W-:Y:S01]  /*16620*/  STL [R1+0x6e18], R100 ;  /* 0x006e186401007387 */ /* 0x000fe20000100800 */
[----:B------:R-:W-:-:S04]  /*16630*/  IMAD.HI.U32 R44, R6, R82, RZ ;  /* 0x00000052062c7227 */ /* 0x000fc800078e00ff */
[----:B------:R-:W-:Y:S02]  /*16640*/  IMAD R130, R243, R43, R130 ;  /* 0x0000002bf3827224 */ /* 0x000fe400078e0282 */
        /* <DEDUP_REMOVED lines=14> */
[--C-:B------:R-:W-:Y:S02]  /*16730*/  @!P3 IMAD.IADD R130, R130, 0x1, -R243.reuse ;  /* 0x000000018282b824 */ /* 0x100fe400078e0af3 */
[----:B------:R-:W-:Y:S01]  /*16740*/  VIADD R72, R2, 0x1c9 ;  /* 0x000001c902487836 */ /* 0x000fe20000000000 */
[----:B------:R-:W-:Y:S01]  /*16750*/  IABS R208, R50 ;  /* 0x0000003200d07213 */ /* 0x000fe20000000000 */
[C---:B------:R-:W-:Y:S01]  /*16760*/  IMAD R206, R243.reuse, R39, R206 ;  /* 0x00000027f3ce7224 */ /* 0x040fe200078e02ce */
[C---:B------:R-:W-:Y:S01]  /*16770*/  ISETP.GT.U32.AND P3, PT, R243.reuse, R130, PT ;  /* 0x00000082f300720c */ /* 0x040fe20003f64070 */
[----:B------:R-:W-:Y:S01]  /*16780*/  @!P5 IMAD.IADD R82, R82, 0x1, -R243 ;  /* 0x000000015252d824 */ /* 0x000fe200078e0af3 */
[----:B------:R-:W-:Y:S01]  /*16790*/  IABS R207, R72 ;  /* 0x0000004800cf7213 */ /* 0x000fe20000000000 */
[----:B------:R-:W-:Y:S01]  /*167a0*/  IMAD.HI.U32 R63, R6, R208, RZ ;  /* 0x000000d0063f7227 */ /* 0x000fe200078e00ff */
        /* <DEDUP_REMOVED lines=8> */
[----:B------:R-:W-:Y:S01]  /*16830*/  @!P3 IADD3 R130, R130, -R243, RZ ;  /* 0x800000f38282b210 */ /* 0x000fe20007ffe0ff */
[----:B------:R-:W-:-:S02]  /*16840*/  IMAD.MOV R38, RZ, RZ, -R38 ;  /* 0x000000ffff267224 */ /* 0x000fc400078e0a26 */
[----:B------:R-:W-:Y:S01]  /*16850*/  VIADD R154, R2, 0x1cb ;  /* 0x000001cb029a7836 */ /* 0x000fe20000000000 */
[C---:B------:R-:W-:Y:S01]  /*16860*/  ISETP.GT.U32.AND P3, PT, R243.reuse, R208, PT ;  /* 0x000000d0f300720c */ /* 0x040fe20003f64070 */
[C---:B------:R-:W-:Y:S02]  /*16870*/  IMAD R207, R243.reuse, R38, R207 ;  /* 0x00000026f3cf7224 */ /* 0x040fe400078e02cf */
[--C-:B------:R-:W-:Y:S01]  /*16880*/  @!P6 IMAD.IADD R206, R206, 0x1, -R243.reuse ;  /* 0x00000001cecee824 */ /* 0x100fe200078e0af3 */
[----:B------:R-:W-:Y:S01]  /*16890*/  IABS R38, R154 ;  /* 0x0000009a00267213 */ /* 0x000fe20000000000 */
[--C-:B------:R-:W-:Y:S01]  /*168a0*/  @!P5 IMAD.IADD R82, R82, 0x1, -R243.reuse ;  /* 0x000000015252d824 */ /* 0x100fe200078e0af3 */
[C---:B------:R-:W-:Y:S01]  /*168b0*/  ISETP.GT.U32.AND P5, PT, R243.reuse, R207, PT ;  /* 0x000000cff300720c */ /* 0x040fe20003fa4070 */
[----:B------:R-:W-:Y:S01]  /*168c0*/  VIADD R70, R2, 0x1cd ;  /* 0x000001cd02467836 */ /* 0x000fe20000000000 */
[----:B------:R-:W-:Y:S01]  /*168d0*/  ISETP.GT.U32.AND P6, PT, R243, R206, PT ;  /* 0x000000cef300720c */ /* 0x000fe20003fc4070 */
[----:B------:R-:W-:Y:S01]  /*168e0*/  IMAD.HI.U32 R44, R6, R38, RZ ;  /* 0x00000026062c7227 */ /* 0x000fe200078e00ff */
[----:B------:R-:W-:Y:S02]  /*168f0*/  STL [R1+0x6e24], R154 ;  /* 0x006e249a01007387 */ /* 0x000fe40000100800 */
[----:B------:R-:W-:Y:S01]  /*16900*/  IABS R108, R70 ;  /* 0x00000046006c7213 */ /* 0x000fe20000000000 */
[----:B------:R-:W-:Y:S01]  /*16910*/  IMAD.MOV R44, RZ, RZ, -R44 ;  /* 0x000000ffff2c7224 */ /* 0x000fe200078e0a2c */
[----:B------:R-:W-:Y:S01]  /*16920*/  STL [R1+0x6e20], R153 ;  /* 0x006e209901007387 */ /* 0x000fe20000100800 */
[----:B------:R-:W-:-:S02]  /*16930*/  @!P3 IMAD.IADD R208, R208, 0x1, -R243 ;  /* 0x00000001d0d0b824 */ /* 0x000fc400078e0af3 */
[C---:B------:R-:W-:Y:S01]  /*16940*/  IMAD R38, R243.reuse, R44, R38 ;  /* 0x0000002cf3267224 */ /* 0x040fe200078e0226 */
[----:B------:R-:W-:Y:S01]  /*16950*/  STL [R1+0x6e1c], R70 ;  /* 0x006e1c4601007387 */ /* 0x000fe20000100800 */
[----:B------:R-:W-:Y:S01]  /*16960*/  IMAD.HI.U32 R43, R6, R108, RZ ;  /* 0x0000006c062b7227 */ /* 0x000fe200078e00ff */
[----:B------:R-:W-:-:S03]  /*16970*/  ISETP.GT.U32.AND P3, PT, R243, R208, PT ;  /* 0x000000d0f300720c */ /* 0x000fc60003f64070 */
[--C-:B------:R-:W-:Y:S02]  /*16980*/  @!P5 IMAD.IADD R207, R207, 0x1, -R243.reuse ;  /* 0x00000001cfcfd824 */ /* 0x100fe400078e0af3 */
[----:B------:R-:W-:Y:S01]  /*16990*/  @!P6 IMAD.IADD R206, R206, 0x1, -R243 ;  /* 0x00000001cecee824 */ /* 0x000fe200078e0af3 */
[C---:B------:R-:W-:Y:S01]  /*169a0*/  ISETP.GT.U32.AND P6, PT, R243.reuse, R38, PT ;  /* 0x00000026f300720c */ /* 0x040fe20003fc4070 */
[----:B------:R-:W-:Y:S01]  /*169b0*/  IMAD.MOV R43, RZ, RZ, -R43 ;  /* 0x000000ffff2b7224 */ /* 0x000fe200078e0a2b */
[----:B------:R-:W-:Y:S01]  /*169c0*/  ISETP.GT.U32.AND P5, PT, R243, R207, PT ;  /* 0x000000cff300720c */ /* 0x000fe20003fa4070 */
[----:B------:R-:W-:-:S04]  /*169d0*/  IMAD.HI.U32 R39, R6, R62, RZ ;  /* 0x0000003e06277227 */ /* 0x000fc800078e00ff */
[C---:B------:R-:W-:Y:S02]  /*169e0*/  IMAD R108, R243.reuse, R43, R108 ;  /* 0x0000002bf36c7224 */ /* 0x040fe400078e026c */
[----:B------:R-:W-:Y:S02]  /*169f0*/  IMAD.MOV R39, RZ, RZ, -R39 ;  /* 0x000000ffff277224 */ /* 0x000fe400078e0a27 */
[----:B------:R-:W-:Y:S02]  /*16a00*/  VIADD R114, R2, 0x1ce ;  /* 0x000001ce02727836 */ /* 0x000fe40000000000 */
[--C-:B------:R-:W-:Y:S01]  /*16a10*/  @!P3 IMAD.IADD R208, R208, 0x1, -R243.reuse ;  /* 0x00000001d0d0b824 */ /* 0x100fe200078e0af3 */
[C---:B------:R-:W-:Y:S01]  /*16a20*/  ISETP.GT.U32.AND P3, PT, R243.reuse, R108, PT ;  /* 0x0000006cf300720c */ /* 0x040fe20003f64070 */
[----:B------:R-:W-:Y:S01]  /*16a30*/  IMAD R62, R243, R39, R62 ;  /* 0x00000027f33e7224 */ /* 0x000fe200078e023e */
[----:B------:R-:W-:Y:S01]  /*16a40*/  IABS R92, R114 ;  /* 0x00000072005c7213 */ /* 0x000fe20000000000 */
[----:B------:R-:W-:Y:S01]  /*16a50*/  @!P5 IMAD.IADD R207, R207, 0x1, -R243 ;  /* 0x00000001cfcfd824 */ /* 0x000fe200078e0af3 */
[----:B------:R-:W-:Y:S01]  /*16a60*/  @!P6 IADD3 R38, R38, -R243, RZ ;  /* 0x800000f32626e210 */ /* 0x000fe20007ffe0ff */
[----:B------:R-:W-:Y:S01]  /*16a70*/  VIADD R23, R2, 0x1cf ;  /* 0x000001cf02177836 */ /* 0x000fe20000000000 */
[C---:B------:R-:W-:Y:S01]  /*16a80*/  ISETP.GT.U32.AND P5, PT, R243.reuse, R62, PT ;  /* 0x0000003ef300720c */ /* 0x040fe20003fa4070 */
[----:B------:R-:W-:Y:S01]  /*16a90*/  IMAD.HI.U32 R44, R6, R92, RZ ;  /* 0x0000005c062c7227 */ /* 0x000fe200078e00ff */
[----:B------:R-:W-:Y:S01]  /*16aa0*/  ISETP.GT.U32.AND P6, PT, R243, R38, PT ;  /* 0x00000026f300720c */ /* 0x000fe20003fc4070 */
[----:B------:R-:W-:Y:S01]  /*16ab0*/  STL [R1+0x6e00], R114 ;  /* 0x006e007201007387 */ /* 0x000fe20000100800 */
[----:B------:R-:W-:Y:S01]  /*16ac0*/  IABS R131, R23 ;  /* 0x0000001700837213 */ /* 0x000fe20000000000 */
[----:B------:R-:W-:-:S02]  /*16ad0*/  IMAD.MOV R44, RZ, RZ, -R44 ;  /* 0x000000ffff2c7224 */ /* 0x000fc400078e0a2c */
[----:B------:R-:W-:Y:S01]  /*16ae0*/  @!P3 IADD3 R108, R108, -R243, RZ ;  /* 0x800000f36c6cb210 */ /* 0x000fe20007ffe0ff */
[----:B------:R-:W-:-:S03]  /*16af0*/  IMAD.HI.U32 R39, R6, R209, RZ ;  /* 0x000000d106277227 */ /* 0x000fc600078e00ff */
[C---:B------:R-:W-:Y:S01]  /*16b00*/  ISETP.GT.U32.AND P3, PT, R243.reuse, R108, PT ;  /* 0x0000006cf300720c */ /* 0x040fe20003f64070 */
[C---:B------:R-:W-:Y:S02]  /*16b10*/  IMAD R92, R243.reuse, R44, R92 ;  /* 0x0000002cf35c7224 */ /* 0x040fe400078e025c */
[--C-:B------:R-:W-:Y:S02]  /*16b20*/  @!P5 IMAD.IADD R62, R62, 0x1, -R243.reuse ;  /* 0x000000013e3ed824 */ /* 0x100fe400078e0af3 */
[----:B------:R-:W-:Y:S01]  /*16b30*/  @!P6 IMAD.IADD R38, R38, 0x1, -R243 ;  /* 0x000000012626e824 */ /* 0x000fe200078e0af3 */
[C---:B------:R-:W-:Y:S01]  /*16b40*/  ISETP.GT.U32.AND P6, PT, R243.reuse, R92, PT ;  /* 0x0000005cf300720c */ /* 0x040fe20003fc4070 */
[----:B------:R-:W-:Y:S01]  /*16b50*/  VIADD R34, R2, 0x1d8 ;  /* 0x000001d802227836 */ /* 0x000fe20000000000 */
[C---:B------:R-:W-:Y:S01]  /*16b60*/  ISETP.GT.U32.AND P5, PT, R243.reuse, R62, PT ;  /* 0x0000003ef300720c */ /* 0x040fe20003fa4070 */
[----:B------:R-:W-:Y:S02]  /*16b70*/  IMAD.MOV R39, RZ, RZ, -R39 ;  /* 0x000000ffff277224 */ /* 0x000fe400078e0a27 */
[----:B------:R-:W-:Y:S01]  /*16b80*/  IMAD.HI.U32 R43, R6, R131, RZ ;  /* 0x00000083062b7227 */ /* 0x000fe200078e00ff */
[----:B------:R-:W-:Y:S01]  /*16b90*/  IABS R212, R34 ;  /* 0x0000002200d47213 */ /* 0x000fe20000000000 */
[----:B------:R-:W-:Y:S01]  /*16ba0*/  STL [R1+0x6df4], R34 ;  /* 0x006df42201007387 */ /* 0x000fe20000100800 */
[----:B------:R-:W-:Y:S01]  /*16bb0*/  @!P3 IADD3 R108, R108, -R243, RZ ;  /* 0x800000f36c6cb210 */ /* 0x000fe20007ffe0ff */
[----:B------:R-:W-:-:S02]  /*16bc0*/  IMAD R209, R243, R39, R209 ;  /* 0x00000027f3d17224 */ /* 0x000fc400078e02d1 */
[----:B------:R-:W-:Y:S01]  /*16bd0*/  IMAD.MOV R43, RZ, RZ, -R43 ;  /* 0x000000ffff2b7224 */ /* 0x000fe200078e0a2b */
[----:B------:R-:W-:Y:S01]  /*16be0*/  STL [R1+0x6dfc], R23 ;  /* 0x006dfc1701007387 */ /* 0x000fe20000100800 */
[----:B------:R-:W-:Y:S01]  /*16bf0*/  VIADD R152, R2, 0x1d1 ;  /* 0x000001d102987836 */ /* 0x000fe20000000000 */
[C---:B------:R-:W-:Y:S01]  /*16c00*/  ISETP.GT.U32.AND P3, PT, R243.reuse, R209, PT ;  /* 0x000000d1f300720c */ /* 0x040fe20003f64070 */
[----:B------:R-:W-:Y:S01]  /*16c10*/  IMAD.HI.U32 R63, R226, R212, RZ ;  /* 0x000000d4e23f7227 */ /* 0x000fe200078e00ff */
[----:B------:R-:W-:Y:S02]  /*16c20*/  STL [R1+0x6df8], R33 ;  /* 0x006df82101007387 */ /* 0x000fe40000100800 */
[----:B------:R-:W-:Y:S01]  /*16c30*/  IABS R210, R152 ;  /* 0x0000009800d27213 */ /* 0x000fe20000000000 */
[----:B------:R-:W-:Y:S01]  /*16c40*/  IMAD R131, R243, R43, R131 ;  /* 0x0000002bf3837224 */ /* 0x000fe200078e0283 */
[----:B------:R-:W-:Y:S01]  /*16c50*/  STL [R1+0x6de0], R152 ;  /* 0x006de09801007387 */ /* 0x000fe20000100800 */
[----:B------:R-:W-:-:S02]  /*16c60*/  @!P6 IMAD.IADD R92, R92, 0x1, -R243 ;  /* 0x000000015c5ce824 */ /* 0x000fc400078e0af3 */
[----:B------:R-:W-:Y:S02]  /*16c70*/  IMAD.MOV R63, RZ, RZ, -R63 ;  /* 0x000000ffff3f7224 */ /* 0x000fe400078e0a3f */
[----:B------:R-:W-:Y:S01]  /*16c80*/  @!P5 IMAD.IADD R62, R62, 0x1, -R243 ;  /* 0x000000013e3ed824 */ /* 0x000fe200078e0af3 */
[C---:B------:R-:W-:Y:S01]  /*16c90*/  ISETP.GT.U32.AND P5, PT, R243.reuse, R131, PT ;  /* 0x00000083f300720c */ /* 0x040fe20003fa4070 */
[C---:B------:R-:W-:Y:S01]  /*16ca0*/  IMAD R212, R243.reuse, R63, R212 ;  /* 0x0000003ff3d47224 */ /* 0x040fe200078e02d4 */
[----:B------:R-:W-:Y:S01]  /*16cb0*/  ISETP.GT.U32.AND P6, PT, R243, R92, PT ;  /* 0x0000005cf300720c */ /* 0x000fe20003fc4070 */
[----:B------:R-:W-:Y:S01]  /*16cc0*/  VIADD R151, R2, 0x1d3 ;  /* 0x000001d302977836 */ /* 0x000fe20000000000 */
[----:B------:R-:W-:Y:S01]  /*16cd0*/  @!P3 IADD3 R209, R209, -R243, RZ ;  /* 0x800000f3d1d1b210 */ /* 0x000fe20007ffe0ff */
[----:B------:R-:W-:-:S03]  /*16ce0*/  IMAD.HI.U32 R63, R6, R210, RZ ;  /* 0x000000d2063f7227 */ /* 0x000fc600078e00ff */
[----:B------:R-:W-:Y:S01]  /*16cf0*/  IABS R211, R151 ;  /* 0x0000009700d37213 */ /* 0x000fe20000000000 */
[----:B------:R-:W-:Y:S01]  /*16d00*/  IMAD.MOV R63, RZ, RZ, -R63 ;  /* 0x000000ffff3f7224 */ /* 0x000fe200078e0a3f */
[C---:B------:R-:W-:Y:S01]  /*16d10*/  ISETP.GT.U32.AND P3, PT, R243.reuse, R209, PT ;  /* 0x000000d1f300720c */ /* 0x040fe20003f64070 */
[----:B------:R-:W-:Y:S02]  /*16d20*/  VIADD R49, R2, 0x1d2 ;  /* 0x000001d202317836 */ /* 0x000fe40000000000 */
[----:B------:R-:W-:Y:S02]  /*16d30*/  IMAD R210, R243, R63, R210 ;  /* 0x0000003ff3d27224 */ /* 0x000fe400078e02d2 */
[----:B------:R-:W-:Y:S01]  /*16d40*/  IMAD.HI.U32 R39, R6, R211, RZ ;  /* 0x000000d306277227 */ /* 0x000fe200078e00ff */
[----:B------:R-:W-:Y:S01]  /*16d50*/  IABS R44, R49 ;  /* 0x00000031002c7213 */ /* 0x000fe20000000000 */
[----:B------:R-:W-:Y:S02]  /*16d60*/  STL [R1+0x6ddc], R49 ;  /* 0x006ddc3101007387 */ /* 0x000fe40000100800 */
[----:B------:R-:W-:-:S02]  /*16d70*/  @!P5 IMAD.IADD R131, R131, 0x1, -R243 ;  /* 0x000000018383d824 */ /* 0x000fc400078e0af3 */
[----:B------:R-:W-:Y:S01]  /*16d80*/  @!P6 IMAD.IADD R92, R92, 0x1, -R243 ;  /* 0x000000015c5ce824 */ /* 0x000fe200078e0af3 */
[C---:B------:R-:W-:Y:S01]  /*16d90*/  ISETP.GT.U32.AND P6, PT, R243.reuse, R210, PT ;  /* 0x000000d2f300720c */ /* 0x040fe20003fc4070 */
[----:B------:R-:W-:Y:S01]  /*16da0*/  IMAD.MOV R39, RZ, RZ, -R39 ;  /* 0x000000ffff277224 */ /* 0x000fe200078e0a27 */
[C---:B------:R-:W-:Y:S01]  /*16db0*/  ISETP.GT.U32.AND P5, PT, R243.reuse, R131, PT ;  /* 0x00000083f300720c */ /* 0x040fe20003fa4070 */
[----:B------:R-:W-:Y:S01]  /*16dc0*/  IMAD.HI.U32 R43, R6, R44, RZ ;  /* 0x0000002c062b7227 */ /* 0x000fe200078e00ff */
[----:B------:R-:W-:Y:S03]  /*16dd0*/  STL [R1+0x6dd8], R151 ;  /* 0x006dd89701007387 */ /* 0x000fe60000100800 */
[----:B------:R-:W-:Y:S02]  /*16de0*/  IMAD R211, R243, R39, R211 ;  /* 0x00000027f3d37224 */ /* 0x000fe400078e02d3 */
[----:B------:R-:W-:-:S02]  /*16df0*/  VIADD R150, R2, 0x1d4 ;  /* 0x000001d402967836 */ /* 0x000fc40000000000 */
[----:B------:R-:W-:Y:S02]  /*16e00*/  IMAD.MOV R43, RZ, RZ, -R43 ;  /* 0x000000ffff2b7224 */ /* 0x000fe400078e0a2b */
        /* <DEDUP_REMOVED lines=13> */
[----:B------:R-:W-:Y:S01]  /*16ee0*/  @!P3 IMAD.IADD R211, R211, 0x1, -R243 ;  /* 0x00000001d3d3b824 */ /* 0x000fe200078e0af3 */
[----:B------:R-:W-:Y:S01]  /*16ef0*/  STL [R1+0x6dc0], R71 ;  /* 0x006dc04701007387 */ /* 0x000fe20000100800 */
[C---:B------:R-:W-:Y:S02]  /*16f00*/  IMAD R96, R243.reuse, R6, R96 ;  /* 0x00000006f3607224 */ /* 0x040fe400078e0260 */
[----:B------:R-:W-:Y:S01]  /*16f10*/  IMAD.HI.U32 R87, R226, R213, RZ ;  /* 0x000000d5e2577227 */ /* 0x000fe200078e00ff */
[----:B------:R-:W-:-:S03]  /*16f20*/  ISETP.GT.U32.AND P3, PT, R243, R211, PT ;  /* 0x000000d3f300720c */ /* 0x000fc60003f64070 */
[--C-:B------:R-:W-:Y:S01]  /*16f30*/  @!P5 IMAD.IADD R44, R44, 0x1, -R243.reuse ;  /* 0x000000012c2cd824 */ /* 0x100fe200078e0af3 */
[----:B------:R-:W-:Y:S01]  /*16f40*/  IADD3 R87, -R87, RZ, RZ ;  /* 0x000000ff57577210 */ /* 0x000fe20007ffe1ff */
[----:B------:R-:W-:Y:S01]  /*16f50*/  @!P6 IMAD.IADD R210, R210, 0x1, -R243 ;  /* 0x00000001d2d2e824 */ /* 0x000fe200078e0af3 */
[C---:B------:R-:W-:Y:S01]  /*16f60*/  ISETP.GT.U32.AND P6, PT, R243.reuse, R96, PT ;  /* 0x00000060f300720c */ /* 0x040fe20003fc4070 */
[C---:B------:R-:W-:Y:S01]  /*16f70*/  VIADD R48, R2.reuse, 0x1da ;  /* 0x000001da02307836 */ /* 0x040fe20000000000 */
[C---:B------:R-:W-:Y:S01]  /*16f80*/  ISETP.GT.U32.AND P5, PT, R243.reuse, R44, PT ;  /* 0x0000002cf300720c */ /* 0x040fe20003fa4070 */
[----:B------:R-:W-:Y:S02]  /*16f90*/  IMAD R213, R243, R87, R213 ;  /* 0x00000057f3d57224 */ /* 0x000fe400078e02d5 */
[C---:B------:R-:W-:Y:S01]  /*16fa0*/  VIADD R147, R2.reuse, 0x1dc ;  /* 0x000001dc02937836 */ /* 0x040fe20000000000 */
[----:B------:R-:W-:Y:S01]  /*16fb0*/  IABS R214, R48 ;  /* 0x0000003000d67213 */ /* 0x000fe20000000000 */
[--C-:B------:R-:W-:Y:S01]  /*16fc0*/  @!P3 IMAD.IADD R211, R211, 0x1, -R243.reuse ;  /* 0x00000001d3d3b824 */ /* 0x100fe200078e0af3 */
[C---:B------:R-:W-:Y:S01]  /*16fd0*/  ISETP.GT.U32.AND P3, PT, R243.reuse, R105, PT ;  /* 0x00000069f300720c */ /* 0x040fe20003f64070 */
[----:B------:R-:W-:Y:S01]  /*16fe0*/  VIADD R148, R2, 0x1db ;  /* 0x000001db02947836 */ /* 0x000fe20000000000 */
[----:B------:R-:W-:Y:S01]  /*16ff0*/  IABS R63, R147 ;  /* 0x00000093003f7213 */ /* 0x000fe20000000000 */
[----:B------:R-:W-:Y:S01]  /*17000*/  IMAD.HI.U32 R84, R226, R214, RZ ;  /* 0x000000d6e2547227 */ /* 0x000fe200078e00ff */
[----:B------:R-:W-:Y:S02]  /*17010*/  STL [R1+0x6dbc], R48 ;  /* 0x006dbc3001007387 */ /* 0x000fe40000100800 */
[----:B------:R-:W-:Y:S01]  /*17020*/  IABS R6, R148 ;  /* 0x0000009400067213 */ /* 0x000fe20000000000 */
[--C-:B------:R-:W-:Y:S01]  /*17030*/  @!P6 IMAD.IADD R96, R96, 0x1, -R243.reuse ;  /* 0x000000016060e824 */ /* 0x100fe200078e0af3 */
[----:B------:R-:W-:Y:S01]  /*17040*/  STL [R1+0x6db8], R148 ;  /* 0x006db89401007387 */ /* 0x000fe20000100800 */
[--C-:B------:R-:W-:Y:S01]  /*17050*/  @!P5 IMAD.IADD R44, R44, 0x1, -R243.reuse ;  /* 0x000000012c2cd824 */ /* 0x100fe200078e0af3 */
[C---:B------:R-:W-:Y:S01]  /*17060*/  ISETP.GT.U32.AND P5, PT, R243.reuse, R83, PT ;  /* 0x00000053f300720c */ /* 0x040fe20003fa4070 */
[----:B------:R-:W-:Y:S01]  /*17070*/  IMAD.MOV R84, RZ, RZ, -R84 ;  /* 0x000000ffff547224 */ /* 0x000fe200078e0a54 */
[----:B------:R-:W-:Y:S01]  /*17080*/  ISETP.GT.U32.AND P6, PT, R243, R96, PT ;  /* 0x00000060f300720c */ /* 0x000fe20003fc4070 */
[----:B------:R-:W-:Y:S01]  /*17090*/  @!P3 IMAD.IADD R105, R105, 0x1, -R243 ;  /* 0x000000016969b824 */ /* 0x000fe200078e0af3 */
[----:B------:R-:W-:Y:S01]  /*170a0*/  STL [R1+0x6db4], R147 ;  /* 0x006db49301007387 */ /* 0x000fe20000100800 */
[----:B------:R-:W-:-:S02]  /*170b0*/  IMAD R214, R243, R84, R214 ;  /* 0x00000054f3d67224 */ /* 0x000fc400078e02d6 */
[C---:B------:R-:W-:Y:S01]  /*170c0*/  IMAD.HI.U32 R39, R226.reuse, R63, RZ ;  /* 0x0000003fe2277227 */ /* 0x040fe200078e00ff */
[----:B------:R-:W-:Y:S01]  /*170d0*/  ISETP.GT.U32.AND P3, PT, R243, R105, PT ;  /* 0x00000069f300720c */ /* 0x000fe20003f64070 */
[----:B------:R-:W-:Y:S02]  /*170e0*/  STL [R1+0x6d9c], R46 ;  /* 0x006d9c2e01007387 */ /* 0x000fe40000100800 */
[----:B------:R-:W-:Y:S02]  /*170f0*/  IMAD.MOV R39, RZ, RZ, -R39 ;  /* 0x000000ffff277224 */ /* 0x000fe400078e0a27 */
[----:B------:R-:W-:Y:S01]  /*17100*/  @!P5 IADD3 R83, R83, -R243, RZ ;  /* 0x800000f35353d210 */ /* 0x000fe20007ffe0ff */
[----:B------:R-:W-:-:S03]  /*17110*/  IMAD.HI.U32 R43, R226, R6, RZ ;  /* 0x00000006e22b7227 */ /* 0x000fc600078e00ff */
[C---:B------:R-:W-:Y:S01]  /*17120*/  ISETP.GT.U32.AND P5, PT, R243.reuse, R83, PT ;  /* 0x00000053f300720c */ /* 0x040fe20003fa4070 */
[----:B------:R-:W-:Y:S01]  /*17130*/  @!P6 IMAD.IADD R96, R96, 0x1, -R243 ;  /* 0x000000016060e824 */ /* 0x000fe200078e0af3 */
[C---:B------:R-:W-:Y:S01]  /*17140*/  ISETP.GT.U32.AND P6, PT, R243.reuse, R132, PT ;  /* 0x00000084f300720c */ /* 0x040fe20003fc4070 */
[----:B------:R-:W-:Y:S01]  /*17150*/  IMAD R63, R243, R39, R63 ;  /* 0x00000027f33f7224 */ /* 0x000fe200078e023f */
[----:B------:R-:W-:Y:S01]  /*17160*/  IABS R39, R46 ;  /* 0x0000002e00277213 */ /* 0x000fe20000000000 */
[----:B------:R-:W-:Y:S01]  /*17170*/  @!P3 IMAD.IADD R105, R105, 0x1, -R243 ;  /* 0x000000016969b824 */ /* 0x000fe200078e0af3 */
[C---:B------:R-:W-:Y:S01]  /*17180*/  ISETP.GT.U32.AND P3, PT, R243.reuse, R213, PT ;  /* 0x000000d5f300720c */ /* 0x040fe20003f64070 */
[----:B------:R-:W-:Y:S02]  /*17190*/  IMAD.MOV R43, RZ, RZ, -R43 ;  /* 0x000000ffff2b7224 */ /* 0x000fe400078e0a2b */
[----:B------:R-:W-:Y:S02]  /*171a0*/  VIADD R25, R2, 0x1df ;  /* 0x000001df02197836 */ /* 0x000fe40000000000 */
[----:B------:R-:W-:-:S02]  /*171b0*/  IMAD R6, R243, R43, R6 ;  /* 0x0000002bf3067224 */ /* 0x000fc400078e0206 */
[--C-:B------:R-:W-:Y:S01]  /*171c0*/  @!P5 IMAD.IADD R83, R83, 0x1, -R243.reuse ;  /* 0x000000015353d824 */ /* 0x100fe200078e0af3 */
[----:B------:R-:W-:Y:S01]  /*171d0*/  ISETP.GT.U32.AND P5, PT, R243, R212, PT ;  /* 0x000000d4f300720c */ /* 0x000fe20003fa4070 */
[----:B------:R-:W-:Y:S01]  /*171e0*/  @!P6 IMAD.IADD R132, R132, 0x1, -R243 ;  /* 0x000000018484e824 */ /* 0x000fe200078e0af3 */
[----:B------:R-:W-:Y:S01]  /*171f0*/  IABS R133, R25 ;  /* 0x0000001900857213 */ /* 0x000fe20000000000 */
[----:B------:R-:W-:-:S03]  /*17200*/  IMAD.HI.U32 R106, R226, R39, RZ ;  /* 0x00000027e26a7227 */ /* 0x000fc600078e00ff */
[----:B------:R-:W-:Y:S01]  /*17210*/  ISETP.GT.U32.AND P6, PT, R243, R132, PT ;  /* 0x00000084f300720c */ /* 0x000fe20003fc4070 */
[--C-:B------:R-:W-:Y:S02]  /*17220*/  @!P3 IMAD.IADD R213, R213, 0x1, -R243.reuse ;  /* 0x00000001d5d5b824 */ /* 0x100fe400078e0af3 */
[----:B------:R-:W-:Y:S02]  /*17230*/  IMAD.MOV R106, RZ, RZ, -R106 ;  /* 0x000000ffff6a7224 */ /* 0x000fe400078e0a6a */
[----:B------:R-:W-:Y:S01]  /*17240*/  VIADD R112, R2, 0x1de ;  /* 0x000001de02707836 */ /* 0x000fe20000000000 */
[C---:B------:R-:W-:Y:S01]  /*17250*/  ISETP.GT.U32.AND P3, PT, R243.reuse, R213, PT ;  /* 0x000000d5f300720c */ /* 0x040fe20003f64070 */
[--C-:B------:R-:W-:Y:S02]  /*17260*/  @!P5 IMAD.IADD R212, R212, 0x1, -R243.reuse ;  /* 0x00000001d4d4d824 */ /* 0x100fe400078e0af3 */
[----:B------:R-:W-:Y:S01]  /*17270*/  IMAD.HI.U32 R84, R226, R133, RZ ;  /* 0x00000085e2547227 */ /* 0x000fe200078e00ff */
[----:B------:R-:W-:Y:S01]  /*17280*/  IABS R93, R112 ;  /* 0x00000070005d7213 */ /* 0x000fe20000000000 */
[----:B------:R-:W-:Y:S01]  /*17290*/  STL [R1+0x6d98], R112 ;  /* 0x006d987001007387 */ /* 0x000fe20000100800 */
[C---:B------:R-:W-:Y:S01]  /*172a0*/  ISETP.GT.U32.AND P5, PT, R243.reuse, R212, PT ;  /* 0x000000d4f300720c */ /* 0x040fe20003fa4070 */
[----:B------:R-:W-:Y:S01]  /*172b0*/  @!P6 IMAD.IADD R132, R132, 0x1, -R243 ;  /* 0x000000018484e824 */ /* 0x000fe200078e0af3 */
[C---:B------:R-:W-:Y:S01]  /*172c0*/  ISETP.GT.U32.AND P6, PT, R243.reuse, R214, PT ;  /* 0x000000d6f300720c */ /* 0x040fe20003fc4070 */
[----:B------:R-:W-:Y:S01]  /*172d0*/  IMAD R39, R243, R106, R39 ;  /* 0x0000006af3277224 */ /* 0x000fe200078e0227 */
[----:B------:R-:W-:Y:S01]  /*172e0*/  IADD3 R84, -R84, RZ, RZ ;  /* 0x000000ff54547210 */ /* 0x000fe20007ffe1ff */
[----:B------:R-:W-:Y:S01]  /*172f0*/  IMAD.HI.U32 R87, R226, R93, RZ ;  /* 0x0000005de2577227 */ /* 0x000fe200078e00ff */
[----:B------:R-:W-:Y:S03]  /*17300*/  STL [R1+0x6d94], R25 ;  /* 0x006d941901007387 */ /* 0x000fe60000100800 */
[----:B------:R-:W-:Y:S01]  /*17310*/  @!P3 IMAD.IADD R213, R213, 0x1, -R243 ;  /* 0x00000001d5d5b824 */ /* 0x000fe200078e0af3 */
[----:B------:R-:W-:Y:S01]  /*17320*/  ISETP.GT.U32.AND P3, PT, R243, R63, PT ;  /* 0x0000003ff300720c */ /* 0x000fe20003f64070 */
[----:B------:R-:W-:-:S02]  /*17330*/  VIADD R35, R2, 0x1e0 ;  /* 0x000001e002237836 */ /* 0x000fc40000000000 */
[--C-:B------:R-:W-:Y:S01]  /*17340*/  @!P5 IMAD.IADD R212, R212, 0x1, -R243.reuse ;  /* 0x00000001d4d4d824 */ /* 0x100fe200078e0af3 */
[C---:B------:R-:W-:Y:S01]  /*17350*/  ISETP.GT.U32.AND P5, PT, R243.reuse, R6, PT ;  /* 0x00000006f300720c */ /* 0x040fe20003fa4070 */
[----:B------:R-:W-:Y:S01]  /*17360*/  @!P6 IMAD.IADD R214, R214, 0x1, -R243 ;  /* 0x00000001d6d6e824 */ /* 0x000fe200078e0af3 */
[----:B------:R-:W-:Y:S01]  /*17370*/  IABS R215, R35 ;  /* 0x0000002300d77213 */ /* 0x000fe20000000000 */
[C---:B------:R-:W-:Y:S01]  /*17380*/  IMAD R133, R243.reuse, R84, R133 ;  /* 0x00000054f3857224 */ /* 0x040fe200078e0285 */
[----:B------:R-:W-:Y:S01]  /*17390*/  STL [R1+0x6d90], R35 ;  /* 0x006d902301007387 */ /* 0x000fe20000100800 */
[----:B------:R-:W-:Y:S01]  /*173a0*/  IMAD.MOV R87, RZ, RZ, -R87 ;  /* 0x000000ffff577224 */ /* 0x000fe200078e0a57 */
[----:B------:R-:W-:Y:S01]  /*173b0*/  ISETP.GT.U32.AND P6, PT, R243, R214, PT ;  /* 0x000000d6f300720c */ /* 0x000fe20003fc4070 */
[----:B------:R-:W-:-:S04]  /*173c0*/  IMAD.HI.U32 R43, R226, R215, RZ ;  /* 0x000000d7e22b7227 */ /* 0x000fc800078e00ff */
[--C-:B------:R-:W-:Y:S02]  /*173d0*/  @!P3 IMAD.IADD R63, R63, 0x1, -R243.reuse ;  /* 0x000000013f3fb824 */ /* 0x100fe400078e0af3 */
[----:B------:R-:W-:Y:S02]  /*173e0*/  @!P5 IMAD.IADD R6, R6, 0x1, -R243 ;  /* 0x000000010606d824 */ /* 0x000fe400078e0af3 */
[C---:B------:R-:W-:Y:S01]  /*173f0*/  IMAD R93, R243.reuse, R87, R93 ;  /* 0x00000057f35d7224 */ /* 0x040fe200078e025d */
[C---:B------:R-:W-:Y:S01]  /*17400*/  ISETP.GT.U32.AND P3, PT, R243.reuse, R63, PT ;  /* 0x0000003ff300720c */ /* 0x040fe20003f64070 */
[----:B------:R-:W-:Y:S01]  /*17410*/  IMAD.MOV R43, RZ, RZ, -R43 ;  /* 0x000000ffff2b7224 */ /* 0x000fe200078e0a2b */
[C---:B------:R-:W-:Y:S01]  /*17420*/  ISETP.GT.U32.AND P5, PT, R243.reuse, R6, PT ;  /* 0x00000006f300720c */ /* 0x040fe20003fa4070 */
[----:B------:R-:W-:Y:S01]  /*17430*/  @!P6 IMAD.IADD R214, R214, 0x1, -R243 ;  /* 0x00000001d6d6e824 */ /* 0x000fe200078e0af3 */
[C---:B------:R-:W-:Y:S01]  /*17440*/  ISETP.GT.U32.AND P6, PT, R243.reuse, R39, PT ;  /* 0x00000027f300720c */ /* 0x040fe20003fc4070 */
[----:B------:R-:W-:Y:S01]  /*17450*/  IMAD R215, R243, R43, R215 ;  /* 0x0000002bf3d77224 */ /* 0x000fe200078e02d7 */
[----:B------:R-:W-:Y:S01]  /*17460*/  IABS R43, R146 ;  /* 0x00000092002b7213 */ /* 0x000fe20000000000 */
[----:B------:R-:W-:-:S02]  /*17470*/  VIADD R145, R2, 0x1e3 ;  /* 0x000001e302917836 */ /* 0x000fc40000000000 */
[----:B------:R-:W-:Y:S02]  /*17480*/  VIADD R69, R2, 0x1e1 ;  /* 0x000001e102457836 */ /* 0x000fe40000000000 */
[----:B------:R-:W-:Y:S01]  /*17490*/  IMAD.HI.U32 R84, R226, R43, RZ ;  /* 0x0000002be2547227 */ /* 0x000fe200078e00ff */
[----:B------:R-:W-:Y:S02]  /*174a0*/  IABS R217, R145 ;  /* 0x0000009100d97213 */ /* 0x000fe40000000000 */
[----:B------:R-:W-:Y:S01]  /*174b0*/  IABS R216, R69 ;  /* 0x0000004500d87213 */ /* 0x000fe20000000000 */
[--C-:B------:R-:W-:Y:S01]  /*174c0*/  @!P3 IMAD.IADD R63, R63, 0x1, -R243.reuse ;  /* 0x000000013f3fb824 */ /* 0x100fe200078e0af3 */
[----:B------:R-:W-:Y:S01]  /*174d0*/  ISETP.GT.U32.AND P3, PT, R243, R133, PT ;  /* 0x00000085f300720c */ /* 0x000fe20003f64070 */
[--C-:B------:R-:W-:Y:S01]  /*174e0*/  @!P6 IMAD.IADD R39, R39, 0x1, -R243.reuse ;  /* 0x000000012727e824 */ /* 0x100fe200078e0af3 */
[----:B------:R-:W-:Y:S01]  /*174f0*/  STL [R1+0x6d7c], R69 ;  /* 0x006d7c4501007387 */ /* 0x000fe20000100800 */
        /* <DEDUP_REMOVED lines=10> */
[----:B------:R-:W-:Y:S01]  /*175a0*/  IMAD.HI.U32 R87, R226, R216, RZ ;  /* 0x000000d8e2577227 */ /* 0x000fe200078e00ff */
[----:B------:R-:W-:Y:S02]  /*175b0*/  STL [R1+0x6d70], R144 ;  /* 0x006d709001007387 */ /* 0x000fe40000100800 */
[----:B------:R-:W-:Y:S01]  /*175c0*/  ISETP.GT.U32.AND P3, PT, R243, R133, PT ;  /* 0x00000085f300720c */ /* 0x000fe20003f64070 */
[--C-:B------:R-:W-:Y:S01]  /*175d0*/  @!P5 IMAD.IADD R93, R93, 0x1, -R243.reuse ;  /* 0x000000015d5dd824 */ /* 0x100fe200078e0af3 */
[----:B------:R-:W-:Y:S01]  /*175e0*/  IADD3 R87, -R87, RZ, RZ ;  /* 0x000000ff57577210 */ /* 0x000fe20007ffe1ff */
[----:B------:R-:W-:Y:S01]  /*175f0*/  @!P6 IMAD.IADD R39, R39, 0x1, -R243 ;  /* 0x000000012727e824 */ /* 0x000fe200078e0af3 */
[C---:B------:R-:W-:Y:S01]  /*17600*/  ISETP.GT.U32.AND P6, PT, R243.reuse, R215, PT ;  /* 0x000000d7f300720c */ /* 0x040fe20003fc4070 */
[----:B------:R-:W-:Y:S01]  /*17610*/  IMAD.MOV R134, RZ, RZ, -R134 ;  /* 0x000000ffff867224 */ /* 0x000fe200078e0a86 */
[C---:B------:R-:W-:Y:S01]  /*17620*/  ISETP.GT.U32.AND P5, PT, R243.reuse, R93, PT ;  /* 0x0000005df300720c */ /* 0x040fe20003fa4070 */
[----:B------:R-:W-:-:S02]  /*17630*/  IMAD R43, R243, R84, R43 ;  /* 0x00000054f32b7224 */ /* 0x000fc400078e022b */
[----:B------:R-:W-:Y:S02]  /*17640*/  IMAD R217, R243, R134, R217 ;  /* 0x00000086f3d97224 */ /* 0x000fe400078e02d9 */
[----:B------:R-:W-:-:S04]  /*17650*/  IMAD.HI.U32 R219, R226, R106, RZ ;  /* 0x0000006ae2db7227 */ /* 0x000fc800078e00ff */
[--C-:B------:R-:W-:Y:S01]  /*17660*/  @!P3 IMAD.IADD R133, R133, 0x1, -R243.reuse ;  /* 0x000000018585b824 */ /* 0x100fe200078e0af3 */
[C---:B------:R-:W-:Y:S01]  /*17670*/  ISETP.GT.U32.AND P3, PT, R243.reuse, R43, PT ;  /* 0x0000002bf300720c */ /* 0x040fe20003f64070 */
[----:B------:R-:W-:Y:S01]  /*17680*/  IMAD R216, R243, R87, R216 ;  /* 0x00000057f3d87224 */ /* 0x000fe200078e02d8 */
[----:B------:R-:W-:Y:S01]  /*17690*/  IADD3 R84, -R219, RZ, RZ ;  /* 0x000000ffdb547210 */ /* 0x000fe20007ffe1ff */
[--C-:B------:R-:W-:Y:S01]  /*176a0*/  @!P6 IMAD.IADD R215, R215, 0x1, -R243.reuse ;  /* 0x00000001d7d7e824 */ /* 0x100fe200078e0af3 */
[----:B------:R-:W-:Y:S01]  /*176b0*/  ISETP.GT.U32.AND P6, PT, R243, R217, PT ;  /* 0x000000d9f300720c */ /* 0x000fe20003fc4070 */
[C---:B------:R-:W-:Y:S02]  /*176c0*/  VIADD R111, R2.reuse, 0x1f3 ;  /* 0x000001f3026f7836 */ /* 0x040fe40000000000 */
[----:B------:R-:W-:Y:S01]  /*176d0*/  @!P5 IMAD.IADD R93, R93, 0x1, -R243 ;  /* 0x000000015d5dd824 */ /* 0x000fe200078e0af3 */
[C---:B------:R-:W-:Y:S01]  /*176e0*/  ISETP.GT.U32.AND P5, PT, R243.reuse, R216, PT ;  /* 0x000000d8f300720c */ /* 0x040fe20003fa4070 */
[----:B------:R-:W-:Y:S01]  /*176f0*/  IMAD R106, R243, R84, R106 ;  /* 0x00000054f36a7224 */ /* 0x000fe200078e026a */
[----:B------:R-:W-:Y:S01]  /*17700*/  IABS R84, R111 ;  /* 0x0000006f00547213 */ /* 0x000fe20000000000 */
[----:B------:R-:W-:-:S02]  /*17710*/  VIADD R26, R2, 0x1e6 ;  /* 0x000001e6021a7836 */ /* 0x000fc40000000000 */
[----:B------:R-:W-:Y:S02]  /*17720*/  IMAD.MOV.U32 R36, RZ, RZ, R218 ;  /* 0x000000ffff247224 */ /* 0x000fe400078e00da */
[--C-:B------:R-:W-:Y:S01]  /*17730*/  @!P3 IMAD.IADD R43, R43, 0x1, -R243.reuse ;  /* 0x000000012b2bb824 */ /* 0x100fe200078e0af3 */
[----:B------:R-:W-:Y:S01]  /*17740*/  IABS R134, R26 ;  /* 0x0000001a00867213 */ /* 0x000fe20000000000 */
[----:B------:R-:W-:Y:S02]  /*17750*/  VIADD R85, R2, 0x1e5 ;  /* 0x000001e502557836 */ /* 0x000fe40000000000 */
[----:B------:R-:W-:Y:S02]  /*17760*/  IMAD.HI.U32 R219, R226, R84, RZ ;  /* 0x00000054e2db7227 */ /* 0x000fe400078e00ff */
[----:B------:R-:W-:Y:S01]  /*17770*/  @!P5 IADD3 R216, R216, -R243, RZ ;  /* 0x800000f3d8d8d210 */ /* 0x000fe20007ffe0ff */
[----:B------:R-:W-:Y:S01]  /*17780*/  STL [R1+0x6d58], R85 ;  /* 0x006d585501007387 */ /* 0x000fe20000100800 */
[----:B------:R-:W-:Y:S01]  /*17790*/  @!P6 IMAD.IADD R217, R217, 0x1, -R243 ;  /* 0x00000001d9d9e824 */ /* 0x000fe200078e0af3 */
[----:B------:R-:W-:Y:S01]  /*177a0*/  IABS R87, R85 ;  /* 0x0000005500577213 */ /* 0x000fe20000000000 */
[----:B------:R-:W-:Y:S01]  /*177b0*/  @!P0 IMAD.MOV R36, RZ, RZ, -R36 ;  /* 0x000000ffff248224 */ /* 0x000fe200078e0a24 */
[----:B------:R-:W-:Y:S01]  /*177c0*/  ISETP.GT.U32.AND P0, PT, R243, R43, PT ;  /* 0x0000002bf300720c */ /* 0x000fe20003f04070 */
[C---:B------:R-:W-:Y:S01]  /*177d0*/  IMAD.HI.U32 R239, R226.reuse, R134, RZ ;  /* 0x00000086e2ef7227 */ /* 0x040fe200078e00ff */
[----:B------:R-:W-:Y:S01]  /*177e0*/  IADD3 R219, -R219, RZ, RZ ;  /* 0x000000ffdbdb7210 */ /* 0x000fe20007ffe1ff */
[----:B------:R-:W-:Y:S01]  /*177f0*/  STL [R1+0x6d4c], R111 ;  /* 0x006d4c6f01007387 */ /* 0x000fe20000100800 */
[C---:B------:R-:W-:Y:S01]  /*17800*/  ISETP.GT.U32.AND P5, PT, R243.reuse, R215, PT ;  /* 0x000000d7f300720c */ /* 0x040fe20003fa4070 */
[----:B------:R-:W-:Y:S01]  /*17810*/  IMAD.HI.U32 R220, R226, R87, RZ ;  /* 0x00000057e2dc7227 */ /* 0x000fe200078e00ff */
[C---:B------:R-:W-:Y:S01]  /*17820*/  ISETP.GT.U32.AND P6, PT, R243.reuse, R217, PT ;  /* 0x000000d9f300720c */ /* 0x040fe20003fc4070 */
[----:B------:R-:W-:Y:S01]  /*17830*/  STL [R1+0x6d54], R26 ;  /* 0x006d541a01007387 */ /* 0x000fe20000100800 */
[C---:B------:R-:W-:Y:S01]  /*17840*/  ISETP.GT.U32.AND P3, PT, R243.reuse, R216, PT ;  /* 0x000000d8f300720c */ /* 0x040fe20003f64070 */
[----:B------:R-:W-:-:S02]  /*17850*/  IMAD R84, R243, R219, R84 ;  /* 0x000000dbf3547224 */ /* 0x000fc400078e0254 */
[----:B------:R-:W-:Y:S01]  /*17860*/  IMAD.MOV R219, RZ, RZ, -R239 ;  /* 0x000000ffffdb7224 */ /* 0x000fe200078e0aef */
[----:B------:R-:W-:Y:S01]  /*17870*/  STL [R1+0x6d50], R45 ;  /* 0x006d502d01007387 */ /* 0x000fe20000100800 */
[----:B------:R-:W-:Y:S02]  /*17880*/  IMAD.MOV R220, RZ, RZ, -R220 ;  /* 0x000000ffffdc7224 */ /* 0x000fe400078e0adc */
[----:B------:R-:W-:Y:S01]  /*17890*/  IMAD R134, R243, R219, R134 ;  /* 0x000000dbf3867224 */ /* 0x000fe200078e0286 */
[----:B------:R-:W-:Y:S01]  /*178a0*/  IABS R219, R143 ;  /* 0x0000008f00db7213 */ /* 0x000fe20000000000 */
[----:B------:R-:W-:Y:S01]  /*178b0*/  @!P0 IMAD.IADD R43, R43, 0x1, -R243 ;  /* 0x000000012b2b8824 */ /* 0x000fe200078e0af3 */
[C---:B------:R-:W-:Y:S01]  /*178c0*/  ISETP.GT.U32.AND P0, PT, R243.reuse, R84, PT ;  /* 0x00000054f300720c */ /* 0x040fe20003f04070 */
[----:B------:R-:W-:Y:S01]  /*178d0*/  IMAD R87, R243, R220, R87 ;  /* 0x000000dcf3577224 */ /* 0x000fe200078e0257 */
[----:B------:R-:W-:Y:S01]  /*178e0*/  @!P5 IADD3 R215, R215, -R243, RZ ;  /* 0x800000f3d7d7d210 */ /* 0x000fe20007ffe0ff */
[----:B------:R-:W-:Y:S01]  /*178f0*/  IMAD.HI.U32 R232, R226, R240, RZ ;  /* 0x000000f0e2e87227 */ /* 0x000fe200078e00ff */
[----:B------:R-:W-:-:S02]  /*17900*/  ISETP.GT.U32.AND P5, PT, R243, R106, PT ;  /* 0x0000006af300720c */ /* 0x000fc40003fa4070 */
[----:B------:R-:W-:Y:S01]  /*17910*/  @!P6 IADD3 R217, R217, -R243, RZ ;  /* 0x800000f3d9d9e210 */ /* 0x000fe20007ffe0ff */
[----:B------:R-:W-:Y:S01]  /*17920*/  VIADD R68, R2, 0x1e8 ;  /* 0x000001e802447836 */ /* 0x000fe20000000000 */
[C---:B------:R-:W-:Y:S01]  /*17930*/  ISETP.GT.U32.AND P6, PT, R243.reuse, R134, PT ;  /* 0x00000086f300720c */ /* 0x040fe20003fc4070 */
[--C-:B------:R-:W-:Y:S01]  /*17940*/  @!P3 IMAD.IADD R216, R216, 0x1, -R243.reuse ;  /* 0x00000001d8d8b824 */ /* 0x100fe200078e0af3 */
[C---:B------:R-:W-:Y:S01]  /*17950*/  ISETP.GT.U32.AND P3, PT, R243.reuse, R87, PT ;  /* 0x00000057f300720c */ /* 0x040fe20003f64070 */
[----:B------:R-:W-:Y:S01]  /*17960*/  IMAD.MOV R220, RZ, RZ, -R232 ;  /* 0x000000ffffdc7224 */ /* 0x000fe200078e0ae8 */
[----:B------:R-:W-:Y:S01]  /*17970*/  IABS R232, R68 ;  /* 0x0000004400e87213 */ /* 0x000fe20000000000 */
[----:B------:R-:W-:Y:S01]  /*17980*/  VIADD R142, R2, 0x1ea ;  /* 0x000001ea028e7836 */ /* 0x000fe20000000000 */
[----:B------:R-:W-:Y:S01]  /*17990*/  STL [R1+0x6d34], R68 ;  /* 0x006d344401007387 */ /* 0x000fe20000100800 */
[C---:B------:R-:W-:Y:S02]  /*179a0*/  IMAD R240, R243.reuse, R220, R240 ;  /* 0x000000dcf3f07224 */ /* 0x040fe400078e02f0 */
[--C-:B------:R-:W-:Y:S01]  /*179b0*/  @!P0 IMAD.IADD R84, R84, 0x1, -R243.reuse ;  /* 0x0000000154548824 */ /* 0x100fe200078e0af3 */
[----:B------:R-:W-:Y:S01]  /*179c0*/  IABS R220, R142 ;  /* 0x0000008e00dc7213 */ /* 0x000fe20000000000 */
[----:B------:R-:W-:Y:S01]  /*179d0*/  IMAD.HI.U32 R245, R226, R232, RZ ;  /* 0x000000e8e2f57227 */ /* 0x000fe200078e00ff */
[----:B------:R-:W-:Y:S03]  /*179e0*/  STL [R1+0x6d30], R143 ;  /* 0x006d308f01007387 */ /* 0x000fe60000100800 */
[--C-:B------:R-:W-:Y:S01]  /*179f0*/  @!P5 IMAD.IADD R106, R106, 0x1, -R243.reuse ;  /* 0x000000016a6ad824 */ /* 0x100fe200078e0af3 */
[C---:B------:R-:W-:Y:S01]  /*17a00*/  ISETP.GT.U32.AND P5, PT, R243.reuse, R240, PT ;  /* 0x000000f0f300720c */ /* 0x040fe20003fa4070 */
[----:B------:R-:W-:Y:S01]  /*17a10*/  @!P6 IMAD.IADD R134, R134, 0x1, -R243 ;  /* 0x000000018686e824 */ /* 0x000fe200078e0af3 */
[----:B------:R-:W-:Y:S01]  /*17a20*/  ISETP.GT.U32.AND P6, PT, R243, R84, PT ;  /* 0x00000054f300720c */ /* 0x000fe20003fc4070 */
[----:B------:R-:W-:Y:S01]  /*17a30*/  IMAD.MOV R218, RZ, RZ, -R245 ;  /* 0x000000ffffda7224 */ /* 0x000fe200078e0af5 */
[----:B------:R-:W-:Y:S01]  /*17a40*/  STL [R1+0x6d2c], R142 ;  /* 0x006d2c8e01007387 */ /* 0x000fe20000100800 */
[----:B------:R-:W-:-:S04]  /*17a50*/  IMAD.HI.U32 R245, R226, R220, RZ ;  /* 0x000000dce2f57227 */ /* 0x000fc800078e00ff */
[----:B------:R-:W-:Y:S01]  /*17a60*/  @!P3 IMAD.IADD R87, R87, 0x1, -R243 ;  /* 0x000000015757b824 */ /* 0x000fe200078e0af3 */
[C---:B------:R-:W-:Y:S01]  /*17a70*/  ISETP.GT.U32.AND P3, PT, R243.reuse, R106, PT ;  /* 0x0000006af300720c */ /* 0x040fe20003f64070 */
[----:B------:R-:W-:Y:S02]  /*17a80*/  VIADD R141, R2, 0x1eb ;  /* 0x000001eb028d7836 */ /* 0x000fe40000000000 */
[----:B------:R-:W-:Y:S01]  /*17a90*/  IMAD.MOV R245, RZ, RZ, -R245 ;  /* 0x000000fffff57224 */ /* 0x000fe200078e0af5 */
[C---:B------:R-:W-:Y:S01]  /*17aa0*/  ISETP.GT.U32.AND P0, PT, R243.reuse, R87, PT ;  /* 0x00000057f300720c */ /* 0x040fe20003f04070 */
[----:B------:R-:W-:Y:S01]  /*17ab0*/  IMAD.HI.U32 R246, R226, R219, RZ ;  /* 0x000000dbe2f67227 */ /* 0x000fe200078e00ff */
[----:B------:R-:W-:Y:S01]  /*17ac0*/  STL [R1+0x6d28], R141 ;  /* 0x006d288d01007387 */ /* 0x000fe20000100800 */
[----:B------:R-:W-:Y:S02]  /*17ad0*/  IABS R239, R141 ;  /* 0x0000008d00ef7213 */ /* 0x000fe40000000000 */
[C---:B------:R-:W-:Y:S01]  /*17ae0*/  IMAD R220, R243.reuse, R245, R220 ;  /* 0x000000f5f3dc7224 */ /* 0x040fe200078e02dc */
[----:B------:R1:W-:Y:S01]  /*17af0*/  STL [R1+0x74], R36 ;  /* 0x0000742401007387 */ /* 0x0003e20000100800 */
[C---:B------:R-:W-:Y:S01]  /*17b00*/  IMAD R218, R243.reuse, R218, R232 ;  /* 0x000000daf3da7224 */ /* 0x040fe200078e02e8 */
[----:B------:R-:W-:Y:S01]  /*17b10*/  @!P6 IADD3 R84, R84, -R243, RZ ;  /* 0x800000f35454e210 */ /* 0x000fe20007ffe0ff */
[----:B------:R-:W-:Y:S01]  /*17b20*/  IMAD.MOV R246, RZ, RZ, -R246 ;  /* 0x000000fffff67224 */ /* 0x000fe200078e0af6 */
[C---:B------:R-:W-:Y:S01]  /*17b30*/  ISETP.GT.U32.AND P6, PT, R243.reuse, R220, PT ;  /* 0x000000dcf300720c */ /* 0x040fe20003fc4070 */
[----:B------:R-:W-:Y:S01]  /*17b40*/  @!P3 IMAD.IADD R106, R106, 0x1, -R243 ;  /* 0x000000016a6ab824 */ /* 0x000fe200078e0af3 */
[C---:B------:R-:W-:Y:S01]  /*17b50*/  ISETP.GT.U32.AND P3, PT, R243.reuse, R218, PT ;  /* 0x000000daf300720c */ /* 0x040fe20003f64070 */
[----:B------:R-:W-:-:S02]  /*17b60*/  IMAD R219, R243, R246, R219 ;  /* 0x000000f6f3db7224 */ /* 0x000fc400078e02db */
[----:B------:R-:W-:Y:S01]  /*17b70*/  IMAD.HI.U32 R232, R226, R239, RZ ;  /* 0x000000efe2e87227 */ /* 0x000fe200078e00ff */
[----:B-1----:R-:W-:-:S03]  /*17b80*/  MOV R36, R94 ;  /* 0x0000005e00247202 */ /* 0x002fc60000000f00 */
[--C-:B------:R-:W-:Y:S02]  /*17b90*/  @!P5 IMAD.IADD R240, R240, 0x1, -R243.reuse ;  /* 0x00000001f0f0d824 */ /* 0x100fe400078e0af3 */
[----:B------:R-:W-:Y:S01]  /*17ba0*/  @!P4 IMAD.MOV R36, RZ, RZ, -R36 ;  /* 0x000000ffff24c224 */ /* 0x000fe200078e0a24 */
[----:B------:R-:W-:Y:S01]  /*17bb0*/  ISETP.GT.U32.AND P4, PT, R243, R134, PT ;  /* 0x00000086f300720c */ /* 0x000fe20003f84070 */
[----:B------:R-:W-:Y:S01]  /*17bc0*/  @!P0 IMAD.IADD R87, R87, 0x1, -R243 ;  /* 0x0000000157578824 */ /* 0x000fe200078e0af3 */
[C---:B------:R-:W-:Y:S01]  /*17bd0*/  ISETP.GT.U32.AND P0, PT, R243.reuse, R219, PT ;  /* 0x000000dbf300720c */ /* 0x040fe20003f04070 */
[C---:B------:R-:W-:Y:S01]  /*17be0*/  VIADD R110, R2.reuse, 0x1ed ;  /* 0x000001ed026e7836 */ /* 0x040fe20000000000 */
[C---:B------:R-:W-:Y:S01]  /*17bf0*/  ISETP.GT.U32.AND P5, PT, R243.reuse, R240, PT ;  /* 0x000000f0f300720c */ /* 0x040fe20003fa4070 */
[----:B------:R-:W-:Y:S02]  /*17c00*/  IMAD.MOV R232, RZ, RZ, -R232 ;  /* 0x000000ffffe87224 */ /* 0x000fe400078e0ae8 */
[----:B------:R-:W-:Y:S01]  /*17c10*/  VIADD R140, R2, 0x1ec ;  /* 0x000001ec028c7836 */ /* 0x000fe20000000000 */
[----:B------:R-:W-:Y:S01]  /*17c20*/  IABS R94, R110 ;  /* 0x0000006e005e7213 */ /* 0x000fe20000000000 */
[----:B------:R-:W-:-:S02]  /*17c30*/  IMAD R239, R243, R232, R239 ;  /* 0x000000e8f3ef7224 */ /* 0x000fc400078e02ef */
[----:B------:R-:W-:Y:S01]  /*17c40*/  @!P6 IMAD.IADD R220, R220, 0x1, -R243 ;  /* 0x00000001dcdce824 */ /* 0x000fe200078e0af3 */
[----:B------:R-:W-:Y:S01]  /*17c50*/  IABS R232, R140 ;  /* 0x0000008c00e87213 */ /* 0x000fe20000000000 */
[----:B------:R-:W-:Y:S01]  /*17c60*/  IMAD.MOV.U32 R233, RZ, RZ, R225 ;  /* 0x000000ffffe97224 */ /* 0x000fe200078e00e1 */
[----:B------:R-:W-:Y:S01]  /*17c70*/  STL [R1+0x6d14], R140 ;  /* 0x006d148c01007387 */ /* 0x000fe20000100800 */
[--C-:B------:R-:W-:Y:S01]  /*17c80*/  @!P4 IMAD.IADD R134, R134, 0x1, -R243.reuse ;  /* 0x000000018686c824 */ /* 0x100fe200078e0af3 */
[C---:B------:R-:W-:Y:S01]  /*17c90*/  ISETP.GT.U32.AND P4, PT, R243.reuse, R239, PT ;  /* 0x000000eff300720c */ /* 0x040fe20003f84070 */
[----:B------:R-:W-:Y:S01]  /*17ca0*/  @!P3 IMAD.IADD R218, R218, 0x1, -R243 ;  /* 0x00000001dadab824 */ /* 0x000fe200078e0af3 */
[----:B------:R-:W-:Y:S01]  /*17cb0*/  ISETP.GE.AND P3, PT, R224, RZ, PT ;  /* 0x000000ffe000720c */ /* 0x000fe20003f66270 */
[C---:B------:R-:W-:Y:S01]  /*17cc0*/  IMAD.HI.U32 R245, R226.reuse, R94, RZ ;  /* 0x0000005ee2f57227 */ /* 0x040fe200078e00ff */
[----:B------:R-:W-:Y:S03]  /*17cd0*/  STL [R1+0x6d10], R110 ;  /* 0x006d106e01007387 */ /* 0x000fe60000100800 */
[----:B------:R-:W-:Y:S01]  /*17ce0*/  @!P1 IMAD.MOV R233, RZ, RZ, -R233 ;  /* 0x000000ffffe99224 */ /* 0x000fe200078e0ae9 */
[----:B------:R-:W-:Y:S01]  /*17cf0*/  ISETP.GT.U32.AND P1, PT, R243, R220, PT ;  /* 0x000000dcf300720c */ /* 0x000fe20003f24070 */
[--C-:B------:R-:W-:Y:S01]  /*17d00*/  @!P0 IMAD.IADD R219, R219, 0x1, -R243.reuse ;  /* 0x00000001dbdb8824 */ /* 0x100fe200078e0af3 */
[----:B------:R-:W-:Y:S01]  /*17d10*/  ISETP.GT.U32.AND P0, PT, R243, R218, PT ;  /* 0x000000daf300720c */ /* 0x000fe20003f04070 */
[----:B------:R-:W-:Y:S01]  /*17d20*/  IMAD.HI.U32 R246, R226, R232, RZ ;  /* 0x000000e8e2f67227 */ /* 0x000fe200078e00ff */
[----:B------:R-:W-:Y:S01]  /*17d30*/  IADD3 R224, -R245, RZ, RZ ;  /* 0x000000fff5e07210 */ /* 0x000fe20007ffe1ff */
[----:B------:R1:W-:Y:S01]  /*17d40*/  STL [R1+0x64], R36 ;  /* 0x0000642401007387 */ /* 0x0003e20000100800 */
[C---:B------:R-:W-:Y:S01]  /*17d50*/  ISETP.GT.U32.AND P6, PT, R243.reuse, R219, PT ;  /* 0x000000dbf300720c */ /* 0x040fe20003fc4070 */
[----:B------:R-:W-:Y:S01]  /*17d60*/  @!P5 IMAD.IADD R240, R240, 0x1, -R243 ;  /* 0x00000001f0f0d824 */ /* 0x000fe200078e0af3 */
[----:B------:R-:W-:Y:S01]  /*17d70*/  ISETP.GE.AND P5, PT, R64, RZ, PT ;  /* 0x000000ff4000720c */ /* 0x000fe20003fa6270 */
[----:B------:R-:W-:Y:S01]  /*17d80*/  IMAD.MOV R64, RZ, RZ, -R246 ;  /* 0x000000ffff407224 */ /* 0x000fe200078e0af6 */
[----:B------:R-:W-:Y:S01]  /*17d90*/  STL [R1+0x7074], R233 ;  /* 0x007074e901007387 */ /* 0x000fe20000100800 */
[----:B------:R-:W-:-:S02]  /*17da0*/  IMAD R94, R243, R224, R94 ;  /* 0x000000e0f35e7224 */ /* 0x000fc400078e025e */
[----:B------:R-:W-:Y:S02]  /*17db0*/  IMAD R64, R243, R64, R232 ;  /* 0x00000040f3407224 */ /* 0x000fe400078e02e8 */
[--C-:B------:R-:W-:Y:S01]  /*17dc0*/  @!P4 IMAD.IADD R239, R239, 0x1, -R243.reuse ;  /* 0x00000001efefc824 */ /* 0x100fe200078e0af3 */
[----:B-1----:R-:W-:Y:S01]  /*17dd0*/  IADD3 R36, R2, 0x1ef, RZ ;  /* 0x000001ef02247810 */ /* 0x002fe20007ffe0ff */
[--C-:B------:R-:W-:Y:S01]  /*17de0*/  @!P1 IMAD.IADD R220, R220, 0x1, -R243.reuse ;  /* 0x00000001dcdc9824 */ /* 0x100fe200078e0af3 */
[C---:B------:R-:W-:Y:S01]  /*17df0*/  ISETP.GT.U32.AND P1, PT, R243.reuse, R94, PT ;  /* 0x0000005ef300720c */ /* 0x040fe20003f24070 */
[--C-:B------:R-:W-:Y:S01]  /*17e00*/  @!P0 IMAD.IADD R218, R218, 0x1, -R243.reuse ;  /* 0x00000001dada8824 */ /* 0x100fe200078e0af3 */
[C---:B------:R-:W-:Y:S01]  /*17e10*/  ISETP.GT.U32.AND P4, PT, R243.reuse, R239, PT ;  /* 0x000000eff300720c */ /* 0x040fe20003f84070 */
[----:B------:R-:W-:Y:S01]  /*17e20*/  VIADD R98, R2, 0x1ee ;  /* 0x000001ee02627836 */ /* 0x000fe20000000000 */
[----:B------:R-:W-:Y:S01]  /*17e30*/  ISETP.GT.U32.AND P0, PT, R243, R64, PT ;  /* 0x00000040f300720c */ /* 0x000fe20003f04070 */
[----:B------:R-:W-:Y:S01]  /*17e40*/  @!P6 IMAD.IADD R219, R219, 0x1, -R243 ;  /* 0x00000001dbdbe824 */ /* 0x000fe200078e0af3 */
[----:B------:R-:W-:Y:S01]  /*17e50*/  IABS R225, R36 ;  /* 0x0000002400e17213 */ /* 0x000fe20000000000 */
[----:B------:R-:W-:Y:S01]  /*17e60*/  IMAD.MOV.U32 R229, RZ, RZ, R135 ;  /* 0x000000ffffe57224 */ /* 0x000fe200078e0087 */
[----:B------:R-:W-:Y:S01]  /*17e70*/  ISETP.GE.AND P6, PT, R136, RZ, PT ;  /* 0x000000ff8800720c */ /* 0x000fe20003fc6270 */
[----:B------:R-:W-:Y:S01]  /*17e80*/  VIADD R234, R2, 0x1f1 ;  /* 0x000001f102ea7836 */ /* 0x000fe20000000000 */
[----:B------:R-:W-:Y:S01]  /*17e90*/  IABS R224, R98 ;  /* 0x0000006200e07213 */ /* 0x000fe20000000000 */
[----:B------:R-:W-:Y:S01]  /*17ea0*/  IMAD.MOV.U32 R136, RZ, RZ, R225 ;  /* 0x000000ffff887224 */ /* 0x000fe200078e00e1 */
[----:B------:R-:W-:Y:S01]  /*17eb0*/  STL [R1+0x6cfc], R98 ;  /* 0x006cfc6201007387 */ /* 0x000fe20000100800 */
[----:B------:R-:W-:Y:S01]  /*17ec0*/  @!P1 IADD3 R94, R94, -R243, RZ ;  /* 0x800000f35e5e9210 */ /* 0x000fe20007ffe0ff */
[----:B------:R-:W-:Y:S01]  /*17ed0*/  @!P5 IMAD.MOV R229, RZ, RZ, -R229 ;  /* 0x000000ffffe5d224 */ /* 0x000fe200078e0ae5 */
[----:B------:R-:W-:Y:S01]  /*17ee0*/  ISETP.GE.AND P1, PT, R223, RZ, PT ;  /* 0x000000ffdf00720c */ /* 0x000fe20003f26270 */
[--C-:B------:R-:W-:Y:S01]  /*17ef0*/  @!P4 IMAD.IADD R239, R239, 0x1, -R243.reuse ;  /* 0x00000001efefc824 */ /* 0x100fe200078e0af3 */
[----:B------:R-:W-:Y:S01]  /*17f00*/  ISETP.GE.AND P4, PT, R221, RZ, PT ;  /* 0x000000ffdd00720c */ /* 0x000fe20003f86270 */
[----:B------:R-:W-:Y:S01]  /*17f10*/  @!P0 IMAD.IADD R64, R64, 0x1, -R243 ;  /* 0x0000000140408824 */ /* 0x000fe200078e0af3 */
[C---:B------:R-:W-:Y:S01]  /*17f20*/  ISETP.GT.U32.AND P5, PT, R243.reuse, R94, PT ;  /* 0x0000005ef300720c */ /* 0x040fe20003fa4070 */
[C---:B------:R-:W-:Y:S01]  /*17f30*/  IMAD.HI.U32 R221, R226.reuse, R136, RZ ;  /* 0x00000088e2dd7227 */ /* 0x040fe200078e00ff */
[----:B------:R-:W-:Y:S01]  /*17f40*/  IABS R223, R138 ;  /* 0x0000008a00df7213 */ /* 0x000fe20000000000 */
[----:B------:R-:W-:Y:S01]  /*17f50*/  STL [R1+0x6cf8], R36 ;  /* 0x006cf82401007387 */ /* 0x000fe20000100800 */
[----:B------:R-:W-:Y:S01]  /*17f60*/  ISETP.GT.U32.AND P0, PT, R243, R64, PT ;  /* 0x00000040f300720c */ /* 0x000fe20003f04070 */
[----:B------:R-:W-:-:S04]  /*17f70*/  IMAD.HI.U32 R107, R226, R224, RZ ;  /* 0x000000e0e26b7227 */ /* 0x000fc800078e00ff */
[----:B------:R-:W-:Y:S02]  /*17f80*/  IMAD.MOV R135, RZ, RZ, -R221 ;  /* 0x000000ffff877224 */ /* 0x000fe400078e0add */
[----:B------:R-:W-:Y:S02]  /*17f90*/  IMAD.MOV R107, RZ, RZ, -R107 ;  /* 0x000000ffff6b7224 */ /* 0x000fe400078e0a6b */
[C---:B------:R-:W-:Y:S02]  /*17fa0*/  IMAD R135, R243.reuse, R135, R136 ;  /* 0x00000087f3877224 */ /* 0x040fe400078e0288 */
[C---:B------:R-:W-:Y:S02]  /*17fb0*/  IMAD R107, R243.reuse, R107, R224 ;  /* 0x0000006bf36b7224 */ /* 0x040fe400078e02e0 */
[--C-:B------:R-:W-:Y:S01]  /*17fc0*/  @!P5 IMAD.IADD R94, R94, 0x1, -R243.reuse ;  /* 0x000000015e5ed824 */ /* 0x100fe200078e0af3 */
[C---:B------:R-:W-:Y:S01]  /*17fd0*/  ISETP.GT.U32.AND P5, PT, R243.reuse, R135, PT ;  /* 0x00000087f300720c */ /* 0x040fe20003fa4070 */
[----:B------:R-:W-:Y:S01]  /*17fe0*/  @!P0 IMAD.IADD R64, R64, 0x1, -R243 ;  /* 0x0000000140408824 */ /* 0x000fe200078e0af3 */
[----:B------:R-:W-:Y:S01]  /*17ff0*/  ISETP.GT.U32.AND P0, PT, R243, R107, PT ;  /* 0x0000006bf300720c */ /* 0x000fe20003f04070 */
[----:B------:R-:W-:Y:S01]  /*18000*/  @!P2 IMAD.MOV R235, RZ, RZ, -R235 ;  /* 0x000000ffffeba224 */ /* 0x000fe200078e0aeb */
[----:B------:R-:W-:Y:S01]  /*18010*/  ISETP.GE.AND P2, PT, R222, RZ, PT ;  /* 0x000000ffde00720c */ /* 0x000fe20003f46270 */
[----:B------:R-:W-:Y:S01]  /*18020*/  IMAD.MOV.U32 R238, RZ, RZ, R0 ;  /* 0x000000ffffee7224 */ /* 0x000fe200078e0000 */
[----:B------:R-:W-:Y:S01]  /*18030*/  IABS R222, R234 ;  /* 0x000000ea00de7213 */ /* 0x000fe20000000000 */
[----:B------:R-:W-:Y:S01]  /*18040*/  VIADD R139, R2, 0x1f2 ;  /* 0x000001f2028b7836 */ /* 0x000fe20000000000 */
[----:B------:R-:W-:Y:S01]  /*18050*/  STL [R1+0x7078], R235 ;  /* 0x007078eb01007387 */ /* 0x000fe20000100800 */
[----:B------:R-:W-:-:S02]  /*18060*/  @!P3 IMAD.MOV R238, RZ, RZ, -R238 ;  /* 0x000000ffffeeb224 */ /* 0x000fc400078e0aee */
[----:B------:R-:W-:Y:S01]  /*18070*/  VIADD R67, R2, 0x1f0 ;  /* 0x000001f002437836 */ /* 0x000fe20000000000 */
[----:B------:R-:W-:Y:S01]  /*18080*/  IABS R136, R139 ;  /* 0x0000008b00887213 */ /* 0x000fe20000000000 */
[--C-:B------:R-:W-:Y:S01]  /*18090*/  @!P5 IMAD.IADD R135, R135, 0x1, -R243.reuse ;  /* 0x000000018787d824 */ /* 0x100fe200078e0af3 */
[----:B------:R1:W-:Y:S01]  /*180a0*/  STL [R1+0x707c], R229 ;  /* 0x00707ce501007387 */ /* 0x0003e20000100800 */
[----:B------:R-:W-:Y:S01]  /*180b0*/  @!P0 IMAD.IADD R107, R107, 0x1, -R243 ;  /* 0x000000016b6b8824 */ /* 0x000fe200078e0af3 */
[----:B------:R-:W-:Y:S01]  /*180c0*/  ISETP.GE.AND P0, PT, R66, RZ, PT ;  /* 0x000000ff4200720c */ /* 0x000fe20003f06270 */
[C---:B------:R-:W-:Y:S01]  /*180d0*/  IMAD.HI.U32 R66, R226.reuse, R222, RZ ;  /* 0x000000dee2427227 */ /* 0x040fe200078e00ff */
[C---:B------:R-:W-:Y:S01]  /*180e0*/  ISETP.GT.U32.AND P3, PT, R243.reuse, R135, PT ;  /* 0x00000087f300720c */ /* 0x040fe20003f64070 */
[----:B------:R-:W-:Y:S01]  /*180f0*/  STL [R1+0x6cec], R67 ;  /* 0x006cec4301007387 */ /* 0x000fe20000100800 */
[----:B------:R-:W-:Y:S01]  /*18100*/  IABS R221, R67 ;  /* 0x0000004300dd7213 */ /* 0x000fe20000000000 */
[----:B------:R-:W-:Y:S01]  /*18110*/  IMAD.MOV R0, RZ, RZ, -R66 ;  /* 0x000000ffff007224 */ /* 0x000fe200078e0a42 */
[----:B------:R-:W-:Y:S01]  /*18120*/  ISETP.GT.U32.AND P5, PT, R243, R107, PT ;  /* 0x0000006bf300720c */ /* 0x000fe20003fa4070 */
[----:B------:R-:W-:Y:S01]  /*18130*/  IMAD.HI.U32 R224, R226, R136, RZ ;  /* 0x00000088e2e07227 */ /* 0x000fe200078e00ff */
[----:B------:R-:W-:Y:S01]  /*18140*/  STL [R1+0x6ce8], R234 ;  /* 0x006ce8ea01007387 */ /* 0x000fe20000100800 */
[----:B-1----:R-:W-:-:S02]  /*18150*/  IADD3 R229, R2, 0x1f7, RZ ;  /* 0x000001f702e57810 */ /* 0x002fc40007ffe0ff */
[----:B------:R-:W-:Y:S01]  /*18160*/  IMAD R222, R243, R0, R222 ;  /* 0x00000000f3de7224 */ /* 0x000fe200078e02de */
[----:B------:R-:W-:Y:S01]  /*18170*/  IADD3 R66, -R224, RZ, RZ ;  /* 0x000000ffe0427210 */ /* 0x000fe20007ffe1ff */
[----:B------:R-:W-:Y:S01]  /*18180*/  IMAD.HI.U32 R232, R226, R223, RZ ;  /* 0x000000dfe2e87227 */ /* 0x000fe200078e00ff */
[----:B------:R-:W-:Y:S03]  /*18190*/  STL [R1+0x6ce4], R139 ;  /* 0x006ce48b01007387 */ /* 0x000fe60000100800 */
[----:B------:R-:W-:Y:S01]  /*181a0*/  @!P3 IMAD.IADD R135, R135, 0x1, -R243 ;  /* 0x000000018787b824 */ /* 0x000fe200078e0af3 */
[----:B------:R-:W-:Y:S01]  /*181b0*/  ISETP.GT.U32.AND P3, PT, R243, R222, PT ;  /* 0x000000def300720c */ /* 0x000fe20003f64070 */
[----:B------:R-:W-:Y:S01]  /*181c0*/  IMAD.MOV R224, RZ, RZ, -R232 ;  /* 0x000000ffffe07224 */ /* 0x000fe200078e0ae8 */
[----:B------:R-:W-:Y:S01]  /*181d0*/  STL [R1+0x6ce0], R138 ;  /* 0x006ce08a01007387 */ /* 0x000fe20000100800 */
[----:B------:R-:W-:-:S02]  /*181e0*/  VIADD R137, R2, 0x1f5 ;  /* 0x000001f502897836 */ /* 0x000fc40000000000 */
[C---:B------:R-:W-:Y:S01]  /*181f0*/  IMAD R223, R243.reuse, R224, R223 ;  /* 0x000000e0f3df7224 */ /* 0x040fe200078e02df */
[----:B------:R1:W-:Y:S01]  /*18200*/  STL [R1+0x7080], R238 ;  /* 0x007080ee01007387 */ /* 0x0003e20000100800 */
[----:B------:R-:W-:Y:S01]  /*18210*/  IMAD.HI.U32 R225, R226, R221, RZ ;  /* 0x000000dde2e17227 */ /* 0x000fe200078e00ff */
[----:B------:R-:W-:Y:S02]  /*18220*/  IABS R232, R137 ;  /* 0x0000008900e87213 */ /* 0x000fe40000000000 */
[----:B------:R-:W-:Y:S01]  /*18230*/  STL [R1+0x6cc8], R137 ;  /* 0x006cc88901007387 */ /* 0x000fe20000100800 */
[----:B------:R-:W-:Y:S02]  /*18240*/  VIADD R235, R2, 0x1f8 ;  /* 0x000001f802eb7836 */ /* 0x000fe40000000000 */
[----:B------:R-:W-:Y:S01]  /*18250*/  @!P3 IADD3 R222, R222, -R243, RZ ;  /* 0x800000f3dedeb210 */ /* 0x000fe20007ffe0ff */
[----:B------:R-:W-:Y:S01]  /*18260*/  IMAD.MOV R225, RZ, RZ, -R225 ;  /* 0x000000ffffe17224 */ /* 0x000fe200078e0ae1 */
[----:B------:R-:W-:Y:S01]  /*18270*/  ISETP.GT.U32.AND P3, PT, R243, R223, PT ;  /* 0x000000dff300720c */ /* 0x000fe20003f64070 */
[C---:B-1----:R-:W-:Y:S01]  /*18280*/  VIADD R238, R2.reuse, 0x1f6 ;  /* 0x000001f602ee7836 */ /* 0x042fe20000000000 */
[----:B------:R-:W-:Y:S01]  /*18290*/  IABS R224, R235 ;  /* 0x000000eb00e07213 */ /* 0x000fe20000000000 */
[----:B------:R-:W-:-:S02]  /*182a0*/  VIADD R233, R2, 0x1f9 ;  /* 0x000001f902e97836 */ /* 0x000fc40000000000 */
[C---:B------:R-:W-:Y:S01]  /*182b0*/  IMAD R66, R243.reuse, R66, R136 ;  /* 0x00000042f3427224 */ /* 0x040fe200078e0288 */
[----:B------:R-:W-:Y:S01]  /*182c0*/  IABS R0, R238 ;  /* 0x000000ee00007213 */ /* 0x000fe20000000000 */
[C---:B------:R-:W-:Y:S01]  /*182d0*/  IMAD.HI.U32 R245, R226.reuse, R232, RZ ;  /* 0x000000e8e2f57227 */ /* 0x040fe200078e00ff */
[----:B------:R-:W-:Y:S01]  /*182e0*/  IABS R136, R229 ;  /* 0x000000e500887213 */ /* 0x000fe20000000000 */
[----:B------:R-:W-:Y:S02]  /*182f0*/  STL [R1+0x6cc4], R238 ;  /* 0x006cc4ee01007387 */ /* 0x000fe40000100800 */
[----:B------:R-:W-:Y:S01]  /*18300*/  IMAD R221, R243, R225, R221 ;  /* 0x000000e1f3dd7224 */ /* 0x000fe200078e02dd */
[----:B------:R-:W-:Y:S01]  /*18310*/  IABS R225, R233 ;  /* 0x000000e900e17213 */ /* 0x000fe20000000000 */
[----:B------:R-:W-:Y:S01]  /*18320*/  IMAD.MOV R245, RZ, RZ, -R245 ;  /* 0x000000fffff57224 */ /* 0x000fe200078e0af5 */
[----:B------:R-:W-:Y:S01]  /*18330*/  STL [R1+0x6cc0], R229 ;  /* 0x006cc0e501007387 */ /* 0x000fe20000100800 */
[----:B------:R-:W-:-:S03]  /*18340*/  IMAD.HI.U32 R246, R226, R0, RZ ;  /* 0x00000000e2f67227 */ /* 0x000fc600078e00ff */
[----:B------:R-:W-:Y:S01]  /*18350*/  STL [R1+0x6cbc], R235 ;  /* 0x006cbceb01007387 */ /* 0x000fe20000100800 */
[----:B------:R-:W-:-:S03]  /*18360*/  IMAD.HI.U32 R247, R226, R136, RZ ;  /* 0x00000088e2f77227 */ /* 0x000fc600078e00ff */
[----:B------:R-:W-:Y:S01]  /*18370*/  STL [R1+0x6cb8], R233 ;  /* 0x006cb8e901007387 */ /* 0x000fe20000100800 */
[----:B------:R-:W-:-:S04]  /*18380*/  IMAD.HI.U32 R248, R226, R224, RZ ;  /* 0x000000e0e2f87227 */ /* 0x000fc800078e00ff */
[----:B------:R-:W-:-:S04]  /*18390*/  IMAD.HI.U32 R249, R226, R225, RZ ;  /* 0x000000e1e2f97227 */ /* 0x000fc800078e00ff */
[----:B------:R-:W-:Y:S02]  /*183a0*/  IMAD R232, R243, R245, R232 ;  /* 0x000000f5f3e87224 */ /* 0x000fe400078e02e8 */
[----:B------:R-:W-:Y:S02]  /*183b0*/  IMAD.MOV R245, RZ, RZ, -R246 ;  /* 0x000000fffff57224 */ /* 0x000fe400078e0af6 */
[----:B------:R-:W-:Y:S02]  /*183c0*/  IMAD.MOV R246, RZ, RZ, -R247 ;  /* 0x000000fffff67224 */ /* 0x000fe400078e0af7 */
[----:B------:R-:W-:Y:S02]  /*183d0*/  IMAD.MOV R247, RZ, RZ, -R248 ;  /* 0x000000fffff77224 */ /* 0x000fe400078e0af8 */
[----:B------:R-:W-:Y:S01]  /*183e0*/  @!P3 IMAD.IADD R223, R223, 0x1, -R243 ;  /* 0x00000001dfdfb824 */ /* 0x000fe200078e0af3 */
[----:B------:R-:W-:Y:S01]  /*183f0*/  ISETP.GE.AND P3, PT, R37, RZ, PT ;  /* 0x000000ff2500720c */ /* 0x000fe20003f66270 */
[----:B------:R-:W-:-:S02]  /*18400*/  VIADD R109, R2, 0x1fa ;  /* 0x000001fa026d7836 */ /* 0x000fc40000000000 */
[----:B------:R-:W-:Y:S01]  /*18410*/  IMAD.MOV R248, RZ, RZ, -R249 ;  /* 0x000000fffff87224 */ /* 0x000fe200078e0af9 */
[----:B------:R-:W-:Y:S01]  /*18420*/  IABS R249, R251 ;  /* 0x000000fb00f97213 */ /* 0x000fe20000000000 */
[C---:B------:R-:W-:Y:S01]  /*18430*/  VIADD R97, R2.reuse, 0x1fb ;  /* 0x000001fb02617836 */ /* 0x040fe20000000000 */
[----:B------:R-:W-:Y:S01]  /*18440*/  STL [R1+0x6ca0], R109 ;  /* 0x006ca06d01007387 */ /* 0x000fe20000100800 */
[----:B------:R-:W-:Y:S02]  /*18450*/  VIADD R37, R2, 0x1fc ;  /* 0x000001fc02257836 */ /* 0x000fe40000000000 */
[C---:B------:R-:W-:Y:S01]  /*18460*/  IMAD R224, R243.reuse, R247, R224 ;  /* 0x000000f7f3e07224 */ /* 0x040fe200078e02e0 */
[----:B------:R-:W-:Y:S01]  /*18470*/  IABS R247, R109 ;  /* 0x0000006d00f77213 */ /* 0x000fe20000000000 */
[C---:B------:R-:W-:Y:S01]  /*18480*/  IMAD R225, R243.reuse, R248, R225 ;  /* 0x000000f8f3e17224 */ /* 0x040fe200078e02e1 */
[----:B------:R-:W-:Y:S01]  /*18490*/  IABS R248, R97 ;  /* 0x0000006100f87213 */ /* 0x000fe20000000000 */
[----:B------:R-:W-:Y:S01]  /*184a0*/  IMAD R0, R243, R245, R0 ;  /* 0x000000f5f3007224 */ /* 0x000fe200078e0200 */
[----:B------:R-:W-:Y:S01]  /*184b0*/  IABS R245, R37 ;  /* 0x0000002500f57213 */ /* 0x000fe20000000000 */
[C---:B------:R-:W-:Y:S01]  /*184c0*/  IMAD.HI.U32 R176, R226.reuse, R247, RZ ;  /* 0x000000f7e2b07227 */ /* 0x040fe200078e00ff */
[----:B------:R-:W-:Y:S03]  /*184d0*/  STL [R1+0x6c9c], R97 ;  /* 0x006c9c6101007387 */ /* 0x000fe60000100800 */
[C---:B------:R-:W-:Y:S01]  /*184e0*/  IMAD.HI.U32 R65, R226.reuse, R248, RZ ;  /* 0x000000f8e2417227 */ /* 0x040fe200078e00ff */
[----:B------:R-:W-:Y:S03]  /*184f0*/  STL [R1+0x6c98], R37 ;  /* 0x006c982501007387 */ /* 0x000fe60000100800 */
[----:B------:R-:W-:-:S04]  /*18500*/  IMAD.HI.U32 R95, R226, R245, RZ ;  /* 0x000000f5e25f7227 */ /* 0x000fc800078e00ff */
[----:B------:R-:W-:Y:S02]  /*18510*/  VIADD R250, R2, 0x1fd ;  /* 0x000001fd02fa7836 */ /* 0x000fe40000000000 */
[----:B------:R-:W-:Y:S02]  /*18520*/  IMAD.MOV R176, RZ, RZ, -R176 ;  /* 0x000000ffffb07224 */ /* 0x000fe400078e0ab0 */
[----:B------:R-:W-:Y:S01]  /*18530*/  IMAD.MOV R65, RZ, RZ, -R65 ;  /* 0x000000ffff417224 */ /* 0x000fe200078e0a41 */
[----:B------:R-:W-:Y:S01]  /*18540*/  STL [R1+0x6c94], R250 ;  /* 0x006c94fa01007387 */ /* 0x000fe20000100800 */
[----:B------:R-:W-:Y:S02]  /*18550*/  IMAD.MOV R95, RZ, RZ, -R95 ;  /* 0x000000ffff5f7224 */ /* 0x000fe400078e0a5f */
[C---:B------:R-:W-:Y:S01]  /*18560*/  IMAD R247, R243.reuse, R176, R247 ;  /* 0x000000b0f3f77224 */ /* 0x040fe200078e02f7 */
[----:B------:R-:W-:Y:S01]  /*18570*/  STL [R1+0x6c90], R251 ;  /* 0x006c90fb01007387 */ /* 0x000fe20000100800 */
[----:B------:R-:W-:-:S02]  /*18580*/  IMAD R248, R243, R65, R248 ;  /* 0x00000041f3f87224 */ /* 0x000fc400078e02f8 */
[C---:B------:R-:W-:Y:S01]  /*18590*/  IMAD R245, R243.reuse, R95, R245 ;  /* 0x0000005ff3f57224 */ /* 0x040fe200078e02f5 */
[----:B------:R-:W2:Y:S01]  /*185a0*/  LDL.LU R176, [R1+0x726c] ;  /* 0x00726c0001b07983 */ /* 0x000ea20000300800 */
[----:B------:R-:W-:Y:S01]  /*185b0*/  IMAD R136, R243, R246, R136 ;  /* 0x000000f6f3887224 */ /* 0x000fe200078e0288 */
[----:B------:R-:W-:Y:S01]  /*185c0*/  IABS R246, R250 ;  /* 0x000000fa00f67213 */ /* 0x000fe20000000000 */
[----:B------:R-:W-:Y:S01]  /*185d0*/  @!P1 IMAD.MOV R236, RZ, RZ, -R236 ;  /* 0x000000ffffec9224 */ /* 0x000fe200078e0aec */
[----:B------:R-:W3:Y:S01]  /*185e0*/  LDL.LU R65, [R1+0x7268] ;  /* 0x0072680001417983 */ /* 0x000ee20000300800 */
[----:B------:R-:W-:Y:S01]  /*185f0*/  @!P5 IMAD.IADD R107, R107, 0x1, -R243 ;  /* 0x000000016b6bd824 */ /* 0x000fe200078e0af3 */
[----:B------:R-:W-:Y:S01]  /*18600*/  ISETP.GT.U32.AND P5, PT, R243, R221, PT ;  /* 0x000000ddf300720c */ /* 0x000fe20003fa4070 */
[----:B------:R-:W-:Y:S01]  /*18610*/  IMAD.HI.U32 R2, R226, R246, RZ ;  /* 0x000000f6e2027227 */ /* 0x000fe200078e00ff */
[----:B------:R-:W4:Y:S04]  /*18620*/  LDL.LU R95, [R1+0x7264] ;  /* 0x00726400015f7983 */ /* 0x000f280000300800 */
[----:B------:R-:W-:Y:S01]  /*18630*/  IADD3 R2, -R2, RZ, RZ ;  /* 0x000000ff02027210 */ /* 0x000fe20007ffe1ff */
[----:B------:R-:W-:-:S04]  /*18640*/  IMAD.HI.U32 R226, R226, R249, RZ ;  /* 0x000000f9e2e27227 */ /* 0x000fc800078e00ff */
[----:B------:R-:W-:Y:S02]  /*18650*/  IMAD R246, R243, R2, R246 ;  /* 0x00000002f3f67224 */ /* 0x000fe400078e02f6 */
[----:B------:R-:W-:Y:S01]  /*18660*/  @!P5 IMAD.IADD R221, R221, 0x1, -R243 ;  /* 0x00000001ddddd824 */ /* 0x000fe200078e0af3 */
[----:B------:R-:W-:-:S13]  /*18670*/  ISETP.GT.U32.AND P5, PT, R243, R66, PT ;  /* 0x00000042f300720c */ /* 0x000fda0003fa4070 */
[----:B------:R-:W-:Y:S02]  /*18680*/  @!P5 IADD3 R66, R66, -R243, RZ ;  /* 0x800000f34242d210 */ /* 0x000fe40007ffe0ff */
[----:B------:R-:W-:Y:S01]  /*18690*/  ISETP.GT.U32.AND P5, PT, R243, R232, PT ;  /* 0x000000e8f300720c */ /* 0x000fe20003fa4070 */
[----:B------:R-:W-:-:S12]  /*186a0*/  @!P0 IMAD.MOV R104, RZ, RZ, -R104 ;  /* 0x000000ffff688224 */ /* 0x000fd800078e0a68 */
[----:B------:R-:W-:Y:S01]  /*186b0*/  @!P5 IMAD.IADD R232, R232, 0x1, -R243 ;  /* 0x00000001e8e8d824 */ /* 0x000fe200078e0af3 */
[----:B------:R-:W-:Y:S02]  /*186c0*/  ISETP.GT.U32.AND P5, PT, R243, R0, PT ;  /* 0x00000000f300720c */ /* 0x000fe40003fa4070 */
[----:B--2---:R-:W-:-:S11]  /*186d0*/  @!P2 IADD3 R176, -R176, RZ, RZ ;  /* 0x000000ffb0b0a210 */ /* 0x004fd60007ffe1ff */
[----:B------:R-:W-:Y:S02]  /*186e0*/  @!P5 IMAD.IADD R0, R0, 0x1, -R243 ;  /* 0x000000010000d824 */ /* 0x000fe400078e0af3 */
[----:B----4-:R-:W-:Y:S02]  /*186f0*/  IMAD.MOV.U32 R2, RZ, RZ, R95 ;  /* 0x000000ffff027224 */ /* 0x010fe400078e005f */
[----:B---3--:R-:W-:Y:S01]  /*18700*/  @!P4 IMAD.MOV R65, RZ, RZ, -R65 ;  /* 0x000000ffff41c224 */ /* 0x008fe200078e0a41 */
[C---:B------:R-:W-:Y:S01]  /*18710*/  ISETP.GT.U32.AND P2, PT, R243.reuse, R66, PT ;  /* 0x00000042f300720c */ /* 0x040fe20003f44070 */
[----:B------:R-:W-:Y:S01]  /*18720*/  @!P6 IMAD.MOV R2, RZ, RZ, -R2 ;  /* 0x000000ffff02e224 */ /* 0x000fe200078e0a02 */
[C---:B------:R-:W-:Y:S01]  /*18730*/  ISETP.GT.U32.AND P1, PT, R243.reuse, R223, PT ;  /* 0x000000dff300720c */ /* 0x040fe20003f24070 */
[----:B------:R-:W-:Y:S01]  /*18740*/  IMAD.MOV R95, RZ, RZ, -R226 ;  /* 0x000000ffff5f7224 */ /* 0x000fe200078e0ae2 */
[C---:B------:R-:W-:Y:S01]  /*18750*/  ISETP.GT.U32.AND P0, PT, R243.reuse, R232, PT ;  /* 0x000000e8f300720c */ /* 0x040fe20003f04070 */
[----:B------:R-:W2:Y:S01]  /*18760*/  LDL.LU R226, [R1+0x108] ;  /* 0x0001080001e27983 */ /* 0x000ea20000300800 */
[----:B------:R-:W-:Y:S01]  /*18770*/  @!P3 IMAD.MOV R77, RZ, RZ, -R77 ;  /* 0x000000ffff4db224 */ /* 0x000fe200078e0a4d */
[----:B------:R-:W-:-:S02]  /*18780*/  ISETP.GT.U32.AND P5, PT, R243, R136, PT ;  /* 0x00000088f300720c */ /* 0x000fc40003fa4070 */
[----:B------:R1:W-:Y:S04]  /*18790*/  STL [R1+0x7084], R2 ;  /* 0x0070840201007387 */ /* 0x0003e80000100800 */
[----:B-1----:R-:W3:Y:S04]  /*187a0*/  LDL.LU R2, [R1+0xf0] ;  /* 0x0000f00001027983 */ /* 0x002ee80000300800 */
[----:B------:R1:W-:Y:S04]  /*187b0*/  STL [R1+0x7088], R65 ;  /* 0x0070884101007387 */ /* 0x0003e80000100800 */
[----:B-1----:R-:W4:Y:S04]  /*187c0*/  LDL.LU R65, [R1+0xf4] ;  /* 0x0000f40001417983 */ /* 0x002f280000300800 */
[----:B------:R1:W-:Y:S04]  /*187d0*/  STL [R1+0x708c], R176 ;  /* 0x00708cb001007387 */ /* 0x0003e80000100800 */
[----:B-1----:R-:W4:Y:S04]  /*187e0*/  LDL.LU R176, [R1+0x11c] ;  /* 0x00011c0001b07983 */ /* 0x002f280000300800 */
[----:B------:R1:W-:Y:S04]  /*187f0*/  STL [R1+0x7090], R236 ;  /* 0x007090ec01007387 */ /* 0x0003e80000100800 */
[----:B-1----:R-:W4:Y:S01]  /*18800*/  LDL.LU R236, [R1+0x120] ;  /* 0x0001200001ec7983 */ /* 0x002f220000300800 */
[----:B------:R-:W-:-:S03]  /*18810*/  ISETP.GT.U32.AND P4, PT, R243, R222, PT ;  /* 0x000000def300720c */ /* 0x000fc60003f84070 */
[----:B------:R1:W-:Y:S04]  /*18820*/  STL [R1+0x7094], R104 ;  /* 0x0070946801007387 */ /* 0x0003e80000100800 */
[----:B-1----:R-:W4:Y:S06]  /*18830*/  LDL.LU R104, [R1+0x134] ;  /* 0x0001340001687983 */ /* 0x002f2c0000300800 */
[----:B------:R-:W-:Y:S01]  /*18840*/  @!P4 IMAD.IADD R222, R222, 0x1, -R243 ;  /* 0x00000001dedec824 */ /* 0x000fe200078e0af3 */
[----:B------:R-:W-:-:S02]  /*18850*/  ISETP.GT.U32.AND P4, PT, R243, R225, PT ;  /* 0x000000e1f300720c */ /* 0x000fc40003f84070 */
[----:B------:R-:W-:Y:S01]  /*18860*/  ISETP.GT.U32.AND P3, PT, R243, R0, PT ;  /* 0x00000000f300720c */ /* 0x000fe20003f64070 */
[----:B------:R1:W-:Y:S01]  /*18870*/  STL [R1+0x7098], R77 ;  /* 0x0070984d01007387 */ /* 0x0003e20000100800 */
[----:B------:R-:W-:Y:S01]  /*18880*/  @!P2 IADD3 R66, R66, -R243, RZ ;  /* 0x800000f34242a210 */ /* 0x000fe20007ffe0ff */
[--C-:B------:R-:W-:Y:S01]  /*18890*/  @!P1 IMAD.IADD R223, R223, 0x1, -R243.reuse ;  /* 0x00000001dfdf9824 */ /* 0x100fe200078e0af3 */
[C---:B------:R-:W-:Y:S01]  /*188a0*/  ISETP.GT.U32.AND P2, PT, R243.reuse, R247, PT ;  /* 0x000000f7f300720c */ /* 0x040fe20003f44070 */
[----:B------:R-:W-:Y:S01]  /*188b0*/  @!P0 IMAD.IADD R232, R232, 0x1, -R243 ;  /* 0x00000001e8e88824 */ /* 0x000fe200078e0af3 */
[----:B------:R-:W-:-:S05]  /*188c0*/  ISETP.GT.U32.AND P1, PT, R243, R248, PT ;  /* 0x000000f8f300720c */ /* 0x000fca0003f24070 */
[----:B------:R-:W-:Y:S01]  /*188d0*/  @!P4 IADD3 R225, R225, -R243, RZ ;  /* 0x800000f3e1e1c210 */ /* 0x000fe20007ffe0ff */
[----:B-1----:R-:W4:Y:S01]  /*188e0*/  LDL.LU R77, [R1+0xec] ;  /* 0x0000ec00014d7983 */ /* 0x002f220000300800 */
[C---:B------:R-:W-:Y:S01]  /*188f0*/  ISETP.GT.U32.AND P0, PT, R243.reuse, R245, PT ;  /* 0x000000f5f300720c */ /* 0x040fe20003f04070 */
[--C-:B------:R-:W-:Y:S01]  /*18900*/  @!P3 IMAD.IADD R0, R0, 0x1, -R243.reuse ;  /* 0x000000010000b824 */ /* 0x100fe200078e0af3 */
[----:B------:R-:W-:Y:S02]  /*18910*/  ISETP.GT.U32.AND P3, PT, R243, R246, PT ;  /* 0x000000f6f300720c */ /* 0x000fe40003f64070 */
[--C-:B------:R-:W-:Y:S02]  /*18920*/  @!P2 IMAD.IADD R247, R247, 0x1, -R243.reuse ;  /* 0x00000001f7f7a824 */ /* 0x100fe400078e0af3 */
[----:B------:R-:W-:-:S07]  /*18930*/  @!P1 IMAD.IADD R248, R248, 0x1, -R243 ;  /* 0x00000001f8f89824 */ /* 0x000fce00078e0af3 */
[--C-:B------:R-:W-:Y:S02]  /*18940*/  @!P0 IMAD.IADD R245, R245, 0x1, -R243.reuse ;  /* 0x00000001f5f58824 */ /* 0x100fe400078e0af3 */
[----:B------:R-:W-:Y:S01]  /*18950*/  @!P3 IMAD.IADD R246, R246, 0x1, -R243 ;  /* 0x00000001f6f6b824 */ /* 0x000fe200078e0af3 */
[----:B--2---:R-:W-:Y:S02]  /*18960*/  ISETP.GE.AND P3, PT, R226, RZ, PT ;  /* 0x000000ffe200720c */ /* 0x004fe40003f66270 */
[----:B---3--:R-:W-:Y:S02]  /*18970*/  ISETP.GE.AND P0, PT, R2, RZ, PT ;  /* 0x000000ff0200720c */ /* 0x008fe40003f06270 */
[----:B----4-:R-:W-:Y:S02]  /*18980*/  ISETP.GE.AND P1, PT, R65, RZ, PT ;  /* 0x000000ff4100720c */ /* 0x010fe40003f26270 */
[----:B------:R-:W-:Y:S02]  /*18990*/  ISETP.GE.AND P4, PT, R236, RZ, PT ;  /* 0x000000ffec00720c */ /* 0x000fe40003f86270 */
[----:B------:R-:W2:Y:S01]  /*189a0*/  LDL.LU R236, [R1+0xd8] ;  /* 0x0000d80001ec7983 */ /* 0x000ea20000300800 */
[----:B------:R-:W-:-:S03]  /*189b0*/  ISETP.GE.AND P2, PT, R176, RZ, PT ;  /* 0x000000ffb000720c */ /* 0x000fc60003f46270 */
[----:B------:R-:W3:Y:S04]  /*189c0*/  LDL.LU R176, [R1+0xc4] ;  /* 0x0000c40001b07983 */ /* 0x000ee80000300800 */
[----:B------:R-:W4:Y:S04]  /*189d0*/  LDL.LU R65, [R1+0xb0] ;  /* 0x0000b00001417983 */ /* 0x000f280000300800 */
[----:B------:R-:W4:Y:S04]  /*189e0*/  LDL.LU R2, [R1+0xac] ;  /* 0x0000ac0001027983 */ /* 0x000f280000300800 */
[----:B------:R-:W4:Y:S01]  /*189f0*/  LDL.LU R226, [R1+0xa8] ;  /* 0x0000a80001e27983 */ /* 0x000f220000300800 */
[----:B------:R-:W-:Y:S01]  /*18a00*/  @!P5 IMAD.IADD R136, R136, 0x1, -R243 ;  /* 0x000000018888d824 */ /* 0x000fe200078e0af3 */
[----:B------:R-:W-:-:S13]  /*18a10*/  ISETP.GT.U32.AND P5, PT, R243, R221, PT ;  /* 0x000000ddf300720c */ /* 0x000fda0003fa4070 */
[----:B------:R-:W-:Y:S01]  /*18a20*/  @!P5 IMAD.IADD R221, R221, 0x1, -R243 ;  /* 0x00000001ddddd824 */ /* 0x000fe200078e0af3 */
[C---:B------:R-:W-:Y:S01]  /*18a30*/  ISETP.GT.U32.AND P5, PT, R243.reuse, R224, PT ;  /* 0x000000e0f300720c */ /* 0x040fe20003fa4070 */
[----:B------:R-:W-:Y:S01]  /*18a40*/  @!P4 IMAD.MOV R242, RZ, RZ, -R242 ;  /* 0x000000fffff2c224 */ /* 0x000fe200078e0af2 */
[----:B------:R-:W-:-:S11]  /*18a50*/  ISETP.GT.U32.AND P4, PT, R243, R225, PT ;  /* 0x000000e1f300720c */ /* 0x000fd60003f84070 */
[----:B------:R-:W-:Y:S01]  /*18a60*/  @!P5 IMAD.IADD R224, R224, 0x1, -R243 ;  /* 0x00000001e0e0d824 */ /* 0x000fe200078e0af3 */
[----:B------:R-:W-:Y:S01]  /*18a70*/  ISETP.GE.AND P5, PT, R104, RZ, PT ;  /* 0x000000ff6800720c */ /* 0x000fe20003fa6270 */
[----:B------:R-:W-:Y:S01]  /*18a80*/  @!P2 IMAD.MOV R177, RZ, RZ, -R177 ;  /* 0x000000ffffb1a224 */ /* 0x000fe200078e0ab1 */
[----:B------:R-:W4:Y:S01]  /*18a90*/  LDL R104, [R1+0x6c50] ;  /* 0x006c500001687983 */ /* 0x000f220000100800 */
[----:B------:R-:W-:Y:S02]  /*18aa0*/  @!P1 IMAD.MOV R178, RZ, RZ, -R178 ;  /* 0x000000ffffb29224 */ /* 0x000fe400078e0ab2 */
[----:B------:R-:W-:Y:S02]  /*18ab0*/  @!P0 IMAD.MOV R40, RZ, RZ, -R40 ;  /* 0x000000ffff288224 */ /* 0x000fe400078e0a28 */
[----:B------:R-:W-:-:S06]  /*18ac0*/  @!P3 IMAD.MOV R57, RZ, RZ, -R57 ;  /* 0x000000ffff39b224 */ /* 0x000fcc00078e0a39 */
[----:B------:R-:W-:Y:S01]  /*18ad0*/  @!P5 IADD3 R244, -R244, RZ, RZ ;  /* 0x000000fff4f4d210 */ /* 0x000fe20007ffe1ff */
[----:B------:R-:W-:-:S04]  /*18ae0*/  @!P4 IMAD.IADD R225, R225, 0x1, -R243 ;  /* 0x00000001e1e1c824 */ /* 0x000fc800078e0af3 */
[----:B------:R-:W-:Y:S04]  /*18af0*/  STL [R1+0x709c], R244 ;  /* 0x00709cf401007387 */ /* 0x000fe80000100800 */
[----:B------:R-:W-:Y:S04]  /*18b00*/  STL [R1+0x70a0], R242 ;  /* 0x0070a0f201007387 */ /* 0x000fe80000100800 */
[----:B------:R-:W-:Y:S01]  /*18b10*/  STL [R1+0x70a4], R177 ;  /* 0x0070a4b101007387 */ /* 0x000fe20000100800 */
[----:B------:R-:W-:-:S03]  /*18b20*/  ISETP.GT.U32.AND P2, PT, R243, R247, PT ;  /* 0x000000f7f300720c */ /* 0x000fc60003f44070 */
[----:B------:R1:W-:Y:S01]  /*18b30*/  STL [R1+0x70a8], R178 ;  /* 0x0070a8b201007387 */ /* 0x0003e20000100800 */
[----:B------:R-:W-:-:S03]  /*18b40*/  ISETP.GT.U32.AND P1, PT, R243, R248, PT ;  /* 0x000000f8f300720c */ /* 0x000fc60003f24070 */
[----:B------:R-:W-:Y:S01]  /*18b50*/  STL [R1+0x70ac], R40 ;  /* 0x0070ac2801007387 */ /* 0x000fe20000100800 */
[----:B------:R-:W-:-:S03]  /*18b60*/  ISETP.GT.U32.AND P0, PT, R243, R245, PT ;  /* 0x000000f5f300720c */ /* 0x000fc60003f04070 */
[----:B------:R-:W-:Y:S01]  /*18b70*/  STL [R1+0x70b0], R57 ;  /* 0x0070b03901007387 */ /* 0x000fe20000100800 */
[----:B------:R-:W-:Y:S01]  /*18b80*/  ISETP.GT.U32.AND P3, PT, R243, R246, PT ;  /* 0x000000f6f300720c */ /* 0x000fe20003f64070 */
[--C-:B------:R-:W-:Y:S01]  /*18b90*/  @!P2 IMAD.IADD R247, R247, 0x1, -R243.reuse ;  /* 0x00000001f7f7a824 */ /* 0x100fe200078e0af3 */
[----:B------:R-:W-:Y:S01]  /*18ba0*/  ISETP.GT.U32.AND P5, PT, R243, R224, PT ;  /* 0x000000e0f300720c */ /* 0x000fe20003fa4070 */
[----:B-1----:R-:W4:Y:S02]  /*18bb0*/  LDL R178, [R1+0x6c64] ;  /* 0x006c640001b27983 */ /* 0x002f240000100800 */
[----:B------:R-:W-:-:S04]  /*18bc0*/  @!P1 IMAD.IADD R248, R248, 0x1, -R243 ;  /* 0x00000001f8f89824 */ /* 0x000fc800078e0af3 */
[----:B------:R-:W-:-:S04]  /*18bd0*/  @!P0 IMAD.IADD R245, R245, 0x1, -R243 ;  /* 0x00000001f5f58824 */ /* 0x000fc800078e0af3 */
[----:B------:R-:W-:Y:S01]  /*18be0*/  @!P3 IMAD.IADD R246, R246, 0x1, -R243 ;  /* 0x00000001f6f6b824 */ /* 0x000fe200078e0af3 */
[----:B--2---:R-:W-:Y:S02]  /*18bf0*/  ISETP.GE.AND P4, PT, R236, RZ, PT ;  /* 0x000000ffec00720c */ /* 0x004fe40003f86270 */
[----:B------:R-:W2:Y:S01]  /*18c00*/  LDL R236, [R1+0x6c54] ;  /* 0x006c540001ec7983 */ /* 0x000ea20000100800 */
[----:B---3--:R-:W-:-:S03]  /*18c10*/  ISETP.GE.AND P2, PT, R176, RZ, PT ;  /* 0x000000ffb000720c */ /* 0x008fc60003f46270 */
[----:B------:R-:W3:Y:S01]  /*18c20*/  LDL R176, [R1+0x6c5c] ;  /* 0x006c5c0001b07983 */ /* 0x000ee20000100800 */
[----:B----4-:R-:W-:-:S03]  /*18c30*/  ISETP.GE.AND P1, PT, R65, RZ, PT ;  /* 0x000000ff4100720c */ /* 0x010fc60003f26270 */
[----:B------:R-:W4:Y:S01]  /*18c40*/  LDL R65, [R1+0x6c58] ;  /* 0x006c580001417983 */ /* 0x000f220000100800 */
[----:B------:R-:W-:-:S03]  /*18c50*/  ISETP.GE.AND P0, PT, R2, RZ, PT ;  /* 0x000000ff0200720c */ /* 0x000fc60003f06270 */
[----:B------:R-:W4:Y:S01]  /*18c60*/  LDL R2, [R1+0x6c60] ;  /* 0x006c600001027983 */ /* 0x000f220000100800 */
[----:B------:R-:W-:-:S03]  /*18c70*/  ISETP.GE.AND P3, PT, R226, RZ, PT ;  /* 0x000000ffe200720c */ /* 0x000fc60003f66270 */
[----:B------:R-:W4:Y:S01]  /*18c80*/  LDL R226, [R1+0x6c68] ;  /* 0x006c680001e27983 */ /* 0x000f220000100800 */
[----:B------:R-:W-:Y:S02]  /*18c90*/  @!P5 IADD3 R224, R224, -R243, RZ ;  /* 0x800000f3e0e0d210 */ /* 0x000fe40007ffe0ff */
[----:B------:R-:W-:Y:S01]  /*18ca0*/  ISETP.GE.AND P5, PT, R77, RZ, PT ;  /* 0x000000ff4d00720c */ /* 0x000fe20003fa6270 */
[----:B------:R-:W-:-:S12]  /*18cb0*/  @!P4 IMAD.MOV R3, RZ, RZ, -R3 ;  /* 0x000000ffff03c224 */ /* 0x000fd800078e0a03 */
[----:B------:R-:W-:-:S05]  /*18cc0*/  @!P5 IMAD.MOV R241, RZ, RZ, -R241 ;  /* 0x000000fffff1d224 */ /* 0x000fca00078e0af1 */
[----:B------:R-:W-:Y:S04]  /*18cd0*/  STL [R1+0x70b4], R241 ;  /* 0x0070b4f101007387 */ /* 0x000fe80000100800 */
[----:B------:R1:W-:Y:S04]  /*18ce0*/  STL [R1+0x70b8], R3 ;  /* 0x0070b80301007387 */ /* 0x0003e80000100800 */
[----:B------:R-:W4:Y:S01]  /*18cf0*/  LDL R177, [R1+0x6c6c] ;  /* 0x006c6c0001b17983 */ /* 0x000f220000100800 */
[----:B------:R-:W-:Y:S02]  /*18d00*/  @!P2 IMAD.MOV R121, RZ, RZ, -R121 ;  /* 0x000000ffff79a224 */ /* 0x000fe400078e0a79 */
[----:B------:R-:W-:Y:S01]  /*18d10*/  @!P1 IMAD.MOV R179, RZ, RZ, -R179 ;  /* 0x000000ffffb39224 */ /* 0x000fe200078e0ab3 */
[----:B------:R-:W4:Y:S04]  /*18d20*/  LDL R242, [R1+0x6c74] ;  /* 0x006c740001f27983 */ /* 0x000f280000100800 */
[----:B------:R-:W-:Y:S04]  /*18d30*/  STL [R1+0x70bc], R121 ;  /* 0x0070bc7901007387 */ /* 0x000fe80000100800 */
[----:B------:R-:W4:Y:S04]  /*18d40*/  LDL R244, [R1+0x6c78] ;  /* 0x006c780001f47983 */ /* 0x000f280000100800 */
[----:B------:R-:W4:Y:S04]  /*18d50*/  LDL R77, [R1+0x6c70] ;  /* 0x006c7000014d7983 */ /* 0x000f280000100800 */
[----:B------:R-:W-:Y:S01]  /*18d60*/  STL [R1+0x70c0], R179 ;  /* 0x0070c0b301007387 */ /* 0x000fe20000100800 */
[----:B------:R-:W-:-:S03]  /*18d70*/  ISETP.GE.AND P4, PT, R104, RZ, PT ;  /* 0x000000ff6800720c */ /* 0x000fc60003f86270 */
[----:B------:R-:W4:Y:S01]  /*18d80*/  LDL R104, [R1+0x6c7c] ;  /* 0x006c7c0001687983 */ /* 0x000f220000100800 */
[----:B------:R-:W-:Y:S01]  /*18d90*/  @!P0 IMAD.MOV R180, RZ, RZ, -R180 ;  /* 0x000000ffffb48224 */ /* 0x000fe200078e0ab4 */
[----:B------:R-:W-:-:S08]  /*18da0*/  @!P3 IADD3 R11, -R11, RZ, RZ ;  /* 0x000000ff0b0bb210 */ /* 0x000fd00007ffe1ff */
[----:B------:R-:W-:Y:S01]  /*18db0*/  @!P4 IMAD.MOV R181, RZ, RZ, -R181 ;  /* 0x000000ffffb5c224 */ /* 0x000fe200078e0ab5 */
        /* <DEDUP_REMOVED lines=10> */
[----:B------:R-:W-:Y:S02]  /*18e60*/  @!P1 IMAD.MOV R20, RZ, RZ, -R20 ;  /* 0x000000ffff149224 */ /* 0x000fe400078e0a14 */
[----:B------:R-:W-:Y:S01]  /*18e70*/  @!P2 IMAD.MOV R81, RZ, RZ, -R81 ;  /* 0x000000ffff51a224 */ /* 0x000fe200078e0a51 */
[----:B------:R-:W-:Y:S01]  /*18e80*/  ISETP.GE.AND P2, PT, R178, RZ, PT ;  /* 0x000000ffb200720c */ /* 0x000fe20003f46270 */
[----:B------:R-:W-:Y:S02]  /*18e90*/  @!P0 IMAD.MOV R78, RZ, RZ, -R78 ;  /* 0x000000ffff4e8224 */ /* 0x000fe400078e0a4e */
[----:B------:R-:W-:-:S03]  /*18ea0*/  @!P3 IMAD.MOV R122, RZ, RZ, -R122 ;  /* 0x000000ffff7ab224 */ /* 0x000fc600078e0a7a */
[----:B------:R-:W-:Y:S02]  /*18eb0*/  @!P4 IADD3 R182, -R182, RZ, RZ ;  /* 0x000000ffb6b6c210 */ /* 0x000fe40007ffe1ff */
[----:B------:R-:W-:-:S05]  /*18ec0*/  ISETP.GE.AND P1, PT, R177, RZ, PT ;  /* 0x000000ffb100720c */ /* 0x000fca0003f26270 */
[----:B------:R-:W-:Y:S01]  /*18ed0*/  @!P2 IMAD.MOV R183, RZ, RZ, -R183 ;  /* 0x000000ffffb7a224 */ /* 0x000fe200078e0ab7 */
[----:B------:R-:W-:-:S07]  /*18ee0*/  ISETP.GE.AND P0, PT, R242, RZ, PT ;  /* 0x000000fff200720c */ /* 0x000fce0003f06270 */
[----:B------:R-:W-:Y:S01]  /*18ef0*/  @!P1 IMAD.MOV R184, RZ, RZ, -R184 ;  /* 0x000000ffffb89224 */ /* 0x000fe200078e0ab8 */
[----:B------:R-:W-:Y:S02]  /*18f00*/  ISETP.GE.AND P3, PT, R244, RZ, PT ;  /* 0x000000fff400720c */ /* 0x000fe40003f66270 */
[----:B------:R-:W-:Y:S02]  /*18f10*/  ISETP.GE.AND P4, PT, R77, RZ, PT ;  /* 0x000000ff4d00720c */ /* 0x000fe40003f86270 */
[----:B------:R-:W-:Y:S01]  /*18f20*/  ISETP.GE.AND P2, PT, R104, RZ, PT ;  /* 0x000000ff6800720c */ /* 0x000fe20003f46270 */
[----:B------:R-:W-:-:S08]  /*18f30*/  @!P0 IMAD.MOV R5, RZ, RZ, -R5 ;  /* 0x000000ffff058224 */ /* 0x000fd000078e0a05 */
[----:B------:R-:W-:Y:S02]  /*18f40*/  @!P3 IMAD.MOV R58, RZ, RZ, -R58 ;  /* 0x000000ffff3ab224 */ /* 0x000fe400078e0a3a */
[----:B------:R-:W-:Y:S02]  /*18f50*/  @!P4 IMAD.MOV R19, RZ, RZ, -R19 ;  /* 0x000000ffff13c224 */ /* 0x000fe400078e0a13 */
[----:B------:R-:W-:Y:S02]  /*18f60*/  @!P2 IADD3 R88, -R88, RZ, RZ ;  /* 0x000000ff5858a210 */ /* 0x000fe40007ffe1ff */
[----:B--2---:R-:W-:Y:S02]  /*18f70*/  ISETP.GE.AND P1, PT, R236, RZ, PT ;  /* 0x000000ffec00720c */ /* 0x004fe40003f26270 */
[----:B---3--:R-:W-:Y:S02]  /*18f80*/  ISETP.GE.AND P0, PT, R176, RZ, PT ;  /* 0x000000ffb000720c */ /* 0x008fe40003f06270 */
[----:B----4-:R-:W-:-:S09]  /*18f90*/  ISETP.GE.AND P3, PT, R65, RZ, PT ;  /* 0x000000ff4100720c */ /* 0x010fd20003f66270 */
[----:B------:R-:W-:Y:S01]  /*18fa0*/  @!P1 IMAD.MOV R123, RZ, RZ, -R123 ;  /* 0x000000ffff7b9224 */ /* 0x000fe200078e0a7b */
[----:B------:R-:W-:Y:S02]  /*18fb0*/  ISETP.GE.AND P1, PT, R252, RZ, PT ;  /* 0x000000fffc00720c */ /* 0x000fe40003f26270 */
[----:B------:R-:W1:Y:S01]  /*18fc0*/  LDL.LU R252, [R1+0x7260] ;  /* 0x0072600001fc7983 */ /* 0x000e620000300800 */
[----:B------:R-:W-:Y:S02]  /*18fd0*/  ISETP.GE.AND P4, PT, R2, RZ, PT ;  /* 0x000000ff0200720c */ /* 0x000fe40003f86270 */
[----:B------:R-:W-:Y:S01]  /*18fe0*/  ISETP.GE.AND P2, PT, R226, RZ, PT ;  /* 0x000000ffe200720c */ /* 0x000fe20003f46270 */
[----:B------:R-:W-:Y:S01]  /*18ff0*/  @!P0 IMAD.MOV R185, RZ, RZ, -R185 ;  /* 0x000000ffffb98224 */ /* 0x000fe200078e0ab9 */
[----:B------:R-:W-:Y:S01]  /*19000*/  ISETP.GE.AND P0, PT, R175, RZ, PT ;  /* 0x000000ffaf00720c */ /* 0x000fe20003f06270 */
[----:B------:R-:W-:Y:S01]  /*19010*/  @!P3 IMAD.MOV R186, RZ, RZ, -R186 ;  /* 0x000000ffffbab224 */ /* 0x000fe200078e0aba */
[----:B------:R-:W-:Y:S01]  /*19020*/  ISETP.GE.AND P3, PT, R174, RZ, PT ;  /* 0x000000ffae00720c */ /* 0x000fe20003f66270 */
[----:B------:R-:W2:Y:S03]  /*19030*/  LDL.LU R175, [R1+0x725c] ;  /* 0x00725c0001af7983 */ /* 0x000ea60000300800 */
[----:B------:R-:W-:Y:S01]  /*19040*/  @!P1 IADD3 R125, -R125, RZ, RZ ;  /* 0x000000ff7d7d9210 */ /* 0x000fe20007ffe1ff */
[----:B------:R-:W3:Y:S02]  /*19050*/  LDL.LU R174, [R1+0x7258] ;  /* 0x0072580001ae7983 */ /* 0x000ee40000300800 */
[----:B------:R-:W-:Y:S01]  /*19060*/  @!P4 IMAD.MOV R10, RZ, RZ, -R10 ;  /* 0x000000ffff0ac224 */ /* 0x000fe200078e0a0a */
[----:B------:R-:W-:Y:S01]  /*19070*/  ISETP.GE.AND P4, PT, R21, RZ, PT ;  /* 0x000000ff1500720c */ /* 0x000fe20003f86270 */
[----:B------:R-:W-:Y:S01]  /*19080*/  @!P2 IMAD.MOV R187, RZ, RZ, -R187 ;  /* 0x000000ffffbba224 */ /* 0x000fe200078e0abb */
[----:B------:R-:W-:Y:S01]  /*19090*/  ISETP.GE.AND P2, PT, R173, RZ, PT ;  /* 0x000000ffad00720c */ /* 0x000fe20003f46270 */
[----:B------:R-:W-:Y:S01]  /*190a0*/  @!P0 IMAD.MOV R18, RZ, RZ, -R18 ;  /* 0x000000ffff128224 */ /* 0x000fe200078e0a12 */
[----:B------:R-:W-:Y:S01]  /*190b0*/  ISETP.GE.AND P1, PT, R41, RZ, PT ;  /* 0x000000ff2900720c */ /* 0x000fe20003f26270 */
[----:B------:R-:W-:Y:S01]  /*190c0*/  @!P3 IMAD.MOV R79, RZ, RZ, -R79 ;  /* 0x000000ffff4fb224 */ /* 0x000fe200078e0a4f */
[----:B------:R-:W-:Y:S01]  /*190d0*/  ISETP.GE.AND P0, PT, R56, RZ, PT ;  /* 0x000000ff3800720c */ /* 0x000fe20003f06270 */
[----:B------:R-:W4:Y:S01]  /*190e0*/  LDL.LU R21, [R1+0x7254] ;  /* 0x0072540001157983 */ /* 0x000f220000300800 */
[----:B------:R-:W-:-:S03]  /*190f0*/  ISETP.GE.AND P3, PT, R172, RZ, PT ;  /* 0x000000ffac00720c */ /* 0x000fc60003f66270 */
[----:B------:R-:W2:Y:S02]  /*19100*/  LDL.LU R173, [R1+0x7250] ;  /* 0x0072500001ad7983 */ /* 0x000ea40000300800 */
[----:B------:R-:W-:Y:S01]  /*19110*/  @!P4 IMAD.MOV R124, RZ, RZ, -R124 ;  /* 0x000000ffff7cc224 */ /* 0x000fe200078e0a7c */
[----:B------:R-:W-:Y:S01]  /*19120*/  ISETP.GE.AND P4, PT, R171, RZ, PT ;  /* 0x000000ffab00720c */ /* 0x000fe20003f86270 */
[----:B------:R-:W-:Y:S01]  /*19130*/  @!P2 IMAD.MOV R188, RZ, RZ, -R188 ;  /* 0x000000ffffbca224 */ /* 0x000fe200078e0abc */
[----:B------:R-:W-:Y:S01]  /*19140*/  ISETP.GE.AND P2, PT, R170, RZ, PT ;  /* 0x000000ffaa00720c */ /* 0x000fe20003f46270 */
[----:B------:R-:W-:Y:S01]  /*19150*/  @!P1 IMAD.MOV R189, RZ, RZ, -R189 ;  /* 0x000000ffffbd9224 */ /* 0x000fe200078e0abd */
[----:B------:R-:W-:Y:S01]  /*19160*/  ISETP.GE.AND P1, PT, R120, RZ, PT ;  /* 0x000000ff7800720c */ /* 0x000fe20003f26270 */
[----:B------:R-:W3:Y:S01]  /*19170*/  LDL.LU R41, [R1+0x724c] ;  /* 0x00724c0001297983 */ /* 0x000ee20000300800 */
[----:B------:R-:W-:Y:S01]  /*19180*/  @!P0 IADD3 R190, -R190, RZ, RZ ;  /* 0x000000ffbebe8210 */ /* 0x000fe20007ffe1ff */
[----:B------:R-:W-:Y:S01]  /*19190*/  @!P3 IMAD.MOV R228, RZ, RZ, -R228 ;  /* 0x000000ffffe4b224 */ /* 0x000fe200078e0ae4 */
[----:B------:R-:W-:Y:S01]  /*191a0*/  ISETP.GE.AND P0, PT, R22, RZ, PT ;  /* 0x000000ff1600720c */ /* 0x000fe20003f06270 */
[----:B------:R-:W2:Y:S01]  /*191b0*/  LDL.LU R56, [R1+0x7248] ;  /* 0x0072480001387983 */ /* 0x000ea20000300800 */
[----:B------:R-:W-:-:S03]  /*191c0*/  ISETP.GE.AND P3, PT, R28, RZ, PT ;  /* 0x000000ff1c00720c */ /* 0x000fc60003f66270 */
[----:B------:R-:W-:Y:S01]  /*191d0*/  @!P4 IMAD.MOV R59, RZ, RZ, -R59 ;  /* 0x000000ffff3bc224 */ /* 0x000fe200078e0a3b */
[----:B------:R-:W-:Y:S01]  /*191e0*/  ISETP.GE.AND P4, PT, R42, RZ, PT ;  /* 0x000000ff2a00720c */ /* 0x000fe20003f86270 */
[----:B------:R-:W-:Y:S01]  /*191f0*/  @!P2 IMAD.MOV R17, RZ, RZ, -R17 ;  /* 0x000000ffff11a224 */ /* 0x000fe200078e0a11 */
[----:B------:R-:W-:Y:S01]  /*19200*/  ISETP.GE.AND P2, PT, R55, RZ, PT ;  /* 0x000000ff3700720c */ /* 0x000fe20003f46270 */
[----:B------:R-:W-:Y:S01]  /*19210*/  @!P1 IMAD.MOV R89, RZ, RZ, -R89 ;  /* 0x000000ffff599224 */ /* 0x000fe200078e0a59 */
[----:B------:R-:W-:Y:S01]  /*19220*/  ISETP.GE.AND P1, PT, R169, RZ, PT ;  /* 0x000000ffa900720c */ /* 0x000fe20003f26270 */
[----:B------:R-:W2:Y:S02]  /*19230*/  LDL.LU R172, [R1+0x7244] ;  /* 0x0072440001ac7983 */ /* 0x000ea40000300800 */
[----:B------:R-:W-:Y:S01]  /*19240*/  @!P0 IMAD.MOV R197, RZ, RZ, -R197 ;  /* 0x000000ffffc58224 */ /* 0x000fe200078e0ac5 */
[----:B------:R-:W-:Y:S01]  /*19250*/  ISETP.GE.AND P0, PT, R168, RZ, PT ;  /* 0x000000ffa800720c */ /* 0x000fe20003f06270 */
[----:B------:R-:W4:Y:S01]  /*19260*/  LDL.LU R171, [R1+0x7240] ;  /* 0x0072400001ab7983 */ /* 0x000f220000300800 */
[----:B------:R-:W-:-:S02]  /*19270*/  @!P3 IADD3 R191, -R191, RZ, RZ ;  /* 0x000000ffbfbfb210 */ /* 0x000fc40007ffe1ff */
[----:B------:R-:W-:Y:S01]  /*19280*/  ISETP.GE.AND P3, PT, R167, RZ, PT ;  /* 0x000000ffa700720c */ /* 0x000fe20003f66270 */
[----:B------:R-:W-:Y:S01]  /*19290*/  @!P4 IMAD.MOV R192, RZ, RZ, -R192 ;  /* 0x000000ffffc0c224 */ /* 0x000fe200078e0ac0 */
[----:B------:R-:W-:Y:S01]  /*192a0*/  ISETP.GE.AND P4, PT, R119, RZ, PT ;  /* 0x000000ff7700720c */ /* 0x000fe20003f86270 */
[----:B------:R-:W-:Y:S01]  /*192b0*/  @!P2 IMAD.MOV R9, RZ, RZ, -R9 ;  /* 0x000000ffff09a224 */ /* 0x000fe200078e0a09 */
[----:B------:R-:W-:Y:S01]  /*192c0*/  ISETP.GE.AND P2, PT, R103, RZ, PT ;  /* 0x000000ff6700720c */ /* 0x000fe20003f46270 */
[----:B------:R-:W-:Y:S01]  /*192d0*/  @!P1 IMAD.MOV R193, RZ, RZ, -R193 ;  /* 0x000000ffffc19224 */ /* 0x000fe200078e0ac1 */
[----:B------:R-:W-:Y:S01]  /*192e0*/  ISETP.GE.AND P1, PT, R29, RZ, PT ;  /* 0x000000ff1d00720c */ /* 0x000fe20003f26270 */
[----:B------:R-:W3:Y:S02]  /*192f0*/  LDL.LU R170, [R1+0x723c] ;  /* 0x00723c0001aa7983 */ /* 0x000ee40000300800 */
[----:B------:R-:W-:Y:S01]  /*19300*/  @!P0 IMAD.MOV R27, RZ, RZ, -R27 ;  /* 0x000000ffff1b8224 */ /* 0x000fe200078e0a1b */
[----:B------:R-:W-:Y:S01]  /*19310*/  ISETP.GE.AND P0, PT, R76, RZ, PT ;  /* 0x000000ff4c00720c */ /* 0x000fe20003f06270 */
[----:B------:R-:W2:Y:S02]  /*19320*/  LDL.LU R120, [R1+0x7238] ;  /* 0x0072380001787983 */ /* 0x000ea40000300800 */
[----:B------:R-:W-:Y:S01]  /*19330*/  @!P3 IMAD.MOV R16, RZ, RZ, -R16 ;  /* 0x000000ffff10b224 */ /* 0x000fe200078e0a10 */
[----:B------:R-:W-:Y:S01]  /*19340*/  ISETP.GE.AND P3, PT, R54, RZ, PT ;  /* 0x000000ff3600720c */ /* 0x000fe20003f66270 */
[----:B------:R-:W4:Y:S01]  /*19350*/  LDL.LU R22, [R1+0x7234] ;  /* 0x0072340001167983 */ /* 0x000f220000300800 */
[----:B------:R-:W-:Y:S01]  /*19360*/  @!P4 IADD3 R80, -R80, RZ, RZ ;  /* 0x000000ff5050c210 */ /* 0x000fe20007ffe1ff */
[----:B------:R-:W-:Y:S01]  /*19370*/  @!P2 IMAD.MOV R126, RZ, RZ, -R126 ;  /* 0x000000ffff7ea224 */ /* 0x000fe200078e0a7e */
[----:B------:R-:W-:Y:S01]  /*19380*/  ISETP.GE.AND P4, PT, R166, RZ, PT ;  /* 0x000000ffa600720c */ /* 0x000fe20003f86270 */
[----:B------:R-:W-:Y:S01]  /*19390*/  @!P1 IMAD.MOV R194, RZ, RZ, -R194 ;  /* 0x000000ffffc29224 */ /* 0x000fe200078e0ac2 */
[----:B------:R-:W-:Y:S01]  /*193a0*/  ISETP.GE.AND P2, PT, R165, RZ, PT ;  /* 0x000000ffa500720c */ /* 0x000fe20003f46270 */
[----:B------:R-:W3:Y:S01]  /*193b0*/  LDL.LU R28, [R1+0x7230] ;  /* 0x00723000011c7983 */ /* 0x000ee20000300800 */
[----:B------:R-:W-:Y:S01]  /*193c0*/  ISETP.GE.AND P1, PT, R52, RZ, PT ;  /* 0x000000ff3400720c */ /* 0x000fe20003f26270 */
[----:B------:R-:W-:Y:S01]  /*193d0*/  @!P0 IMAD.MOV R195, RZ, RZ, -R195 ;  /* 0x000000ffffc38224 */ /* 0x000fe200078e0ac3 */
[----:B------:R-:W-:Y:S01]  /*193e0*/  ISETP.GE.AND P0, PT, R118, RZ, PT ;  /* 0x000000ff7600720c */ /* 0x000fe20003f06270 */
[----:B------:R-:W2:Y:S02]  /*193f0*/  LDL.LU R42, [R1+0x722c] ;  /* 0x00722c00012a7983 */ /* 0x000ea40000300800 */
[----:B------:R-:W-:Y:S01]  /*19400*/  @!P3 IMAD.MOV R196, RZ, RZ, -R196 ;  /* 0x000000ffffc4b224 */ /* 0x000fe200078e0ac4 */
[----:B------:R-:W-:Y:S01]  /*19410*/  ISETP.GE.AND P3, PT, R102, RZ, PT ;  /* 0x000000ff6600720c */ /* 0x000fe20003f66270 */
[----:B------:R-:W4:Y:S02]  /*19420*/  LDL.LU R55, [R1+0x7228] ;  /* 0x0072280001377983 */ /* 0x000f240000300800 */
[----:B------:R-:W-:Y:S01]  /*19430*/  @!P4 IMAD.MOV R231, RZ, RZ, -R231 ;  /* 0x000000ffffe7c224 */ /* 0x000fe200078e0ae7 */
[----:B------:R-:W-:Y:S01]  /*19440*/  ISETP.GE.AND P4, PT, R30, RZ, PT ;  /* 0x000000ff1e00720c */ /* 0x000fe20003f86270 */
[----:B------:R-:W3:Y:S01]  /*19450*/  LDL.LU R169, [R1+0x7224] ;  /* 0x0072240001a97983 */ /* 0x000ee20000300800 */
[----:B------:R-:W-:Y:S01]  /*19460*/  @!P2 IADD3 R60, -R60, RZ, RZ ;  /* 0x000000ff3c3ca210 */ /* 0x000fe20007ffe1ff */
[----:B------:R-:W-:Y:S01]  /*19470*/  @!P1 IMAD.MOV R15, RZ, RZ, -R15 ;  /* 0x000000ffff0f9224 */ /* 0x000fe200078e0a0f */
[----:B------:R-:W-:Y:S01]  /*19480*/  ISETP.GE.AND P2, PT, R75, RZ, PT ;  /* 0x000000ff4b00720c */ /* 0x000fe20003f46270 */
[----:B------:R-:W-:Y:S01]  /*19490*/  @!P0 IMAD.MOV R90, RZ, RZ, -R90 ;  /* 0x000000ffff5a8224 */ /* 0x000fe200078e0a5a */
[----:B------:R-:W-:Y:S01]  /*194a0*/  ISETP.GE.AND P1, PT, R164, RZ, PT ;  /* 0x000000ffa400720c */ /* 0x000fe20003f26270 */
[----:B------:R-:W2:Y:S01]  /*194b0*/  LDL.LU R168, [R1+0x7220] ;  /* 0x0072200001a87983 */ /* 0x000ea20000300800 */
[----:B------:R-:W-:Y:S01]  /*194c0*/  ISETP.GE.AND P0, PT, R163, RZ, PT ;  /* 0x000000ffa300720c */ /* 0x000fe20003f06270 */
[----:B------:R-:W-:Y:S01]  /*194d0*/  @!P3 IMAD.MOV R127, RZ, RZ, -R127 ;  /* 0x000000ffff7fb224 */ /* 0x000fe200078e0a7f */
[----:B------:R-:W-:Y:S01]  /*194e0*/  ISETP.GE.AND P3, PT, R162, RZ, PT ;  /* 0x000000ffa200720c */ /* 0x000fe20003f66270 */
[----:B------:R-:W4:Y:S02]  /*194f0*/  LDL.LU R167, [R1+0x721c] ;  /* 0x00721c0001a77983 */ /* 0x000f240000300800 */
[----:B------:R-:W-:Y:S01]  /*19500*/  @!P4 IMAD.MOV R4, RZ, RZ, -R4 ;  /* 0x000000ffff04c224 */ /* 0x000fe200078e0a04 */
[----:B------:R-:W-:Y:S01]  /*19510*/  ISETP.GE.AND P4, PT, R51, RZ, PT ;  /* 0x000000ff3300720c */ /* 0x000fe20003f86270 */
[----:B------:R-:W3:Y:S02]  /*19520*/  LDL.LU R119, [R1+0x7218] ;  /* 0x0072180001777983 */ /* 0x000ee40000300800 */
[----:B------:R-:W-:Y:S01]  /*19530*/  @!P2 IMAD.MOV R198, RZ, RZ, -R198 ;  /* 0x000000ffffc6a224 */ /* 0x000fe200078e0ac6 */
[----:B------:R-:W-:Y:S01]  /*19540*/  ISETP.GE.AND P2, PT, R117, RZ, PT ;  /* 0x000000ff7500720c */ /* 0x000fe20003f46270 */
[----:B------:R-:W2:Y:S01]  /*19550*/  LDL.LU R103, [R1+0x7214] ;  /* 0x0072140001677983 */ /* 0x000ea20000300800 */
        /* <DEDUP_REMOVED lines=15> */
[----:B------:R-:W-:Y:S01]  /*19650*/  @!P0 IADD3 R200, -R200, RZ, RZ ;  /* 0x000000ffc8c88210 */ /* 0x000fe20007ffe1ff */
[----:B------:R-:W-:Y:S01]  /*19660*/  @!P3 IMAD.MOV R201, RZ, RZ, -R201 ;  /* 0x000000ffffc9b224 */ /* 0x000fe200078e0ac9 */
[----:B------:R-:W-:Y:S01]  /*19670*/  ISETP.GE.AND P0, PT, R99, RZ, PT ;  /* 0x000000ff6300720c */ /* 0x000fe20003f06270 */
[----:B------:R-:W-:Y:S01]  /*19680*/  @!P4 IMAD.MOV R202, RZ, RZ, -R202 ;  /* 0x000000ffffcac224 */ /* 0x000fe200078e0aca */
[----:B------:R-:W-:Y:S01]  /*19690*/  ISETP.GE.AND P3, PT, R116, RZ, PT ;  /* 0x000000ff7400720c */ /* 0x000fe20003f66270 */
[----:B------:R-:W4:Y:S01]  /*196a0*/  LDL.LU R166, [R1+0x7204] ;  /* 0x0072040001a67983 */ /* 0x000f220000300800 */
        /* <DEDUP_REMOVED lines=108> */
[----:B------:R-:W4:Y:S01]  /*19d70*/  LDL.LU R115, [R1+0x7198] ;  /* 0x0071980001737983 */ /* 0x000f220000300800 */
[----:B------:R-:W-:Y:S01]  /*19d80*/  ISETP.GE.AND P2, PT, R45, RZ, PT ;  /* 0x000000ff2d00720c */ /* 0x000fe20003f46270 */
[----:B------:R-:W-:Y:S01]  /*19d90*/  @!P1 IMAD.MOV R106, RZ, RZ, -R106 ;  /* 0x000000ffff6a9224 */ /* 0x000fe200078e0a6a */
[----:B------:R-:W-:Y:S01]  /*19da0*/  ISETP.GE.AND P1, PT, R68, RZ, PT ;  /* 0x000000ff4400720c */ /* 0x000fe20003f26270 */
[----:B------:R-:W3:Y:S04]  /*19db0*/  LDL.LU R100, [R1+0x7194] ;  /* 0x0071940001647983 */ /* 0x000ee80000300800 */
[----:B------:R-:W2:Y:S04]  /*19dc0*/  LDL.LU R32, [R1+0x7190] ;  /* 0x0071900001207983 */ /* 0x000ea80000300800 */
[----:B------:R-:W4:Y:S04]  /*19dd0*/  LDL.LU R72, [R1+0x718c] ;  /* 0x00718c0001487983 */ /* 0x000f280000300800 */
[----:B------:R-:W3:Y:S04]  /*19de0*/  LDL.LU R50, [R1+0x7188] ;  /* 0x0071880001327983 */ /* 0x000ee80000300800 */
[----:B------:R-:W2:Y:S04]  /*19df0*/  LDL.LU R154, [R1+0x7184] ;  /* 0x00718400019a7983 */ /* 0x000ea80000300800 */
[----:B------:R-:W4:Y:S04]  /*19e00*/  LDL.LU R153, [R1+0x7180] ;  /* 0x0071800001997983 */ /* 0x000f280000300800 */
[----:B------:R-:W3:Y:S01]  /*19e10*/  LDL.LU R70, [R1+0x717c] ;  /* 0x00717c0001467983 */ /* 0x000ee20000300800 */
[----:B------:R-:W-:-:S03]  /*19e20*/  @!P0 IMAD.MOV R87, RZ, RZ, -R87 ;  /* 0x000000ffff578224 */ /* 0x000fc600078e0a57 */
[----:B------:R-:W2:Y:S01]  /*19e30*/  LDL.LU R114, [R1+0x7178] ;  /* 0x0071780001727983 */ /* 0x000ea20000300800 */
[----:B------:R-:W-:-:S03]  /*19e40*/  ISETP.GE.AND P0, PT, R143, RZ, PT ;  /* 0x000000ff8f00720c */ /* 0x000fc60003f06270 */
[----:B------:R-:W4:Y:S01]  /*19e50*/  LDL.LU R23, [R1+0x7174] ;  /* 0x0071740001177983 */ /* 0x000f220000300800 */
[----:B------:R-:W-:-:S03]  /*19e60*/  @!P3 IMAD.MOV R84, RZ, RZ, -R84 ;  /* 0x000000ffff54b224 */ /* 0x000fc600078e0a54 */
[----:B------:R-:W3:Y:S01]  /*19e70*/  LDL.LU R33, [R1+0x7170] ;  /* 0x0071700001217983 */ /* 0x000ee20000300800 */
[----:B------:R-:W-:Y:S01]  /*19e80*/  ISETP.GT.U32.AND P6, PT, R243, R136, PT ;  /* 0x00000088f300720c */ /* 0x000fe20003fc4070 */
[----:B------:R-:W-:Y:S02]  /*19e90*/  @!P4 IMAD.MOV R134, RZ, RZ, -R134 ;  /* 0x000000ffff86c224 */ /* 0x000fe400078e0a86 */
[----:B------:R-:W2:Y:S01]  /*19ea0*/  LDL.LU R152, [R1+0x716c] ;  /* 0x00716c0001987983 */ /* 0x000ea20000300800 */
[----:B------:R-:W-:-:S03]  /*19eb0*/  ISETP.GE.AND P3, PT, R142, RZ, PT ;  /* 0x000000ff8e00720c */ /* 0x000fc60003f66270 */
[----:B------:R-:W3:Y:S01]  /*19ec0*/  LDL.LU R49, [R1+0x7168] ;  /* 0x0071680001317983 */ /* 0x000ee20000300800 */
[----:B------:R-:W-:Y:S01]  /*19ed0*/  ISETP.GE.AND P4, PT, R141, RZ, PT ;  /* 0x000000ff8d00720c */ /* 0x000fe20003f86270 */
[----:B------:R-:W-:Y:S01]  /*19ee0*/  @!P1 IMAD.MOV R218, RZ, RZ, -R218 ;  /* 0x000000ffffda9224 */ /* 0x000fe200078e0ada */
[----:B------:R-:W-:Y:S01]  /*19ef0*/  @!P2 IADD3 R240, -R240, RZ, RZ ;  /* 0x000000fff0f0a210 */ /* 0x000fe20007ffe1ff */
[----:B------:R-:W2:Y:S01]  /*19f00*/  LDL.LU R151, [R1+0x7164] ;  /* 0x0071640001977983 */ /* 0x000ea20000300800 */
[----:B------:R-:W-:-:S03]  /*19f10*/  ISETP.GE.AND P2, PT, R140, RZ, PT ;  /* 0x000000ff8c00720c */ /* 0x000fc60003f46270 */
[----:B------:R-:W3:Y:S01]  /*19f20*/  LDL.LU R150, [R1+0x7160] ;  /* 0x0071600001967983 */ /* 0x000ee20000300800 */
[----:B------:R-:W-:-:S03]  /*19f30*/  ISETP.GE.AND P1, PT, R110, RZ, PT ;  /* 0x000000ff6e00720c */ /* 0x000fc60003f26270 */
[----:B------:R-:W2:Y:S04]  /*19f40*/  LDL.LU R149, [R1+0x715c] ;  /* 0x00715c0001957983 */ /* 0x000ea80000300800 */
[----:B------:R-:W3:Y:S04]  /*19f50*/  LDL.LU R113, [R1+0x7158] ;  /* 0x0071580001717983 */ /* 0x000ee80000300800 */
[----:B------:R-:W2:Y:S04]  /*19f60*/  LDL.LU R24, [R1+0x7154] ;  /* 0x0071540001187983 */ /* 0x000ea80000300800 */
[----:B------:R-:W3:Y:S01]  /*19f70*/  LDL.LU R34, [R1+0x7150] ;  /* 0x0071500001227983 */ /* 0x000ee20000300800 */
[----:B------:R-:W-:-:S03]  /*19f80*/  IMAD R249, R243, R95, R249 ;  /* 0x0000005ff3f97224 */ /* 0x000fc600078e02f9 */
[----:B------:R-:W2:Y:S04]  /*19f90*/  LDL.LU R71, [R1+0x714c] ;  /* 0x00714c0001477983 */ /* 0x000ea80000300800 */
[----:B------:R-:W3:Y:S04]  /*19fa0*/  LDL.LU R48, [R1+0x7148] ;  /* 0x0071480001307983 */ /* 0x000ee80000300800 */
[----:B------:R-:W2:Y:S01]  /*19fb0*/  LDL.LU R148, [R1+0x7144] ;  /* 0x0071440001947983 */ /* 0x000ea20000300800 */
[----:B------:R-:W-:-:S03]  /*19fc0*/  @!P0 IMAD.MOV R219, RZ, RZ, -R219 ;  /* 0x000000ffffdb8224 */ /* 0x000fc600078e0adb */
[----:B------:R-:W3:Y:S01]  /*19fd0*/  LDL.LU R147, [R1+0x7140] ;  /* 0x0071400001937983 */ /* 0x000ee20000300800 */
[----:B------:R-:W-:-:S03]  /*19fe0*/  @!P6 IMAD.IADD R136, R136, 0x1, -R243 ;  /* 0x000000018888e824 */ /* 0x000fc600078e0af3 */
[----:B------:R-:W2:Y:S01]  /*19ff0*/  LDL.LU R46, [R1+0x713c] ;  /* 0x00713c00012e7983 */ /* 0x000ea20000300800 */
[----:B------:R-:W-:Y:S01]  /*1a000*/  ISETP.GE.AND P0, PT, R98, RZ, PT ;  /* 0x000000ff6200720c */ /* 0x000fe20003f06270 */
[----:B------:R-:W-:Y:S02]  /*1a010*/  @!P3 IMAD.MOV R220, RZ, RZ, -R220 ;  /* 0x000000ffffdcb224 */ /* 0x000fe400078e0adc */
[----:B------:R-:W3:Y:S01]  /*1a020*/  LDL.LU R112, [R1+0x7138] ;  /* 0x0071380001707983 */ /* 0x000ee20000300800 */
[----:B------:R-:W-:Y:S01]  /*1a030*/  ISETP.GT.U32.AND P6, PT, R243, R249, PT ;  /* 0x000000f9f300720c */ /* 0x000fe20003fc4070 */
[----:B------:R-:W-:Y:S02]  /*1a040*/  @!P4 IMAD.MOV R239, RZ, RZ, -R239 ;  /* 0x000000ffffefc224 */ /* 0x000fe400078e0aef */
[----:B------:R-:W2:Y:S01]  /*1a050*/  LDL.LU R25, [R1+0x7134] ;  /* 0x0071340001197983 */ /* 0x000ea20000300800 */
[----:B------:R-:W-:Y:S01]  /*1a060*/  ISETP.GE.AND P3, PT, R36, RZ, PT ;  /* 0x000000ff2400720c */ /* 0x000fe20003f66270 */
[----:B------:R-:W-:-:S02]  /*1a070*/  @!P2 IMAD.MOV R64, RZ, RZ, -R64 ;  /* 0x000000ffff40a224 */ /* 0x000fc400078e0a40 */
[----:B------:R-:W3:Y:S01]  /*1a080*/  LDL.LU R35, [R1+0x7130] ;  /* 0x0071300001237983 */ /* 0x000ee20000300800 */
[----:B------:R-:W-:-:S03]  /*1a090*/  ISETP.GE.AND P4, PT, R67, RZ, PT ;  /* 0x000000ff4300720c */ /* 0x000fc60003f86270 */
[----:B------:R-:W2:Y:S01]  /*1a0a0*/  LDL.LU R69, [R1+0x712c] ;  /* 0x00712c0001457983 */ /* 0x000ea20000300800 */
[----:B------:R-:W-:Y:S02]  /*1a0b0*/  ISETP.GE.AND P2, PT, R234, RZ, PT ;  /* 0x000000ffea00720c */ /* 0x000fe40003f46270 */
[----:B------:R-:W-:Y:S01]  /*1a0c0*/  @!P1 IADD3 R94, -R94, RZ, RZ ;  /* 0x000000ff5e5e9210 */ /* 0x000fe20007ffe1ff */
[----:B------:R-:W3:Y:S01]  /*1a0d0*/  LDL.LU R146, [R1+0x7128] ;  /* 0x0071280001927983 */ /* 0x000ee20000300800 */
[----:B------:R-:W-:-:S03]  /*1a0e0*/  ISETP.GE.AND P1, PT, R139, RZ, PT ;  /* 0x000000ff8b00720c */ /* 0x000fc60003f26270 */
[----:B------:R-:W2:Y:S04]  /*1a0f0*/  LDL.LU R145, [R1+0x7124] ;  /* 0x0071240001917983 */ /* 0x000ea80000300800 */
[----:B------:R-:W3:Y:S04]  /*1a100*/  LDL.LU R144, [R1+0x7120] ;  /* 0x0071200001907983 */ /* 0x000ee80000300800 */
[----:B------:R-:W2:Y:S04]  /*1a110*/  LDL.LU R85, [R1+0x711c] ;  /* 0x00711c0001557983 */ /* 0x000ea80000300800 */
[----:B------:R-:W3:Y:S04]  /*1a120*/  LDL.LU R111, [R1+0x7118] ;  /* 0x00711800016f7983 */ /* 0x000ee80000300800 */
[----:B------:R-:W2:Y:S04]  /*1a130*/  LDL.LU R26, [R1+0x7114] ;  /* 0x00711400011a7983 */ /* 0x000ea80000300800 */
[----:B------:R-:W3:Y:S04]  /*1a140*/  LDL.LU R45, [R1+0x7110] ;  /* 0x00711000012d7983 */ /* 0x000ee80000300800 */
[----:B------:R-:W3:Y:S01]  /*1a150*/  LDL.LU R68, [R1+0x710c] ;  /* 0x00710c0001447983 */ /* 0x000ee20000300800 */
[----:B------:R-:W-:-:S03]  /*1a160*/  @!P0 IMAD.MOV R107, RZ, RZ, -R107 ;  /* 0x000000ffff6b8224 */ /* 0x000fc600078e0a6b */
[----:B------:R-:W3:Y:S01]  /*1a170*/  LDL.LU R143, [R1+0x7108] ;  /* 0x00710800018f7983 */ /* 0x000ee20000300800 */
[----:B------:R-:W-:-:S03]  /*1a180*/  @!P6 IMAD.IADD R249, R249, 0x1, -R243 ;  /* 0x00000001f9f9e824 */ /* 0x000fc600078e0af3 */
[----:B------:R-:W3:Y:S01]  /*1a190*/  LDL.LU R142, [R1+0x7104] ;  /* 0x00710400018e7983 */ /* 0x000ee20000300800 */
[----:B------:R-:W-:Y:S01]  /*1a1a0*/  ISETP.GE.AND P0, PT, R138, RZ, PT ;  /* 0x000000ff8a00720c */ /* 0x000fe20003f06270 */
[----:B------:R-:W-:Y:S02]  /*1a1b0*/  @!P3 IMAD.MOV R135, RZ, RZ, -R135 ;  /* 0x000000ffff87b224 */ /* 0x000fe400078e0a87 */
[----:B------:R-:W3:Y:S01]  /*1a1c0*/  LDL.LU R141, [R1+0x7100] ;  /* 0x00710000018d7983 */ /* 0x000ee20000300800 */
[----:B------:R-:W-:Y:S01]  /*1a1d0*/  ISETP.GE.AND P3, PT, R137, RZ, PT ;  /* 0x000000ff8900720c */ /* 0x000fe20003f66270 */
[----:B------:R-:W-:Y:S02]  /*1a1e0*/  @!P4 IMAD.MOV R221, RZ, RZ, -R221 ;  /* 0x000000ffffddc224 */ /* 0x000fe400078e0add */
[----:B------:R-:W3:Y:S01]  /*1a1f0*/  LDL.LU R140, [R1+0x70fc] ;  /* 0x0070fc00018c7983 */ /* 0x000ee20000300800 */
[----:B------:R-:W-:Y:S01]  /*1a200*/  ISETP.GE.AND P4, PT, R238, RZ, PT ;  /* 0x000000ffee00720c */ /* 0x000fe20003f86270 */
[----:B------:R-:W-:-:S02]  /*1a210*/  @!P2 IMAD.MOV R222, RZ, RZ, -R222 ;  /* 0x000000ffffdea224 */ /* 0x000fc400078e0ade */
[----:B------:R-:W3:Y:S01]  /*1a220*/  LDL.LU R110, [R1+0x70f8] ;  /* 0x0070f800016e7983 */ /* 0x000ee20000300800 */
[----:B------:R-:W-:Y:S01]  /*1a230*/  ISETP.GE.AND P2, PT, R229, RZ, PT ;  /* 0x000000ffe500720c */ /* 0x000fe20003f46270 */
[----:B------:R-:W-:Y:S02]  /*1a240*/  @!P1 IMAD.MOV R66, RZ, RZ, -R66 ;  /* 0x000000ffff429224 */ /* 0x000fe400078e0a42 */
[----:B------:R-:W3:Y:S01]  /*1a250*/  LDL.LU R98, [R1+0x70f4] ;  /* 0x0070f40001627983 */ /* 0x000ee20000300800 */
[----:B------:R-:W-:-:S03]  /*1a260*/  ISETP.GE.AND P1, PT, R235, RZ, PT ;  /* 0x000000ffeb00720c */ /* 0x000fc60003f26270 */
[----:B------:R-:W3:Y:S01]  /*1a270*/  LDL.LU R36, [R1+0x70f0] ;  /* 0x0070f00001247983 */ /* 0x000ee20000300800 */
[----:B------:R-:W-:-:S03]  /*1a280*/  ISETP.GT.U32.AND P6, PT, R243, R249, PT ;  /* 0x000000f9f300720c */ /* 0x000fc60003fc4070 */
[----:B------:R-:W3:Y:S04]  /*1a290*/  LDL.LU R67, [R1+0x70ec] ;  /* 0x0070ec0001437983 */ /* 0x000ee80000300800 */
[----:B------:R-:W3:Y:S04]  /*1a2a0*/  LDL.LU R234, [R1+0x70e8] ;  /* 0x0070e80001ea7983 */ /* 0x000ee80000300800 */
[----:B------:R-:W3:Y:S04]  /*1a2b0*/  LDL.LU R139, [R1+0x70e4] ;  /* 0x0070e400018b7983 */ /* 0x000ee80000300800 */
[----:B------:R-:W3:Y:S04]  /*1a2c0*/  LDL.LU R138, [R1+0x70e0] ;  /* 0x0070e000018a7983 */ /* 0x000ee80000300800 */
[----:B------:R-:W3:Y:S04]  /*1a2d0*/  LDL.LU R137, [R1+0x70dc] ;  /* 0x0070dc0001897983 */ /* 0x000ee80000300800 */
[----:B------:R-:W3:Y:S04]  /*1a2e0*/  LDL.LU R65, [R1+0x18] ;  /* 0x0000180001417983 */ /* 0x000ee80000300800 */
[----:B------:R-:W3:Y:S01]  /*1a2f0*/  LDL.LU R2, [R1+0x14] ;  /* 0x0000140001027983 */ /* 0x000ee20000300800 */
[----:B------:R-:W-:-:S03]  /*1a300*/  @!P0 IADD3 R223, -R223, RZ, RZ ;  /* 0x000000ffdfdf8210 */ /* 0x000fc60007ffe1ff */
[----:B------:R-:W3:Y:S01]  /*1a310*/  LDL.LU R226, [R1+0x10] ;  /* 0x0000100001e27983 */ /* 0x000ee20000300800 */
[----:B------:R-:W-:Y:S01]  /*1a320*/  ISETP.GE.AND P0, PT, R233, RZ, PT ;  /* 0x000000ffe900720c */ /* 0x000fe20003f06270 */
[----:B------:R-:W-:Y:S02]  /*1a330*/  @!P3 IMAD.MOV R232, RZ, RZ, -R232 ;  /* 0x000000ffffe8b224 */ /* 0x000fe400078e0ae8 */
[----:B------:R-:W3:Y:S01]  /*1a340*/  LDL.LU R238, [R1+0xc] ;  /* 0x00000c0001ee7983 */ /* 0x000ee20000300800 */
[----:B------:R-:W-:Y:S01]  /*1a350*/  ISETP.GE.AND P3, PT, R109, RZ, PT ;  /* 0x000000ff6d00720c */ /* 0x000fe20003f66270 */
[----:B------:R-:W-:Y:S02]  /*1a360*/  @!P4 IMAD.MOV R0, RZ, RZ, -R0 ;  /* 0x000000ffff00c224 */ /* 0x000fe400078e0a00 */
[----:B------:R-:W3:Y:S01]  /*1a370*/  LDL.LU R229, [R1+0x8] ;  /* 0x0000080001e57983 */ /* 0x000ee20000300800 */
[----:B------:R-:W-:Y:S01]  /*1a380*/  ISETP.NE.AND P5, PT, RZ, UR4, PT ;  /* 0x00000004ff007c0c */ /* 0x000fe2000bfa5270 */
[----:B------:R-:W-:-:S02]  /*1a390*/  @!P2 IMAD.MOV R136, RZ, RZ, -R136 ;  /* 0x000000ffff88a224 */ /* 0x000fc400078e0a88 */
[----:B------:R-:W3:Y:S01]  /*1a3a0*/  LDL.LU R235, [R1+0x4] ;  /* 0x0000040001eb7983 */ /* 0x000ee20000300800 */
[----:B------:R-:W-:Y:S01]  /*1a3b0*/  LOP3.LUT R95, RZ, UR4, RZ, 0x33, !PT ;  /* 0x00000004ff5f7c12 */ /* 0x000fe2000f8e33ff */
[----:B------:R-:W-:Y:S01]  /*1a3c0*/  @!P1 IMAD.MOV R224, RZ, RZ, -R224 ;  /* 0x000000ffffe09224 */ /* 0x000fe200078e0ae0 */
[----:B------:R-:W-:Y:S01]  /*1a3d0*/  ISETP.GE.AND P4, PT, R97, RZ, PT ;  /* 0x000000ff6100720c */ /* 0x000fe20003f86270 */
[----:B------:R-:W3:Y:S01]  /*1a3e0*/  LDL.LU R233, [R1] ;  /* 0x0000000001e97983 */ /* 0x000ee20000300800 */
[----:B------:R-:W-:Y:S02]  /*1a3f0*/  ISETP.GE.AND P2, PT, R37, RZ, PT ;  /* 0x000000ff2500720c */ /* 0x000fe40003f46270 */
[----:B------:R-:W-:Y:S01]  /*1a400*/  @!P6 IADD3 R249, R249, -R243, RZ ;  /* 0x800000f3f9f9e210 */ /* 0x000fe20007ffe0ff */
[----:B------:R-:W3:Y:S01]  /*1a410*/  LDL.LU R109, [R1+0x70d8] ;  /* 0x0070d800016d7983 */ /* 0x000ee20000300800 */
[----:B------:R-:W-:Y:S01]  /*1a420*/  ISETP.GE.AND P1, PT, R250, RZ, PT ;  /* 0x000000fffa00720c */ /* 0x000fe20003f26270 */
[----:B------:R-:W-:Y:S01]  /*1a430*/  @!P0 IMAD.MOV R225, RZ, RZ, -R225 ;  /* 0x000000ffffe18224 */ /* 0x000fe200078e0ae1 */
[----:B------:R-:W-:Y:S01]  /*1a440*/  @!P3 IADD3 R247, -R247, RZ, RZ ;  /* 0x000000fff7f7b210 */ /* 0x000fe20007ffe1ff */
[----:B------:R-:W3:Y:S01]  /*1a450*/  LDL.LU R97, [R1+0x70d4] ;  /* 0x0070d40001617983 */ /* 0x000ee20000300800 */
[----:B------:R-:W-:Y:S01]  /*1a460*/  ISETP.GE.AND P6, PT, R251, RZ, PT ;  /* 0x000000fffb00720c */ /* 0x000fe20003fc6270 */
[----:B------:R-:W-:-:S02]  /*1a470*/  ULDC.64 UR4, c[0x0][0x218] ;  /* 0x0000860000047ab9 */ /* 0x000fc40000000a00 */
[----:B------:R-:W3:Y:S01]  /*1a480*/  LDL.LU R37, [R1+0x70d0] ;  /* 0x0070d00001257983 */ /* 0x000ee20000300800 */
[----:B-1----:R-:W-:-:S03]  /*1a490*/  SEL R3, R95, R252, !P5 ;  /* 0x000000fc5f037207 */ /* 0x002fc60006800000 */
[----:B------:R-:W3:Y:S04]  /*1a4a0*/  LDL.LU R250, [R1+0x70cc] ;  /* 0x0070cc0001fa7983 */ /* 0x000ee80000300800 */
[----:B------:R-:W3:Y:S04]  /*1a4b0*/  LDL.LU R251, [R1+0x70c8] ;  /* 0x0070c80001fb7983 */ /* 0x000ee80000300800 */
[----:B------:R-:W3:Y:S04]  /*1a4c0*/  LDL.LU R252, [R1+0x70c4] ;  /* 0x0070c40001fc7983 */ /* 0x000ee80000300800 */
[----:B------:R1:W-:Y:S01]  /*1a4d0*/  STL [R1+0x8cc], R3 ;  /* 0x0008cc0301007387 */ /* 0x0003e20000100800 */
[----:B----4-:R-:W-:-:S02]  /*1a4e0*/  SEL R23, R95, R23, !P5 ;  /* 0x000000175f177207 */ /* 0x010fc40006800000 */
[C---:B--2---:R-:W-:Y:S02]  /*1a4f0*/  SEL R26, R95.reuse, R26, !P5 ;  /* 0x0000001a5f1a7207 */ /* 0x044fe40006800000 */
[C---:B---3--:R-:W-:Y:S02]  /*1a500*/  SEL R40, R95.reuse, R65, !P5 ;  /* 0x000000415f287207 */ /* 0x048fe40006800000 */
[----:B------:R-:W-:-:S03]  /*1a510*/  SEL R2, R95, R2, !P5 ;  /* 0x000000025f027207 */ /* 0x000fc60006800000 */
[----:B------:R2:W-:Y:S01]  /*1a520*/  STL [R1+0x834], R40 ;  /* 0x0008342801007387 */ /* 0x0005e20000100800 */
[----:B-1----:R-:W-:-:S03]  /*1a530*/  SEL R3, R95, R226, !P5 ;  /* 0x000000e25f037207 */ /* 0x002fc60006800000 */
[----:B------:R1:W-:Y:S04]  /*1a540*/  STL [R1+0x760], R2 ;  /* 0x0007600201007387 */ /* 0x0003e80000100800 */
[----:B------:R3:W-:Y:S01]  /*1a550*/  STL [R1+0x8c8], R3 ;  /* 0x0008c80301007387 */ /* 0x0007e20000100800 */
[C---:B--2---:R-:W-:Y:S02]  /*1a560*/  SEL R40, R95.reuse, R238, !P5 ;  /* 0x000000ee5f287207 */ /* 0x044fe40006800000 */
[----:B-1----:R-:W-:-:S03]  /*1a570*/  SEL R2, R95, R229, !P5 ;  /* 0x000000e55f027207 */ /* 0x002fc60006800000 */
[----:B------:R1:W-:Y:S01]  /*1a580*/  STL [R1+0x1e4], R40 ;  /* 0x0001e42801007387 */ /* 0x0003e20000100800 */
[----:B---3--:R-:W-:-:S03]  /*1a590*/  SEL R3, R95, R235, !P5 ;  /* 0x000000eb5f037207 */ /* 0x008fc60006800000 */
[----:B------:R-:W-:Y:S04]  /*1a5a0*/  STL [R1+0x8c4], R2 ;  /* 0x0008c40201007387 */ /* 0x000fe80000100800 */
[----:B------:R2:W-:Y:S01]  /*1a5b0*/  STL [R1+0x8c0], R3 ;  /* 0x0008c00301007387 */ /* 0x0005e20000100800 */
[----:B-1----:R-:W-:-:S05]  /*1a5c0*/  SEL R40, R95, R233, !P5 ;  /* 0x000000e95f287207 */ /* 0x002fca0006800000 */
[----:B------:R1:W-:Y:S01]  /*1a5d0*/  STL [R1+0x8bc], R40 ;  /* 0x0008bc2801007387 */ /* 0x0003e20000100800 */
[C---:B--2---:R-:W-:Y:S02]  /*1a5e0*/  SEL R3, R95.reuse, R251, !P5 ;  /* 0x000000fb5f037207 */ /* 0x044fe40006800000 */
[C---:B------:R-:W-:Y:S02]  /*1a5f0*/  SEL R2, R95.reuse, R252, !P5 ;  /* 0x000000fc5f027207 */ /* 0x040fe40006800000 */
[----:B-1----:R-:W-:-:S03]  /*1a600*/  SEL R40, R95, R250, !P5 ;  /* 0x000000fa5f287207 */ /* 0x002fc60006800000 */
[----:B------:R1:W-:Y:S04]  /*1a610*/  STL [R1+0x8ac], R2 ;  /* 0x0008ac0201007387 */ /* 0x0003e80000100800 */
[----:B------:R2:W-:Y:S01]  /*1a620*/  STL [R1+0x810], R3 ;  /* 0x0008100301007387 */ /* 0x0005e20000100800 */
[----:B-1----:R-:W-:-:S03]  /*1a630*/  SEL R2, R95, R37, !P5 ;  /* 0x000000255f027207 */ /* 0x002fc60006800000 */
[----:B------:R-:W-:Y:S01]  /*1a640*/  STL [R1+0x694], R40 ;  /* 0x0006942801007387 */ /* 0x000fe20000100800 */
[----:B--2---:R-:W-:-:S03]  /*1a650*/  SEL R3, R95, R97, !P5 ;  /* 0x000000615f037207 */ /* 0x004fc60006800000 */
[----:B------:R1:W-:Y:S01]  /*1a660*/  STL [R1+0x1d0], R2 ;  /* 0x0001d00201007387 */ /* 0x0003e20000100800 */
[----:B------:R-:W-:-:S03]  /*1a670*/  SEL R37, R95, R109, !P5 ;  /* 0x0000006d5f257207 */ /* 0x000fc60006800000 */
[----:B------:R2:W-:Y:S01]  /*1a680*/  STL [R1+0x1cc], R3 ;  /* 0x0001cc0301007387 */ /* 0x0005e20000100800 */
[----:B-1----:R-:W-:-:S03]  /*1a690*/  SEL R2, R95, R137, !P5 ;  /* 0x000000895f027207 */ /* 0x002fc60006800000 */
[----:B------:R1:W-:Y:S01]  /*1a6a0*/  STL [R1+0x8b8], R37 ;  /* 0x0008b82501007387 */ /* 0x0003e20000100800 */
[----:B--2---:R-:W-:-:S03]  /*1a6b0*/  SEL R3, R95, R138, !P5 ;  /* 0x0000008a5f037207 */ /* 0x004fc60006800000 */
[----:B------:R2:W-:Y:S04]  /*1a6c0*/  STL [R1+0x8b4], R2 ;  /* 0x0008b40201007387 */ /* 0x0005e80000100800 */
[----:B------:R3:W-:Y:S01]  /*1a6d0*/  STL [R1+0x8b0], R3 ;  /* 0x0008b00301007387 */ /* 0x0007e20000100800 */
[C---:B-1----:R-:W-:Y:S02]  /*1a6e0*/  SEL R37, R95.reuse, R139, !P5 ;  /* 0x0000008b5f257207 */ /* 0x042fe40006800000 */
[----:B--2---:R-:W-:-:S03]  /*1a6f0*/  SEL R2, R95, R234, !P5 ;  /* 0x000000ea5f027207 */ /* 0x004fc60006800000 */
[----:B------:R-:W-:Y:S01]  /*1a700*/  STL [R1+0x884], R37 ;  /* 0x0008842501007387 */ /* 0x000fe20000100800 */
[----:B---3--:R-:W-:-:S03]  /*1a710*/  SEL R3, R95, R67, !P5 ;  /* 0x000000435f037207 */ /* 0x008fc60006800000 */
        /* <DEDUP_REMOVED lines=10> */
[----:B------:R1:W-:Y:S01]  /*1a7c0*/  STL [R1+0x8a4], R36 ;  /* 0x0008a42401007387 */ /* 0x0003e20000100800 */
[----:B---3--:R-:W-:-:S03]  /*1a7d0*/  SEL R3, R95, R142, !P5 ;  /* 0x0000008e5f037207 */ /* 0x008fc60006800000 */
[----:B------:R2:W-:Y:S04]  /*1a7e0*/  STL [R1+0x8a0], R2 ;  /* 0x0008a00201007387 */ /* 0x0005e80000100800 */
[----:B------:R3:W-:Y:S01]  /*1a7f0*/  STL [R1+0x89c], R3 ;  /* 0x00089c0301007387 */ /* 0x0007e20000100800 */
[C---:B-1----:R-:W-:Y:S02]  /*1a800*/  SEL R36, R95.reuse, R143, !P5 ;  /* 0x0000008f5f247207 */ /* 0x042fe40006800000 */
[----:B--2---:R-:W-:-:S03]  /*1a810*/  SEL R2, R95, R68, !P5 ;  /* 0x000000445f027207 */ /* 0x004fc60006800000 */
[----:B------:R-:W-:Y:S01]  /*1a820*/  STL [R1+0x7d4], R36 ;  /* 0x0007d42401007387 */ /* 0x000fe20000100800 */
[----:B---3--:R-:W-:-:S03]  /*1a830*/  SEL R3, R95, R45, !P5 ;  /* 0x0000002d5f037207 */ /* 0x008fc60006800000 */
[----:B------:R1:W-:Y:S04]  /*1a840*/  STL [R1+0x898], R2 ;  /* 0x0008980201007387 */ /* 0x0003e80000100800 */
        /* <DEDUP_REMOVED lines=111> */
[----:B------:R-:W2:Y:S04]  /*1af40*/  LDL.LU R65, [R1+0x38] ;  /* 0x0000380001417983 */ /* 0x000ea80000300800 */
[----:B------:R3:W-:Y:S01]  /*1af50*/  STL [R1+0x24], R2 ;  /* 0x0000240201007387 */ /* 0x0007e20000100800 */
[----:B-1----:R-:W-:-:S03]  /*1af60*/  SEL R23, R95, R118, !P5 ;  /* 0x000000765f177207 */ /* 0x002fc60006800000 */
[----:B---3--:R-:W3:Y:S04]  /*1af70*/  LDL.LU R2, [R1+0x34] ;  /* 0x0000340001027983 */ /* 0x008ee80000300800 */
[----:B------:R1:W-:Y:S04]  /*1af80*/  STL [R1+0x1c], R3 ;  /* 0x00001c0301007387 */ /* 0x0003e80000100800 */
[----:B------:R-:W4:Y:S01]  /*1af90*/  LDL.LU R226, [R1+0x3c] ;  /* 0x00003c0001e27983 */ /* 0x000f220000300800 */
[----:B-1----:R-:W-:-:S03]  /*1afa0*/  SEL R3, R95, R52, !P5 ;  /* 0x000000345f037207 */ /* 0x002fc60006800000 */
[----:B------:R-:W-:Y:S04]  /*1afb0*/  STL [R1+0x81c], R23 ;  /* 0x00081c1701007387 */ /* 0x000fe80000100800 */
[----:B------:R-:W4:Y:S04]  /*1afc0*/  LDL.LU R238, [R1+0x40] ;  /* 0x0000400001ee7983 */ /* 0x000f280000300800 */
[----:B------:R1:W-:Y:S04]  /*1afd0*/  STL [R1+0x818], R3 ;  /* 0x0008180301007387 */ /* 0x0003e80000100800 */
[----:B------:R-:W4:Y:S04]  /*1afe0*/  LDL.LU R229, [R1+0x4c] ;  /* 0x00004c0001e57983 */ /* 0x000f280000300800 */
[----:B------:R-:W4:Y:S04]  /*1aff0*/  LDL.LU R235, [R1+0x50] ;  /* 0x0000500001eb7983 */ /* 0x000f280000300800 */
[----:B------:R-:W4:Y:S01]  /*1b000*/  LDL.LU R233, [R1+0x6c] ;  /* 0x00006c0001e97983 */ /* 0x000f220000300800 */
[----:B-1----:R-:W-:-:S02]  /*1b010*/  SEL R3, R95, R165, !P5 ;  /* 0x000000a55f037207 */ /* 0x002fc40006800000 */
[C---:B------:R-:W-:Y:S02]  /*1b020*/  SEL R24, R95.reuse, R166, !P5 ;  /* 0x000000a65f187207 */ /* 0x040fe40006800000 */
[C---:B------:R-:W-:Y:S01]  /*1b030*/  SEL R23, R95.reuse, R54, !P5 ;  /* 0x000000365f177207 */ /* 0x040fe20006800000 */
[----:B------:R1:W-:Y:S04]  /*1b040*/  STL [R1+0x814], R3 ;  /* 0x0008140301007387 */ /* 0x0003e80000100800 */
[----:B------:R1:W-:Y:S02]  /*1b050*/  STL [R1+0x74c], R24 ;  /* 0x00074c1801007387 */ /* 0x0003e40000100800 */
[C---:B-1----:R-:W-:Y:S02]  /*1b060*/  SEL R3, R95.reuse, R76, !P5 ;  /* 0x0000004c5f037207 */ /* 0x042fe40006800000 */
[----:B------:R1:W-:Y:S01]  /*1b070*/  STL [R1+0x18], R23 ;  /* 0x0000181701007387 */ /* 0x0003e20000100800 */
[----:B------:R-:W-:-:S03]  /*1b080*/  SEL R24, R95, R29, !P5 ;  /* 0x0000001d5f187207 */ /* 0x000fc60006800000 */
[----:B------:R1:W-:Y:S02]  /*1b090*/  STL [R1+0x14], R3 ;  /* 0x0000140301007387 */ /* 0x0003e40000100800 */
[C---:B-1----:R-:W-:Y:S02]  /*1b0a0*/  SEL R23, R95.reuse, R103, !P5 ;  /* 0x000000675f177207 */ /* 0x042fe40006800000 */
[----:B------:R1:W-:Y:S01]  /*1b0b0*/  STL [R1+0x10], R24 ;  /* 0x0000101801007387 */ /* 0x0003e20000100800 */
[----:B------:R-:W-:-:S03]  /*1b0c0*/  SEL R3, R95, R119, !P5 ;  /* 0x000000775f037207 */ /* 0x000fc60006800000 */
[----:B------:R1:W-:Y:S04]  /*1b0d0*/  STL [R1+0xc], R23 ;  /* 0x00000c1701007387 */ /* 0x0003e80000100800 */
[----:B------:R1:W-:Y:S02]  /*1b0e0*/  STL [R1+0x80c], R3 ;  /* 0x00080c0301007387 */ /* 0x0003e40000100800 */
[C---:B-1----:R-:W-:Y:S02]  /*1b0f0*/  SEL R24, R95.reuse, R167, !P5 ;  /* 0x000000a75f187207 */ /* 0x042fe40006800000 */
[----:B------:R-:W-:-:S03]  /*1b100*/  SEL R23, R95, R168, !P5 ;  /* 0x000000a85f177207 */ /* 0x000fc60006800000 */
[----:B------:R1:W-:Y:S01]  /*1b110*/  STL [R1+0x808], R24 ;  /* 0x0008081801007387 */ /* 0x0003e20000100800 */
[----:B------:R-:W-:-:S03]  /*1b120*/  SEL R3, R95, R169, !P5 ;  /* 0x000000a95f037207 */ /* 0x000fc60006800000 */
[----:B------:R1:W-:Y:S04]  /*1b130*/  STL [R1+0x804], R23 ;  /* 0x0008041701007387 */ /* 0x0003e80000100800 */
[----:B------:R1:W-:Y:S02]  /*1b140*/  STL [R1+0x350], R3 ;  /* 0x0003500301007387 */ /* 0x0003e40000100800 */
[C---:B-1----:R-:W-:Y:S02]  /*1b150*/  SEL R24, R95.reuse, R55, !P5 ;  /* 0x000000375f187207 */ /* 0x042fe40006800000 */
[----:B------:R-:W-:-:S03]  /*1b160*/  SEL R23, R95, R42, !P5 ;  /* 0x0000002a5f177207 */ /* 0x000fc60006800000 */
[----:B------:R-:W-:Y:S01]  /*1b170*/  STL [R1+0x8], R24 ;  /* 0x0000081801007387 */ /* 0x000fe20000100800 */
[----:B------:R-:W-:-:S03]  /*1b180*/  SEL R3, R95, R28, !P5 ;  /* 0x0000001c5f037207 */ /* 0x000fc60006800000 */
[----:B------:R1:W-:Y:S01]  /*1b190*/  STL [R1+0x4], R23 ;  /* 0x0000041701007387 */ /* 0x0003e20000100800 */
[C---:B------:R-:W-:Y:S02]  /*1b1a0*/  SEL R252, R95.reuse, R22, !P5 ;  /* 0x000000165ffc7207 */ /* 0x040fe40006800000 */
[C---:B------:R-:W-:Y:S01]  /*1b1b0*/  SEL R22, R95.reuse, R170, !P5 ;  /* 0x000000aa5f167207 */ /* 0x040fe20006800000 */
[----:B------:R1:W-:Y:S02]  /*1b1c0*/  STL [R1], R3 ;  /* 0x0000000301007387 */ /* 0x0003e40000100800 */
[C---:B-1----:R-:W-:Y:S02]  /*1b1d0*/  SEL R23, R95.reuse, R120, !P5 ;  /* 0x000000785f177207 */ /* 0x042fe40006800000 */
[----:B------:R-:W-:-:S03]  /*1b1e0*/  SEL R3, R95, R171, !P5 ;  /* 0x000000ab5f037207 */ /* 0x000fc60006800000 */
[----:B------:R-:W-:Y:S04]  /*1b1f0*/  STL [R1+0x7fc], R23 ;  /* 0x0007fc1701007387 */ /* 0x000fe80000100800 */
[----:B------:R-:W-:Y:S04]  /*1b200*/  STL [R1+0x7f8], R22 ;  /* 0x0007f81601007387 */ /* 0x000fe80000100800 */
[----:B------:R1:W-:Y:S01]  /*1b210*/  STL [R1+0x7f4], R3 ;  /* 0x0007f40301007387 */ /* 0x0003e20000100800 */
[C---:B------:R-:W-:Y:S02]  /*1b220*/  SEL R234, R95.reuse, R21, !P5 ;  /* 0x000000155fea7207 */ /* 0x040fe40006800000 */
[----:B-1----:R-:W-:-:S05]  /*1b230*/  SEL R3, R95, R41, !P5 ;  /* 0x000000295f037207 */ /* 0x002fca0006800000 */
[----:B------:R3:W-:Y:S01]  /*1b240*/  STL [R1+0x7ec], R3 ;  /* 0x0007ec0301007387 */ /* 0x0007e20000100800 */
[----:B--2---:R-:W-:-:S05]  /*1b250*/  SEL R21, R95, R65, !P5 ;  /* 0x000000415f157207 */ /* 0x004fca0006800000 */
[----:B------:R-:W-:Y:S01]  /*1b260*/  STL [R1+0x7e8], R21 ;  /* 0x0007e81501007387 */ /* 0x000fe20000100800 */
[C---:B---3--:R-:W-:Y:S02]  /*1b270*/  SEL R3, R95.reuse, R2, !P5 ;  /* 0x000000025f037207 */ /* 0x048fe40006800000 */
[----:B------:R-:W-:-:S03]  /*1b280*/  SEL R2, R95, R174, !P5 ;  /* 0x000000ae5f027207 */ /* 0x000fc60006800000 */
[----:B------:R-:W-:Y:S04]  /*1b290*/  STL [R1+0x38], R3 ;  /* 0x0000380301007387 */ /* 0x000fe80000100800 */
[----:B------:R4:W-:Y:S04]  /*1b2a0*/  STL [R1+0x34], R2 ;  /* 0x0000340201007387 */ /* 0x0009e80000100800 */
[----:B------:R-:W2:Y:S04]  /*1b2b0*/  LDL.LU R110, [R1+0x68] ;  /* 0x00006800016e7983 */ /* 0x000ea80000300800 */
[----:B------:R-:W3:Y:S01]  /*1b2c0*/  LDL.LU R98, [R1+0x5c] ;  /* 0x00005c0001627983 */ /* 0x000ee20000300800 */
[----:B----4-:R-:W-:-:S05]  /*1b2d0*/  SEL R2, R95, R233, !P5 ;  /* 0x000000e95f027207 */ /* 0x010fca0006800000 */
[----:B------:R1:W-:Y:S04]  /*1b2e0*/  STL [R1+0x7e0], R2 ;  /* 0x0007e00201007387 */ /* 0x0003e80000100800 */
[----:B------:R-:W4:Y:S04]  /*1b2f0*/  LDL.LU R36, [R1+0x58] ;  /* 0x0000580001247983 */ /* 0x000f280000300800 */
        /* <DEDUP_REMOVED lines=18> */
[----:B------:R-:W4:Y:S01]  /*1b420*/  LDL.LU R104, [R1+0xd0] ;  /* 0x0000d00001687983 */ /* 0x000f220000300800 */
[----:B------:R-:W-:-:S03]  /*1b430*/  SEL R21, R95, R226, !P5 ;  /* 0x000000e25f157207 */ /* 0x000fc60006800000 */
[----:B------:R-:W4:Y:S01]  /*1b440*/  LDL.LU R236, [R1+0xcc] ;  /* 0x0000cc0001ec7983 */ /* 0x000f220000300800 */
[----:B------:R-:W-:-:S03]  /*1b450*/  SEL R22, R95, R238, !P5 ;  /* 0x000000ee5f167207 */ /* 0x000fc60006800000 */
[----:B------:R-:W4:Y:S04]  /*1b460*/  LDL.LU R176, [R1+0xe4] ;  /* 0x0000e40001b07983 */ /* 0x000f280000300800 */
[----:B------:R-:W4:Y:S04]  /*1b470*/  LDL.LU R65, [R1+0xe0] ;  /* 0x0000e00001417983 */ /* 0x000f280000300800 */
[----:B-1----:R-:W4:Y:S04]  /*1b480*/  LDL.LU R2, [R1+0xdc] ;  /* 0x0000dc0001027983 */ /* 0x002f280000300800 */
[----:B------:R-:W4:Y:S04]  /*1b490*/  LDL.LU R226, [R1+0xd4] ;  /* 0x0000d40001e27983 */ /* 0x000f280000300800 */
[----:B------:R-:W4:Y:S01]  /*1b4a0*/  LDL.LU R238, [R1+0xf8] ;  /* 0x0000f80001ee7983 */ /* 0x000f220000300800 */
[----:B------:R-:W-:-:S03]  /*1b4b0*/  SEL R23, R95, R229, !P5 ;  /* 0x000000e55f177207 */ /* 0x000fc60006800000 */
[----:B------:R-:W4:Y:S01]  /*1b4c0*/  LDL.LU R229, [R1+0xe8] ;  /* 0x0000e80001e57983 */ /* 0x000f220000300800 */
[----:B------:R-:W-:-:S03]  /*1b4d0*/  SEL R24, R95, R235, !P5 ;  /* 0x000000eb5f187207 */ /* 0x000fc60006800000 */
[----:B------:R-:W4:Y:S04]  /*1b4e0*/  LDL.LU R235, [R1+0xfc] ;  /* 0x0000fc0001eb7983 */ /* 0x000f280000300800 */
[----:B------:R-:W4:Y:S01]  /*1b4f0*/  LDL.LU R233, [R1+0x100] ;  /* 0x0001000001e97983 */ /* 0x000f220000300800 */
[C---:B--2---:R-:W-:Y:S02]  /*1b500*/  SEL R26, R95.reuse, R110, !P5 ;  /* 0x0000006e5f1a7207 */ /* 0x044fe40006800000 */
[----:B---3--:R-:W-:-:S03]  /*1b510*/  SEL R28, R95, R98, !P5 ;  /* 0x000000625f1c7207 */ /* 0x008fc60006800000 */
[----:B------:R-:W-:Y:S04]  /*1b520*/  STL [R1+0x7dc], R26 ;  /* 0x0007dc1a01007387 */ /* 0x000fe80000100800 */
[----:B------:R-:W-:Y:S01]  /*1b530*/  STL [R1+0x7d8], R28 ;  /* 0x0007d81c01007387 */ /* 0x000fe20000100800 */
[C---:B----4-:R-:W-:Y:S02]  /*1b540*/  SEL R25, R95.reuse, R36, !P5 ;  /* 0x000000245f197207 */ /* 0x050fe40006800000 */
[C---:B------:R-:W-:Y:S02]  /*1b550*/  SEL R31, R95.reuse, R109, !P5 ;  /* 0x0000006d5f1f7207 */ /* 0x040fe40006800000 */
[----:B------:R-:W-:-:S03]  /*1b560*/  SEL R32, R95, R97, !P5 ;  /* 0x000000615f207207 */ /* 0x000fc60006800000 */
[----:B------:R-:W-:Y:S01]  /*1b570*/  STL [R1+0x7d0], R31 ;  /* 0x0007d01f01007387 */ /* 0x000fe20000100800 */
[----:B------:R-:W-:-:S03]  /*1b580*/  SEL R33, R95, R37, !P5 ;  /* 0x000000255f217207 */ /* 0x000fc60006800000 */
[----:B------:R-:W-:Y:S04]  /*1b590*/  STL [R1+0x7cc], R32 ;  /* 0x0007cc2001007387 */ /* 0x000fe80000100800 */
[----:B------:R1:W-:Y:S02]  /*1b5a0*/  STL [R1+0x7c8], R33 ;  /* 0x0007c82101007387 */ /* 0x0003e40000100800 */
[C---:B-1----:R-:W-:Y:S02]  /*1b5b0*/  SEL R33, R95.reuse, R3, !P5 ;  /* 0x000000035f217207 */ /* 0x042fe40006800000 */
[C---:B------:R-:W-:Y:S02]  /*1b5c0*/  SEL R3, R95.reuse, R40, !P5 ;  /* 0x000000285f037207 */ /* 0x040fe40006800000 */
[----:B------:R-:W-:-:S03]  /*1b5d0*/  SEL R37, R95, R178, !P5 ;  /* 0x000000b25f257207 */ /* 0x000fc60006800000 */
[----:B------:R1:W-:Y:S01]  /*1b5e0*/  STL [R1+0x7c0], R3 ;  /* 0x0007c00301007387 */ /* 0x0003e20000100800 */
[----:B------:R-:W-:-:S03]  /*1b5f0*/  SEL R36, R95, R177, !P5 ;  /* 0x000000b15f247207 */ /* 0x000fc60006800000 */
[----:B------:R2:W-:Y:S01]  /*1b600*/  STL [R1+0x7bc], R37 ;  /* 0x0007bc2501007387 */ /* 0x0005e20000100800 */
[----:B-1----:R-:W-:-:S03]  /*1b610*/  SEL R3, R95, R242, !P5 ;  /* 0x000000f25f037207 */ /* 0x002fc60006800000 */
[----:B------:R-:W-:Y:S01]  /*1b620*/  STL [R1+0x7b8], R36 ;  /* 0x0007b82401007387 */ /* 0x000fe20000100800 */
[----:B--2---:R-:W-:-:S03]  /*1b630*/  SEL R37, R95, R244, !P5 ;  /* 0x000000f45f257207 */ /* 0x004fc60006800000 */
[----:B------:R1:W-:Y:S04]  /*1b640*/  STL [R1+0x7b4], R3 ;  /* 0x0007b40301007387 */ /* 0x0003e80000100800 */
[----:B------:R-:W-:Y:S01]  /*1b650*/  STL [R1+0x7b0], R37 ;  /* 0x0007b02501007387 */ /* 0x000fe20000100800 */
[C---:B-1----:R-:W-:Y:S02]  /*1b660*/  SEL R3, R95.reuse, R104, !P5 ;  /* 0x000000685f037207 */ /* 0x042fe40006800000 */
[----:B------:R-:W-:-:S03]  /*1b670*/  SEL R41, R95, R176, !P5 ;  /* 0x000000b05f297207 */ /* 0x000fc60006800000 */
[----:B------:R1:W-:Y:S01]  /*1b680*/  STL [R1+0x7a8], R3 ;  /* 0x0007a80301007387 */ /* 0x0003e20000100800 */
[----:B------:R-:W-:-:S03]  /*1b690*/  SEL R40, R95, R65, !P5 ;  /* 0x000000415f287207 */ /* 0x000fc60006800000 */
[----:B------:R-:W-:Y:S01]  /*1b6a0*/  STL [R1+0x7a4], R41 ;  /* 0x0007a42901007387 */ /* 0x000fe20000100800 */
[C---:B-1----:R-:W-:Y:S02]  /*1b6b0*/  SEL R3, R95.reuse, R2, !P5 ;  /* 0x000000025f037207 */ /* 0x042fe40006800000 */
[C---:B------:R-:W-:Y:S01]  /*1b6c0*/  SEL R2, R95.reuse, R238, !P5 ;  /* 0x000000ee5f027207 */ /* 0x040fe20006800000 */
[----:B------:R-:W-:Y:S04]  /*1b6d0*/  STL [R1+0x7a0], R40 ;  /* 0x0007a02801007387 */ /* 0x000fe80000100800 */
[----:B------:R1:W-:Y:S04]  /*1b6e0*/  STL [R1+0x79c], R3 ;  /* 0x00079c0301007387 */ /* 0x0003e80000100800 */
[----:B------:R2:W-:Y:S01]  /*1b6f0*/  STL [R1+0x798], R2 ;  /* 0x0007980201007387 */ /* 0x0005e20000100800 */
[----:B------:R-:W-:-:S03]  /*1b700*/  SEL R26, R95, R67, !P5 ;  /* 0x000000435f1a7207 */ /* 0x000fc60006800000 */
[----:B------:R-:W3:Y:S01]  /*1b710*/  LDL.LU R141, [R1+0x114] ;  /* 0x00011400018d7983 */ /* 0x000ee20000300800 */
[----:B------:R-:W-:-:S03]  /*1b720*/  SEL R28, R95, R139, !P5 ;  /* 0x0000008b5f1c7207 */ /* 0x000fc60006800000 */
[----:B------:R-:W4:Y:S04]  /*1b730*/  LDL.LU R140, [R1+0x110] ;  /* 0x00011000018c7983 */ /* 0x000f280000300800 */
[----:B------:R-:W4:Y:S04]  /*1b740*/  LDL.LU R110, [R1+0x10c] ;  /* 0x00010c00016e7983 */ /* 0x000f280000300800 */
[----:B------:R-:W4:Y:S04]  /*1b750*/  LDL.LU R98, [R1+0x104] ;  /* 0x0001040001627983 */ /* 0x000f280000300800 */
[----:B------:R-:W4:Y:S01]  /*1b760*/  LDL.LU R67, [R1+0x118] ;  /* 0x0001180001437983 */ /* 0x000f220000300800 */
[----:B------:R-:W-:-:S03]  /*1b770*/  SEL R29, R95, R138, !P5 ;  /* 0x0000008a5f1d7207 */ /* 0x000fc60006800000 */
[----:B------:R-:W4:Y:S01]  /*1b780*/  LDL.LU R139, [R1+0x128] ;  /* 0x00012800018b7983 */ /* 0x000f220000300800 */
[----:B------:R-:W-:-:S03]  /*1b790*/  SEL R30, R95, R137, !P5 ;  /* 0x000000895f1e7207 */ /* 0x000fc60006800000 */
[----:B------:R-:W4:Y:S01]  /*1b7a0*/  LDL.LU R138, [R1+0x124] ;  /* 0x00012400018a7983 */ /* 0x000f220000300800 */
[----:B------:R-:W-:-:S03]  /*1b7b0*/  SEL R31, R95, R179, !P5 ;  /* 0x000000b35f1f7207 */ /* 0x000fc60006800000 */
[----:B------:R-:W4:Y:S01]  /*1b7c0*/  LDL.LU R137, [R1+0x144] ;  /* 0x0001440001897983 */ /* 0x000f220000300800 */
[----:B------:R-:W-:-:S03]  /*1b7d0*/  SEL R32, R95, R121, !P5 ;  /* 0x000000795f207207 */ /* 0x000fc60006800000 */
[----:B------:R-:W4:Y:S04]  /*1b7e0*/  LDL.LU R109, [R1+0x140] ;  /* 0x00014000016d7983 */ /* 0x000f280000300800 */
[----:B------:R-:W4:Y:S01]  /*1b7f0*/  LDL.LU R97, [R1+0x13c] ;  /* 0x00013c0001617983 */ /* 0x000f220000300800 */
[----:B------:R-:W-:-:S03]  /*1b800*/  SEL R34, R95, R241, !P5 ;  /* 0x000000f15f227207 */ /* 0x000fc60006800000 */
[----:B------:R-:W4:Y:S01]  /*1b810*/  LDL.LU R179, [R1+0x130] ;  /* 0x0001300001b37983 */ /* 0x000f220000300800 */
[----:B------:R-:W-:-:S03]  /*1b820*/  SEL R35, R95, R57, !P5 ;  /* 0x000000395f237207 */ /* 0x000fc60006800000 */
[----:B------:R-:W4:Y:S04]  /*1b830*/  LDL.LU R121, [R1+0x12c] ;  /* 0x00012c0001797983 */ /* 0x000f280000300800 */
[----:B-1----:R-:W4:Y:S04]  /*1b840*/  LDL.LU R3, [R1+0x148] ;  /* 0x0001480001037983 */ /* 0x002f280000300800 */
[----:B------:R-:W4:Y:S04]  /*1b850*/  LDL.LU R241, [R1+0x150] ;  /* 0x0001500001f17983 */ /* 0x000f280000300800 */
[----:B------:R-:W4:Y:S04]  /*1b860*/  LDL.LU R57, [R1+0x154] ;  /* 0x0001540001397983 */ /* 0x000f280000300800 */
[----:B------:R-:W4:Y:S01]  /*1b870*/  LDL.LU R40, [R1+0x170] ;  /* 0x0001700001287983 */ /* 0x000f220000300800 */
[----:B------:R-:W-:-:S03]  /*1b880*/  SEL R36, R95, R77, !P5 ;  /* 0x0000004d5f247207 */ /* 0x000fc60006800000 */
[----:B------:R-:W4:Y:S04]  /*1b890*/  LDL.LU R178, [R1+0x16c] ;  /* 0x00016c0001b27983 */ /* 0x000f280000300800 */
[----:B------:R-:W4:Y:S01]  /*1b8a0*/  LDL.LU R177, [R1+0x168] ;  /* 0x0001680001b17983 */ /* 0x000f220000300800 */
[----:B------:R-:W-:-:S03]  /*1b8b0*/  SEL R37, R95, R236, !P5 ;  /* 0x000000ec5f257207 */ /* 0x000fc60006800000 */
[----:B------:R-:W4:Y:S04]  /*1b8c0*/  LDL.LU R242, [R1+0x160] ;  /* 0x0001600001f27983 */ /* 0x000f280000300800 */
[----:B------:R-:W4:Y:S04]  /*1b8d0*/  LDL.LU R244, [R1+0x158] ;  /* 0x0001580001f47983 */ /* 0x000f280000300800 */
[----:B------:R-:W4:Y:S04]  /*1b8e0*/  LDL.LU R77, [R1+0x178] ;  /* 0x00017800014d7983 */ /* 0x000f280000300800 */
[----:B------:R-:W4:Y:S01]  /*1b8f0*/  LDL.LU R104, [R1+0x180] ;  /* 0x0001800001687983 */ /* 0x000f220000300800 */
[----:B------:R-:W-:-:S03]  /*1b900*/  SEL R41, R95, R226, !P5 ;  /* 0x000000e25f297207 */ /* 0x000fc60006800000 */
[----:B------:R-:W4:Y:S04]  /*1b910*/  LDL.LU R236, [R1+0x184] ;  /* 0x0001840001ec7983 */ /* 0x000f280000300800 */
[----:B------:R-:W4:Y:S04]  /*1b920*/  LDL.LU R176, [R1+0x19c] ;  /* 0x00019c0001b07983 */ /* 0x000f280000300800 */
[----:B------:R-:W4:Y:S04]  /*1b930*/  LDL.LU R65, [R1+0x198] ;  /* 0x0001980001417983 */ /* 0x000f280000300800 */
[----:B--2---:R-:W2:Y:S04]  /*1b940*/  LDL.LU R2, [R1+0x194] ;  /* 0x0001940001027983 */ /* 0x004ea80000300800 */
[----:B------:R-:W2:Y:S04]  /*1b950*/  LDL.LU R226, [R1+0x18c] ;  /* 0x00018c0001e27983 */ /* 0x000ea80000300800 */
[----:B------:R-:W2:Y:S01]  /*1b960*/  LDL.LU R238, [R1+0x188] ;  /* 0x0001880001ee7983 */ /* 0x000ea20000300800 */
[----:B------:R-:W-:-:S03]  /*1b970*/  SEL R42, R95, R229, !P5 ;  /* 0x000000e55f2a7207 */ /* 0x000fc60006800000 */
[----:B------:R-:W2:Y:S01]  /*1b980*/  LDL.LU R229, [R1+0x1a0] ;  /* 0x0001a00001e57983 */ /* 0x000ea20000300800 */
[C---:B------:R-:W-:Y:S02]  /*1b990*/  SEL R45, R95.reuse, R235, !P5 ;  /* 0x000000eb5f2d7207 */ /* 0x040fe40006800000 */
[C---:B------:R-:W-:Y:S01]  /*1b9a0*/  SEL R46, R95.reuse, R233, !P5 ;  /* 0x000000e95f2e7207 */ /* 0x040fe20006800000 */
[----:B------:R-:W2:Y:S04]  /*1b9b0*/  LDL.LU R235, [R1+0x1a8] ;  /* 0x0001a80001eb7983 */ /* 0x000ea80000300800 */
[----:B------:R-:W2:Y:S01]  /*1b9c0*/  LDL.LU R233, [R1+0x1b0] ;  /* 0x0001b00001e97983 */ /* 0x000ea20000300800 */
[C---:B------:R-:W-:Y:S02]  /*1b9d0*/  SEL R250, R95.reuse, R56, !P5 ;  /* 0x000000385ffa7207 */ /* 0x040fe40006800000 */
[----:B---3--:R-:W-:-:S02]  /*1b9e0*/  SEL R48, R95, R141, !P5 ;  /* 0x0000008d5f307207 */ /* 0x008fc40006800000 */
[----:B----4-:R-:W-:-:S03]  /*1b9f0*/  SEL R49, R95, R140, !P5 ;  /* 0x0000008c5f317207 */ /* 0x010fc60006800000 */
[----:B------:R-:W-:Y:S01]  /*1ba00*/  STL [R1+0x794], R48 ;  /* 0x0007943001007387 */ /* 0x000fe20000100800 */
[----:B------:R-:W-:-:S03]  /*1ba10*/  SEL R50, R95, R110, !P5 ;  /* 0x0000006e5f327207 */ /* 0x000fc60006800000 */
[----:B------:R-:W-:Y:S04]  /*1ba20*/  STL [R1+0x790], R49 ;  /* 0x0007903101007387 */ /* 0x000fe80000100800 */
[----:B------:R-:W-:Y:S01]  /*1ba30*/  STL [R1+0x78c], R50 ;  /* 0x00078c3201007387 */ /* 0x000fe20000100800 */
[----:B------:R-:W-:-:S05]  /*1ba40*/  SEL R51, R95, R139, !P5 ;  /* 0x0000008b5f337207 */ /* 0x000fca0006800000 */
[----:B------:R1:W-:Y:S01]  /*1ba50*/  STL [R1+0x788], R51 ;  /* 0x0007883301007387 */ /* 0x0003e20000100800 */
[C---:B------:R-:W-:Y:S02]  /*1ba60*/  SEL R53, R95.reuse, R137, !P5 ;  /* 0x000000895f357207 */ /* 0x040fe40006800000 */
[C---:B-1----:R-:W-:Y:S02]  /*1ba70*/  SEL R51, R95.reuse, R109, !P5 ;  /* 0x0000006d5f337207 */ /* 0x042fe40006800000 */
[C---:B------:R-:W-:Y:S01]  /*1ba80*/  SEL R52, R95.reuse, R97, !P5 ;  /* 0x000000615f347207 */ /* 0x040fe20006800000 */
[----:B------:R1:W-:Y:S04]  /*1ba90*/  STL [R1+0x784], R53 ;  /* 0x0007843501007387 */ /* 0x0003e80000100800 */
[----:B------:R-:W-:Y:S04]  /*1baa0*/  STL [R1+0x780], R51 ;  /* 0x0007803301007387 */ /* 0x000fe80000100800 */
[----:B------:R3:W-:Y:S01]  /*1bab0*/  STL [R1+0x77c], R52 ;  /* 0x00077c3401007387 */ /* 0x0007e20000100800 */
[----:B-1----:R-:W-:-:S02]  /*1bac0*/  SEL R53, R95, R179, !P5 ;  /* 0x000000b35f357207 */ /* 0x002fc40006800000 */
[C---:B---3--:R-:W-:Y:S02]  /*1bad0*/  SEL R52, R95.reuse, R3, !P5 ;  /* 0x000000035f347207 */ /* 0x048fe40006800000 */
[C---:B------:R-:W-:Y:S01]  /*1bae0*/  SEL R3, R95.reuse, R40, !P5 ;  /* 0x000000285f037207 */ /* 0x040fe20006800000 */
[----:B------:R-:W-:Y:S01]  /*1baf0*/  STL [R1+0x778], R53 ;  /* 0x0007783501007387 */ /* 0x000fe20000100800 */
[----:B------:R-:W-:-:S03]  /*1bb00*/  SEL R55, R95, R178, !P5 ;  /* 0x000000b25f377207 */ /* 0x000fc60006800000 */
[----:B------:R1:W-:Y:S01]  /*1bb10*/  STL [R1+0x770], R3 ;  /* 0x0007700301007387 */ /* 0x0003e20000100800 */
[----:B------:R-:W-:-:S03]  /*1bb20*/  SEL R40, R95, R177, !P5 ;  /* 0x000000b15f287207 */ /* 0x000fc60006800000 */
[----:B------:R-:W-:Y:S01]  /*1bb30*/  STL [R1+0x76c], R55 ;  /* 0x00076c3701007387 */ /* 0x000fe20000100800 */
[C---:B------:R-:W-:Y:S02]  /*1bb40*/  SEL R54, R95.reuse, R57, !P5 ;  /* 0x000000395f367207 */ /* 0x040fe40006800000 */
[C---:B-1----:R-:W-:Y:S01]  /*1bb50*/  SEL R3, R95.reuse, R242, !P5 ;  /* 0x000000f25f037207 */ /* 0x042fe20006800000 */
[----:B------:R1:W-:Y:S04]  /*1bb60*/  STL [R1+0x768], R40 ;  /* 0x0007682801007387 */ /* 0x0003e80000100800 */
[----:B------:R2:W-:Y:S01]  /*1bb70*/  STL [R1+0x764], R3 ;  /* 0x0007640301007387 */ /* 0x0005e20000100800 */
[C---:B------:R-:W-:Y:S02]  /*1bb80*/  SEL R57, R95.reuse, R176, !P5 ;  /* 0x000000b05f397207 */ /* 0x040fe40006800000 */
[----:B-1----:R-:W-:-:S03]  /*1bb90*/  SEL R40, R95, R65, !P5 ;  /* 0x000000415f287207 */ /* 0x002fc60006800000 */
[----:B------:R-:W-:Y:S01]  /*1bba0*/  STL [R1+0x75c], R57 ;  /* 0x00075c3901007387 */ /* 0x000fe20000100800 */
[----:B--2---:R-:W-:-:S03]  /*1bbb0*/  SEL R3, R95, R2, !P5 ;  /* 0x000000025f037207 */ /* 0x004fc60006800000 */
[----:B------:R-:W-:Y:S01]  /*1bbc0*/  STL [R1+0x758], R40 ;  /* 0x0007582801007387 */ /* 0x000fe20000100800 */
[----:B------:R-:W-:-:S03]  /*1bbd0*/  SEL R2, R95, R226, !P5 ;  /* 0x000000e25f027207 */ /* 0x000fc60006800000 */
[----:B------:R1:W-:Y:S04]  /*1bbe0*/  STL [R1+0x754], R3 ;  /* 0x0007540301007387 */ /* 0x0003e80000100800 */
[----:B------:R2:W-:Y:S04]  /*1bbf0*/  STL [R1+0x750], R2 ;  /* 0x0007500201007387 */ /* 0x0005e80000100800 */
[----:B------:R-:W3:Y:S04]  /*1bc00*/  LDL.LU R142, [R1+0x1d4] ;  /* 0x0001d400018e7983 */ /* 0x000ee80000300800 */
[----:B------:R-:W4:Y:S04]  /*1bc10*/  LDL.LU R141, [R1+0x1c8] ;  /* 0x0001c800018d7983 */ /* 0x000f280000300800 */
[----:B------:R-:W4:Y:S01]  /*1bc20*/  LDL.LU R140, [R1+0x1c4] ;  /* 0x0001c400018c7983 */ /* 0x000f220000300800 */
[----:B------:R-:W-:-:S03]  /*1bc30*/  SEL R48, R95, R98, !P5 ;  /* 0x000000625f307207 */ /* 0x000fc60006800000 */
[----:B------:R-:W4:Y:S01]  /*1bc40*/  LDL.LU R110, [R1+0x1c0] ;  /* 0x0001c000016e7983 */ /* 0x000f220000300800 */
[----:B------:R-:W-:-:S03]  /*1bc50*/  SEL R50, R95, R138, !P5 ;  /* 0x0000008a5f327207 */ /* 0x000fc60006800000 */
        /* <DEDUP_REMOVED lines=12> */
[----:B------:R-:W4:Y:S04]  /*1bd20*/  LDL.LU R57, [R1+0x1fc] ;  /* 0x0001fc0001397983 */ /* 0x000f280000300800 */
[----:B------:R-:W4:Y:S04]  /*1bd30*/  LDL.LU R40, [R1+0x1f8] ;  /* 0x0001f80001287983 */ /* 0x000f280000300800 */
[----:B------:R-:W4:Y:S04]  /*1bd40*/  LDL.LU R178, [R1+0x214] ;  /* 0x0002140001b27983 */ /* 0x000f280000300800 */
[----:B------:R-:W4:Y:S01]  /*1bd50*/  LDL.LU R177, [R1+0x210] ;  /* 0x0002100001b17983 */ /* 0x000f220000300800 */
[----:B------:R-:W-:-:S02]  /*1bd60*/  SEL R55, R95, R244, !P5 ;  /* 0x000000f45f377207 */ /* 0x000fc40006800000 */
[C---:B------:R-:W-:Y:S01]  /*1bd70*/  SEL R49, R95.reuse, R67, !P5 ;  /* 0x000000435f317207 */ /* 0x040fe20006800000 */
[----:B------:R-:W4:Y:S01]  /*1bd80*/  LDL.LU R242, [R1+0x20c] ;  /* 0x00020c0001f27983 */ /* 0x000f220000300800 */
[C---:B------:R-:W-:Y:S02]  /*1bd90*/  SEL R56, R95.reuse, R77, !P5 ;  /* 0x0000004d5f387207 */ /* 0x040fe40006800000 */
[C---:B------:R-:W-:Y:S01]  /*1bda0*/  SEL R67, R95.reuse, R104, !P5 ;  /* 0x000000685f437207 */ /* 0x040fe20006800000 */
[----:B------:R-:W4:Y:S01]  /*1bdb0*/  LDL.LU R244, [R1+0x208] ;  /* 0x0002080001f47983 */ /* 0x000f220000300800 */
[----:B------:R-:W-:-:S03]  /*1bdc0*/  SEL R68, R95, R236, !P5 ;  /* 0x000000ec5f447207 */ /* 0x000fc60006800000 */
[----:B------:R-:W4:Y:S04]  /*1bdd0*/  LDL.LU R77, [R1+0x204] ;  /* 0x00020400014d7983 */ /* 0x000f280000300800 */
[----:B------:R-:W4:Y:S04]  /*1bde0*/  LDL.LU R104, [R1+0x200] ;  /* 0x0002000001687983 */ /* 0x000f280000300800 */
[----:B------:R-:W4:Y:S01]  /*1bdf0*/  LDL.LU R236, [R1+0x218] ;  /* 0x0002180001ec7983 */ /* 0x000f220000300800 */
[----:B------:R-:W-:-:S03]  /*1be00*/  SEL R69, R95, R238, !P5 ;  /* 0x000000ee5f457207 */ /* 0x000fc60006800000 */
        /* <DEDUP_REMOVED lines=11> */
[C---:B---3--:R-:W-:Y:S02]  /*1bec0*/  SEL R73, R95.reuse, R142, !P5 ;  /* 0x0000008e5f497207 */ /* 0x048fe40006800000 */
[----:B----4-:R-:W-:-:S03]  /*1bed0*/  SEL R74, R95, R141, !P5 ;  /* 0x0000008d5f4a7207 */ /* 0x010fc60006800000 */
[----:B------:R1:W-:Y:S01]  /*1bee0*/  STL [R1+0x744], R73 ;  /* 0x0007444901007387 */ /* 0x0003e20000100800 */
[----:B------:R-:W-:-:S03]  /*1bef0*/  SEL R75, R95, R140, !P5 ;  /* 0x0000008c5f4b7207 */ /* 0x000fc60006800000 */
[----:B------:R3:W-:Y:S04]  /*1bf00*/  STL [R1+0x740], R74 ;  /* 0x0007404a01007387 */ /* 0x0007e80000100800 */
[----:B------:R4:W-:Y:S01]  /*1bf10*/  STL [R1+0x738], R75 ;  /* 0x0007384b01007387 */ /* 0x0009e20000100800 */
[C---:B-1----:R-:W-:Y:S02]  /*1bf20*/  SEL R73, R95.reuse, R110, !P5 ;  /* 0x0000006e5f497207 */ /* 0x042fe40006800000 */
[----:B---3--:R-:W-:-:S03]  /*1bf30*/  SEL R74, R95, R98, !P5 ;  /* 0x000000625f4a7207 */ /* 0x008fc60006800000 */
[----:B------:R-:W-:Y:S01]  /*1bf40*/  STL [R1+0x730], R73 ;  /* 0x0007304901007387 */ /* 0x000fe20000100800 */
[----:B----4-:R-:W-:-:S03]  /*1bf50*/  SEL R75, R95, R139, !P5 ;  /* 0x0000008b5f4b7207 */ /* 0x010fc60006800000 */
[----:B------:R-:W-:Y:S04]  /*1bf60*/  STL [R1+0x72c], R74 ;  /* 0x00072c4a01007387 */ /* 0x000fe80000100800 */
[----:B------:R1:W-:Y:S01]  /*1bf70*/  STL [R1+0x728], R75 ;  /* 0x0007284b01007387 */ /* 0x0003e20000100800 */
[C---:B------:R-:W-:Y:S02]  /*1bf80*/  SEL R85, R95.reuse, R109, !P5 ;  /* 0x0000006d5f557207 */ /* 0x040fe40006800000 */
[----:B-1----:R-:W-:-:S03]  /*1bf90*/  SEL R75, R95, R97, !P5 ;  /* 0x000000615f4b7207 */ /* 0x002fc60006800000 */
[----:B------:R1:W-:Y:S01]  /*1bfa0*/  STL [R1+0x690], R85 ;  /* 0x0006905501007387 */ /* 0x0003e20000100800 */
[----:B------:R-:W-:-:S03]  /*1bfb0*/  SEL R76, R95, R179, !P5 ;  /* 0x000000b35f4c7207 */ /* 0x000fc60006800000 */
[----:B------:R3:W-:Y:S01]  /*1bfc0*/  STL [R1+0x68c], R75 ;  /* 0x00068c4b01007387 */ /* 0x0007e20000100800 */
[----:B-1----:R-:W-:-:S03]  /*1bfd0*/  SEL R85, R95, R121, !P5 ;  /* 0x000000795f557207 */ /* 0x002fc60006800000 */
[----:B------:R-:W-:Y:S01]  /*1bfe0*/  STL [R1+0x688], R76 ;  /* 0x0006884c01007387 */ /* 0x000fe20000100800 */
[C---:B---3--:R-:W-:Y:S02]  /*1bff0*/  SEL R75, R95.reuse, R3, !P5 ;  /* 0x000000035f4b7207 */ /* 0x048fe40006800000 */
[C---:B------:R-:W-:Y:S01]  /*1c000*/  SEL R3, R95.reuse, R57, !P5 ;  /* 0x000000395f037207 */ /* 0x040fe20006800000 */
[----:B------:R1:W-:Y:S04]  /*1c010*/  STL [R1+0x684], R85 ;  /* 0x0006845501007387 */ /* 0x0003e80000100800 */
[----:B------:R3:W-:Y:S01]  /*1c020*/  STL [R1+0x3b4], R3 ;  /* 0x0003b40301007387 */ /* 0x0007e20000100800 */
[C---:B-1----:R-:W-:Y:S02]  /*1c030*/  SEL R85, R95.reuse, R40, !P5 ;  /* 0x000000285f557207 */ /* 0x042fe40006800000 */
[----:B------:R-:W-:-:S02]  /*1c040*/  SEL R40, R95, R178, !P5 ;  /* 0x000000b25f287207 */ /* 0x000fc40006800000 */
[C---:B---3--:R-:W-:Y:S02]  /*1c050*/  SEL R3, R95.reuse, R177, !P5 ;  /* 0x000000b15f037207 */ /* 0x048fe40006800000 */
[C---:B------:R-:W-:Y:S01]  /*1c060*/  SEL R57, R95.reuse, R242, !P5 ;  /* 0x000000f25f397207 */ /* 0x040fe20006800000 */
[----:B------:R1:W-:Y:S04]  /*1c070*/  STL [R1+0x3a4], R40 ;  /* 0x0003a42801007387 */ /* 0x0003e80000100800 */
[----:B------:R3:W-:Y:S01]  /*1c080*/  STL [R1+0x3a0], R3 ;  /* 0x0003a00301007387 */ /* 0x0007e20000100800 */
[----:B-1----:R-:W-:-:S03]  /*1c090*/  SEL R40, R95, R244, !P5 ;  /* 0x000000f45f287207 */ /* 0x002fc60006800000 */
        /* <DEDUP_REMOVED lines=43> */
[----:B--2---:R-:W2:Y:S01]  /*1c350*/  LDL.LU R2, [R1+0x4dc] ;  /* 0x0004dc0001027983 */ /* 0x004ea20000300800 */
[----:B------:R-:W-:-:S03]  /*1c360*/  SEL R99, R95, R229, !P5 ;  /* 0x000000e55f637207 */ /* 0x000fc60006800000 */
[----:B------:R-:W2:Y:S04]  /*1c370*/  LDL.LU R226, [R1+0x4e0] ;  /* 0x0004e00001e27983 */ /* 0x000ea80000300800 */
[----:B------:R-:W2:Y:S04]  /*1c380*/  LDL.LU R238, [R1+0x4e4] ;  /* 0x0004e40001ee7983 */ /* 0x000ea80000300800 */
[----:B------:R-:W2:Y:S01]  /*1c390*/  LDL.LU R229, [R1+0x4d8] ;  /* 0x0004d80001e57983 */ /* 0x000ea20000300800 */
[C---:B------:R-:W-:Y:S02]  /*1c3a0*/  SEL R100, R95.reuse, R235, !P5 ;  /* 0x000000eb5f647207 */ /* 0x040fe40006800000 */
[C---:B------:R-:W-:Y:S01]  /*1c3b0*/  SEL R101, R95.reuse, R233, !P5 ;  /* 0x000000e95f657207 */ /* 0x040fe20006800000 */
[----:B------:R-:W2:Y:S04]  /*1c3c0*/  LDL.LU R235, [R1+0x4cc] ;  /* 0x0004cc0001eb7983 */ /* 0x000ea80000300800 */
[----:B------:R-:W2:Y:S01]  /*1c3d0*/  LDL.LU R233, [R1+0x4d0] ;  /* 0x0004d00001e97983 */ /* 0x000ea20000300800 */
[----:B---3--:R-:W-:-:S02]  /*1c3e0*/  SEL R102, R95, R111, !P5 ;  /* 0x0000006f5f667207 */ /* 0x008fc40006800000 */
[----:B----4-:R-:W-:-:S03]  /*1c3f0*/  SEL R103, R95, R143, !P5 ;  /* 0x0000008f5f677207 */ /* 0x010fc60006800000 */
[----:B------:R1:W-:Y:S01]  /*1c400*/  STL [R1+0x2f8], R102 ;  /* 0x0002f86601007387 */ /* 0x0003e20000100800 */
[----:B------:R-:W-:-:S03]  /*1c410*/  SEL R111, R95, R142, !P5 ;  /* 0x0000008e5f6f7207 */ /* 0x000fc60006800000 */
[----:B------:R3:W-:Y:S01]  /*1c420*/  STL [R1+0x304], R103 ;  /* 0x0003046701007387 */ /* 0x0007e20000100800 */
[----:B-1----:R-:W-:-:S03]  /*1c430*/  SEL R102, R95, R141, !P5 ;  /* 0x0000008d5f667207 */ /* 0x002fc60006800000 */
[----:B------:R1:W-:Y:S01]  /*1c440*/  STL [R1+0x308], R111 ;  /* 0x0003086f01007387 */ /* 0x0003e20000100800 */
[C---:B---3--:R-:W-:Y:S02]  /*1c450*/  SEL R103, R95.reuse, R140, !P5 ;  /* 0x0000008c5f677207 */ /* 0x048fe40006800000 */
[C---:B------:R-:W-:Y:S01]  /*1c460*/  SEL R110, R95.reuse, R110, !P5 ;  /* 0x0000006e5f6e7207 */ /* 0x040fe20006800000 */
[----:B------:R-:W-:Y:S04]  /*1c470*/  STL [R1+0x310], R102 ;  /* 0x0003106601007387 */ /* 0x000fe80000100800 */
[----:B------:R-:W-:Y:S04]  /*1c480*/  STL [R1+0x320], R103 ;  /* 0x0003206701007387 */ /* 0x000fe80000100800 */
[----:B------:R3:W-:Y:S01]  /*1c490*/  STL [R1+0x328], R110 ;  /* 0x0003286e01007387 */ /* 0x0007e20000100800 */
[----:B-1----:R-:W-:-:S02]  /*1c4a0*/  SEL R111, R95, R137, !P5 ;  /* 0x000000895f6f7207 */ /* 0x002fc40006800000 */
[----:B---3--:R-:W-:-:S03]  /*1c4b0*/  SEL R110, R95, R179, !P5 ;  /* 0x000000b35f6e7207 */ /* 0x008fc60006800000 */
[----:B------:R1:W-:Y:S01]  /*1c4c0*/  STL [R1+0x330], R111 ;  /* 0x0003306f01007387 */ /* 0x0003e20000100800 */
[----:B------:R-:W-:-:S03]  /*1c4d0*/  SEL R112, R95, R121, !P5 ;  /* 0x000000795f707207 */ /* 0x000fc60006800000 */
[----:B------:R-:W-:Y:S01]  /*1c4e0*/  STL [R1+0x338], R110 ;  /* 0x0003386e01007387 */ /* 0x000fe20000100800 */
[----:B-1----:R-:W-:-:S03]  /*1c4f0*/  SEL R111, R95, R3, !P5 ;  /* 0x000000035f6f7207 */ /* 0x002fc60006800000 */
[----:B------:R-:W-:Y:S01]  /*1c500*/  STL [R1+0x33c], R112 ;  /* 0x00033c7001007387 */ /* 0x000fe20000100800 */
[----:B------:R-:W-:-:S03]  /*1c510*/  SEL R3, R95, R57, !P5 ;  /* 0x000000395f037207 */ /* 0x000fc60006800000 */
[----:B------:R1:W-:Y:S04]  /*1c520*/  STL [R1+0x344], R111 ;  /* 0x0003446f01007387 */ /* 0x0003e80000100800 */
[----:B------:R3:W-:Y:S01]  /*1c530*/  STL [R1+0x34c], R3 ;  /* 0x00034c0301007387 */ /* 0x0007e20000100800 */
[C---:B-1----:R-:W-:Y:S02]  /*1c540*/  SEL R111, R95.reuse, R40, !P5 ;  /* 0x000000285f6f7207 */ /* 0x042fe40006800000 */
[C---:B---3--:R-:W-:Y:S02]  /*1c550*/  SEL R3, R95.reuse, R177, !P5 ;  /* 0x000000b15f037207 */ /* 0x048fe40006800000 */
[C---:B------:R-:W-:Y:S02]  /*1c560*/  SEL R57, R95.reuse, R242, !P5 ;  /* 0x000000f25f397207 */ /* 0x040fe40006800000 */
[C---:B------:R-:W-:Y:S01]  /*1c570*/  SEL R40, R95.reuse, R244, !P5 ;  /* 0x000000f45f287207 */ /* 0x040fe20006800000 */
[----:B------:R1:W-:Y:S04]  /*1c580*/  STL [R1+0x358], R3 ;  /* 0x0003580301007387 */ /* 0x0003e80000100800 */
[----:B------:R3:W-:Y:S01]  /*1c590*/  STL [R1+0x370], R57 ;  /* 0x0003703901007387 */ /* 0x0007e20000100800 */
[----:B-1----:R-:W-:-:S03]  /*1c5a0*/  SEL R3, R95, R77, !P5 ;  /* 0x0000004d5f037207 */ /* 0x002fc60006800000 */
[----:B------:R1:W-:Y:S01]  /*1c5b0*/  STL [R1+0x378], R40 ;  /* 0x0003782801007387 */ /* 0x0003e20000100800 */
[----:B---3--:R-:W-:-:S03]  /*1c5c0*/  SEL R57, R95, R104, !P5 ;  /* 0x000000685f397207 */ /* 0x008fc60006800000 */
[----:B------:R3:W-:Y:S01]  /*1c5d0*/  STL [R1+0x384], R3 ;  /* 0x0003840301007387 */ /* 0x0007e20000100800 */
[C---:B-1----:R-:W-:Y:S02]  /*1c5e0*/  SEL R40, R95.reuse, R236, !P5 ;  /* 0x000000ec5f287207 */ /* 0x042fe40006800000 */
[C---:B--2---:R-:W-:Y:S02]  /*1c5f0*/  SEL R2, R95.reuse, R2, !P5 ;  /* 0x000000025f027207 */ /* 0x044fe40006800000 */
[C---:B---3--:R-:W-:Y:S01]  /*1c600*/  SEL R3, R95.reuse, R176, !P5 ;  /* 0x000000b05f037207 */ /* 0x048fe20006800000 */
[----:B------:R-:W-:Y:S04]  /*1c610*/  STL [R1+0x390], R57 ;  /* 0x0003903901007387 */ /* 0x000fe80000100800 */
[----:B------:R1:W-:Y:S04]  /*1c620*/  STL [R1+0x3b0], R40 ;  /* 0x0003b02801007387 */ /* 0x0003e80000100800 */
[----:B------:R2:W-:Y:S04]  /*1c630*/  STL [R1+0x3bc], R3 ;  /* 0x0003bc0301007387 */ /* 0x0005e80000100800 */
[----:B------:R3:W-:Y:S01]  /*1c640*/  STL [R1+0x3c4], R2 ;  /* 0x0003c40201007387 */ /* 0x0007e20000100800 */
[----:B-1----:R-:W-:-:S02]  /*1c650*/  SEL R40, R95, R226, !P5 ;  /* 0x000000e25f287207 */ /* 0x002fc40006800000 */
[----:B--2---:R-:W-:-:S03]  /*1c660*/  SEL R3, R95, R238, !P5 ;  /* 0x000000ee5f037207 */ /* 0x004fc60006800000 */
[----:B------:R-:W-:Y:S01]  /*1c670*/  STL [R1+0x5c4], R40 ;  /* 0x0005c42801007387 */ /* 0x000fe20000100800 */
[----:B---3--:R-:W-:-:S03]  /*1c680*/  SEL R2, R95, R229, !P5 ;  /* 0x000000e55f027207 */ /* 0x008fc60006800000 */
[----:B------:R1:W-:Y:S04]  /*1c690*/  STL [R1+0x5c8], R3 ;  /* 0x0005c80301007387 */ /* 0x0003e80000100800 */
[----:B------:R2:W-:Y:S04]  /*1c6a0*/  STL [R1+0x610], R2 ;  /* 0x0006100201007387 */ /* 0x0005e80000100800 */
[----:B------:R-:W3:Y:S04]  /*1c6b0*/  LDL.LU R146, [R1+0x4d4] ;  /* 0x0004d40001927983 */ /* 0x000ee80000300800 */
[----:B------:R-:W4:Y:S04]  /*1c6c0*/  LDL.LU R145, [R1+0x4c8] ;  /* 0x0004c80001917983 */ /* 0x000f280000300800 */
        /* <DEDUP_REMOVED lines=12> */
[----:B------:R-:W4:Y:S01]  /*1c790*/  LDL.LU R121, [R1+0x4a0] ;  /* 0x0004a00001797983 */ /* 0x000f220000300800 */
[----:B------:R-:W-:-:S03]  /*1c7a0*/  SEL R112, R95, R178, !P5 ;  /* 0x000000b25f707207 */ /* 0x000fc60006800000 */
[----:B-1----:R-:W4:Y:S04]  /*1c7b0*/  LDL.LU R3, [R1+0x4a4] ;  /* 0x0004a40001037983 */ /* 0x002f280000300800 */
        /* <DEDUP_REMOVED lines=12> */
[----:B------:R-:W4:Y:S04]  /*1c880*/  LDL.LU R65, [R1+0x470] ;  /* 0x0004700001417983 */ /* 0x000f280000300800 */
[----:B--2---:R-:W2:Y:S04]  /*1c890*/  LDL.LU R2, [R1+0x46c] ;  /* 0x00046c0001027983 */ /* 0x004ea80000300800 */
[----:B------:R-:W2:Y:S01]  /*1c8a0*/  LDL.LU R226, [R1+0x464] ;  /* 0x0004640001e27983 */ /* 0x000ea20000300800 */
[----:B------:R-:W-:-:S03]  /*1c8b0*/  SEL R114, R95, R235, !P5 ;  /* 0x000000eb5f727207 */ /* 0x000fc60006800000 */
[----:B------:R-:W2:Y:S01]  /*1c8c0*/  LDL.LU R238, [R1+0x460] ;  /* 0x0004600001ee7983 */ /* 0x000ea20000300800 */
[----:B------:R-:W-:-:S03]  /*1c8d0*/  SEL R115, R95, R233, !P5 ;  /* 0x000000e95f737207 */ /* 0x000fc60006800000 */
[----:B------:R-:W2:Y:S04]  /*1c8e0*/  LDL.LU R229, [R1+0x458] ;  /* 0x0004580001e57983 */ /* 0x000ea80000300800 */
[----:B------:R-:W2:Y:S04]  /*1c8f0*/  LDL.LU R235, [R1+0x454] ;  /* 0x0004540001eb7983 */ /* 0x000ea80000300800 */
[----:B------:R-:W2:Y:S01]  /*1c900*/  LDL.LU R233, [R1+0x448] ;  /* 0x0004480001e97983 */ /* 0x000ea20000300800 */
[C---:B---3--:R-:W-:Y:S02]  /*1c910*/  SEL R119, R95.reuse, R144, !P5 ;  /* 0x000000905f777207 */ /* 0x048fe40006800000 */
[----:B----4-:R-:W-:-:S03]  /*1c920*/  SEL R120, R95, R143, !P5 ;  /* 0x0000008f5f787207 */ /* 0x010fc60006800000 */
[----:B------:R1:W-:Y:S01]  /*1c930*/  STL [R1+0x628], R119 ;  /* 0x0006287701007387 */ /* 0x0003e20000100800 */
[----:B------:R-:W-:-:S03]  /*1c940*/  SEL R118, R95, R142, !P5 ;  /* 0x0000008e5f767207 */ /* 0x000fc60006800000 */
[----:B------:R3:W-:Y:S01]  /*1c950*/  STL [R1+0x62c], R120 ;  /* 0x00062c7801007387 */ /* 0x0007e20000100800 */
[----:B-1----:R-:W-:-:S03]  /*1c960*/  SEL R119, R95, R141, !P5 ;  /* 0x0000008d5f777207 */ /* 0x002fc60006800000 */
[----:B------:R-:W-:Y:S01]  /*1c970*/  STL [R1+0x698], R118 ;  /* 0x0006987601007387 */ /* 0x000fe20000100800 */
[----:B---3--:R-:W-:-:S03]  /*1c980*/  SEL R120, R95, R140, !P5 ;  /* 0x0000008c5f787207 */ /* 0x008fc60006800000 */
[----:B------:R1:W-:Y:S04]  /*1c990*/  STL [R1+0x71c], R119 ;  /* 0x00071c7701007387 */ /* 0x0003e80000100800 */
[----:B------:R3:W-:Y:S01]  /*1c9a0*/  STL [R1+0x724], R120 ;  /* 0x0007247801007387 */ /* 0x0007e20000100800 */
[C---:B-1----:R-:W-:Y:S02]  /*1c9b0*/  SEL R119, R95.reuse, R138, !P5 ;  /* 0x0000008a5f777207 */ /* 0x042fe40006800000 */
[C---:B------:R-:W-:Y:S02]  /*1c9c0*/  SEL R138, R95.reuse, R179, !P5 ;  /* 0x000000b35f8a7207 */ /* 0x040fe40006800000 */
[C---:B---3--:R-:W-:Y:S02]  /*1c9d0*/  SEL R120, R95.reuse, R137, !P5 ;  /* 0x000000895f787207 */ /* 0x048fe40006800000 */
[C---:B------:R-:W-:Y:S01]  /*1c9e0*/  SEL R137, R95.reuse, R121, !P5 ;  /* 0x000000795f897207 */ /* 0x040fe20006800000 */
[----:B------:R-:W-:Y:S01]  /*1c9f0*/  STL [R1+0x720], R138 ;  /* 0x0007208a01007387 */ /* 0x000fe20000100800 */
[----:B------:R-:W-:-:S03]  /*1ca00*/  SEL R121, R95, R3, !P5 ;  /* 0x000000035f797207 */ /* 0x000fc60006800000 */
[----:B------:R1:W-:Y:S01]  /*1ca10*/  STL [R1+0x734], R137 ;  /* 0x0007348901007387 */ /* 0x0003e20000100800 */
[----:B------:R-:W-:-:S03]  /*1ca20*/  SEL R3, R95, R241, !P5 ;  /* 0x000000f15f037207 */ /* 0x000fc60006800000 */
[----:B------:R-:W-:Y:S01]  /*1ca30*/  STL [R1+0x73c], R121 ;  /* 0x00073c7901007387 */ /* 0x000fe20000100800 */
[C---:B-1----:R-:W-:Y:S02]  /*1ca40*/  SEL R137, R95.reuse, R57, !P5 ;  /* 0x000000395f897207 */ /* 0x042fe40006800000 */
[C---:B------:R-:W-:Y:S01]  /*1ca50*/  SEL R138, R95.reuse, R40, !P5 ;  /* 0x000000285f8a7207 */ /* 0x040fe20006800000 */
[----:B------:R1:W-:Y:S01]  /*1ca60*/  STL [R1+0x748], R3 ;  /* 0x0007480301007387 */ /* 0x0003e20000100800 */
[C---:B------:R-:W-:Y:S02]  /*1ca70*/  SEL R57, R95.reuse, R242, !P5 ;  /* 0x000000f25f397207 */ /* 0x040fe40006800000 */
[----:B------:R-:W-:-:S03]  /*1ca80*/  SEL R40, R95, R244, !P5 ;  /* 0x000000f45f287207 */ /* 0x000fc60006800000 */
[----:B------:R3:W-:Y:S01]  /*1ca90*/  STL [R1+0x718], R57 ;  /* 0x0007183901007387 */ /* 0x0007e20000100800 */
[----:B-1----:R-:W-:-:S03]  /*1caa0*/  SEL R3, R95, R77, !P5 ;  /* 0x0000004d5f037207 */ /* 0x002fc60006800000 */
[----:B------:R1:W-:Y:S04]  /*1cab0*/  STL [R1+0x714], R40 ;  /* 0x0007142801007387 */ /* 0x0003e80000100800 */
[----:B------:R4:W-:Y:S01]  /*1cac0*/  STL [R1+0x710], R3 ;  /* 0x0007100301007387 */ /* 0x0009e20000100800 */
[C---:B---3--:R-:W-:Y:S02]  /*1cad0*/  SEL R57, R95.reuse, R104, !P5 ;  /* 0x000000685f397207 */ /* 0x048fe40006800000 */
[----:B-1----:R-:W-:-:S03]  /*1cae0*/  SEL R40, R95, R236, !P5 ;  /* 0x000000ec5f287207 */ /* 0x002fc60006800000 */
[----:B------:R-:W-:Y:S01]  /*1caf0*/  STL [R1+0x8d0], R57 ;  /* 0x0008d03901007387 */ /* 0x000fe20000100800 */
[----:B----4-:R-:W-:-:S03]  /*1cb00*/  SEL R3, R95, R176, !P5 ;  /* 0x000000b05f037207 */ /* 0x010fc60006800000 */
[----:B------:R1:W-:Y:S01]  /*1cb10*/  STL [R1+0x70c], R40 ;  /* 0x00070c2801007387 */ /* 0x0003e20000100800 */
[----:B--2---:R-:W-:-:S03]  /*1cb20*/  SEL R142, R95, R2, !P5 ;  /* 0x000000025f8e7207 */ /* 0x004fc60006800000 */
[----:B------:R2:W-:Y:S01]  /*1cb30*/  STL [R1+0x708], R3 ;  /* 0x0007080301007387 */ /* 0x0005e20000100800 */
[C---:B------:R-:W-:Y:S02]  /*1cb40*/  SEL R2, R95.reuse, R238, !P5 ;  /* 0x000000ee5f027207 */ /* 0x040fe40006800000 */
[----:B-1----:R-:W-:-:S03]  /*1cb50*/  SEL R40, R95, R229, !P5 ;  /* 0x000000e55f287207 */ /* 0x002fc60006800000 */
[----:B------:R1:W-:Y:S01]  /*1cb60*/  STL [R1+0x704], R2 ;  /* 0x0007040201007387 */ /* 0x0003e20000100800 */
[----:B--2---:R-:W-:-:S03]  /*1cb70*/  SEL R3, R95, R235, !P5 ;  /* 0x000000eb5f037207 */ /* 0x004fc60006800000 */
[----:B------:R-:W-:Y:S04]  /*1cb80*/  STL [R1+0x700], R40 ;  /* 0x0007002801007387 */ /* 0x000fe80000100800 */
[----:B------:R-:W2:Y:S01]  /*1cb90*/  LDL.LU R144, [R1+0x444] ;  /* 0x0004440001907983 */ /* 0x000ea20000300800 */
[----:B-1----:R-:W-:-:S03]  /*1cba0*/  SEL R2, R95, R233, !P5 ;  /* 0x000000e95f027207 */ /* 0x002fc60006800000 */
[----:B------:R1:W-:Y:S01]  /*1cbb0*/  STL [R1+0x6fc], R3 ;  /* 0x0006fc0301007387 */ /* 0x0003e20000100800 */
[----:B------:R-:W-:-:S03]  /*1cbc0*/  SEL R117, R95, R145, !P5 ;  /* 0x000000915f757207 */ /* 0x000fc60006800000 */
[----:B------:R-:W3:Y:S04]  /*1cbd0*/  LDL.LU R153, [R1+0x45c] ;  /* 0x00045c0001997983 */ /* 0x000ee80000300800 */
[----:B------:R4:W-:Y:S04]  /*1cbe0*/  STL [R1+0x6f8], R2 ;  /* 0x0006f80201007387 */ /* 0x0009e80000100800 */
[----:B------:R-:W2:Y:S04]  /*1cbf0*/  LDL.LU R152, [R1+0x450] ;  /* 0x0004500001987983 */ /* 0x000ea80000300800 */
[----:B------:R-:W2:Y:S04]  /*1cc00*/  LDL.LU R145, [R1+0x44c] ;  /* 0x00044c0001917983 */ /* 0x000ea80000300800 */
[----:B------:R-:W2:Y:S04]  /*1cc10*/  LDL.LU R151, [R1+0x440] ;  /* 0x0004400001977983 */ /* 0x000ea80000300800 */
[----:B------:R-:W2:Y:S04]  /*1cc20*/  LDL.LU R150, [R1+0x43c] ;  /* 0x00043c0001967983 */ /* 0x000ea80000300800 */
[----:B------:R-:W2:Y:S01]  /*1cc30*/  LDL.LU R149, [R1+0x438] ;  /* 0x0004380001957983 */ /* 0x000ea20000300800 */
[----:B------:R-:W-:-:S03]  /*1cc40*/  SEL R116, R95, R146, !P5 ;  /* 0x000000925f747207 */ /* 0x000fc60006800000 */
[----:B------:R-:W2:Y:S04]  /*1cc50*/  LDL.LU R148, [R1+0x434] ;  /* 0x0004340001947983 */ /* 0x000ea80000300800 */
[----:B------:R-:W2:Y:S04]  /*1cc60*/  LDL.LU R147, [R1+0x430] ;  /* 0x0004300001937983 */ /* 0x000ea80000300800 */
[----:B------:R-:W2:Y:S04]  /*1cc70*/  LDL.LU R146, [R1+0x42c] ;  /* 0x00042c0001927983 */ /* 0x000ea80000300800 */
[----:B------:R-:W2:Y:S04]  /*1cc80*/  LDL.LU R179, [R1+0x428] ;  /* 0x0004280001b37983 */ /* 0x000ea80000300800 */
[----:B------:R-:W2:Y:S04]  /*1cc90*/  LDL.LU R121, [R1+0x424] ;  /* 0x0004240001797983 */ /* 0x000ea80000300800 */
[----:B-1----:R-:W2:Y:S04]  /*1cca0*/  LDL.LU R3, [R1+0x420] ;  /* 0x0004200001037983 */ /* 0x002ea80000300800 */
[----:B------:R-:W2:Y:S01]  /*1ccb0*/  LDL.LU R241, [R1+0x3f8] ;  /* 0x0003f80001f17983 */ /* 0x000ea20000300800 */
[----:B------:R-:W-:-:S03]  /*1ccc0*/  SEL R118, R95, R139, !P5 ;  /* 0x0000008b5f767207 */ /* 0x000fc60006800000 */
[----:B------:R-:W2:Y:S01]  /*1ccd0*/  LDL.LU R57, [R1+0x3f4] ;  /* 0x0003f40001397983 */ /* 0x000ea20000300800 */
[C---:B------:R-:W-:Y:S02]  /*1cce0*/  SEL R139, R95.reuse, R178, !P5 ;  /* 0x000000b25f8b7207 */ /* 0x040fe40006800000 */
[C---:B------:R-:W-:Y:S01]  /*1ccf0*/  SEL R140, R95.reuse, R177, !P5 ;  /* 0x000000b15f8c7207 */ /* 0x040fe20006800000 */
[----:B------:R-:W2:Y:S04]  /*1cd00*/  LDL.LU R40, [R1+0x2e4] ;  /* 0x0002e40001287983 */ /* 0x000ea80000300800 */
[----:B------:R-:W2:Y:S04]  /*1cd10*/  LDL.LU R178, [R1+0x290] ;  /* 0x0002900001b27983 */ /* 0x000ea80000300800 */
[----:B------:R-:W2:Y:S04]  /*1cd20*/  LDL.LU R177, [R1+0x41c] ;  /* 0x00041c0001b17983 */ /* 0x000ea80000300800 */
[----:B------:R-:W2:Y:S04]  /*1cd30*/  LDL.LU R242, [R1+0x40c] ;  /* 0x00040c0001f27983 */ /* 0x000ea80000300800 */
[----:B------:R-:W2:Y:S04]  /*1cd40*/  LDL.LU R244, [R1+0x410] ;  /* 0x0004100001f47983 */ /* 0x000ea80000300800 */
[----:B------:R-:W2:Y:S04]  /*1cd50*/  LDL.LU R77, [R1+0x418] ;  /* 0x00041800014d7983 */ /* 0x000ea80000300800 */
[----:B------:R-:W2:Y:S01]  /*1cd60*/  LDL.LU R104, [R1+0x414] ;  /* 0x0004140001687983 */ /* 0x000ea20000300800 */
[----:B------:R-:W-:-:S03]  /*1cd70*/  SEL R141, R95, R65, !P5 ;  /* 0x000000415f8d7207 */ /* 0x000fc60006800000 */
[----:B------:R-:W2:Y:S01]  /*1cd80*/  LDL.LU R236, [R1+0x408] ;  /* 0x0004080001ec7983 */ /* 0x000ea20000300800 */
[----:B------:R-:W-:-:S03]  /*1cd90*/  SEL R143, R95, R226, !P5 ;  /* 0x000000e25f8f7207 */ /* 0x000fc60006800000 */
[----:B------:R-:W2:Y:S04]  /*1cda0*/  LDL.LU R176, [R1+0x404] ;  /* 0x0004040001b07983 */ /* 0x000ea80000300800 */
[----:B------:R-:W2:Y:S04]  /*1cdb0*/  LDL.LU R65, [R1+0x400] ;  /* 0x0004000001417983 */ /* 0x000ea80000300800 */
[----:B----4-:R-:W4:Y:S04]  /*1cdc0*/  LDL.LU R2, [R1+0x3fc] ;  /* 0x0003fc0001027983 */ /* 0x010f280000300800 */
[----:B------:R-:W4:Y:S04]  /*1cdd0*/  LDL.LU R226, [R1+0x3d4] ;  /* 0x0003d40001e27983 */ /* 0x000f280000300800 */
[----:B------:R-:W4:Y:S04]  /*1cde0*/  LDL.LU R238, [R1+0x3d8] ;  /* 0x0003d80001ee7983 */ /* 0x000f280000300800 */
[----:B------:R-:W4:Y:S04]  /*1cdf0*/  LDL.LU R229, [R1+0x3f0] ;  /* 0x0003f00001e57983 */ /* 0x000f280000300800 */
[----:B------:R-:W4:Y:S04]  /*1ce00*/  LDL.LU R235, [R1+0x3ec] ;  /* 0x0003ec0001eb7983 */ /* 0x000f280000300800 */
[----:B------:R-:W4:Y:S01]  /*1ce10*/  LDL.LU R233, [R1+0x3e8] ;  /* 0x0003e80001e97983 */ /* 0x000f220000300800 */
[----:B---3--:R-:W-:-:S02]  /*1ce20*/  SEL R154, R95, R153, !P5 ;  /* 0x000000995f9a7207 */ /* 0x008fc40006800000 */
[----:B--2---:R-:W-:-:S03]  /*1ce30*/  SEL R153, R95, R152, !P5 ;  /* 0x000000985f997207 */ /* 0x004fc60006800000 */
[----:B------:R-:W-:Y:S01]  /*1ce40*/  STL [R1+0x6f4], R154 ;  /* 0x0006f49a01007387 */ /* 0x000fe20000100800 */
[----:B------:R-:W-:-:S03]  /*1ce50*/  SEL R152, R95, R151, !P5 ;  /* 0x000000975f987207 */ /* 0x000fc60006800000 */
        /* <DEDUP_REMOVED lines=8> */
[----:B------:R1:W-:Y:S04]  /*1cee0*/  STL [R1+0x6e0], R149 ;  /* 0x0006e09501007387 */ /* 0x0003e80000100800 */
[----:B------:R2:W-:Y:S01]  /*1cef0*/  STL [R1+0x6dc], R148 ;  /* 0x0006dc9401007387 */ /* 0x0005e20000100800 */
[C---:B-1----:R-:W-:Y:S02]  /*1cf00*/  SEL R149, R95.reuse, R121, !P5 ;  /* 0x000000795f957207 */ /* 0x042fe40006800000 */
[----:B--2---:R-:W-:-:S03]  /*1cf10*/  SEL R148, R95, R3, !P5 ;  /* 0x000000035f947207 */ /* 0x004fc60006800000 */
        /* <DEDUP_REMOVED lines=8> */
[----:B-1----:R-:W-:-:S05]  /*1cfa0*/  SEL R3, R95, R177, !P5 ;  /* 0x000000b15f037207 */ /* 0x002fca0006800000 */
[----:B------:R1:W-:Y:S01]  /*1cfb0*/  STL [R1+0x6c4], R3 ;  /* 0x0006c40301007387 */ /* 0x0003e20000100800 */
[C---:B--2---:R-:W-:Y:S02]  /*1cfc0*/  SEL R40, R95.reuse, R77, !P5 ;  /* 0x0000004d5f287207 */ /* 0x044fe40006800000 */
[----:B-1----:R-:W-:-:S03]  /*1cfd0*/  SEL R3, R95, R104, !P5 ;  /* 0x000000685f037207 */ /* 0x002fc60006800000 */
[----:B------:R1:W-:Y:S01]  /*1cfe0*/  STL [R1+0x6c0], R40 ;  /* 0x0006c02801007387 */ /* 0x0003e20000100800 */
[----:B------:R-:W-:-:S03]  /*1cff0*/  SEL R57, R95, R236, !P5 ;  /* 0x000000ec5f397207 */ /* 0x000fc60006800000 */
[----:B------:R2:W-:Y:S01]  /*1d000*/  STL [R1+0x6bc], R3 ;  /* 0x0006bc0301007387 */ /* 0x0005e20000100800 */
[----:B-1----:R-:W-:-:S03]  /*1d010*/  SEL R40, R95, R176, !P5 ;  /* 0x000000b05f287207 */ /* 0x002fc60006800000 */
[----:B------:R-:W-:Y:S01]  /*1d020*/  STL [R1+0x6b8], R57 ;  /* 0x0006b83901007387 */ /* 0x000fe20000100800 */
[----:B--2---:R-:W-:-:S03]  /*1d030*/  SEL R3, R95, R65, !P5 ;  /* 0x000000415f037207 */ /* 0x004fc60006800000 */
[----:B------:R1:W-:Y:S01]  /*1d040*/  STL [R1+0x6b4], R40 ;  /* 0x0006b42801007387 */ /* 0x0003e20000100800 */
[----:B----4-:R-:W-:-:S03]  /*1d050*/  SEL R151, R95, R2, !P5 ;  /* 0x000000025f977207 */ /* 0x010fc60006800000 */
[----:B------:R2:W-:Y:S01]  /*1d060*/  STL [R1+0x6b0], R3 ;  /* 0x0006b00301007387 */ /* 0x0005e20000100800 */
[C---:B-1----:R-:W-:Y:S02]  /*1d070*/  SEL R40, R95.reuse, R229, !P5 ;  /* 0x000000e55f287207 */ /* 0x042fe40006800000 */
[----:B--2---:R-:W-:-:S03]  /*1d080*/  SEL R3, R95, R235, !P5 ;  /* 0x000000eb5f037207 */ /* 0x004fc60006800000 */
[----:B------:R-:W-:Y:S01]  /*1d090*/  STL [R1+0x6ac], R40 ;  /* 0x0006ac2801007387 */ /* 0x000fe20000100800 */
[----:B------:R-:W-:-:S03]  /*1d0a0*/  SEL R2, R95, R233, !P5 ;  /* 0x000000e95f027207 */ /* 0x000fc60006800000 */
[----:B------:R-:W2:Y:S04]  /*1d0b0*/  LDL.LU R163, [R1+0x3e0] ;  /* 0x0003e00001a37983 */ /* 0x000ea80000300800 */
[----:B------:R1:W-:Y:S04]  /*1d0c0*/  STL [R1+0x6a8], R3 ;  /* 0x0006a80301007387 */ /* 0x0003e80000100800 */
[----:B------:R-:W3:Y:S04]  /*1d0d0*/  LDL.LU R154, [R1+0x3dc] ;  /* 0x0003dc00019a7983 */ /* 0x000ee80000300800 */
[----:B------:R4:W-:Y:S04]  /*1d0e0*/  STL [R1+0x6a4], R2 ;  /* 0x0006a40201007387 */ /* 0x0009e80000100800 */
[----:B------:R-:W3:Y:S04]  /*1d0f0*/  LDL.LU R162, [R1+0x3e4] ;  /* 0x0003e40001a27983 */ /* 0x000ee80000300800 */
[----:B------:R-:W3:Y:S04]  /*1d100*/  LDL.LU R155, [R1+0x36c] ;  /* 0x00036c00019b7983 */ /* 0x000ee80000300800 */
[----:B------:R-:W3:Y:S04]  /*1d110*/  LDL.LU R156, [R1+0x37c] ;  /* 0x00037c00019c7983 */ /* 0x000ee80000300800 */
[----:B------:R-:W3:Y:S04]  /*1d120*/  LDL.LU R161, [R1+0x3d0] ;  /* 0x0003d00001a17983 */ /* 0x000ee80000300800 */
[----:B------:R-:W3:Y:S04]  /*1d130*/  LDL.LU R160, [R1+0x3c8] ;  /* 0x0003c80001a07983 */ /* 0x000ee80000300800 */
[----:B------:R-:W3:Y:S01]  /*1d140*/  LDL.LU R159, [R1+0x3ac] ;  /* 0x0003ac00019f7983 */ /* 0x000ee20000300800 */
[----:B------:R-:W-:-:S03]  /*1d150*/  SEL R147, R95, R179, !P5 ;  /* 0x000000b35f937207 */ /* 0x000fc60006800000 */
[----:B------:R-:W3:Y:S04]  /*1d160*/  LDL.LU R158, [R1+0x3a8] ;  /* 0x0003a800019e7983 */ /* 0x000ee80000300800 */
[----:B------:R-:W3:Y:S04]  /*1d170*/  LDL.LU R157, [R1+0x38c] ;  /* 0x00038c00019d7983 */ /* 0x000ee80000300800 */
[----:B------:R-:W3:Y:S04]  /*1d180*/  LDL.LU R179, [R1+0x380] ;  /* 0x0003800001b37983 */ /* 0x000ee80000300800 */
[----:B------:R-:W3:Y:S04]  /*1d190*/  LDL.LU R121, [R1+0x3cc] ;  /* 0x0003cc0001797983 */ /* 0x000ee80000300800 */
[----:B-1----:R-:W3:Y:S04]  /*1d1a0*/  LDL.LU R3, [R1+0x3b8] ;  /* 0x0003b80001037983 */ /* 0x002ee80000300800 */
[----:B------:R-:W3:Y:S04]  /*1d1b0*/  LDL.LU R241, [R1+0x3c0] ;  /* 0x0003c00001f17983 */ /* 0x000ee80000300800 */
[----:B------:R-:W3:Y:S01]  /*1d1c0*/  LDL.LU R57, [R1+0x374] ;  /* 0x0003740001397983 */ /* 0x000ee20000300800 */
[----:B------:R-:W-:-:S03]  /*1d1d0*/  SEL R148, R95, R178, !P5 ;  /* 0x000000b25f947207 */ /* 0x000fc60006800000 */
[----:B------:R-:W3:Y:S01]  /*1d1e0*/  LDL.LU R40, [R1+0x348] ;  /* 0x0003480001287983 */ /* 0x000ee20000300800 */
[----:B------:R-:W-:-:S03]  /*1d1f0*/  SEL R149, R95, R242, !P5 ;  /* 0x000000f25f957207 */ /* 0x000fc60006800000 */
[----:B------:R-:W3:Y:S04]  /*1d200*/  LDL.LU R178, [R1+0x340] ;  /* 0x0003400001b27983 */ /* 0x000ee80000300800 */
[----:B------:R-:W3:Y:S01]  /*1d210*/  LDL.LU R177, [R1+0x2fc] ;  /* 0x0002fc0001b17983 */ /* 0x000ee20000300800 */
[----:B------:R-:W-:-:S03]  /*1d220*/  SEL R150, R95, R244, !P5 ;  /* 0x000000f45f967207 */ /* 0x000fc60006800000 */
[----:B------:R-:W3:Y:S04]  /*1d230*/  LDL.LU R242, [R1+0x354] ;  /* 0x0003540001f27983 */ /* 0x000ee80000300800 */
[----:B------:R-:W3:Y:S04]  /*1d240*/  LDL.LU R244, [R1+0x300] ;  /* 0x0003000001f47983 */ /* 0x000ee80000300800 */
[----:B------:R-:W3:Y:S04]  /*1d250*/  LDL.LU R77, [R1+0x334] ;  /* 0x00033400014d7983 */ /* 0x000ee80000300800 */
[----:B------:R-:W3:Y:S04]  /*1d260*/  LDL.LU R104, [R1+0x32c] ;  /* 0x00032c0001687983 */ /* 0x000ee80000300800 */
[----:B------:R-:W3:Y:S01]  /*1d270*/  LDL.LU R236, [R1+0x324] ;  /* 0x0003240001ec7983 */ /* 0x000ee20000300800 */
[----:B------:R-:W-:-:S03]  /*1d280*/  SEL R152, R95, R226, !P5 ;  /* 0x000000e25f987207 */ /* 0x000fc60006800000 */
[----:B------:R-:W3:Y:S01]  /*1d290*/  LDL.LU R176, [R1+0x31c] ;  /* 0x00031c0001b07983 */ /* 0x000ee20000300800 */
[----:B------:R-:W-:-:S03]  /*1d2a0*/  SEL R153, R95, R238, !P5 ;  /* 0x000000ee5f997207 */ /* 0x000fc60006800000 */
[----:B------:R-:W3:Y:S04]  /*1d2b0*/  LDL.LU R65, [R1+0x318] ;  /* 0x0003180001417983 */ /* 0x000ee80000300800 */
[----:B----4-:R-:W4:Y:S04]  /*1d2c0*/  LDL.LU R2, [R1+0x314] ;  /* 0x0003140001027983 */ /* 0x010f280000300800 */
[----:B------:R-:W4:Y:S04]  /*1d2d0*/  LDL.LU R226, [R1+0x30c] ;  /* 0x00030c0001e27983 */ /* 0x000f280000300800 */
[----:B------:R-:W4:Y:S04]  /*1d2e0*/  LDL.LU R238, [R1+0x2f4] ;  /* 0x0002f40001ee7983 */ /* 0x000f280000300800 */
[----:B------:R-:W4:Y:S04]  /*1d2f0*/  LDL.LU R229, [R1+0x2f0] ;  /* 0x0002f00001e57983 */ /* 0x000f280000300800 */
[----:B------:R-:W4:Y:S04]  /*1d300*/  LDL.LU R235, [R1+0x2ec] ;  /* 0x0002ec0001eb7983 */ /* 0x000f280000300800 */
[----:B------:R-:W4:Y:S01]  /*1d310*/  LDL.LU R233, [R1+0x2e8] ;  /* 0x0002e80001e97983 */ /* 0x000f220000300800 */
[----:B------:R-:W-:-:S02]  /*1d320*/  SEL R251, R95, R172, !P5 ;  /* 0x000000ac5ffb7207 */ /* 0x000fc40006800000 */
[C---:B------:R-:W-:Y:S02]  /*1d330*/  SEL R243, R95.reuse, R173, !P5 ;  /* 0x000000ad5ff37207 */ /* 0x040fe40006800000 */
[----:B--2---:R-:W-:-:S05]  /*1d340*/  SEL R163, R95, R163, !P5 ;  /* 0x000000a35fa37207 */ /* 0x004fca0006800000 */
[----:B------:R-:W-:Y:S01]  /*1d350*/  STL [R1+0x6a0], R163 ;  /* 0x0006a0a301007387 */ /* 0x000fe20000100800 */
[----:B---3--:R-:W-:-:S05]  /*1d360*/  SEL R162, R95, R162, !P5 ;  /* 0x000000a25fa27207 */ /* 0x008fca0006800000 */
[----:B------:R1:W-:Y:S02]  /*1d370*/  STL [R1+0x69c], R162 ;  /* 0x00069ca201007387 */ /* 0x0003e40000100800 */
[C---:B-1----:R-:W-:Y:S02]  /*1d380*/  SEL R162, R95.reuse, R161, !P5 ;  /* 0x000000a15fa27207 */ /* 0x042fe40006800000 */
[C---:B------:R-:W-:Y:S02]  /*1d390*/  SEL R161, R95.reuse, R160, !P5 ;  /* 0x000000a05fa17207 */ /* 0x040fe40006800000 */
[C---:B------:R-:W-:Y:S01]  /*1d3a0*/  SEL R160, R95.reuse, R159, !P5 ;  /* 0x0000009f5fa07207 */ /* 0x040fe20006800000 */
[----:B------:R-:W-:Y:S01]  /*1d3b0*/  STL [R1+0x680], R162 ;  /* 0x000680a201007387 */ /* 0x000fe20000100800 */
[----:B------:R-:W-:-:S03]  /*1d3c0*/  SEL R159, R95, R158, !P5 ;  /* 0x0000009e5f9f7207 */ /* 0x000fc60006800000 */
[----:B------:R-:W-:Y:S01]  /*1d3d0*/  STL [R1+0x67c], R161 ;  /* 0x00067ca101007387 */ /* 0x000fe20000100800 */
[----:B------:R-:W-:-:S03]  /*1d3e0*/  SEL R158, R95, R157, !P5 ;  /* 0x0000009d5f9e7207 */ /* 0x000fc60006800000 */
[----:B------:R-:W-:Y:S04]  /*1d3f0*/  STL [R1+0x678], R160 ;  /* 0x000678a001007387 */ /* 0x000fe80000100800 */
[----:B------:R1:W-:Y:S04]  /*1d400*/  STL [R1+0x674], R159 ;  /* 0x0006749f01007387 */ /* 0x0003e80000100800 */
[----:B------:R2:W-:Y:S01]  /*1d410*/  STL [R1+0x670], R158 ;  /* 0x0006709e01007387 */ /* 0x0005e20000100800 */
[C---:B-1----:R-:W-:Y:S02]  /*1d420*/  SEL R159, R95.reuse, R121, !P5 ;  /* 0x000000795f9f7207 */ /* 0x042fe40006800000 */
[----:B------:R-:W-:-:S02]  /*1d430*/  SEL R121, R95, R241, !P5 ;  /* 0x000000f15f797207 */ /* 0x000fc40006800000 */
[C---:B--2---:R-:W-:Y:S02]  /*1d440*/  SEL R158, R95.reuse, R3, !P5 ;  /* 0x000000035f9e7207 */ /* 0x044fe40006800000 */
[C---:B------:R-:W-:Y:S01]  /*1d450*/  SEL R57, R95.reuse, R57, !P5 ;  /* 0x000000395f397207 */ /* 0x040fe20006800000 */
[----:B------:R-:W-:Y:S01]  /*1d460*/  STL [R1+0x66c], R159 ;  /* 0x00066c9f01007387 */ /* 0x000fe20000100800 */
[----:B------:R-:W-:-:S03]  /*1d470*/  SEL R3, R95, R40, !P5 ;  /* 0x000000285f037207 */ /* 0x000fc60006800000 */
[----:B------:R-:W-:Y:S01]  /*1d480*/  STL [R1+0x668], R121 ;  /* 0x0006687901007387 */ /* 0x000fe20000100800 */
[----:B------:R-:W-:-:S03]  /*1d490*/  SEL R40, R95, R178, !P5 ;  /* 0x000000b25f287207 */ /* 0x000fc60006800000 */
[----:B------:R-:W-:Y:S04]  /*1d4a0*/  STL [R1+0x664], R57 ;  /* 0x0006643901007387 */ /* 0x000fe80000100800 */
[----:B------:R1:W-:Y:S04]  /*1d4b0*/  STL [R1+0x660], R3 ;  /* 0x0006600301007387 */ /* 0x0003e80000100800 */
[----:B------:R-:W-:Y:S01]  /*1d4c0*/  STL [R1+0x65c], R40 ;  /* 0x00065c2801007387 */ /* 0x000fe20000100800 */
[----:B-1----:R-:W-:-:S05]  /*1d4d0*/  SEL R3, R95, R242, !P5 ;  /* 0x000000f25f037207 */ /* 0x002fca0006800000 */
[----:B------:R1:W-:Y:S01]  /*1d4e0*/  STL [R1+0x658], R3 ;  /* 0x0006580301007387 */ /* 0x0003e20000100800 */
[C---:B------:R-:W-:Y:S02]  /*1d4f0*/  SEL R57, R95.reuse, R236, !P5 ;  /* 0x000000ec5f397207 */ /* 0x040fe40006800000 */
[C---:B-1----:R-:W-:Y:S02]  /*1d500*/  SEL R3, R95.reuse, R104, !P5 ;  /* 0x000000685f037207 */ /* 0x042fe40006800000 */
[----:B------:R-:W-:-:S03]  /*1d510*/  SEL R40, R95, R176, !P5 ;  /* 0x000000b05f287207 */ /* 0x000fc60006800000 */
[----:B------:R1:W-:Y:S01]  /*1d520*/  STL [R1+0x654], R3 ;  /* 0x0006540301007387 */ /* 0x0003e20000100800 */
[----:B----4-:R-:W-:-:S03]  /*1d530*/  SEL R2, R95, R2, !P5 ;  /* 0x000000025f027207 */ /* 0x010fc60006800000 */
[----:B------:R-:W-:Y:S01]  /*1d540*/  STL [R1+0x650], R57 ;  /* 0x0006503901007387 */ /* 0x000fe20000100800 */
[----:B-1----:R-:W-:-:S03]  /*1d550*/  SEL R3, R95, R65, !P5 ;  /* 0x000000415f037207 */ /* 0x002fc60006800000 */
[----:B------:R-:W-:Y:S04]  /*1d560*/  STL [R1+0x64c], R40 ;  /* 0x00064c2801007387 */ /* 0x000fe80000100800 */
[----:B------:R1:W-:Y:S01]  /*1d570*/  STL [R1+0x648], R3 ;  /* 0x0006480301007387 */ /* 0x0003e20000100800 */
[----:B------:R-:W-:-:S03]  /*1d580*/  SEL R157, R95, R179, !P5 ;  /* 0x000000b35f9d7207 */ /* 0x000fc60006800000 */
[----:B------:R2:W-:Y:S04]  /*1d590*/  STL [R1+0x644], R2 ;  /* 0x0006440201007387 */ /* 0x0005e80000100800 */
[----:B------:R-:W3:Y:S01]  /*1d5a0*/  LDL.LU R179, [R1+0x2b4] ;  /* 0x0002b40001b37983 */ /* 0x000ee20000300800 */
[C---:B-1----:R-:W-:Y:S02]  /*1d5b0*/  SEL R3, R95.reuse, R235, !P5 ;  /* 0x000000eb5f037207 */ /* 0x042fe40006800000 */
[----:B--2---:R-:W-:-:S03]  /*1d5c0*/  SEL R2, R95, R233, !P5 ;  /* 0x000000e95f027207 */ /* 0x004fc60006800000 */
[----:B------:R1:W-:Y:S04]  /*1d5d0*/  STL [R1+0x640], R3 ;  /* 0x0006400301007387 */ /* 0x0003e80000100800 */
[----:B------:R-:W2:Y:S04]  /*1d5e0*/  LDL.LU R121, [R1+0x2b0] ;  /* 0x0002b00001797983 */ /* 0x000ea80000300800 */
[----:B------:R4:W-:Y:S04]  /*1d5f0*/  STL [R1+0x63c], R2 ;  /* 0x00063c0201007387 */ /* 0x0009e80000100800 */
[----:B------:R-:W2:Y:S04]  /*1d600*/  LDL.LU R165, [R1+0x2ac] ;  /* 0x0002ac0001a57983 */ /* 0x000ea80000300800 */
[----:B-1----:R-:W2:Y:S04]  /*1d610*/  LDL.LU R3, [R1+0x2e0] ;  /* 0x0002e00001037983 */ /* 0x002ea80000300800 */
        /* <DEDUP_REMOVED lines=8> */
[----:B------:R-:W2:Y:S01]  /*1d6a0*/  LDL.LU R168, [R1+0x2c0] ;  /* 0x0002c00001a87983 */ /* 0x000ea20000300800 */
[----:B------:R-:W-:-:S03]  /*1d6b0*/  SEL R160, R95, R244, !P5 ;  /* 0x000000f45fa07207 */ /* 0x000fc60006800000 */
        /* <DEDUP_REMOVED lines=14> */
[----:B----4-:R-:W4:Y:S04]  /*1d7a0*/  LDL.LU R2, [R1+0x280] ;  /* 0x0002800001027983 */ /* 0x010f280000300800 */
[----:B------:R-:W4:Y:S04]  /*1d7b0*/  LDL.LU R238, [R1+0x27c] ;  /* 0x00027c0001ee7983 */ /* 0x000f280000300800 */
[----:B------:R-:W4:Y:S04]  /*1d7c0*/  LDL.LU R229, [R1+0x278] ;  /* 0x0002780001e57983 */ /* 0x000f280000300800 */
[----:B------:R-:W4:Y:S04]  /*1d7d0*/  LDL.LU R235, [R1+0x270] ;  /* 0x0002700001eb7983 */ /* 0x000f280000300800 */
[----:B------:R-:W4:Y:S04]  /*1d7e0*/  LDL.LU R173, [R1+0x26c] ;  /* 0x00026c0001ad7983 */ /* 0x000f280000300800 */
[----:B------:R-:W4:Y:S01]  /*1d7f0*/  LDL.LU R233, [R1+0x268] ;  /* 0x0002680001e97983 */ /* 0x000f220000300800 */
[----:B------:R-:W-:-:S03]  /*1d800*/  SEL R162, R95, R226, !P5 ;  /* 0x000000e25fa27207 */ /* 0x000fc60006800000 */
[----:B------:R-:W4:Y:S04]  /*1d810*/  LDL.LU R174, [R1+0x74] ;  /* 0x0000740001ae7983 */ /* 0x000f280000300800 */
[----:B------:R-:W4:Y:S01]  /*1d820*/  LDL.LU R226, [R1+0x64] ;  /* 0x0000640001e27983 */ /* 0x000f220000300800 */
[----:B---3--:R-:W-:-:S05]  /*1d830*/  SEL R179, R95, R179, !P5 ;  /* 0x000000b35fb37207 */ /* 0x008fca0006800000 */
[----:B------:R1:W-:Y:S01]  /*1d840*/  STL [R1+0x638], R179 ;  /* 0x000638b301007387 */ /* 0x0003e20000100800 */
[----:B--2---:R-:W-:-:S03]  /*1d850*/  SEL R121, R95, R121, !P5 ;  /* 0x000000795f797207 */ /* 0x004fc60006800000 */
[----:B-1----:R-:W2:Y:S04]  /*1d860*/  LDL.LU R179, [R1+0x70c0] ;  /* 0x0070c00001b37983 */ /* 0x002ea80000300800 */
[----:B------:R1:W-:Y:S01]  /*1d870*/  STL [R1+0x634], R121 ;  /* 0x0006347901007387 */ /* 0x0003e20000100800 */
[----:B------:R-:W-:-:S03]  /*1d880*/  SEL R3, R95, R3, !P5 ;  /* 0x000000035f037207 */ /* 0x000fc60006800000 */
[----:B-1----:R-:W3:Y:S01]  /*1d890*/  LDL.LU R121, [R1+0x70bc] ;  /* 0x0070bc0001797983 */ /* 0x002ee20000300800 */
[----:B------:R-:W-:-:S03]  /*1d8a0*/  SEL R241, R95, R241, !P5 ;  /* 0x000000f15ff17207 */ /* 0x000fc60006800000 */
[----:B------:R1:W-:Y:S01]  /*1d8b0*/  STL [R1+0x630], R3 ;  /* 0x0006300301007387 */ /* 0x0003e20000100800 */
[C---:B------:R-:W-:Y:S02]  /*1d8c0*/  SEL R57, R95.reuse, R57, !P5 ;  /* 0x000000395f397207 */ /* 0x040fe40006800000 */
[C---:B------:R-:W-:Y:S01]  /*1d8d0*/  SEL R40, R95.reuse, R40, !P5 ;  /* 0x000000285f287207 */ /* 0x040fe20006800000 */
[----:B-1----:R-:W2:Y:S01]  /*1d8e0*/  LDL.LU R3, [R1+0x70b8] ;  /* 0x0070b80001037983 */ /* 0x002ea20000300800 */
[----:B------:R-:W-:-:S03]  /*1d8f0*/  SEL R178, R95, R178, !P5 ;  /* 0x000000b25fb27207 */ /* 0x000fc60006800000 */
[----:B------:R1:W-:Y:S01]  /*1d900*/  STL [R1+0x624], R241 ;  /* 0x000624f101007387 */ /* 0x0003e20000100800 */
[----:B------:R-:W-:-:S03]  /*1d910*/  SEL R177, R95, R177, !P5 ;  /* 0x000000b15fb17207 */ /* 0x000fc60006800000 */
[----:B-1----:R-:W3:Y:S04]  /*1d920*/  LDL.LU R241, [R1+0x70b4] ;  /* 0x0070b40001f17983 */ /* 0x002ee80000300800 */
[----:B------:R1:W-:Y:S01]  /*1d930*/  STL [R1+0x620], R57 ;  /* 0x0006203901007387 */ /* 0x0003e20000100800 */
[----:B------:R-:W-:-:S03]  /*1d940*/  SEL R242, R95, R242, !P5 ;  /* 0x000000f25ff27207 */ /* 0x000fc60006800000 */
[----:B-1----:R-:W3:Y:S01]  /*1d950*/  LDL.LU R57, [R1+0x70b0] ;  /* 0x0070b00001397983 */ /* 0x002ee20000300800 */
[----:B------:R-:W-:-:S03]  /*1d960*/  SEL R244, R95, R244, !P5 ;  /* 0x000000f45ff47207 */ /* 0x000fc60006800000 */
[----:B------:R1:W-:Y:S01]  /*1d970*/  STL [R1+0x61c], R40 ;  /* 0x00061c2801007387 */ /* 0x0003e20000100800 */
[C---:B------:R-:W-:Y:S02]  /*1d980*/  SEL R77, R95.reuse, R77, !P5 ;  /* 0x0000004d5f4d7207 */ /* 0x040fe40006800000 */
[C---:B------:R-:W-:Y:S01]  /*1d990*/  SEL R104, R95.reuse, R104, !P5 ;  /* 0x000000685f687207 */ /* 0x040fe20006800000 */
[----:B-1----:R-:W3:Y:S04]  /*1d9a0*/  LDL.LU R40, [R1+0x70ac] ;  /* 0x0070ac0001287983 */ /* 0x002ee80000300800 */
[----:B------:R1:W-:Y:S01]  /*1d9b0*/  STL [R1+0x618], R178 ;  /* 0x000618b201007387 */ /* 0x0003e20000100800 */
[----:B------:R-:W-:-:S03]  /*1d9c0*/  SEL R236, R95, R236, !P5 ;  /* 0x000000ec5fec7207 */ /* 0x000fc60006800000 */
        /* <DEDUP_REMOVED lines=8> */
[----:B----4-:R-:W-:-:S03]  /*1da50*/  SEL R2, R95, R2, !P5 ;  /* 0x000000025f027207 */ /* 0x010fc60006800000 */
[----:B-1----:R-:W4:Y:S04]  /*1da60*/  LDL.LU R244, [R1+0x709c] ;  /* 0x00709c0001f47983 */ /* 0x002f280000300800 */
[----:B------:R1:W-:Y:S01]  /*1da70*/  STL [R1+0x604], R77 ;  /* 0x0006044d01007387 */ /* 0x0003e20000100800 */
[----:B------:R-:W-:-:S03]  /*1da80*/  SEL R238, R95, R238, !P5 ;  /* 0x000000ee5fee7207 */ /* 0x000fc60006800000 */
        /* <DEDUP_REMOVED lines=10> */
[----:B------:R1:W-:Y:S04]  /*1db30*/  STL [R1+0x5f4], R65 ;  /* 0x0005f44101007387 */ /* 0x0003e80000100800 */
        /* <DEDUP_REMOVED lines=10> */
[----:B-1----:R-:W4:Y:S01]  /*1dbe0*/  LDL.LU R233, [R1+0x7074] ;  /* 0x0070740001e97983 */ /* 0x002f220000300800 */
[----:B------:R-:W-:-:S05]  /*1dbf0*/  SEL R226, R95, R226, !P5 ;  /* 0x000000e25fe27207 */ /* 0x000fca0006800000 */
[----:B------:R1:W-:Y:S01]  /*1dc00*/  STL [R1+0x5dc], R226 ;  /* 0x0005dce201007387 */ /* 0x0003e20000100800 */
[C---:B------:R-:W-:Y:S02]  /*1dc10*/  SEL R20, R95.reuse, R20, !P5 ;  /* 0x000000145f147207 */ /* 0x040fe40006800000 */
[C---:B------:R-:W-:Y:S02]  /*1dc20*/  SEL R19, R95.reuse, R19, !P5 ;  /* 0x000000135f137207 */ /* 0x040fe40006800000 */
[C---:B--2---:R-:W-:Y:S02]  /*1dc30*/  SEL R3, R95.reuse, R3, !P5 ;  /* 0x000000035f037207 */ /* 0x044fe40006800000 */
[C---:B---3--:R-:W-:Y:S02]  /*1dc40*/  SEL R57, R95.reuse, R57, !P5 ;  /* 0x000000395f397207 */ /* 0x048fe40006800000 */
[C---:B------:R-:W-:Y:S02]  /*1dc50*/  SEL R17, R95.reuse, R17, !P5 ;  /* 0x000000115f117207 */ /* 0x040fe40006800000 */
[----:B----4-:R-:W-:-:S02]  /*1dc60*/  SEL R104, R95, R104, !P5 ;  /* 0x000000685f687207 */ /* 0x010fc40006800000 */
[C---:B------:R-:W-:Y:S02]  /*1dc70*/  SEL R236, R95.reuse, R236, !P5 ;  /* 0x000000ec5fec7207 */ /* 0x040fe40006800000 */
[C---:B------:R-:W-:Y:S02]  /*1dc80*/  SEL R2, R95.reuse, R2, !P5 ;  /* 0x000000025f027207 */ /* 0x040fe40006800000 */
[C---:B-1----:R-:W-:Y:S02]  /*1dc90*/  SEL R226, R95.reuse, R233, !P5 ;  /* 0x000000e95fe27207 */ /* 0x042fe40006800000 */
[----:B------:R-:W2:Y:S04]  /*1dca0*/  LDL.LU R233, [R1+0x7070] ;  /* 0x0070700001e97983 */ /* 0x000ea80000300800 */
[----:B------:R1:W-:Y:S02]  /*1dcb0*/  STL [R1+0x5d8], R226 ;  /* 0x0005d8e201007387 */ /* 0x0003e40000100800 */
[----:B-1----:R-:W-:-:S02]  /*1dcc0*/  SEL R226, R95, R235, !P5 ;  /* 0x000000eb5fe27207 */ /* 0x002fc40006800000 */
[----:B------:R-:W3:Y:S04]  /*1dcd0*/  LDL.LU R235, [R1+0x706c] ;  /* 0x00706c0001eb7983 */ /* 0x000ee80000300800 */
[----:B------:R1:W-:Y:S02]  /*1dce0*/  STL [R1+0x5d4], R226 ;  /* 0x0005d4e201007387 */ /* 0x0003e40000100800 */
[C---:B-1----:R-:W-:Y:S02]  /*1dcf0*/  SEL R226, R95.reuse, R229, !P5 ;  /* 0x000000e55fe27207 */ /* 0x042fe40006800000 */
[----:B------:R-:W4:Y:S04]  /*1dd00*/  LDL.LU R229, [R1+0x7068] ;  /* 0x0070680001e57983 */ /* 0x000f280000300800 */
[----:B------:R1:W-:Y:S02]  /*1dd10*/  STL [R1+0x5d0], R226 ;  /* 0x0005d0e201007387 */ /* 0x0003e40000100800 */
[----:B-1----:R-:W-:-:S02]  /*1dd20*/  SEL R226, R95, R238, !P5 ;  /* 0x000000ee5fe27207 */ /* 0x002fc40006800000 */
[----:B------:R-:W2:Y:S04]  /*1dd30*/  LDL.LU R238, [R1+0x7064] ;  /* 0x0070640001ee7983 */ /* 0x000ea80000300800 */
[----:B------:R1:W-:Y:S04]  /*1dd40*/  STL [R1+0x5cc], R2 ;  /* 0x0005cc0201007387 */ /* 0x0003e80000100800 */
[----:B-1----:R-:W3:Y:S04]  /*1dd50*/  LDL.LU R2, [R1+0x7060] ;  /* 0x0070600001027983 */ /* 0x002ee80000300800 */
[----:B------:R1:W-:Y:S04]  /*1dd60*/  STL [R1+0x5c0], R236 ;  /* 0x0005c0ec01007387 */ /* 0x0003e80000100800 */
[----:B------:R1:W-:Y:S02]  /*1dd70*/  STL [R1+0x5bc], R104 ;  /* 0x0005bc6801007387 */ /* 0x0003e40000100800 */
[----:B-1----:R-:W-:-:S02]  /*1dd80*/  SEL R236, R95, R77, !P5 ;  /* 0x0000004d5fec7207 */ /* 0x002fc40006800000 */
[C---:B------:R-:W-:Y:S02]  /*1dd90*/  SEL R77, R95.reuse, R244, !P5 ;  /* 0x000000f45f4d7207 */ /* 0x040fe40006800000 */
[C---:B------:R-:W-:Y:S01]  /*1dda0*/  SEL R104, R95.reuse, R242, !P5 ;  /* 0x000000f25f687207 */ /* 0x040fe20006800000 */
[----:B------:R-:W-:Y:S04]  /*1ddb0*/  STL [R1+0x5b8], R236 ;  /* 0x0005b8ec01007387 */ /* 0x000fe80000100800 */
[----:B------:R1:W-:Y:S04]  /*1ddc0*/  STL [R1+0x5b4], R77 ;  /* 0x0005b44d01007387 */ /* 0x0003e80000100800 */
[----:B------:R-:W-:Y:S01]  /*1ddd0*/  STL [R1+0x5b0], R104 ;  /* 0x0005b06801007387 */ /* 0x000fe20000100800 */
[----:B-1----:R-:W-:-:S05]  /*1dde0*/  SEL R77, R95, R178, !P5 ;  /* 0x000000b25f4d7207 */ /* 0x002fca0006800000 */
[----:B------:R1:W-:Y:S04]  /*1ddf0*/  STL [R1+0x5ac], R77 ;  /* 0x0005ac4d01007387 */ /* 0x0003e80000100800 */
[----:B------:R1:W-:Y:S02]  /*1de00*/  STL [R1+0x5a8], R57 ;  /* 0x0005a83901007387 */ /* 0x0003e40000100800 */
[C---:B-1----:R-:W-:Y:S02]  /*1de10*/  SEL R77, R95.reuse, R241, !P5 ;  /* 0x000000f15f4d7207 */ /* 0x042fe40006800000 */
[----:B------:R-:W-:-:S03]  /*1de20*/  SEL R57, R95, R121, !P5 ;  /* 0x000000795f397207 */ /* 0x000fc60006800000 */
[----:B------:R1:W-:Y:S04]  /*1de30*/  STL [R1+0x5a4], R77 ;  /* 0x0005a44d01007387 */ /* 0x0003e80000100800 */
[----:B------:R1:W-:Y:S04]  /*1de40*/  STL [R1+0x5a0], R3 ;  /* 0x0005a00301007387 */ /* 0x0003e80000100800 */
[----:B------:R1:W-:Y:S01]  /*1de50*/  STL [R1+0x59c], R57 ;  /* 0x00059c3901007387 */ /* 0x0003e20000100800 */
[----:B------:R-:W-:Y:S01]  /*1de60*/  @!P2 IMAD.MOV R245, RZ, RZ, -R245 ;  /* 0x000000fffff5a224 */ /* 0x000fe200078e0af5 */
[----:B-1----:R-:W1:Y:S01]  /*1de70*/  LDC R77, c[0x0][0x23c] ;  /* 0x00008f00ff4d7b82 */ /* 0x002e620000000800 */
[----:B------:R-:W-:-:S05]  /*1de80*/  SEL R3, R95, R180, !P5 ;  /* 0x000000b45f037207 */ /* 0x000fca0006800000 */
[----:B------:R1:W-:Y:S01]  /*1de90*/  STL [R1+0x598], R3 ;  /* 0x0005980301007387 */ /* 0x0003e20000100800 */
[C---:B------:R-:W-:Y:S02]  /*1dea0*/  SEL R57, R95.reuse, R78, !P5 ;  /* 0x0000004e5f397207 */ /* 0x040fe40006800000 */
[----:B-1----:R-:W-:-:S05]  /*1deb0*/  SEL R3, R95, R81, !P5 ;  /* 0x000000515f037207 */ /* 0x002fca0006800000 */
[----:B------:R1:W-:Y:S04]  /*1dec0*/  STL [R1+0x594], R3 ;  /* 0x0005940301007387 */ /* 0x0003e80000100800 */
[----:B------:R1:W-:Y:S02]  /*1ded0*/  STL [R1+0x590], R20 ;  /* 0x0005901401007387 */ /* 0x0003e40000100800 */
[C---:B-1----:R-:W-:Y:S02]  /*1dee0*/  SEL R3, R95.reuse, R122, !P5 ;  /* 0x0000007a5f037207 */ /* 0x042fe40006800000 */
[----:B------:R-:W-:Y:S01]  /*1def0*/  STL [R1+0x58c], R57 ;  /* 0x00058c3901007387 */ /* 0x000fe20000100800 */
[----:B------:R-:W-:-:S03]  /*1df00*/  SEL R20, R95, R182, !P5 ;  /* 0x000000b65f147207 */ /* 0x000fc60006800000 */
[----:B------:R1:W-:Y:S04]  /*1df10*/  STL [R1+0x588], R3 ;  /* 0x0005880301007387 */ /* 0x0003e80000100800 */
[----:B------:R1:W-:Y:S02]  /*1df20*/  STL [R1+0x584], R20 ;  /* 0x0005841401007387 */ /* 0x0003e40000100800 */
[C---:B-1----:R-:W-:Y:S02]  /*1df30*/  SEL R3, R95.reuse, R184, !P5 ;  /* 0x000000b85f037207 */ /* 0x042fe40006800000 */
[----:B------:R-:W-:-:S03]  /*1df40*/  SEL R20, R95, R5, !P5 ;  /* 0x000000055f147207 */ /* 0x000fc60006800000 */
[----:B------:R1:W-:Y:S01]  /*1df50*/  STL [R1+0x580], R3 ;  /* 0x0005800301007387 */ /* 0x0003e20000100800 */
[----:B------:R-:W-:-:S05]  /*1df60*/  SEL R5, R95, R58, !P5 ;  /* 0x0000003a5f057207 */ /* 0x000fca0006800000 */
[----:B------:R1:W-:Y:S02]  /*1df70*/  STL [R1+0x57c], R5 ;  /* 0x00057c0501007387 */ /* 0x0003e40000100800 */
[C---:B-1----:R-:W-:Y:S02]  /*1df80*/  SEL R3, R95.reuse, R88, !P5 ;  /* 0x000000585f037207 */ /* 0x042fe40006800000 */
[----:B------:R-:W-:Y:S04]  /*1df90*/  STL [R1+0x578], R19 ;  /* 0x0005781301007387 */ /* 0x000fe80000100800 */
[----:B------:R1:W-:Y:S01]  /*1dfa0*/  STL [R1+0x574], R3 ;  /* 0x0005740301007387 */ /* 0x0003e20000100800 */
[----:B------:R-:W-:-:S05]  /*1dfb0*/  SEL R5, R95, R123, !P5 ;  /* 0x0000007b5f057207 */ /* 0x000fca0006800000 */
[----:B------:R1:W-:Y:S02]  /*1dfc0*/  STL [R1+0x570], R5 ;  /* 0x0005700501007387 */ /* 0x0003e40000100800 */
[----:B-1----:R-:W-:-:S05]  /*1dfd0*/  SEL R3, R95, R186, !P5 ;  /* 0x000000ba5f037207 */ /* 0x002fca0006800000 */
[----:B------:R1:W-:Y:S01]  /*1dfe0*/  STL [R1+0x56c], R3 ;  /* 0x00056c0301007387 */ /* 0x0003e20000100800 */
[C---:B------:R-:W-:Y:S02]  /*1dff0*/  SEL R5, R95.reuse, R18, !P5 ;  /* 0x000000125f057207 */ /* 0x040fe40006800000 */
        /* <DEDUP_REMOVED lines=21> */
[----:B------:R-:W-:Y:S01]  /*1e150*/  STL [R1+0x53c], R5 ;  /* 0x00053c0501007387 */ /* 0x000fe20000100800 */
[----:B-1----:R-:W-:-:S05]  /*1e160*/  SEL R3, R95, R126, !P5 ;  /* 0x0000007e5f037207 */ /* 0x002fca0006800000 */
[----:B------:R1:W-:Y:S02]  /*1e170*/  STL [R1+0x538], R3 ;  /* 0x0005380301007387 */ /* 0x0003e40000100800 */
[----:B-1----:R-:W-:-:S05]  /*1e180*/  SEL R3, R95, R196, !P5 ;  /* 0x000000c45f037207 */ /* 0x002fca0006800000 */
[----:B------:R1:W-:Y:S01]  /*1e190*/  STL [R1+0x534], R3 ;  /* 0x0005340301007387 */ /* 0x0003e20000100800 */
[C---:B------:R-:W-:Y:S02]  /*1e1a0*/  SEL R17, R95.reuse, R9, !P5 ;  /* 0x000000095f117207 */ /* 0x040fe40006800000 */
[----:B-1----:R-:W-:-:S05]  /*1e1b0*/  SEL R3, R95, R15, !P5 ;  /* 0x0000000f5f037207 */ /* 0x002fca0006800000 */
[----:B------:R1:W-:Y:S01]  /*1e1c0*/  STL [R1+0x530], R3 ;  /* 0x0005300301007387 */ /* 0x0003e20000100800 */
[C---:B------:R-:W-:Y:S02]  /*1e1d0*/  SEL R9, R95.reuse, R4, !P5 ;  /* 0x000000045f097207 */ /* 0x040fe40006800000 */
[C---:B------:R-:W-:Y:S02]  /*1e1e0*/  SEL R4, R95.reuse, R230, !P5 ;  /* 0x000000e65f047207 */ /* 0x040fe40006800000 */
[----:B-1----:R-:W-:-:S05]  /*1e1f0*/  SEL R3, R95, R47, !P5 ;  /* 0x0000002f5f037207 */ /* 0x002fca0006800000 */
        /* <DEDUP_REMOVED lines=8> */
[----:B------:R1:W-:Y:S04]  /*1e280*/  STL [R1+0x51c], R3 ;  /* 0x00051c0301007387 */ /* 0x0003e80000100800 */
[----:B------:R-:W-:Y:S01]  /*1e290*/  STL [R1+0x510], R4 ;  /* 0x0005100401007387 */ /* 0x000fe20000100800 */
[----:B-1----:R-:W-:-:S05]  /*1e2a0*/  SEL R3, R95, R130, !P5 ;  /* 0x000000825f037207 */ /* 0x002fca0006800000 */
[----:B------:R1:W-:Y:S01]  /*1e2b0*/  STL [R1+0x50c], R3 ;  /* 0x00050c0301007387 */ /* 0x0003e20000100800 */
[C---:B------:R-:W-:Y:S02]  /*1e2c0*/  SEL R5, R95.reuse, R108, !P5 ;  /* 0x0000006c5f057207 */ /* 0x040fe40006800000 */
[----:B-1----:R-:W-:-:S05]  /*1e2d0*/  SEL R3, R95, R208, !P5 ;  /* 0x000000d05f037207 */ /* 0x002fca0006800000 */
[----:B------:R1:W-:Y:S01]  /*1e2e0*/  STL [R1+0x508], R3 ;  /* 0x0005080301007387 */ /* 0x0003e20000100800 */
[----:B------:R-:W-:-:S03]  /*1e2f0*/  SEL R4, R95, R131, !P5 ;  /* 0x000000835f047207 */ /* 0x000fc60006800000 */
[----:B------:R4:W-:Y:S01]  /*1e300*/  STL [R1+0x500], R5 ;  /* 0x0005000501007387 */ /* 0x0009e20000100800 */
[----:B-1----:R-:W-:-:S05]  /*1e310*/  SEL R3, R95, R92, !P5 ;  /* 0x0000005c5f037207 */ /* 0x002fca0006800000 */
[----:B------:R1:W-:Y:S01]  /*1e320*/  STL [R1+0x4fc], R3 ;  /* 0x0004fc0301007387 */ /* 0x0003e20000100800 */
[----:B----4-:R-:W-:-:S03]  /*1e330*/  SEL R5, R95, R211, !P5 ;  /* 0x000000d35f057207 */ /* 0x010fc60006800000 */
[----:B------:R4:W-:Y:S01]  /*1e340*/  STL [R1+0x4f8], R4 ;  /* 0x0004f80401007387 */ /* 0x0009e20000100800 */
[----:B-1----:R-:W-:-:S05]  /*1e350*/  SEL R3, R95, R210, !P5 ;  /* 0x000000d25f037207 */ /* 0x002fca0006800000 */
[----:B------:R1:W-:Y:S01]  /*1e360*/  STL [R1+0x4f0], R3 ;  /* 0x0004f00301007387 */ /* 0x0003e20000100800 */
[----:B----4-:R-:W-:-:S03]  /*1e370*/  SEL R4, R95, R83, !P5 ;  /* 0x000000535f047207 */ /* 0x010fc60006800000 */
[----:B------:R4:W-:Y:S01]  /*1e380*/  STL [R1+0x4e8], R5 ;  /* 0x0004e80501007387 */ /* 0x0009e20000100800 */
[C---:B-1----:R-:W-:Y:S02]  /*1e390*/  SEL R3, R95.reuse, R96, !P5 ;  /* 0x000000605f037207 */ /* 0x042fe40006800000 */
[----:B----4-:R-:W-:-:S03]  /*1e3a0*/  SEL R5, R95, R105, !P5 ;  /* 0x000000695f057207 */ /* 0x010fc60006800000 */
[----:B------:R1:W-:Y:S04]  /*1e3b0*/  STL [R1+0x4e4], R3 ;  /* 0x0004e40301007387 */ /* 0x0003e80000100800 */
[----:B------:R4:W-:Y:S01]  /*1e3c0*/  STL [R1+0x4e0], R4 ;  /* 0x0004e00401007387 */ /* 0x0009e20000100800 */
[----:B-1----:R-:W-:-:S03]  /*1e3d0*/  SEL R3, R95, R132, !P5 ;  /* 0x000000845f037207 */ /* 0x002fc60006800000 */
[----:B------:R-:W-:Y:S01]  /*1e3e0*/  STL [R1+0x4dc], R5 ;  /* 0x0004dc0501007387 */ /* 0x000fe20000100800 */
[----:B----4-:R-:W-:-:S03]  /*1e3f0*/  SEL R4, R95, R212, !P5 ;  /* 0x000000d45f047207 */ /* 0x010fc60006800000 */
[----:B------:R1:W-:Y:S04]  /*1e400*/  STL [R1+0x4d8], R3 ;  /* 0x0004d80301007387 */ /* 0x0003e80000100800 */
[----:B------:R4:W-:Y:S01]  /*1e410*/  STL [R1+0x4d4], R4 ;  /* 0x0004d40401007387 */ /* 0x0009e20000100800 */
[C---:B-1----:R-:W-:Y:S02]  /*1e420*/  SEL R3, R95.reuse, R214, !P5 ;  /* 0x000000d65f037207 */ /* 0x042fe40006800000 */
[C---:B------:R-:W-:Y:S02]  /*1e430*/  SEL R5, R95.reuse, R39, !P5 ;  /* 0x000000275f057207 */ /* 0x040fe40006800000 */
[C---:B----4-:R-:W-:Y:S01]  /*1e440*/  SEL R4, R95.reuse, R63, !P5 ;  /* 0x0000003f5f047207 */ /* 0x050fe20006800000 */
        /* <DEDUP_REMOVED lines=8> */
[----:B----4-:R-:W-:-:S03]  /*1e4d0*/  SEL R4, R95, R106, !P5 ;  /* 0x0000006a5f047207 */ /* 0x010fc60006800000 */
[----:B------:R1:W-:Y:S04]  /*1e4e0*/  STL [R1+0x4b4], R3 ;  /* 0x0004b40301007387 */ /* 0x0003e80000100800 */
[----:B------:R-:W4:Y:S01]  /*1e4f0*/  LDL R81, [R1+0x30e8] ;  /* 0x0030e80001517983 */ /* 0x000f220000100800 */
[----:B-1----:R-:W-:-:S03]  /*1e500*/  SEL R3, R95, R87, !P5 ;  /* 0x000000575f037207 */ /* 0x002fc60006800000 */
[----:B------:R1:W-:Y:S04]  /*1e510*/  STL [R1+0x48c], R4 ;  /* 0x00048c0401007387 */ /* 0x0003e80000100800 */
[----:B------:R2:W-:Y:S04]  /*1e520*/  STL [R1+0x488], R3 ;  /* 0x0004880301007387 */ /* 0x0005e80000100800 */
[----:B------:R-:W4:Y:S01]  /*1e530*/  LDL R121, [R1+0x30ec] ;  /* 0x0030ec0001797983 */ /* 0x000f220000100800 */
[----:B-1----:R-:W-:-:S03]  /*1e540*/  SEL R4, R95, R240, !P5 ;  /* 0x000000f05f047207 */ /* 0x002fc60006800000 */
[----:B--2---:R-:W2:Y:S04]  /*1e550*/  LDL R3, [R1+0x32e0] ;  /* 0x0032e00001037983 */ /* 0x004ea80000100800 */
[----:B------:R1:W-:Y:S04]  /*1e560*/  STL [R1+0x480], R4 ;  /* 0x0004800401007387 */ /* 0x0003e80000100800 */
[----:B------:R-:W2:Y:S01]  /*1e570*/  LDL R57, [R1+0x32e4] ;  /* 0x0032e40001397983 */ /* 0x000ea20000100800 */
[----:B------:R-:W-:Y:S01]  /*1e580*/  @!P1 IMAD.MOV R246, RZ, RZ, -R246 ;  /* 0x000000fffff69224 */ /* 0x000fe200078e0af6 */
[C---:B-1----:R-:W-:Y:S01]  /*1e590*/  SEL R4, R95.reuse, R218, !P5 ;  /* 0x000000da5f047207 */ /* 0x042fe20006800000 */
[----:B------:R-:W-:Y:S01]  /*1e5a0*/  @!P4 IMAD.MOV R248, RZ, RZ, -R248 ;  /* 0x000000fffff8c224 */ /* 0x000fe200078e0af8 */
[C---:B------:R-:W-:Y:S01]  /*1e5b0*/  SEL R5, R95.reuse, R239, !P5 ;  /* 0x000000ef5f057207 */ /* 0x040fe20006800000 */
[----:B------:R-:W1:Y:S02]  /*1e5c0*/  S2R R104, SR_TID.X ;  /* 0x0000000000687919 */ /* 0x000e640000002100 */
[----:B------:R3:W-:Y:S01]  /*1e5d0*/  STL [R1+0x47c], R4 ;  /* 0x00047c0401007387 */ /* 0x0007e20000100800 */
[----:B------:R-:W-:-:S03]  /*1e5e0*/  SEL R12, R95, R94, !P5 ;  /* 0x0000005e5f0c7207 */ /* 0x000fc60006800000 */
[----:B------:R3:W-:Y:S02]  /*1e5f0*/  STL [R1+0x474], R5 ;  /* 0x0004740501007387 */ /* 0x0007e40000100800 */
[C---:B---3--:R-:W-:Y:S02]  /*1e600*/  SEL R4, R95.reuse, R64, !P5 ;  /* 0x000000405f047207 */ /* 0x048fe40006800000 */
[----:B------:R-:W-:-:S03]  /*1e610*/  SEL R5, R95, R107, !P5 ;  /* 0x0000006b5f057207 */ /* 0x000fc60006800000 */
[----:B------:R3:W-:Y:S01]  /*1e620*/  STL [R1+0x470], R4 ;  /* 0x0004700401007387 */ /* 0x0007e20000100800 */
[----:B------:R-:W-:-:S03]  /*1e630*/  ISETP.NE.AND P0, PT, R2, RZ, PT ;  /* 0x000000ff0200720c */ /* 0x000fc60003f05270 */
[----:B------:R-:W-:Y:S01]  /*1e640*/  STL [R1+0x46c], R12 ;  /* 0x00046c0c01007387 */ /* 0x000fe20000100800 */
[----:B---3--:R-:W-:-:S03]  /*1e650*/  SEL R4, R95, R135, !P5 ;  /* 0x000000875f047207 */ /* 0x008fc60006800000 */
[----:B------:R3:W-:Y:S01]  /*1e660*/  STL [R1+0x468], R5 ;  /* 0x0004680501007387 */ /* 0x0007e20000100800 */
[C---:B------:R-:W-:Y:S02]  /*1e670*/  SEL R188, R95.reuse, R198, !P5 ;  /* 0x000000c65fbc7207 */ /* 0x040fe40006800000 */
[C---:B------:R-:W-:Y:S01]  /*1e680*/  SEL R192, R95.reuse, R14, !P5 ;  /* 0x0000000e5fc07207 */ /* 0x040fe20006800000 */
[----:B------:R1:W-:Y:S01]  /*1e690*/  STL [R1+0x464], R4 ;  /* 0x0004640401007387 */ /* 0x0003e20000100800 */
[C---:B------:R-:W-:Y:S02]  /*1e6a0*/  SEL R198, R95.reuse, R13, !P5 ;  /* 0x0000000d5fc67207 */ /* 0x040fe40006800000 */
[C---:B---3--:R-:W-:Y:S02]  /*1e6b0*/  SEL R5, R95.reuse, R223, !P5 ;  /* 0x000000df5f057207 */ /* 0x048fe40006800000 */
[----:B-1----:R-:W-:-:S03]  /*1e6c0*/  SEL R4, R95, R232, !P5 ;  /* 0x000000e85f047207 */ /* 0x002fc60006800000 */
[----:B------:R1:W-:Y:S04]  /*1e6d0*/  STL [R1+0x45c], R5 ;  /* 0x00045c0501007387 */ /* 0x0003e80000100800 */
[----:B------:R-:W-:Y:S01]  /*1e6e0*/  STL [R1+0x458], R4 ;  /* 0x0004580401007387 */ /* 0x000fe20000100800 */
[----:B------:R-:W-:Y:S02]  /*1e6f0*/  LOP3.LUT R104, R104, 0x3f, RZ, 0xc0, !PT ;  /* 0x0000003f68687812 */ /* 0x000fe400078ec0ff */
[----:B------:R-:W-:-:S03]  /*1e700*/  SEL R239, R95, R0, !P5 ;  /* 0x000000005fef7207 */ /* 0x000fc60006800000 */
[----:B------:R-:W-:-:S04]  /*1e710*/  IMAD R0, R104, R77, RZ ;  /* 0x0000004d68007224 */ /* 0x000fc800078e02ff */
[----:B-1----:R-:W-:Y:S01]  /*1e720*/  IMAD R5, R77, 0x40, R0 ;  /* 0x000000404d057824 */ /* 0x002fe200078e0200 */
[----:B----4-:R-:W-:Y:S02]  /*1e730*/  ISETP.GE.AND P1, PT, R81, RZ, PT ;  /* 0x000000ff5100720c */ /* 0x010fe40003f26270 */
[----:B------:R-:W-:Y:S02]  /*1e740*/  ISETP.GE.AND P2, PT, R121, RZ, PT ;  /* 0x000000ff7900720c */ /* 0x000fe40003f46270 */
[----:B--2---:R-:W-:Y:S02]  /*1e750*/  ISETP.GE.AND P3, PT, R3, RZ, PT ;  /* 0x000000ff0300720c */ /* 0x004fe40003f66270 */
[----:B------:R-:W-:-:S09]  /*1e760*/  ISETP.GE.AND P4, PT, R57, RZ, PT ;  /* 0x000000ff3900720c */ /* 0x000fd20003f86270 */
[----:B------:R-:W-:Y:S01]  /*1e770*/  @!P2 IMAD.MOV R229, RZ, RZ, -R229 ;  /* 0x000000ffffe5a224 */ /* 0x000fe200078e0ae5 */
[----:B------:R-:W-:Y:S02]  /*1e780*/  LOP3.LUT R3, RZ, R2, RZ, 0x33, !PT ;  /* 0x00000002ff037212 */ /* 0x000fe400078e33ff */
[----:B------:R-:W-:Y:S01]  /*1e790*/  @!P1 IADD3 R238, -R238, RZ, RZ ;  /* 0x000000ffeeee9210 */ /* 0x000fe20007ffe1ff */
[----:B------:R-:W-:Y:S01]  /*1e7a0*/  @!P3 IMAD.MOV R235, RZ, RZ, -R235 ;  /* 0x000000ffffebb224 */ /* 0x000fe200078e0aeb */
[C---:B------:R-:W-:Y:S02]  /*1e7b0*/  SEL R13, R3.reuse, R229, !P0 ;  /* 0x000000e5030d7207 */ /* 0x040fe40004000000 */
[C---:B------:R-:W-:Y:S02]  /*1e7c0*/  SEL R14, R3.reuse, R238, !P0 ;  /* 0x000000ee030e7207 */ /* 0x040fe40004000000 */
[----:B------:R-:W-:Y:S01]  /*1e7d0*/  SEL R12, R3, R235, !P0 ;  /* 0x000000eb030c7207 */ /* 0x000fe20004000000 */
[----:B------:R-:W-:-:S02]  /*1e7e0*/  @!P4 IMAD.MOV R233, RZ, RZ, -R233 ;  /* 0x000000ffffe9c224 */ /* 0x000fc400078e0ae9 */
[----:B------:R-:W-:Y:S03]  /*1e7f0*/  STL [R1+0x8dc], R14 ;  /* 0x0008dc0e01007387 */ /* 0x000fe60000100800 */
[----:B------:R-:W-:Y:S01]  /*1e800*/  SEL R3, R3, R233, !P0 ;  /* 0x000000e903037207 */ /* 0x000fe20004000000 */
[----:B------:R1:W-:Y:S04]  /*1e810*/  STL [R1+0x8d8], R13 ;  /* 0x0008d80d01007387 */ /* 0x0003e80000100800 */
[----:B------:R-:W2:Y:S04]  /*1e820*/  LDL.LU R18, [R1+0xc] ;  /* 0x00000c0001127983 */ /* 0x000ea80000300800 */
[----:B------:R-:W-:Y:S04]  /*1e830*/  STL [R1+0x8d4], R12 ;  /* 0x0008d40c01007387 */ /* 0x000fe80000100800 */
[----:B------:R-:W3:Y:S04]  /*1e840*/  LDL.LU R125, [R1+0x1c] ;  /* 0x00001c00017d7983 */ /* 0x000ee80000300800 */
[----:B------:R4:W-:Y:S04]  /*1e850*/  STL [R1+0x8e0], R3 ;  /* 0x0008e00301007387 */ /* 0x0009e80000100800 */
[----:B------:R-:W3:Y:S04]  /*1e860*/  LDL.LU R123, [R1+0x30] ;  /* 0x00003000017b7983 */ /* 0x000ee80000300800 */
        /* <DEDUP_REMOVED lines=8> */
[----:B------:R-:W3:Y:S01]  /*1e8f0*/  LDL.LU R77, [R1+0x1e4] ;  /* 0x0001e400014d7983 */ /* 0x000ee20000300800 */
[----:B------:R-:W-:Y:S01]  /*1e900*/  @!P6 IMAD.MOV R249, RZ, RZ, -R249 ;  /* 0x000000fffff9e224 */ /* 0x000fe200078e0af9 */
[----:B------:R-:W-:-:S02]  /*1e910*/  SEL R196, R95, R202, !P5 ;  /* 0x000000ca5fc47207 */ /* 0x000fc40006800000 */
[C---:B------:R-:W-:Y:S02]  /*1e920*/  SEL R244, R95.reuse, R245, !P5 ;  /* 0x000000f55ff47207 */ /* 0x040fe40006800000 */
[C---:B------:R-:W-:Y:S02]  /*1e930*/  SEL R182, R95.reuse, R194, !P5 ;  /* 0x000000c25fb67207 */ /* 0x040fe40006800000 */
[C---:B------:R-:W-:Y:S02]  /*1e940*/  SEL R202, R95.reuse, R227, !P5 ;  /* 0x000000e35fca7207 */ /* 0x040fe40006800000 */
[C---:B------:R-:W-:Y:S02]  /*1e950*/  SEL R242, R95.reuse, R247, !P5 ;  /* 0x000000f75ff27207 */ /* 0x040fe40006800000 */
[C---:B------:R-:W-:Y:S02]  /*1e960*/  SEL R245, R95.reuse, R246, !P5 ;  /* 0x000000f65ff57207 */ /* 0x040fe40006800000 */
        /* <DEDUP_REMOVED lines=73> */
[----:B------:R-:W-:Y:S02]  /*1ee00*/  SEL R246, R95, R249, !P5 ;  /* 0x000000f95ff67207 */ /* 0x000fe40006800000 */
[----:B------:R-:W-:Y:S01]  /*1ee10*/  LEA R2, P5, R0, UR4, 0x2 ;  /* 0x0000000400027c11 */ /* 0x000fe2000f8a10ff */
[----:B-1----:R-:W-:-:S03]  /*1ee20*/  IMAD R13, R37, UR14, RZ ;  /* 0x0000000e250d7c24 */ /* 0x002fc6000f8e02ff */
[----:B----4-:R-:W-:Y:S01]  /*1ee30*/  LEA.HI.X.SX32 R3, R0, UR5, 0x2, P5 ;  /* 0x0000000500037c11 */ /* 0x010fe2000a8f16ff */
[----:B------:R-:W-:Y:S02]  /*1ee40*/  IMAD R0, R46, UR14, RZ ;  /* 0x0000000e2e007c24 */ /* 0x000fe4000f8e02ff */
[----:B------:R-:W-:-:S03]  /*1ee50*/  IMAD R12, R35, UR14, RZ ;  /* 0x0000000e230c7c24 */ /* 0x000fc6000f8e02ff */
[----:B------:R1:W-:Y:S04]  /*1ee60*/  STL [R1+0x518], R0 ;  /* 0x0005180001007387 */ /* 0x0003e80000100800 */
[----:B------:R4:W-:Y:S01]  /*1ee70*/  STL [R1+0x514], R13 ;  /* 0x0005140d01007387 */ /* 0x0009e20000100800 */
[----:B-1----:R-:W-:-:S03]  /*1ee80*/  IMAD R0, R30, UR14, RZ ;  /* 0x0000000e1e007c24 */ /* 0x002fc6000f8e02ff */
[----:B------:R1:W-:Y:S01]  /*1ee90*/  STL [R1+0x504], R12 ;  /* 0x0005040c01007387 */ /* 0x0003e20000100800 */
[----:B----4-:R-:W-:-:S03]  /*1eea0*/  IMAD R13, R24, UR14, RZ ;  /* 0x0000000e180d7c24 */ /* 0x010fc6000f8e02ff */
[----:B------:R4:W-:Y:S01]  /*1eeb0*/  STL [R1+0x4f4], R0 ;  /* 0x0004f40001007387 */ /* 0x0009e20000100800 */
[----:B-1----:R-:W-:-:S03]  /*1eec0*/  IMAD R12, R234, UR14, RZ ;  /* 0x0000000eea0c7c24 */ /* 0x002fc6000f8e02ff */
[----:B------:R2:W-:Y:S01]  /*1eed0*/  STL [R1+0x4ec], R13 ;  /* 0x0004ec0d01007387 */ /* 0x0005e20000100800 */
[----:B----4-:R-:W-:-:S03]  /*1eee0*/  IMAD R0, R252, UR14, RZ ;  /* 0x0000000efc007c24 */ /* 0x010fc6000f8e02ff */
[----:B------:R3:W-:Y:S04]  /*1eef0*/  STL [R1+0x4d0], R12 ;  /* 0x0004d00c01007387 */ /* 0x0007e80000100800 */
[----:B------:R1:W-:Y:S01]  /*1ef00*/  STL [R1+0x4b8], R0 ;  /* 0x0004b80001007387 */ /* 0x0003e20000100800 */
[----:B--2---:R-:W-:-:S05]  /*1ef10*/  IMAD R13, R18, UR14, RZ ;  /* 0x0000000e120d7c24 */ /* 0x004fca000f8e02ff */
[----:B------:R2:W-:Y:S01]  /*1ef20*/  STL [R1+0x4b0], R13 ;  /* 0x0004b00d01007387 */ /* 0x0005e20000100800 */
[----:B---3--:R-:W-:-:S05]  /*1ef30*/  IMAD R12, R125, UR14, RZ ;  /* 0x0000000e7d0c7c24 */ /* 0x008fca000f8e02ff */
[----:B------:R3:W-:Y:S01]  /*1ef40*/  STL [R1+0x4ac], R12 ;  /* 0x0004ac0c01007387 */ /* 0x0007e20000100800 */
[----:B-1----:R-:W-:Y:S02]  /*1ef50*/  IMAD R0, R123, UR14, RZ ;  /* 0x0000000e7b007c24 */ /* 0x002fe4000f8e02ff */
[----:B--2---:R-:W-:-:S03]  /*1ef60*/  IMAD R13, R88, UR14, RZ ;  /* 0x0000000e580d7c24 */ /* 0x004fc6000f8e02ff */
[----:B------:R1:W-:Y:S01]  /*1ef70*/  STL [R1+0x4a8], R0 ;  /* 0x0004a80001007387 */ /* 0x0003e20000100800 */
[----:B---3--:R-:W-:-:S03]  /*1ef80*/  IMAD R12, R19, UR14, RZ ;  /* 0x0000000e130c7c24 */ /* 0x008fc6000f8e02ff */
[----:B------:R2:W-:Y:S01]  /*1ef90*/  STL [R1+0x4a4], R13 ;  /* 0x0004a40d01007387 */ /* 0x0005e20000100800 */
[----:B-1----:R-:W-:-:S03]  /*1efa0*/  IMAD R0, R58, UR14, RZ ;  /* 0x0000000e3a007c24 */ /* 0x002fc6000f8e02ff */
[----:B------:R1:W-:Y:S01]  /*1efb0*/  STL [R1+0x4a0], R12 ;  /* 0x0004a00c01007387 */ /* 0x0003e20000100800 */
[----:B--2---:R-:W-:-:S03]  /*1efc0*/  IMAD R13, R122, UR14, RZ ;  /* 0x0000000e7a0d7c24 */ /* 0x004fc6000f8e02ff */
        /* <DEDUP_REMOVED lines=27> */
[----:B------:R-:W-:Y:S01]  /*1f180*/  LEA R4, P1, R5, UR4, 0x2 ;  /* 0x0000000405047c11 */ /* 0x000fe2000f8210ff */
[----:B------:R-:W-:Y:S01]  /*1f190*/  ULDC UR4, c[0x0][0x240] ;  /* 0x0000900000047ab9 */ /* 0x000fe20000000800 */
[----:B--2---:R-:W-:Y:S01]  /*1f1a0*/  IMAD R0, R20, UR14, RZ ;  /* 0x0000000e14007c24 */ /* 0x004fe2000f8e02ff */
[----:B------:R2:W-:Y:S01]  /*1f1b0*/  STL [R1+0x438], R12 ;  /* 0x0004380c01007387 */ /* 0x0005e20000100800 */
[----:B------:R-:W3:Y:S01]  /*1f1c0*/  LDC R187, c[0x0][0x230] ;  /* 0x00008c00ffbb7b82 */ /* 0x000ee20000000800 */
[----:B-1----:R-:W-:Y:S02]  /*1f1d0*/  IMAD R13, R181, UR14, RZ ;  /* 0x0000000eb50d7c24 */ /* 0x002fe4000f8e02ff */
        /* <DEDUP_REMOVED lines=22> */
[----:B------:R-:W2:Y:S04]  /*1f340*/  LDL.LU R125, [R1] ;  /* 0x00000000017d7983 */ /* 0x000ea80000300800 */
[----:B------:R-:W-:Y:S04]  /*1f350*/  STL [R1+0x408], R12 ;  /* 0x0004080c01007387 */ /* 0x000fe80000100800 */
[----:B------:R-:W4:Y:S04]  /*1f360*/  LDL.LU R123, [R1+0x10] ;  /* 0x00001000017b7983 */ /* 0x000f280000300800 */
        /* <DEDUP_REMOVED lines=10> */
[----:B-1----:R-:W-:-:S02]  /*1f410*/  IMAD R13, R145, UR14, RZ ;  /* 0x0000000e910d7c24 */ /* 0x002fc4000f8e02ff */
[----:B---3--:R-:W-:Y:S02]  /*1f420*/  IMAD R0, R143, UR14, RZ ;  /* 0x0000000e8f007c24 */ /* 0x008fe4000f8e02ff */
[----:B------:R-:W-:Y:S01]  /*1f430*/  IMAD R12, R140, UR14, RZ ;  /* 0x0000000e8c0c7c24 */ /* 0x000fe2000f8e02ff */
[----:B------:R1:W-:Y:S04]  /*1f440*/  STL [R1+0x400], R13 ;  /* 0x0004000d01007387 */ /* 0x0003e80000100800 */
[----:B------:R3:W-:Y:S04]  /*1f450*/  STL [R1+0x3fc], R0 ;  /* 0x0003fc0001007387 */ /* 0x0007e80000100800 */
[----:B------:R3:W-:Y:S01]  /*1f460*/  STL [R1+0x3f8], R12 ;  /* 0x0003f80c01007387 */ /* 0x0007e20000100800 */
[----:B-1----:R-:W-:-:S02]  /*1f470*/  IMAD R13, R120, UR14, RZ ;  /* 0x0000000e780d7c24 */ /* 0x002fc4000f8e02ff */
[----:B---3--:R-:W-:-:S03]  /*1f480*/  IMAD R0, R117, UR14, RZ ;  /* 0x0000000e75007c24 */ /* 0x008fc6000f8e02ff */
[----:B------:R1:W-:Y:S01]  /*1f490*/  STL [R1+0x3f4], R13 ;  /* 0x0003f40d01007387 */ /* 0x0003e20000100800 */
[----:B------:R-:W-:-:S03]  /*1f4a0*/  IMAD R12, R113, UR14, RZ ;  /* 0x0000000e710c7c24 */ /* 0x000fc6000f8e02ff */
[----:B------:R3:W-:Y:S04]  /*1f4b0*/  STL [R1+0x3f0], R0 ;  /* 0x0003f00001007387 */ /* 0x0007e80000100800 */
[----:B------:R3:W-:Y:S01]  /*1f4c0*/  STL [R1+0x3ec], R12 ;  /* 0x0003ec0c01007387 */ /* 0x0007e20000100800 */
[----:B-1----:R-:W-:Y:S02]  /*1f4d0*/  IMAD R13, R112, UR14, RZ ;  /* 0x0000000e700d7c24 */ /* 0x002fe4000f8e02ff */
        /* <DEDUP_REMOVED lines=25> */
[----:B------:R4:W-:Y:S04]  /*1f670*/  STL [R1+0x3a8], R13 ;  /* 0x0003a80d01007387 */ /* 0x0009e80000100800 */
[----:B------:R1:W-:Y:S01]  /*1f680*/  STL [R1+0x38c], R0 ;  /* 0x00038c0001007387 */ /* 0x0003e20000100800 */
[----:B--2---:R-:W-:-:S05]  /*1f690*/  IMAD R12, R125, UR14, RZ ;  /* 0x0000000e7d0c7c24 */ /* 0x004fca000f8e02ff */
[----:B------:R2:W-:Y:S01]  /*1f6a0*/  STL [R1+0x380], R12 ;  /* 0x0003800c01007387 */ /* 0x0005e20000100800 */
[----:B----4-:R-:W-:Y:S02]  /*1f6b0*/  IMAD R13, R123, UR14, RZ ;  /* 0x0000000e7b0d7c24 */ /* 0x010fe4000f8e02ff */
[----:B-1----:R-:W-:-:S03]  /*1f6c0*/  IMAD R0, R88, UR14, RZ ;  /* 0x0000000e58007c24 */ /* 0x002fc6000f8e02ff */
[----:B------:R1:W-:Y:S01]  /*1f6d0*/  STL [R1+0x37c], R13 ;  /* 0x00037c0d01007387 */ /* 0x0003e20000100800 */
[----:B--2---:R-:W-:-:S03]  /*1f6e0*/  IMAD R12, R19, UR14, RZ ;  /* 0x0000000e130c7c24 */ /* 0x004fc6000f8e02ff */
[----:B------:R2:W-:Y:S04]  /*1f6f0*/  STL [R1+0x374], R0 ;  /* 0x0003740001007387 */ /* 0x0005e80000100800 */
[----:B------:R3:W-:Y:S01]  /*1f700*/  STL [R1+0x36c], R12 ;  /* 0x00036c0c01007387 */ /* 0x0007e20000100800 */
[----:B-1----:R-:W-:Y:S02]  /*1f710*/  IMAD R13, R58, UR14, RZ ;  /* 0x0000000e3a0d7c24 */ /* 0x002fe4000f8e02ff */
[----:B--2---:R-:W-:-:S03]  /*1f720*/  IMAD R0, R122, UR14, RZ ;  /* 0x0000000e7a007c24 */ /* 0x004fc6000f8e02ff */
[----:B------:R1:W-:Y:S01]  /*1f730*/  STL [R1+0x354], R13 ;  /* 0x0003540d01007387 */ /* 0x0003e20000100800 */
[----:B---3--:R-:W-:-:S03]  /*1f740*/  IMAD R12, R78, UR14, RZ ;  /* 0x0000000e4e0c7c24 */ /* 0x008fc6000f8e02ff */
        /* <DEDUP_REMOVED lines=10> */
[----:B------:R-:W-:Y:S01]  /*1f7f0*/  STL [R1+0x31c], R13 ;  /* 0x00031c0d01007387 */ /* 0x000fe20000100800 */
[----:B---3--:R-:W-:Y:S02]  /*1f800*/  IMAD R12, R7, UR14, RZ ;  /* 0x0000000e070c7c24 */ /* 0x008fe4000f8e02ff */
[----:B------:R-:W-:Y:S01]  /*1f810*/  IMAD R7, R8, UR14, RZ ;  /* 0x0000000e08077c24 */ /* 0x000fe2000f8e02ff */
[----:B------:R1:W-:Y:S01]  /*1f820*/  STL [R1+0x318], R0 ;  /* 0x0003180001007387 */ /* 0x0003e20000100800 */
[----:B------:R-:W-:-:S03]  /*1f830*/  IMAD R8, R10, UR14, RZ ;  /* 0x0000000e0a087c24 */ /* 0x000fc6000f8e02ff */
[----:B------:R-:W-:Y:S04]  /*1f840*/  STL [R1+0x314], R12 ;  /* 0x0003140c01007387 */ /* 0x000fe80000100800 */
[----:B------:R2:W-:Y:S01]  /*1f850*/  STL [R1+0x30c], R7 ;  /* 0x00030c0701007387 */ /* 0x0005e20000100800 */
[----:B-1----:R-:W-:-:S05]  /*1f860*/  IMAD R0, R17, UR14, RZ ;  /* 0x0000000e11007c24 */ /* 0x002fca000f8e02ff */
        /* <DEDUP_REMOVED lines=14> */
[----:B------:R-:W-:Y:S04]  /*1f950*/  STL [R1+0x2e0], R8 ;  /* 0x0002e00801007387 */ /* 0x000fe80000100800 */
[----:B------:R-:W2:Y:S01]  /*1f960*/  LDL.LU R125, [R1+0x4] ;  /* 0x00000400017d7983 */ /* 0x000ea20000300800 */
[----:B-1----:R-:W-:-:S03]  /*1f970*/  IMAD R0, R155, UR14, RZ ;  /* 0x0000000e9b007c24 */ /* 0x002fc6000f8e02ff */
        /* <DEDUP_REMOVED lines=12> */
[----:B-1----:R-:W-:-:S02]  /*1fa40*/  IMAD R7, R152, UR14, RZ ;  /* 0x0000000e98077c24 */ /* 0x002fc4000f8e02ff */
[----:B------:R-:W-:Y:S02]  /*1fa50*/  IMAD R8, R149, UR14, RZ ;  /* 0x0000000e95087c24 */ /* 0x000fe4000f8e02ff */
[----:B----4-:R-:W-:Y:S01]  /*1fa60*/  IMAD R0, R147, UR14, RZ ;  /* 0x0000000e93007c24 */ /* 0x010fe2000f8e02ff */
        /* <DEDUP_REMOVED lines=11> */
[----:B-1----:R-:W-:Y:S02]  /*1fb20*/  IMAD R8, R111, UR14, RZ ;  /* 0x0000000e6f087c24 */ /* 0x002fe4000f8e02ff */
[----:B----4-:R-:W-:-:S03]  /*1fb30*/  IMAD R0, R103, UR14, RZ ;  /* 0x0000000e67007c24 */ /* 0x010fc6000f8e02ff */
[----:B------:R1:W-:Y:S01]  /*1fb40*/  STL [R1+0x2b8], R8 ;  /* 0x0002b80801007387 */ /* 0x0003e20000100800 */
[----:B------:R-:W-:-:S03]  /*1fb50*/  IMAD R7, R101, UR14, RZ ;  /* 0x0000000e65077c24 */ /* 0x000fc6000f8e02ff */
        /* <DEDUP_REMOVED lines=20> */
[----:B-1----:R-:W-:-:S05]  /*1fca0*/  IMAD R8, R22, UR14, RZ ;  /* 0x0000000e16087c24 */ /* 0x002fca000f8e02ff */
[----:B------:R1:W-:Y:S01]  /*1fcb0*/  STL [R1+0x288], R8 ;  /* 0x0002880801007387 */ /* 0x0003e20000100800 */
[----:B--2---:R-:W-:Y:S02]  /*1fcc0*/  IMAD R0, R125, UR14, RZ ;  /* 0x0000000e7d007c24 */ /* 0x004fe4000f8e02ff */
        /* <DEDUP_REMOVED lines=40> */
[----:B--2---:R-:W-:Y:S02]  /*1ff50*/  IMAD R0, R6, UR14, RZ ;  /* 0x0000000e06007c24 */ /* 0x004fe4000f8e02ff */
[----:B------:R-:W-:Y:S02]  /*1ff60*/  IMAD R6, R217, UR14, RZ ;  /* 0x0000000ed9067c24 */ /* 0x000fe4000f8e02ff */
[----:B---3--:R-:W-:Y:S01]  /*1ff70*/  IMAD R7, R43, UR14, RZ ;  /* 0x0000000e2b077c24 */ /* 0x008fe2000f8e02ff */
[----:B------:R-:W-:Y:S04]  /*1ff80*/  STL [R1+0x228], R8 ;  /* 0x0002280801007387 */ /* 0x000fe80000100800 */
[----:B------:R1:W-:Y:S04]  /*1ff90*/  STL [R1+0x218], R0 ;  /* 0x0002180001007387 */ /* 0x0003e80000100800 */
[----:B------:R2:W-:Y:S04]  /*1ffa0*/  STL [R1+0x234], R7 ;  /* 0x0002340701007387 */ /* 0x0005e80000100800 */
[----:B------:R3:W-:Y:S01]  /*1ffb0*/  STL [R1+0x21c], R6 ;  /* 0x00021c0601007387 */ /* 0x0007e20000100800 */
[----:B-1----:R-:W-:-:S02]  /*1ffc0*/  IMAD R0, R84, UR14, RZ ;  /* 0x0000000e54007c24 */ /* 0x002fc4000f8e02ff */
[----:B--2---:R-:W-:-:S03]  /*1ffd0*/  IMAD R7, R219, UR14, RZ ;  /* 0x0000000edb077c24 */ /* 0x004fc6000f8e02ff */
[----:B------:R1:W-:Y:S01]  /*1ffe0*/  STL [R1+0x220], R0 ;  /* 0x0002200001007387 */ /* 0x0003e20000100800 */
[----:B---3--:R-:W-:-:S03]  /*1fff0*/  IMAD R6, R66, UR14, RZ ;  /* 0x0000000e42067c24 */ /* 0x008fc6000f8e02ff */
[----:B------:R-:W-:Y:S04]  /*20000*/  STL [R1+0x22c], R7 ;  /* 0x00022c0701007387 */ /* 0x000fe80000100800 */
[----:B------:R2:W-:Y:S01]  /*20010*/  STL [R1+0x238], R6 ;  /* 0x0002380601007387 */ /* 0x0005e20000100800 */
[----:B-1----:R-:W-:Y:S01]  /*20020*/  IMAD R0, R225, UR14, RZ ;  /* 0x0000000ee1007c24 */ /* 0x002fe2000f8e02ff */
[----:B------:R-:W-:Y:S01]  /*20030*/  LEA.HI.X.SX32 R5, R5, UR5, 0x2, P1 ;  /* 0x0000000505057c11 */ /* 0x000fe200088f16ff */
[----:B------:R-:W-:Y:S01]  /*20040*/  ULDC UR5, c[0x0][0x240] ;  /* 0x0000900000057ab9 */ /* 0x000fe20000000800 */
[----:B------:R-:W-:Y:S01]  /*20050*/  ULDC UR14, c[0x0][0x240] ;  /* 0x00009000000e7ab9 */ /* 0x000fe20000000800 */
[----:B--2---:R-:W-:Y:S01]  /*20060*/  IMAD R6, R157, UR15, RZ ;  /* 0x0000000f9d067c24 */ /* 0x004fe2000f8e02ff */
[----:B------:R1:W-:Y:S01]  /*20070*/  STL [R1+0x230], R0 ;  /* 0x0002300001007387 */ /* 0x0003e20000100800 */
[----:B------:R-:W-:-:S03]  /*20080*/  ULDC UR15, c[0x0][0x240] ;  /* 0x00009000000f7ab9 */ /* 0x000fc60000000800 */
[----:B------:R2:W-:Y:S01]  /*20090*/  STL [R1+0x214], R6 ;  /* 0x0002140601007387 */ /* 0x0005e20000100800 */
[----:B-1----:R-:W-:Y:S01]  /*200a0*/  IMAD R0, R151, UR16, RZ ;  /* 0x0000001097007c24 */ /* 0x002fe2000f8e02ff */
[----:B------:R-:W-:Y:S01]  /*200b0*/  ULDC UR16, c[0x0][0x240] ;  /* 0x0000900000107ab9 */ /* 0x000fe20000000800 */
[----:B--2---:R-:W-:-:S03]  /*200c0*/  IMAD R6, R146, UR17, RZ ;  /* 0x0000001192067c24 */ /* 0x004fc6000f8e02ff */
        /* <DEDUP_REMOVED lines=20> */
[----:B------:R-:W-:Y:S04]  /*20210*/  STL [R1+0x1f4], R6 ;  /* 0x0001f40601007387 */ /* 0x000fe80000100800 */
[----:B------:R-:W2:Y:S01]  /*20220*/  LDL.LU R18, [R1+0x8] ;  /* 0x0000080001127983 */ /* 0x000ea20000300800 */
[----:B-1----:R-:W-:Y:S01]  /*20230*/  IMAD R0, R86, UR24, RZ ;  /* 0x0000001856007c24 */ /* 0x002fe2000f8e02ff */
[----:B------:R-:W-:Y:S02]  /*20240*/  ULDC UR24, c[0x0][0x240] ;  /* 0x0000900000187ab9 */ /* 0x000fe40000000800 */
[----:B------:R-:W3:Y:S04]  /*20250*/  LDL.LU R125, [R1+0x18] ;  /* 0x00001800017d7983 */ /* 0x000ee80000300800 */
[----:B------:R1:W-:Y:S04]  /*20260*/  STL [R1+0x1f0], R0 ;  /* 0x0001f00001007387 */ /* 0x0003e80000100800 */
[----:B------:R-:W4:Y:S04]  /*20270*/  LDL.LU R123, [R1+0x2c] ;  /* 0x00002c00017b7983 */ /* 0x000f280000300800 */
[----:B------:R-:W4:Y:S01]  /*20280*/  LDL.LU R88, [R1+0xb0] ;  /* 0x0000b00001587983 */ /* 0x000f220000300800 */
[----:B-1----:R-:W-:Y:S01]  /*20290*/  IMAD R0, R76, UR25, RZ ;  /* 0x000000194c007c24 */ /* 0x002fe2000f8e02ff */
[----:B------:R-:W-:-:S04]  /*202a0*/  ULDC UR25, c[0x0][0x230] ;  /* 0x00008c0000197ab9 */ /* 0x000fc80000000800 */
        /* <DEDUP_REMOVED lines=8> */
[----:B-1----:R-:W-:Y:S02]  /*20330*/  IMAD R0, R56, UR27, RZ ;  /* 0x0000001b38007c24 */ /* 0x002fe4000f8e02ff */
[----:B------:R-:W-:Y:S01]  /*20340*/  IMAD R6, R32, UR29, RZ ;  /* 0x0000001d20067c24 */ /* 0x000fe2000f8e02ff */
[----:B------:R-:W-:Y:S01]  /*20350*/  ISETP.GE.AND P2, PT, R104, UR26, PT ;  /* 0x0000001a68007c0c */ /* 0x000fe2000bf46270 */
[----:B------:R-:W-:Y:S01]  /*20360*/  ULDC UR27, c[0x0][0x240] ;  /* 0x00009000001b7ab9 */ /* 0x000fe20000000800 */
[----:B------:R1:W-:Y:S01]  /*20370*/  STL [R1+0x1e4], R0 ;  /* 0x0001e40001007387 */ /* 0x0003e20000100800 */
[----:B------:R-:W-:Y:S01]  /*20380*/  ULDC UR29, c[0x0][0x240] ;  /* 0x00009000001d7ab9 */ /* 0x000fe20000000800 */
[----:B------:R-:W-:-:S02]  /*20390*/  ULDC UR26, c[0x0][0x240] ;  /* 0x00009000001a7ab9 */ /* 0x000fc40000000800 */
[----:B------:R-:W4:Y:S04]  /*203a0*/  LDL.LU R81, [R1+0x7d4] ;  /* 0x0007d40001517983 */ /* 0x000f280000300800 */
[----:B------:R-:W4:Y:S01]  /*203b0*/  LDL.LU R121, [R1+0x7f0] ;  /* 0x0007f00001797983 */ /* 0x000f220000300800 */
[----:B-1----:R-:W-:-:S05]  /*203c0*/  IMAD R0, R52, UR4, RZ ;  /* 0x0000000434007c24 */ /* 0x002fca000f8e02ff */
[----:B------:R1:W-:Y:S04]  /*203d0*/  STL [R1+0x1e0], R0 ;  /* 0x0001e00001007387 */ /* 0x0003e80000100800 */
[----:B------:R-:W4:Y:S04]  /*203e0*/  LDL.LU R57, [R1+0x810] ;  /* 0x0008100001397983 */ /* 0x000f280000300800 */
[----:B------:R-:W4:Y:S01]  /*203f0*/  LDL.LU R77, [R1+0x834] ;  /* 0x00083400014d7983 */ /* 0x000f220000300800 */
[----:B-1----:R-:W-:Y:S01]  /*20400*/  IMAD R0, R49, UR28, RZ ;  /* 0x0000001c31007c24 */ /* 0x002fe2000f8e02ff */
[----:B------:R-:W-:-:S04]  /*20410*/  ULDC UR28, c[0x0][0x240] ;  /* 0x00009000001c7ab9 */ /* 0x000fc80000000800 */
[----:B------:R1:W-:Y:S04]  /*20420*/  STL [R1+0x1dc], R0 ;  /* 0x0001dc0001007387 */ /* 0x0003e80000100800 */
[----:B------:R1:W-:Y:S02]  /*20430*/  STL [R1+0x1d8], R6 ;  /* 0x0001d80601007387 */ /* 0x0003e40000100800 */
[----:B-1----:R-:W-:Y:S01]  /*20440*/  IMAD R0, R26, UR30, RZ ;  /* 0x0000001e1a007c24 */ /* 0x002fe2000f8e02ff */
[----:B------:R-:W-:Y:S01]  /*20450*/  ULDC UR30, c[0x0][0x240] ;  /* 0x00009000001e7ab9 */ /* 0x000fe20000000800 */
[----:B------:R-:W-:-:S03]  /*20460*/  IMAD R6, R21, UR31, RZ ;  /* 0x0000001f15067c24 */ /* 0x000fc6000f8e02ff */
[----:B------:R1:W-:Y:S01]  /*20470*/  STL [R1+0x1d4], R0 ;  /* 0x0001d40001007387 */ /* 0x0003e20000100800 */
[----:B------:R-:W-:-:S03]  /*20480*/  ULDC UR31, c[0x0][0x240] ;  /* 0x00009000001f7ab9 */ /* 0x000fc60000000800 */
[----:B------:R2:W-:Y:S01]  /*20490*/  STL [R1+0x1d0], R6 ;  /* 0x0001d00601007387 */ /* 0x0005e20000100800 */
[----:B-1----:R-:W-:Y:S01]  /*204a0*/  IMAD R0, R250, UR32, RZ ;  /* 0x00000020fa007c24 */ /* 0x002fe2000f8e02ff */
[----:B------:R-:W-:-:S04]  /*204b0*/  ULDC UR32, c[0x0][0x240] ;  /* 0x0000900000207ab9 */ /* 0x000fc80000000800 */
[----:B------:R3:W-:Y:S01]  /*204c0*/  STL [R1+0x1cc], R0 ;  /* 0x0001cc0001007387 */ /* 0x0007e20000100800 */
[----:B--2---:R-:W-:Y:S01]  /*204d0*/  IMAD R6, R18, UR33, RZ ;  /* 0x0000002112067c24 */ /* 0x004fe2000f8e02ff */
[----:B------:R-:W-:Y:S01]  /*204e0*/  ULDC UR33, c[0x0][0x240] ;  /* 0x0000900000217ab9 */ /* 0x000fe20000000800 */
[----:B---3--:R-:W-:-:S03]  /*204f0*/  IMAD R0, R125, UR34, RZ ;  /* 0x000000227d007c24 */ /* 0x008fc6000f8e02ff */
[----:B------:R4:W-:Y:S01]  /*20500*/  STL [R1+0x1c8], R6 ;  /* 0x0001c80601007387 */ /* 0x0009e20000100800 */
[----:B------:R-:W-:-:S03]  /*20510*/  ULDC UR34, c[0x0][0x240] ;  /* 0x0000900000227ab9 */ /* 0x000fc60000000800 */
[----:B------:R1:W-:Y:S01]  /*20520*/  STL [R1+0x1c4], R0 ;  /* 0x0001c40001007387 */ /* 0x0003e20000100800 */
[----:B----4-:R-:W-:Y:S01]  /*20530*/  IMAD R6, R123, UR35, RZ ;  /* 0x000000237b067c24 */ /* 0x010fe2000f8e02ff */
[----:B------:R-:W-:Y:S01]  /*20540*/  ULDC UR35, c[0x0][0x240] ;  /* 0x0000900000237ab9 */ /* 0x000fe20000000800 */
[----:B-1----:R-:W-:-:S03]  /*20550*/  IMAD R0, R88, UR36, RZ ;  /* 0x0000002458007c24 */ /* 0x002fc6000f8e02ff */
        /* <DEDUP_REMOVED lines=78> */
[----:B------:R-:W-:Y:S01]  /*20a40*/  STL [R1+0x158], R6 ;  /* 0x0001580601007387 */ /* 0x000fe20000100800 */
[----:B------:R-:W-:-:S03]  /*20a50*/  ULDC UR5, c[0x0][0x240] ;  /* 0x0000900000057ab9 */ /* 0x000fc60000000800 */
[----:B------:R-:W2:Y:S04]  /*20a60*/  LDL.LU R19, [R1+0x350] ;  /* 0x0003500001137983 */ /* 0x000ea80000300800 */
[----:B------:R1:W-:Y:S04]  /*20a70*/  STL [R1+0x154], R0 ;  /* 0x0001540001007387 */ /* 0x0003e80000100800 */
[----:B------:R-:W3:Y:S01]  /*20a80*/  LDL.LU R58, [R1+0x74c] ;  /* 0x00074c00013a7983 */ /* 0x000ee20000300800 */
[----:B-1----:R-:W-:Y:S01]  /*20a90*/  IMAD R0, R99, UR6, RZ ;  /* 0x0000000663007c24 */ /* 0x002fe2000f8e02ff */
[----:B------:R-:W-:-:S04]  /*20aa0*/  ULDC UR6, c[0x0][0x240] ;  /* 0x0000900000067ab9 */ /* 0x000fc80000000800 */
[----:B------:R1:W-:Y:S04]  /*20ab0*/  STL [R1+0x150], R0 ;  /* 0x0001500001007387 */ /* 0x0003e80000100800 */
[----:B------:R-:W4:Y:S01]  /*20ac0*/  LDL.LU R122, [R1+0x7c4] ;  /* 0x0007c400017a7983 */ /* 0x000f220000300800 */
        /* <DEDUP_REMOVED lines=12> */
[----:B------:R-:W-:Y:S01]  /*20b90*/  IMAD R6, R48, UR11, RZ ;  /* 0x0000000b30067c24 */ /* 0x000fe2000f8e02ff */
[----:B------:R-:W-:Y:S01]  /*20ba0*/  ULDC UR11, c[0x0][0x240] ;  /* 0x00009000000b7ab9 */ /* 0x000fe20000000800 */
[----:B-1----:R-:W-:Y:S01]  /*20bb0*/  IMAD R0, R51, UR10, RZ ;  /* 0x0000000a33007c24 */ /* 0x002fe2000f8e02ff */
[----:B------:R-:W-:-:S04]  /*20bc0*/  ULDC UR10, c[0x0][0x240] ;  /* 0x00009000000a7ab9 */ /* 0x000fc80000000800 */
[----:B------:R1:W-:Y:S04]  /*20bd0*/  STL [R1+0x140], R0 ;  /* 0x0001400001007387 */ /* 0x0003e80000100800 */
        /* <DEDUP_REMOVED lines=17> */
[----:B------:R-:W-:Y:S01]  /*20cf0*/  STL [R1+0x128], R6 ;  /* 0x0001280601007387 */ /* 0x000fe20000100800 */
[----:B--2---:R-:W-:Y:S01]  /*20d00*/  IMAD R0, R19, UR17, RZ ;  /* 0x0000001113007c24 */ /* 0x004fe2000f8e02ff */
[----:B------:R-:W-:Y:S02]  /*20d10*/  ULDC UR17, c[0x0][0x240] ;  /* 0x0000900000117ab9 */ /* 0x000fe40000000800 */
[----:B------:R-:W2:Y:S04]  /*20d20*/  LDL.LU R19, [R1+0x8cc] ;  /* 0x0008cc0001137983 */ /* 0x000ea80000300800 */
[----:B------:R3:W-:Y:S04]  /*20d30*/  STL [R1+0x124], R0 ;  /* 0x0001240001007387 */ /* 0x0007e80000100800 */
[----:B------:R-:W2:Y:S01]  /*20d40*/  LDL.LU R123, [R1+0x8c8] ;  /* 0x0008c800017b7983 */ /* 0x000ea20000300800 */
[----:B---3--:R-:W-:Y:S01]  /*20d50*/  IMAD R0, R58, UR18, RZ ;  /* 0x000000123a007c24 */ /* 0x008fe2000f8e02ff */
[----:B------:R-:W-:-:S04]  /*20d60*/  ULDC UR18, c[0x0][0x240] ;  /* 0x0000900000127ab9 */ /* 0x000fc80000000800 */
[----:B------:R4:W-:Y:S02]  /*20d70*/  STL [R1+0x120], R0 ;  /* 0x0001200001007387 */ /* 0x0009e40000100800 */
[----:B----4-:R-:W-:Y:S01]  /*20d80*/  IMAD R0, R122, UR19, RZ ;  /* 0x000000137a007c24 */ /* 0x010fe2000f8e02ff */
[----:B------:R-:W-:Y:S01]  /*20d90*/  ULDC UR19, c[0x0][0x240] ;  /* 0x0000900000137ab9 */ /* 0x000fe20000000800 */
[----:B------:R-:W3:Y:S04]  /*20da0*/  LDL.LU R122, [R1+0x8c4] ;  /* 0x0008c400017a7983 */ /* 0x000ee80000300800 */
[----:B------:R1:W-:Y:S02]  /*20db0*/  STL [R1+0x11c], R0 ;  /* 0x00011c0001007387 */ /* 0x0003e40000100800 */
[----:B-1----:R-:W-:Y:S01]  /*20dc0*/  IMAD R0, R121, UR20, RZ ;  /* 0x0000001479007c24 */ /* 0x002fe2000f8e02ff */
[----:B------:R-:W-:Y:S01]  /*20dd0*/  ULDC UR20, c[0x0][0x240] ;  /* 0x0000900000147ab9 */ /* 0x000fe20000000800 */
[----:B------:R-:W4:Y:S04]  /*20de0*/  LDL.LU R121, [R1+0x8c0] ;  /* 0x0008c00001797983 */ /* 0x000f280000300800 */
        /* <DEDUP_REMOVED lines=8> */
[----:B------:R-:W4:Y:S01]  /*20e70*/  LDL.LU R58, [R1+0x8b4] ;  /* 0x0008b400013a7983 */ /* 0x000f220000300800 */
[----:B------:R-:W-:Y:S01]  /*20e80*/  IMAD R6, R57, UR23, RZ ;  /* 0x0000001739067c24 */ /* 0x000fe2000f8e02ff */
[----:B------:R-:W-:-:S02]  /*20e90*/  ULDC UR23, c[0x0][0x240] ;  /* 0x0000900000177ab9 */ /* 0x000fc40000000800 */
[----:B------:R-:W-:Y:S04]  /*20ea0*/  STL [R1+0x110], R0 ;  /* 0x0001100001007387 */ /* 0x000fe80000100800 */
[----:B------:R-:W4:Y:S04]  /*20eb0*/  LDL.LU R57, [R1+0x8b0] ;  /* 0x0008b00001397983 */ /* 0x000f280000300800 */
[----:B------:R1:W-:Y:S04]  /*20ec0*/  STL [R1+0x10c], R6 ;  /* 0x00010c0601007387 */ /* 0x0003e80000100800 */
[----:B------:R-:W4:Y:S01]  /*20ed0*/  LDL.LU R88, [R1+0x8a8] ;  /* 0x0008a80001587983 */ /* 0x000f220000300800 */
[----:B-1----:R-:W-:Y:S01]  /*20ee0*/  IMAD R6, R81, UR24, RZ ;  /* 0x0000001851067c24 */ /* 0x002fe2000f8e02ff */
[----:B------:R-:W-:Y:S01]  /*20ef0*/  LOP3.LUT R0, R104, 0x40, RZ, 0xfc, !PT ;  /* 0x0000004068007812 */ /* 0x000fe200078efcff */
[----:B------:R-:W-:-:S03]  /*20f00*/  ULDC UR24, c[0x0][0x240] ;  /* 0x0000900000187ab9 */ /* 0x000fc60000000800 */
[----:B------:R-:W-:Y:S04]  /*20f10*/  STL [R1+0x108], R6 ;  /* 0x0001080601007387 */ /* 0x000fe80000100800 */
[----:B------:R-:W4:Y:S04]  /*20f20*/  LDL.LU R81, [R1+0x8a4] ;  /* 0x0008a40001517983 */ /* 0x000f280000300800 */
[----:B------:R-:W4:Y:S01]  /*20f30*/  LDL.LU R104, [R1+0x8a0] ;  /* 0x0008a00001687983 */ /* 0x000f220000300800 */
[----:B------:R-:W-:Y:S01]  /*20f40*/  ISETP.GE.AND P1, PT, R0, UR25, PT ;  /* 0x0000001900007c0c */ /* 0x000fe2000bf26270 */
[----:B------:R-:W-:Y:S01]  /*20f50*/  ULDC UR25, c[0x0][0x240] ;  /* 0x0000900000197ab9 */ /* 0x000fe20000000800 */
[----:B--2---:R-:W-:Y:S01]  /*20f60*/  IMAD R0, R19, UR27, RZ ;  /* 0x0000001b13007c24 */ /* 0x004fe2000f8e02ff */
[----:B------:R-:W-:Y:S01]  /*20f70*/  ULDC UR27, c[0x0][0x240] ;  /* 0x00009000001b7ab9 */ /* 0x000fe20000000800 */
[----:B------:R-:W2:Y:S04]  /*20f80*/  LDL.LU R19, [R1+0x89c] ;  /* 0x00089c0001137983 */ /* 0x000ea80000300800 */
[----:B------:R1:W-:Y:S02]  /*20f90*/  STL [R1+0x104], R0 ;  /* 0x0001040001007387 */ /* 0x0003e40000100800 */
[----:B-1----:R-:W-:Y:S01]  /*20fa0*/  IMAD R0, R123, UR28, RZ ;  /* 0x0000001c7b007c24 */ /* 0x002fe2000f8e02ff */
[----:B------:R-:W-:Y:S01]  /*20fb0*/  ULDC UR28, c[0x0][0x240] ;  /* 0x00009000001c7ab9 */ /* 0x000fe20000000800 */
[----:B------:R-:W2:Y:S04]  /*20fc0*/  LDL.LU R123, [R1+0x898] ;  /* 0x00089800017b7983 */ /* 0x000ea80000300800 */
[----:B------:R3:W-:Y:S02]  /*20fd0*/  STL [R1+0x100], R0 ;  /* 0x0001000001007387 */ /* 0x0007e40000100800 */
[----:B---3--:R-:W-:Y:S01]  /*20fe0*/  IMAD R0, R122, UR29, RZ ;  /* 0x0000001d7a007c24 */ /* 0x008fe2000f8e02ff */
[----:B------:R-:W-:Y:S01]  /*20ff0*/  ULDC UR29, c[0x0][0x240] ;  /* 0x00009000001d7ab9 */ /* 0x000fe20000000800 */
[----:B------:R-:W3:Y:S04]  /*21000*/  LDL.LU R122, [R1+0x894] ;  /* 0x00089400017a7983 */ /* 0x000ee80000300800 */
[----:B------:R4:W-:Y:S02]  /*21010*/  STL [R1+0xfc], R0 ;  /* 0x0000fc0001007387 */ /* 0x0009e40000100800 */
[----:B----4-:R-:W-:Y:S01]  /*21020*/  IMAD R0, R121, UR30, RZ ;  /* 0x0000001e79007c24 */ /* 0x010fe2000f8e02ff */
        /* <DEDUP_REMOVED lines=166> */
[----:B------:R3:W-:Y:S01]  /*21a90*/  STL [R1+0x54], R0 ;  /* 0x0000540001007387 */ /* 0x0007e20000100800 */
[----:B------:R-:W-:Y:S01]  /*21aa0*/  IMAD R6, R123, UR15, RZ ;  /* 0x0000000f7b067c24 */ /* 0x000fe2000f8e02ff */
[----:B------:R-:W-:-:S04]  /*21ab0*/  ULDC UR15, c[0x0][0x240] ;  /* 0x00009000000f7ab9 */ /* 0x000fc80000000800 */
[----:B------:R-:W-:Y:S04]  /*21ac0*/  STL [R1+0x50], R6 ;  /* 0x0000500601007387 */ /* 0x000fe80000100800 */
[----:B------:R-:W2:Y:S01]  /*21ad0*/  LDL.LU R125, [R1+0x7d0] ;  /* 0x0007d000017d7983 */ /* 0x000ea20000300800 */
[----:B---3--:R-:W-:Y:S01]  /*21ae0*/  IMAD R0, R122, UR16, RZ ;  /* 0x000000107a007c24 */ /* 0x008fe2000f8e02ff */
[----:B------:R-:W-:Y:S02]  /*21af0*/  ULDC UR16, c[0x0][0x240] ;  /* 0x0000900000107ab9 */ /* 0x000fe40000000800 */
        /* <DEDUP_REMOVED lines=21> */
[----:B------:R1:W-:Y:S04]  /*21c50*/  STL [R1+0x38], R0 ;  /* 0x0000380001007387 */ /* 0x0003e80000100800 */
[----:B------:R-:W4:Y:S01]  /*21c60*/  LDL.LU R123, [R1+0x7b0] ;  /* 0x0007b000017b7983 */ /* 0x000f220000300800 */
[----:B-1----:R-:W-:Y:S01]  /*21c70*/  IMAD R0, R88, UR22, RZ ;  /* 0x0000001658007c24 */ /* 0x002fe2000f8e02ff */
[----:B------:R-:W-:-:S04]  /*21c80*/  ULDC UR22, c[0x0][0x240] ;  /* 0x0000900000167ab9 */ /* 0x000fc80000000800 */
        /* <DEDUP_REMOVED lines=10> */
[----:B--2---:R-:W-:Y:S01]  /*21d30*/  IMAD R0, R19, UR25, RZ ;  /* 0x0000001913007c24 */ /* 0x004fe2000f8e02ff */
[----:B------:R-:W-:-:S02]  /*21d40*/  ULDC UR25, c[0x0][0x240] ;  /* 0x0000900000197ab9 */ /* 0x000fc40000000800 */
[----:B------:R-:W2:Y:S04]  /*21d50*/  LDL.LU R19, [R1+0x79c] ;  /* 0x00079c0001137983 */ /* 0x000ea80000300800 */
[----:B------:R3:W-:Y:S01]  /*21d60*/  STL [R1+0x28], R0 ;  /* 0x0000280001007387 */ /* 0x0007e20000100800 */
[----:B------:R-:W-:Y:S01]  /*21d70*/  IMAD R6, R125, UR26, RZ ;  /* 0x0000001a7d067c24 */ /* 0x000fe2000f8e02ff */
[----:B------:R-:W-:-:S04]  /*21d80*/  ULDC UR26, c[0x0][0x240] ;  /* 0x00009000001a7ab9 */ /* 0x000fc80000000800 */
[----:B------:R-:W-:Y:S01]  /*21d90*/  STL [R1+0x24], R6 ;  /* 0x0000240601007387 */ /* 0x000fe20000100800 */
        /* <DEDUP_REMOVED lines=15> */
[----:B------:R1:W-:Y:S01]  /*21e90*/  STL [R1+0x14], R0 ;  /* 0x0000140001007387 */ /* 0x0003e20000100800 */
[----:B------:R-:W-:Y:S01]  /*21ea0*/  IMAD R6, R58, UR31, RZ ;  /* 0x0000001f3a067c24 */ /* 0x000fe2000f8e02ff */
[----:B------:R-:W-:-:S04]  /*21eb0*/  ULDC UR31, c[0x0][0x240] ;  /* 0x00009000001f7ab9 */ /* 0x000fc80000000800 */
[----:B------:R1:W-:Y:S04]  /*21ec0*/  STL [R1+0x10], R6 ;  /* 0x0000100601007387 */ /* 0x0003e80000100800 */
[----:B------:R-:W4:Y:S01]  /*21ed0*/  LDL.LU R58, [R1+0x788] ;  /* 0x00078800013a7983 */ /* 0x000f220000300800 */
[----:B-1----:R-:W-:Y:S01]  /*21ee0*/  IMAD R0, R57, UR32, RZ ;  /* 0x0000002039007c24 */ /* 0x002fe2000f8e02ff */
[----:B------:R-:W-:Y:S02]  /*21ef0*/  ULDC UR32, c[0x0][0x240] ;  /* 0x0000900000207ab9 */ /* 0x000fe40000000800 */
[----:B------:R-:W4:Y:S04]  /*21f00*/  LDL.LU R57, [R1+0x784] ;  /* 0x0007840001397983 */ /* 0x000f280000300800 */
[----:B------:R1:W-:Y:S01]  /*21f10*/  STL [R1+0xc], R0 ;  /* 0x00000c0001007387 */ /* 0x0003e20000100800 */
[----:B------:R-:W-:Y:S01]  /*21f20*/  IMAD R6, R123, UR33, RZ ;  /* 0x000000217b067c24 */ /* 0x000fe2000f8e02ff */
[----:B------:R-:W-:-:S04]  /*21f30*/  ULDC UR33, c[0x0][0x240] ;  /* 0x0000900000217ab9 */ /* 0x000fc80000000800 */
[----:B------:R-:W-:Y:S01]  /*21f40*/  STL [R1+0x8], R6 ;  /* 0x0000080601007387 */ /* 0x000fe20000100800 */
[----:B-1----:R-:W-:Y:S01]  /*21f50*/  IMAD R0, R81, UR34, RZ ;  /* 0x0000002251007c24 */ /* 0x002fe2000f8e02ff */
[----:B------:R-:W-:Y:S02]  /*21f60*/  ULDC UR34, c[0x0][0x240] ;  /* 0x0000900000227ab9 */ /* 0x000fe40000000800 */
[----:B------:R-:W4:Y:S04]  /*21f70*/  LDL.LU R81, [R1+0x780] ;  /* 0x0007800001517983 */ /* 0x000f280000300800 */
[----:B------:R1:W-:Y:S02]  /*21f80*/  STL [R1+0x4], R0 ;  /* 0x0000040001007387 */ /* 0x0003e40000100800 */
[----:B-1----:R-:W-:Y:S01]  /*21f90*/  IMAD R0, R104, UR35, RZ ;  /* 0x0000002368007c24 */ /* 0x002fe2000f8e02ff */
[----:B------:R-:W-:Y:S01]  /*21fa0*/  ULDC UR35, c[0x0][0x240] ;  /* 0x0000900000237ab9 */ /* 0x000fe20000000800 */
[----:B------:R-:W4:Y:S04]  /*21fb0*/  LDL.LU R104, [R1+0x77c] ;  /* 0x00077c0001687983 */ /* 0x000f280000300800 */
[----:B------:R1:W-:Y:S01]  /*21fc0*/  STL [R1], R0 ;  /* 0x0000000001007387 */ /* 0x0003e20000100800 */
[----:B------:R-:W-:Y:S01]  /*21fd0*/  IMAD R252, R88, UR36, RZ ;  /* 0x0000002458fc7c24 */ /* 0x000fe2000f8e02ff */
[----:B------:R-:W-:-:S02]  /*21fe0*/  ULDC UR36, c[0x0][0x240] ;  /* 0x0000900000247ab9 */ /* 0x000fc40000000800 */
[----:B------:R-:W4:Y:S01]  /*21ff0*/  LDL.LU R88, [R1+0x778] ;  /* 0x0007780001587983 */ /* 0x000f220000300800 */
[----:B--2---:R-:W-:Y:S01]  /*22000*/  IMAD R251, R19, UR37, RZ ;  /* 0x0000002513fb7c24 */ /* 0x004fe2000f8e02ff */
[----:B------:R-:W-:Y:S02]  /*22010*/  ULDC UR37, c[0x0][0x240] ;  /* 0x0000900000257ab9 */ /* 0x000fe40000000800 */
[----:B------:R-:W2:Y:S01]  /*22020*/  LDL.LU R19, [R1+0x770] ;  /* 0x0007700001137983 */ /* 0x000ea20000300800 */
[----:B---3--:R-:W-:Y:S01]  /*22030*/  IMAD R250, R122, UR38, RZ ;  /* 0x000000267afa7c24 */ /* 0x008fe2000f8e02ff */
[----:B------:R-:W-:-:S04]  /*22040*/  ULDC UR38, c[0x0][0x240] ;  /* 0x0000900000267ab9 */ /* 0x000fc80000000800 */
[----:B------:R-:W-:Y:S04]  /*22050*/  STL.64 [R1+0x6ff8], R250 ;  /* 0x006ff8fa01007387 */ /* 0x000fe80000100a00 */
[----:B------:R-:W3:Y:S01]  /*22060*/  LDL.LU R122, [R1+0x76c] ;  /* 0x00076c00017a7983 */ /* 0x000ee20000300800 */
[----:B----4-:R-:W-:Y:S01]  /*22070*/  IMAD R249, R121, UR39, RZ ;  /* 0x0000002779f97c24 */ /* 0x010fe2000f8e02ff */
[----:B------:R-:W-:Y:S02]  /*22080*/  ULDC UR39, c[0x0][0x240] ;  /* 0x0000900000277ab9 */ /* 0x000fe40000000800 */
[----:B------:R-:W4:Y:S01]  /*22090*/  LDL.LU R121, [R1+0x768] ;  /* 0x0007680001797983 */ /* 0x000f220000300800 */
[----:B------:R-:W-:Y:S01]  /*220a0*/  IMAD R248, R78, UR40, RZ ;  /* 0x000000284ef87c24 */ /* 0x000fe2000f8e02ff */
[----:B------:R-:W-:-:S04]  /*220b0*/  ULDC UR40, c[0x0][0x240] ;  /* 0x0000900000287ab9 */ /* 0x000fc80000000800 */
[----:B------:R-:W-:Y:S04]  /*220c0*/  STL.64 [R1+0x6fe0], R248 ;  /* 0x006fe0f801007387 */ /* 0x000fe80000100a00 */
[----:B------:R-:W4:Y:S01]  /*220d0*/  LDL.LU R78, [R1+0x764] ;  /* 0x00076400014e7983 */ /* 0x000f220000300800 */
[----:B-1----:R-:W-:Y:S01]  /*220e0*/  IMAD R0, R77, UR41, RZ ;  /* 0x000000294d007c24 */ /* 0x002fe2000f8e02ff */
[----:B------:R-:W-:Y:S02]  /*220f0*/  ULDC UR41, c[0x0][0x240] ;  /* 0x0000900000297ab9 */ /* 0x000fe40000000800 */
[----:B------:R-:W4:Y:S01]  /*22100*/  LDL.LU R77, [R1+0x75c] ;  /* 0x00075c00014d7983 */ /* 0x000f220000300800 */
[----:B------:R-:W-:Y:S01]  /*22110*/  IMAD R6, R58, UR42, RZ ;  /* 0x0000002a3a067c24 */ /* 0x000fe2000f8e02ff */
[----:B------:R-:W-:-:S02]  /*22120*/  ULDC UR42, c[0x0][0x240] ;  /* 0x00009000002a7ab9 */ /* 0x000fc40000000800 */
[----:B------:R-:W4:Y:S01]  /*22130*/  LDL.LU R58, [R1+0x758] ;  /* 0x00075800013a7983 */ /* 0x000f220000300800 */
[----:B------:R-:W-:Y:S01]  /*22140*/  IMAD R7, R57, UR43, RZ ;  /* 0x0000002b39077c24 */ /* 0x000fe2000f8e02ff */
[----:B------:R-:W-:Y:S02]  /*22150*/  ULDC UR43, c[0x0][0x240] ;  /* 0x00009000002b7ab9 */ /* 0x000fe40000000800 */
[----:B------:R-:W4:Y:S04]  /*22160*/  LDL.LU R57, [R1+0x754] ;  /* 0x0007540001397983 */ /* 0x000f280000300800 */
[----:B------:R1:W-:Y:S01]  /*22170*/  STL.64 [R1+0x7000], R6 ;  /* 0x0070000601007387 */ /* 0x0003e20000100a00 */
[----:B------:R-:W-:Y:S01]  /*22180*/  IMAD R8, R81, UR44, RZ ;  /* 0x0000002c51087c24 */ /* 0x000fe2000f8e02ff */
[----:B------:R-:W-:-:S02]  /*22190*/  ULDC UR44, c[0x0][0x240] ;  /* 0x00009000002c7ab9 */ /* 0x000fc40000000800 */
[----:B------:R-:W4:Y:S01]  /*221a0*/  LDL.LU R81, [R1+0x750] ;  /* 0x0007500001517983 */ /* 0x000f220000300800 */
[----:B------:R-:W-:Y:S01]  /*221b0*/  IMAD R9, R104, UR45, RZ ;  /* 0x0000002d68097c24 */ /* 0x000fe2000f8e02ff */
[----:B------:R-:W-:Y:S02]  /*221c0*/  ULDC UR45, c[0x0][0x240] ;  /* 0x00009000002d7ab9 */ /* 0x000fe40000000800 */
[----:B------:R-:W4:Y:S04]  /*221d0*/  LDL.LU R104, [R1+0x744] ;  /* 0x0007440001687983 */ /* 0x000f280000300800 */
[----:B------:R-:W-:Y:S01]  /*221e0*/  STL.64 [R1+0x6fe8], R8 ;  /* 0x006fe80801007387 */ /* 0x000fe20000100a00 */
[----:B------:R-:W-:Y:S01]  /*221f0*/  IMAD R10, R88, UR46, RZ ;  /* 0x0000002e580a7c24 */ /* 0x000fe2000f8e02ff */
[----:B------:R-:W-:-:S02]  /*22200*/  ULDC UR46, c[0x0][0x240] ;  /* 0x00009000002e7ab9 */ /* 0x000fc40000000800 */
[----:B------:R-:W4:Y:S04]  /*22210*/  LDL.LU R123, [R1+0x740] ;  /* 0x00074000017b7983 */ /* 0x000f280000300800 */
[----:B------:R-:W4:Y:S01]  /*22220*/  LDL.LU R88, [R1+0x738] ;  /* 0x0007380001587983 */ /* 0x000f220000300800 */
[----:B--2---:R-:W-:Y:S01]  /*22230*/  IMAD R11, R19, UR47, RZ ;  /* 0x0000002f130b7c24 */ /* 0x004fe2000f8e02ff */
[----:B------:R-:W-:-:S04]  /*22240*/  ULDC UR47, c[0x0][0x240] ;  /* 0x00009000002f7ab9 */ /* 0x000fc80000000800 */
[----:B------:R-:W-:Y:S01]  /*22250*/  STL.64 [R1+0x7008], R10 ;  /* 0x0070080a01007387 */ /* 0x000fe20000100a00 */
[----:B---3--:R-:W-:Y:S01]  /*22260*/  IMAD R12, R122, UR48, RZ ;  /* 0x000000307a0c7c24 */ /* 0x008fe2000f8e02ff */
[----:B------:R-:W-:Y:S02]  /*22270*/  ULDC UR48, c[0x0][0x240] ;  /* 0x0000900000307ab9 */ /* 0x000fe40000000800 */
[----:B------:R-:W2:Y:S01]  /*22280*/  LDL.LU R122, [R1+0x730] ;  /* 0x00073000017a7983 */ /* 0x000ea20000300800 */
[----:B----4-:R-:W-:Y:S01]  /*22290*/  IMAD R13, R121, UR49, RZ ;  /* 0x00000031790d7c24 */ /* 0x010fe2000f8e02ff */
[----:B------:R-:W-:Y:S02]  /*222a0*/  ULDC UR49, c[0x0][0x240] ;  /* 0x0000900000317ab9 */ /* 0x000fe40000000800 */
[----:B------:R-:W3:Y:S04]  /*222b0*/  LDL.LU R121, [R1+0x72c] ;  /* 0x00072c0001797983 */ /* 0x000ee80000300800 */
[----:B------:R-:W-:Y:S01]  /*222c0*/  STL.64 [R1+0x6ff0], R12 ;  /* 0x006ff00c01007387 */ /* 0x000fe20000100a00 */
[----:B------:R-:W-:Y:S01]  /*222d0*/  IMAD R14, R78, UR50, RZ ;  /* 0x000000324e0e7c24 */ /* 0x000fe2000f8e02ff */
[----:B------:R-:W-:Y:S01]  /*222e0*/  ULDC UR50, c[0x0][0x240] ;  /* 0x0000900000327ab9 */ /* 0x000fe20000000800 */
[----:B------:R-:W-:Y:S01]  /*222f0*/  IMAD R15, R77, UR51, RZ ;  /* 0x000000334d0f7c24 */ /* 0x000fe2000f8e02ff */
[----:B------:R-:W-:Y:S01]  /*22300*/  ULDC UR51, c[0x0][0x240] ;  /* 0x0000900000337ab9 */ /* 0x000fe20000000800 */
[----:B------:R-:W4:Y:S04]  /*22310*/  LDL.LU R77, [R1+0x728] ;  /* 0x00072800014d7983 */ /* 0x000f280000300800 */
[----:B------:R-:W4:Y:S04]  /*22320*/  LDL.LU R78, [R1+0x690] ;  /* 0x00069000014e7983 */ /* 0x000f280000300800 */
[----:B------:R-:W-:Y:S01]  /*22330*/  STL.64 [R1+0x7010], R14 ;  /* 0x0070100e01007387 */ /* 0x000fe20000100a00 */
[----:B------:R-:W-:Y:S01]  /*22340*/  IMAD R16, R58, UR52, RZ ;  /* 0x000000343a107c24 */ /* 0x000fe2000f8e02ff */
[----:B------:R-:W-:Y:S01]  /*22350*/  ULDC UR52, c[0x0][0x240] ;  /* 0x0000900000347ab9 */ /* 0x000fe20000000800 */
[----:B------:R-:W-:Y:S01]  /*22360*/  IMAD R17, R57, UR53, RZ ;  /* 0x0000003539117c24 */ /* 0x000fe2000f8e02ff */
[----:B------:R-:W-:Y:S01]  /*22370*/  ULDC UR53, c[0x0][0x240] ;  /* 0x0000900000357ab9 */ /* 0x000fe20000000800 */
[----:B------:R-:W4:Y:S04]  /*22380*/  LDL.LU R57, [R1+0x68c] ;  /* 0x00068c0001397983 */ /* 0x000f280000300800 */
[----:B------:R-:W4:Y:S04]  /*22390*/  LDL.LU R58, [R1+0x688] ;  /* 0x00068800013a7983 */ /* 0x000f280000300800 */
[----:B------:R4:W-:Y:S01]  /*223a0*/  STL.64 [R1+0x7018], R16 ;  /* 0x0070181001007387 */ /* 0x0009e20000100a00 */
[----:B------:R-:W-:Y:S01]  /*223b0*/  IMAD R18, R81, UR54, RZ ;  /* 0x0000003651127c24 */ /* 0x000fe2000f8e02ff */
[----:B------:R-:W-:-:S02]  /*223c0*/  ULDC UR54, c[0x0][0x240] ;  /* 0x0000900000367ab9 */ /* 0x000fc40000000800 */
[----:B------:R-:W4:Y:S01]  /*223d0*/  LDL.LU R81, [R1+0x684] ;  /* 0x0006840001517983 */ /* 0x000f220000300800 */
[----:B------:R-:W-:Y:S01]  /*223e0*/  IMAD R19, R104, UR55, RZ ;  /* 0x0000003768137c24 */ /* 0x000fe2000f8e02ff */
[----:B------:R-:W-:Y:S02]  /*223f0*/  ULDC UR55, c[0x0][0x240] ;  /* 0x0000900000377ab9 */ /* 0x000fe40000000800 */
[----:B------:R-:W4:Y:S01]  /*22400*/  LDL.LU R104, [R1+0x3b4] ;  /* 0x0003b40001687983 */ /* 0x000f220000300800 */
[----:B------:R-:W-:-:S03]  /*22410*/  IMAD R20, R123, UR56, RZ ;  /* 0x000000387b147c24 */ /* 0x000fc6000f8e02ff */
[----:B------:R4:W-:Y:S01]  /*22420*/  STL.64 [R1+0x7020], R18 ;  /* 0x0070201201007387 */ /* 0x0009e20000100a00 */
[----:B-1----:R-:W-:Y:S01]  /*22430*/  VIADD R6, R187, 0x7f ;  /* 0x0000007fbb067836 */ /* 0x002fe20000000000 */
[----:B------:R-:W-:Y:S01]  /*22440*/  ULDC UR56, c[0x0][0x240] ;  /* 0x0000900000387ab9 */ /* 0x000fe20000000800 */
[----:B------:R-:W-:Y:S01]  /*22450*/  IMAD R21, R88, UR57, RZ ;  /* 0x0000003958157c24 */ /* 0x000fe2000f8e02ff */
[----:B------:R-:W-:Y:S01]  /*22460*/  ULDC UR57, c[0x0][0x240] ;  /* 0x0000900000397ab9 */ /* 0x000fe20000000800 */
[----:B------:R-:W4:Y:S04]  /*22470*/  LDL.LU R88, [R1+0x3a4] ;  /* 0x0003a40001587983 */ /* 0x000f280000300800 */
[----:B------:R1:W-:Y:S01]  /*22480*/  STL.64 [R1+0x7028], R20 ;  /* 0x0070281401007387 */ /* 0x0003e20000100a00 */
[----:B--2---:R-:W-:Y:S01]  /*22490*/  IMAD R22, R122, UR58, RZ ;  /* 0x0000003a7a167c24 */ /* 0x004fe2000f8e02ff */
[----:B------:R-:W-:-:S02]  /*224a0*/  ULDC UR58, c[0x0][0x240] ;  /* 0x00009000003a7ab9 */ /* 0x000fc40000000800 */
[----:B------:R-:W2:Y:S01]  /*224b0*/  LDL.LU R122, [R1+0x3a0] ;  /* 0x0003a000017a7983 */ /* 0x000ea20000300800 */
[----:B---3--:R-:W-:Y:S01]  /*224c0*/  IMAD R23, R121, UR59, RZ ;  /* 0x0000003b79177c24 */ /* 0x008fe2000f8e02ff */
[----:B------:R-:W-:Y:S02]  /*224d0*/  ULDC UR59, c[0x0][0x240] ;  /* 0x00009000003b7ab9 */ /* 0x000fe40000000800 */
[----:B------:R-:W3:Y:S04]  /*224e0*/  LDL.LU R121, [R1+0x39c] ;  /* 0x00039c0001797983 */ /* 0x000ee80000300800 */
[----:B------:R-:W-:Y:S01]  /*224f0*/  STL.64 [R1+0x7030], R22 ;  /* 0x0070301601007387 */ /* 0x000fe20000100a00 */
[----:B----4-:R-:W-:Y:S01]  /*22500*/  IMAD R24, R77, UR60, RZ ;  /* 0x0000003c4d187c24 */ /* 0x010fe2000f8e02ff */
        /* <DEDUP_REMOVED lines=28> */
[----:B---3--:R-:W-:-:S03]  /*226d0*/  IMAD R32, R121, UR11, RZ ;  /* 0x0000000b79207c24 */ /* 0x008fc6000f8e02ff */
[----:B------:R-:W2:Y:S01]  /*226e0*/  LDL.LU R122, [R1+0x310] ;  /* 0x00031000017a7983 */ /* 0x000ea20000300800 */
[----:B------:R-:W-:-:S03]  /*226f0*/  ULDC UR11, c[0x0][0x240] ;  /* 0x00009000000b7ab9 */ /* 0x000fc60000000800 */
[----:B------:R-:W3:Y:S01]  /*22700*/  LDL.LU R121, [R1+0x320] ;  /* 0x0003200001797983 */ /* 0x000ee20000300800 */
[----:B----4-:R-:W-:Y:S01]  /*22710*/  IMAD R33, R77, UR12, RZ ;  /* 0x0000000c4d217c24 */ /* 0x010fe2000f8e02ff */
[----:B------:R-:W-:Y:S02]  /*22720*/  ULDC UR12, c[0x0][0x240] ;  /* 0x00009000000c7ab9 */ /* 0x000fe40000000800 */
[----:B------:R-:W4:Y:S01]  /*22730*/  LDL.LU R77, [R1+0x328] ;  /* 0x00032800014d7983 */ /* 0x000f220000300800 */
[----:B------:R-:W-:Y:S01]  /*22740*/  IMAD R34, R78, UR13, RZ ;  /* 0x0000000d4e227c24 */ /* 0x000fe2000f8e02ff */
[----:B------:R-:W-:Y:S02]  /*22750*/  ULDC UR13, c[0x0][0x240] ;  /* 0x00009000000d7ab9 */ /* 0x000fe40000000800 */
[----:B------:R-:W-:Y:S04]  /*22760*/  STL.64 [R1+0x7058], R32 ;  /* 0x0070582001007387 */ /* 0x000fe80000100a00 */
[----:B------:R-:W4:Y:S01]  /*22770*/  LDL.LU R78, [R1+0x330] ;  /* 0x00033000014e7983 */ /* 0x000f220000300800 */
[----:B------:R-:W-:Y:S01]  /*22780*/  IMAD R35, R57, UR14, RZ ;  /* 0x0000000e39237c24 */ /* 0x000fe2000f8e02ff */
[----:B------:R-:W-:-:S02]  /*22790*/  ULDC UR14, c[0x0][0x240] ;  /* 0x00009000000e7ab9 */ /* 0x000fc40000000800 */
[----:B------:R-:W4:Y:S01]  /*227a0*/  LDL.LU R57, [R1+0x338] ;  /* 0x0003380001397983 */ /* 0x000f220000300800 */
[----:B------:R-:W-:Y:S01]  /*227b0*/  IMAD R36, R58, UR15, RZ ;  /* 0x0000000f3a247c24 */ /* 0x000fe2000f8e02ff */
[----:B------:R-:W-:Y:S02]  /*227c0*/  ULDC UR15, c[0x0][0x240] ;  /* 0x00009000000f7ab9 */ /* 0x000fe40000000800 */
[----:B------:R-:W4:Y:S01]  /*227d0*/  LDL.LU R58, [R1+0x33c] ;  /* 0x00033c00013a7983 */ /* 0x000f220000300800 */
[----:B------:R-:W-:Y:S01]  /*227e0*/  IMAD R37, R81, UR16, RZ ;  /* 0x0000001051257c24 */ /* 0x000fe2000f8e02ff */
[----:B------:R-:W-:Y:S02]  /*227f0*/  ULDC UR16, c[0x0][0x240] ;  /* 0x0000900000107ab9 */ /* 0x000fe40000000800 */
        /* <DEDUP_REMOVED lines=13> */
[----:B--2---:R-:W-:Y:S01]  /*228d0*/  IMAD R42, R122, UR21, RZ ;  /* 0x000000157a2a7c24 */ /* 0x004fe2000f8e02ff */
[----:B------:R-:W-:Y:S02]  /*228e0*/  ULDC UR21, c[0x0][0x240] ;  /* 0x0000900000157ab9 */ /* 0x000fe40000000800 */
[----:B------:R-:W2:Y:S01]  /*228f0*/  LDL.LU R122, [R1+0x384] ;  /* 0x00038400017a7983 */ /* 0x000ea20000300800 */
[----:B---3--:R-:W-:Y:S01]  /*22900*/  IMAD R43, R121, UR22, RZ ;  /* 0x00000016792b7c24 */ /* 0x008fe2000f8e02ff */
[----:B------:R-:W-:Y:S02]  /*22910*/  ULDC UR22, c[0x0][0x240] ;  /* 0x0000900000167ab9 */ /* 0x000fe40000000800 */
[----:B------:R-:W3:Y:S01]  /*22920*/  LDL.LU R121, [R1+0x390] ;  /* 0x0003900001797983 */ /* 0x000ee20000300800 */
[----:B----4-:R-:W-:Y:S01]  /*22930*/  IMAD R44, R77, UR23, RZ ;  /* 0x000000174d2c7c24 */ /* 0x010fe2000f8e02ff */
        /* <DEDUP_REMOVED lines=16> */
[----:B------:R-:W4:Y:S04]  /*22a40*/  LDL.LU R104, [R1+0x610] ;  /* 0x0006100001687983 */ /* 0x000f280000300800 */
[----:B------:R-:W4:Y:S04]  /*22a50*/  LDL.LU R124, [R1+0x628] ;  /* 0x00062800017c7983 */ /* 0x000f280000300800 */
[----:B------:R-:W4:Y:S01]  /*22a60*/  LDL.LU R79, [R1+0x62c] ;  /* 0x00062c00014f7983 */ /* 0x000f220000300800 */
[----:B------:R-:W-:Y:S01]  /*22a70*/  IMAD R52, R88, UR31, RZ ;  /* 0x0000001f58347c24 */ /* 0x000fe2000f8e02ff */
[----:B------:R-:W-:-:S02]  /*22a80*/  ULDC UR31, c[0x0][0x240] ;  /* 0x00009000001f7ab9 */ /* 0x000fc40000000800 */
[----:B------:R-:W4:Y:S01]  /*22a90*/  LDL.LU R88, [R1+0x698] ;  /* 0x0006980001587983 */ /* 0x000f220000300800 */
[----:B------:R-:W-:Y:S01]  /*22aa0*/  IMAD R51, R123, UR30, RZ ;  /* 0x0000001e7b337c24 */ /* 0x000fe2000f8e02ff */
[----:B------:R-:W-:Y:S01]  /*22ab0*/  ULDC UR30, c[0x0][0x240] ;  /* 0x00009000001e7ab9 */ /* 0x000fe20000000800 */
[----:B------:R-:W-:Y:S01]  /*22ac0*/  IMAD R50, R125, UR29, RZ ;  /* 0x0000001d7d327c24 */ /* 0x000fe2000f8e02ff */
[----:B------:R-:W-:Y:S01]  /*22ad0*/  ULDC UR29, c[0x0][0x240] ;  /* 0x00009000001d7ab9 */ /* 0x000fe20000000800 */
[----:B--2---:R-:W-:Y:S01]  /*22ae0*/  IMAD R53, R122, UR32, RZ ;  /* 0x000000207a357c24 */ /* 0x004fe2000f8e02ff */
[----:B------:R-:W-:Y:S01]  /*22af0*/  ULDC UR32, c[0x0][0x240] ;  /* 0x0000900000207ab9 */ /* 0x000fe20000000800 */
        /* <DEDUP_REMOVED lines=27> */
[----:B--2---:R-:W-:Y:S01]  /*22cb0*/  IMAD R64, R122, UR43, RZ ;  /* 0x0000002b7a407c24 */ /* 0x004fe2000f8e02ff */
[----:B------:R-:W-:Y:S02]  /*22cc0*/  ISETP.GT.AND P0, PT, R6, 0x7f, PT ;  /* 0x0000007f0600780c */ /* 0x000fe40003f04270 */
[----:B------:R-:W2:Y:S01]  /*22cd0*/  LDL.LU R122, [R1+0x704] ;  /* 0x00070400017a7983 */ /* 0x000ea20000300800 */
[----:B------:R-:W-:Y:S01]  /*22ce0*/  IMAD R57, R57, UR36, RZ ;  /* 0x0000002439397c24 */ /* 0x000fe2000f8e02ff */
[----:B------:R-:W-:Y:S01]  /*22cf0*/  ULDC UR36, c[0x0][0x240] ;  /* 0x0000900000247ab9 */ /* 0x000fe20000000800 */
[----:B---3--:R-:W-:Y:S01]  /*22d00*/  IMAD R65, R121, UR44, RZ ;  /* 0x0000002c79417c24 */ /* 0x008fe2000f8e02ff */
[----:B------:R-:W-:Y:S01]  /*22d10*/  ULDC UR44, c[0x0][0x240] ;  /* 0x00009000002c7ab9 */ /* 0x000fe20000000800 */
[----:B------:R-:W3:Y:S01]  /*22d20*/  LDL.LU R121, [R1+0x700] ;  /* 0x0007000001797983 */ /* 0x000ee20000300800 */
[----:B------:R-:W-:Y:S01]  /*22d30*/  IMAD R58, R58, UR37, RZ ;  /* 0x000000253a3a7c24 */ /* 0x000fe2000f8e02ff */
[----:B------:R-:W-:Y:S01]  /*22d40*/  ULDC UR37, c[0x0][0x240] ;  /* 0x0000900000257ab9 */ /* 0x000fe20000000800 */
[----:B------:R-:W-:Y:S01]  /*22d50*/  ULDC UR43, c[0x0][0x240] ;  /* 0x00009000002b7ab9 */ /* 0x000fe20000000800 */
[----:B----4-:R-:W-:-:S02]  /*22d60*/  IMAD R66, R77, UR45, RZ ;  /* 0x0000002d4d427c24 */ /* 0x010fc4000f8e02ff */
[----:B------:R-:W-:Y:S01]  /*22d70*/  IMAD R67, R78, UR46, RZ ;  /* 0x0000002e4e437c24 */ /* 0x000fe2000f8e02ff */
[----:B------:R-:W4:Y:S01]  /*22d80*/  LDL.LU R77, [R1+0x6fc] ;  /* 0x0006fc00014d7983 */ /* 0x000f220000300800 */
[----:B------:R-:W-:Y:S01]  /*22d90*/  ULDC UR46, c[0x0][0x240] ;  /* 0x00009000002e7ab9 */ /* 0x000fe20000000800 */
[----:B------:R-:W-:Y:S02]  /*22da0*/  IMAD R68, R123, UR47, RZ ;  /* 0x0000002f7b447c24 */ /* 0x000fe4000f8e02ff */
[----:B------:R-:W4:Y:S01]  /*22db0*/  LDL.LU R78, [R1+0x6f8] ;  /* 0x0006f800014e7983 */ /* 0x000f220000300800 */
[----:B------:R-:W-:-:S03]  /*22dc0*/  IMAD R69, R125, UR48, RZ ;  /* 0x000000307d457c24 */ /* 0x000fc6000f8e02ff */
        /* <DEDUP_REMOVED lines=14> */
[----:B------:R-:W-:Y:S01]  /*22eb0*/  SEL R189, RZ, 0x4, !P0 ;  /* 0x00000004ffbd7807 */ /* 0x000fe20004000000 */
[----:B------:R-:W-:Y:S01]  /*22ec0*/  ULDC UR49, c[0x0][0x240] ;  /* 0x0000900000317ab9 */ /* 0x000fe20000000800 */
[----:B------:R-:W-:Y:S01]  /*22ed0*/  ULDC UR53, c[0x0][0x240] ;  /* 0x0000900000357ab9 */ /* 0x000fe20000000800 */
[----:B------:R-:W4:Y:S01]  /*22ee0*/  LDL.LU R126, [R1+0x6dc] ;  /* 0x0006dc00017e7983 */ /* 0x000f220000300800 */
[----:B------:R-:W-:Y:S01]  /*22ef0*/  ULDC UR47, c[0x0][0x240] ;  /* 0x00009000002f7ab9 */ /* 0x000fe20000000800 */
[----:B------:R-:W-:Y:S01]  /*22f00*/  ULDC UR45, c[0x0][0x240] ;  /* 0x00009000002d7ab9 */ /* 0x000fe20000000800 */
[----:B------:R-:W-:Y:S01]  /*22f10*/  ULDC UR51, c[0x0][0x240] ;  /* 0x0000900000337ab9 */ /* 0x000fe20000000800 */
[----:B------:R-:W4:Y:S04]  /*22f20*/  LDL.LU R89, [R1+0x6d8] ;  /* 0x0006d80001597983 */ /* 0x000f280000300800 */
[----:B------:R-:W4:Y:S01]  /*22f30*/  LDL.LU R88, [R1+0x6d4] ;  /* 0x0006d40001587983 */ /* 0x000f220000300800 */
[----:B--2---:R-:W-:Y:S01]  /*22f40*/  IMAD R75, R122, UR54, RZ ;  /* 0x000000367a4b7c24 */ /* 0x004fe2000f8e02ff */
[----:B------:R-:W-:Y:S01]  /*22f50*/  ULDC UR54, c[0x0][0x240] ;  /* 0x0000900000367ab9 */ /* 0x000fe20000000800 */
[----:B---3--:R-:W-:Y:S01]  /*22f60*/  IMAD R76, R121, UR55, RZ ;  /* 0x00000037794c7c24 */ /* 0x008fe2000f8e02ff */
[----:B------:R-:W-:Y:S01]  /*22f70*/  ULDC UR55, c[0x0][0x240] ;  /* 0x0000900000377ab9 */ /* 0x000fe20000000800 */
[----:B------:R-:W2:Y:S04]  /*22f80*/  LDL.LU R121, [R1+0x6d0] ;  /* 0x0006d00001797983 */ /* 0x000ea80000300800 */
[----:B------:R-:W3:Y:S01]  /*22f90*/  LDL.LU R122, [R1+0x6cc] ;  /* 0x0006cc00017a7983 */ /* 0x000ee20000300800 */
[----:B----4-:R-:W-:Y:S01]  /*22fa0*/  IMAD R79, R123, UR58, RZ ;  /* 0x0000003a7b4f7c24 */ /* 0x010fe2000f8e02ff */
[----:B------:R-:W-:-:S02]  /*22fb0*/  ULDC UR58, c[0x0][0x240] ;  /* 0x00009000003a7ab9 */ /* 0x000fc40000000800 */
[----:B------:R-:W4:Y:S04]  /*22fc0*/  LDL.LU R123, [R1+0x6c8] ;  /* 0x0006c800017b7983 */ /* 0x000f280000300800 */
        /* <DEDUP_REMOVED lines=10> */
[----:B------:R-:W4:Y:S04]  /*23070*/  LDL.LU R128, [R1+0x6b4] ;  /* 0x0006b40001807983 */ /* 0x000f280000300800 */
[----:B------:R-:W4:Y:S04]  /*23080*/  LDL.LU R129, [R1+0x6b0] ;  /* 0x0006b00001817983 */ /* 0x000f280000300800 */
[----:B------:R-:W4:Y:S01]  /*23090*/  LDL.LU R130, [R1+0x6ac] ;  /* 0x0006ac0001827983 */ /* 0x000f220000300800 */
[----:B------:R-:W-:Y:S01]  /*230a0*/  IMAD R85, R126, UR7, RZ ;  /* 0x000000077e557c24 */ /* 0x000fe2000f8e02ff */
[----:B------:R-:W-:Y:S01]  /*230b0*/  ULDC UR7, c[0x0][0x240] ;  /* 0x0000900000077ab9 */ /* 0x000fe20000000800 */
[----:B------:R-:W-:Y:S01]  /*230c0*/  IMAD R86, R89, UR8, RZ ;  /* 0x0000000859567c24 */ /* 0x000fe2000f8e02ff */
[----:B------:R-:W4:Y:S01]  /*230d0*/  LDL.LU R126, [R1+0x6a8] ;  /* 0x0006a800017e7983 */ /* 0x000f220000300800 */
[----:B------:R-:W-:Y:S01]  /*230e0*/  IMAD R84, R90, UR6, RZ ;  /* 0x000000065a547c24 */ /* 0x000fe2000f8e02ff */
[----:B------:R-:W-:Y:S01]  /*230f0*/  ULDC UR6, c[0x0][0x240] ;  /* 0x0000900000067ab9 */ /* 0x000fe20000000800 */
[----:B------:R-:W-:Y:S01]  /*23100*/  IMAD R87, R88, UR9, RZ ;  /* 0x0000000958577c24 */ /* 0x000fe2000f8e02ff */
[----:B------:R-:W-:Y:S01]  /*23110*/  ULDC UR8, c[0x0][0x240] ;  /* 0x0000900000087ab9 */ /* 0x000fe20000000800 */
[----:B------:R-:W-:Y:S01]  /*23120*/  IMAD R78, R78, UR57, RZ ;  /* 0x000000394e4e7c24 */ /* 0x000fe2000f8e02ff */
[----:B------:R-:W-:Y:S01]  /*23130*/  ULDC UR57, c[0x0][0x240] ;  /* 0x0000900000397ab9 */ /* 0x000fe20000000800 */
[----:B------:R-:W-:Y:S01]  /*23140*/  IMAD R81, R81, UR60, RZ ;  /* 0x0000003c51517c24 */ /* 0x000fe2000f8e02ff */
[----:B------:R-:W-:Y:S01]  /*23150*/  ULDC UR60, c[0x0][0x240] ;  /* 0x00009000003c7ab9 */ /* 0x000fe20000000800 */
[----:B------:R-:W-:Y:S01]  /*23160*/  ULDC UR9, c[0x0][0x240] ;  /* 0x0000900000097ab9 */ /* 0x000fe20000000800 */
[----:B--2---:R-:W-:Y:S01]  /*23170*/  IMAD R88, R121, UR10, RZ ;  /* 0x0000000a79587c24 */ /* 0x004fe2000f8e02ff */
[----:B------:R-:W-:Y:S01]  /*23180*/  ULDC UR10, c[0x0][0x240] ;  /* 0x00009000000a7ab9 */ /* 0x000fe20000000800 */
[----:B------:R-:W2:Y:S01]  /*23190*/  LDL.LU R121, [R1+0x6a4] ;  /* 0x0006a40001797983 */ /* 0x000ea20000300800 */
[----:B---3--:R-:W-:Y:S01]  /*231a0*/  IMAD R89, R122, UR11, RZ ;  /* 0x0000000b7a597c24 */ /* 0x008fe2000f8e02ff */
[----:B------:R-:W-:-:S02]  /*231b0*/  ULDC UR11, c[0x0][0x240] ;  /* 0x00009000000b7ab9 */ /* 0x000fc40000000800 */
[----:B------:R-:W3:Y:S01]  /*231c0*/  LDL.LU R122, [R1+0x6a0] ;  /* 0x0006a000017a7983 */ /* 0x000ee20000300800 */
[----:B----4-:R-:W-:Y:S01]  /*231d0*/  IMAD R90, R123, UR12, RZ ;  /* 0x0000000c7b5a7c24 */ /* 0x010fe2000f8e02ff */
        /* <DEDUP_REMOVED lines=23> */
[----:B------:R-:W4:Y:S01]  /*23350*/  LDL.LU R131, [R1+0x664] ;  /* 0x0006640001837983 */ /* 0x000f220000300800 */
[----:B------:R-:W-:Y:S01]  /*23360*/  IMAD R98, R126, UR20, RZ ;  /* 0x000000147e627c24 */ /* 0x000fe2000f8e02ff */
        /* <DEDUP_REMOVED lines=43> */
[----:B------:R-:W2:Y:S01]  /*23620*/  LDL.LU R124, [R1+0x620] ;  /* 0x00062000017c7983 */ /* 0x000ea20000300800 */
        /* <DEDUP_REMOVED lines=22> */
[----:B------:R-:W3:Y:S04]  /*23790*/  LDL.LU R214, [R1+0x5f8] ;  /* 0x0005f80001d67983 */ /* 0x000ee80000300800 */
[----:B------:R-:W4:Y:S04]  /*237a0*/  LDL.LU R134, [R1+0x5f4] ;  /* 0x0005f40001867983 */ /* 0x000f280000300800 */
[----:B------:R-:W2:Y:S04]  /*237b0*/  LDL.LU R212, [R1+0x5f0] ;  /* 0x0005f00001d47983 */ /* 0x000ea80000300800 */
        /* <DEDUP_REMOVED lines=8> */
[----:B---3--:R-:W-:Y:S01]  /*23840*/  IMAD R133, R214, UR55, RZ ;  /* 0x00000037d6857c24 */ /* 0x008fe2000f8e02ff */
[----:B------:R-:W-:-:S02]  /*23850*/  ULDC UR55, c[0x0][0x240] ;  /* 0x0000900000377ab9 */ /* 0x000fc40000000800 */
[----:B------:R-:W3:Y:S04]  /*23860*/  LDL.LU R214, [R1+0x5cc] ;  /* 0x0005cc0001d67983 */ /* 0x000ee80000300800 */
[----:B------:R-:W3:Y:S01]  /*23870*/  LDL.LU R232, [R1+0x5c0] ;  /* 0x0005c00001e87983 */ /* 0x000ee20000300800 */
[----:B--2---:R-:W-:Y:S01]  /*23880*/  IMAD R135, R212, UR57, RZ ;  /* 0x00000039d4877c24 */ /* 0x004fe2000f8e02ff */
[----:B------:R-:W-:Y:S02]  /*23890*/  ULDC UR57, c[0x0][0x240] ;  /* 0x0000900000397ab9 */ /* 0x000fe40000000800 */
[----:B------:R-:W2:Y:S01]  /*238a0*/  LDL.LU R212, [R1+0x5bc] ;  /* 0x0005bc0001d47983 */ /* 0x000ea20000300800 */
        /* <DEDUP_REMOVED lines=24> */
[----:B---3--:R-:W-:Y:S01]  /*23a30*/  IMAD R144, R214, UR9, RZ ;  /* 0x00000009d6907c24 */ /* 0x008fe2000f8e02ff */
[----:B------:R-:W-:Y:S02]  /*23a40*/  ULDC UR9, c[0x0][0x240] ;  /* 0x0000900000097ab9 */ /* 0x000fe40000000800 */
[----:B------:R-:W3:Y:S01]  /*23a50*/  LDL.LU R214, [R1+0x598] ;  /* 0x0005980001d67983 */ /* 0x000ee20000300800 */
[----:B------:R-:W-:Y:S01]  /*23a60*/  IMAD R145, R232, UR10, RZ ;  /* 0x0000000ae8917c24 */ /* 0x000fe2000f8e02ff */
[----:B------:R-:W-:-:S02]  /*23a70*/  ULDC UR10, c[0x0][0x240] ;  /* 0x00009000000a7ab9 */ /* 0x000fc40000000800 */
[----:B------:R-:W3:Y:S01]  /*23a80*/  LDL.LU R232, [R1+0x594] ;  /* 0x0005940001e87983 */ /* 0x000ee20000300800 */
[----:B--2---:R-:W-:Y:S01]  /*23a90*/  IMAD R146, R212, UR11, RZ ;  /* 0x0000000bd4927c24 */ /* 0x004fe2000f8e02ff */
[----:B------:R-:W-:Y:S02]  /*23aa0*/  ULDC UR11, c[0x0][0x240] ;  /* 0x00009000000b7ab9 */ /* 0x000fe40000000800 */
[----:B------:R-:W2:Y:S01]  /*23ab0*/  LDL.LU R212, [R1+0x590] ;  /* 0x0005900001d47983 */ /* 0x000ea20000300800 */
[----:B----4-:R-:W-:Y:S01]  /*23ac0*/  IMAD R147, R211, UR12, RZ ;  /* 0x0000000cd3937c24 */ /* 0x010fe2000f8e02ff */
        /* <DEDUP_REMOVED lines=21> */
[----:B------:R-:W-:Y:S01]  /*23c20*/  ULDC UR16, c[0x0][0x240] ;  /* 0x0000900000107ab9 */ /* 0x000fe20000000800 */
[----:B---3--:R-:W-:Y:S01]  /*23c30*/  IMAD R155, R214, UR20, RZ ;  /* 0x00000014d69b7c24 */ /* 0x008fe2000f8e02ff */
[----:B------:R-:W-:Y:S01]  /*23c40*/  ULDC UR20, c[0x0][0x240] ;  /* 0x0000900000147ab9 */ /* 0x000fe20000000800 */
[----:B------:R-:W3:Y:S04]  /*23c50*/  LDL.LU R214, [R1+0x570] ;  /* 0x0005700001d67983 */ /* 0x000ee80000300800 */
[----:B------:R-:W3:Y:S01]  /*23c60*/  LDL.LU R229, [R1+0x56c] ;  /* 0x00056c0001e57983 */ /* 0x000ee20000300800 */
[----:B--2---:R-:W-:Y:S01]  /*23c70*/  IMAD R157, R212, UR22, RZ ;  /* 0x00000016d49d7c24 */ /* 0x004fe2000f8e02ff */
[----:B------:R-:W-:-:S02]  /*23c80*/  ULDC UR22, c[0x0][0x240] ;  /* 0x0000900000167ab9 */ /* 0x000fc40000000800 */
[----:B------:R-:W2:Y:S01]  /*23c90*/  LDL.LU R212, [R1+0x568] ;  /* 0x0005680001d47983 */ /* 0x000ea20000300800 */
[----:B----4-:R-:W-:Y:S01]  /*23ca0*/  IMAD R158, R211, UR23, RZ ;  /* 0x00000017d39e7c24 */ /* 0x010fe2000f8e02ff */
[----:B------:R-:W-:Y:S02]  /*23cb0*/  ULDC UR23, c[0x0][0x240] ;  /* 0x0000900000177ab9 */ /* 0x000fe40000000800 */
[----:B------:R-:W4:Y:S04]  /*23cc0*/  LDL.LU R238, [R1+0x564] ;  /* 0x0005640001ee7983 */ /* 0x000f280000300800 */
[----:B------:R-:W4:Y:S01]  /*23cd0*/  LDL.LU R211, [R1+0x560] ;  /* 0x0005600001d37983 */ /* 0x000f220000300800 */
[----:B------:R-:W-:Y:S01]  /*23ce0*/  IMAD R160, R210, UR25, RZ ;  /* 0x00000019d2a07c24 */ /* 0x000fe2000f8e02ff */
[----:B------:R-:W-:-:S02]  /*23cf0*/  ULDC UR25, c[0x0][0x240] ;  /* 0x0000900000197ab9 */ /* 0x000fc40000000800 */
[----:B------:R-:W4:Y:S04]  /*23d00*/  LDL.LU R224, [R1+0x55c] ;  /* 0x00055c0001e07983 */ /* 0x000f280000300800 */
[----:B------:R-:W4:Y:S01]  /*23d10*/  LDL.LU R210, [R1+0x558] ;  /* 0x0005580001d27983 */ /* 0x000f220000300800 */
[----:B------:R-:W-:Y:S01]  /*23d20*/  IMAD R104, R104, UR26, RZ ;  /* 0x0000001a68687c24 */ /* 0x000fe2000f8e02ff */
[----:B------:R-:W-:Y:S01]  /*23d30*/  ULDC UR26, c[0x0][0x240] ;  /* 0x00009000001a7ab9 */ /* 0x000fe20000000800 */
[----:B------:R-:W-:Y:S01]  /*23d40*/  IMAD R156, R232, UR21, RZ ;  /* 0x00000015e89c7c24 */ /* 0x000fe2000f8e02ff */
[----:B------:R-:W-:Y:S01]  /*23d50*/  ULDC UR21, c[0x0][0x240] ;  /* 0x0000900000157ab9 */ /* 0x000fe20000000800 */
[----:B------:R-:W-:Y:S01]  /*23d60*/  IMAD R159, R223, UR24, RZ ;  /* 0x00000018df9f7c24 */ /* 0x000fe2000f8e02ff */
        /* <DEDUP_REMOVED lines=13> */
[----:B------:R-:W-:Y:S01]  /*23e40*/  ULDC UR46, c[0x0][0x240] ;  /* 0x00009000002e7ab9 */ /* 0x000fe20000000800 */
[----:B------:R-:W-:Y:S01]  /*23e50*/  IMAD R126, R126, UR48, RZ ;  /* 0x000000307e7e7c24 */ /* 0x000fe2000f8e02ff */
[----:B------:R-:W-:Y:S01]  /*23e60*/  ULDC UR48, c[0x0][0x240] ;  /* 0x0000900000307ab9 */ /* 0x000fe20000000800 */
        /* <DEDUP_REMOVED lines=8> */
[----:B---3--:R-:W-:Y:S01]  /*23ef0*/  IMAD R165, R214, UR30, RZ ;  /* 0x0000001ed6a57c24 */ /* 0x008fe2000f8e02ff */
[----:B------:R-:W-:Y:S01]  /*23f00*/  ULDC UR30, c[0x0][0x240] ;  /* 0x00009000001e7ab9 */ /* 0x000fe20000000800 */
[----:B------:R-:W3:Y:S01]  /*23f10*/  LDL.LU R214, [R1+0x53c] ;  /* 0x00053c0001d67983 */ /* 0x000ee20000300800 */
[----:B--2---:R-:W-:Y:S01]  /*23f20*/  IMAD R167, R212, UR32, RZ ;  /* 0x00000020d4a77c24 */ /* 0x004fe2000f8e02ff */
[----:B------:R-:W-:-:S02]  /*23f30*/  ULDC UR32, c[0x0][0x240] ;  /* 0x0000900000207ab9 */ /* 0x000fc40000000800 */
[----:B------:R-:W2:Y:S01]  /*23f40*/  LDL.LU R212, [R1+0x538] ;  /* 0x0005380001d47983 */ /* 0x000ea20000300800 */
[----:B------:R-:W-:Y:S01]  /*23f50*/  IMAD R166, R229, UR31, RZ ;  /* 0x0000001fe5a67c24 */ /* 0x000fe2000f8e02ff */
[----:B------:R-:W-:Y:S01]  /*23f60*/  ULDC UR26, c[0x0][0x240] ;  /* 0x00009000001a7ab9 */ /* 0x000fe20000000800 */
[----:B----4-:R-:W-:Y:S01]  /*23f70*/  IMAD R169, R211, UR34, RZ ;  /* 0x00000022d3a97c24 */ /* 0x010fe2000f8e02ff */
[----:B------:R-:W-:Y:S01]  /*23f80*/  ULDC UR31, c[0x0][0x240] ;  /* 0x00009000001f7ab9 */ /* 0x000fe20000000800 */
[----:B------:R-:W4:Y:S01]  /*23f90*/  LDL.LU R211, [R1+0x534] ;  /* 0x0005340001d37983 */ /* 0x000f220000300800 */
[----:B------:R-:W-:Y:S01]  /*23fa0*/  IMAD R171, R210, UR36, RZ ;  /* 0x00000024d2ab7c24 */ /* 0x000fe2000f8e02ff */
[----:B------:R-:W-:Y:S02]  /*23fb0*/  ULDC UR36, c[0x0][0x240] ;  /* 0x0000900000247ab9 */ /* 0x000fe40000000800 */
[----:B------:R-:W4:Y:S01]  /*23fc0*/  LDL.LU R210, [R1+0x530] ;  /* 0x0005300001d27983 */ /* 0x000f220000300800 */
[----:B------:R-:W-:Y:S01]  /*23fd0*/  IMAD R187, R190, UR52, RZ ;  /* 0x00000034bebb7c24 */ /* 0x000fe2000f8e02ff */
[----:B------:R-:W-:Y:S01]  /*23fe0*/  ULDC UR28, c[0x0][0x240] ;  /* 0x00009000001c7ab9 */ /* 0x000fe20000000800 */
[----:B------:R-:W-:Y:S01]  /*23ff0*/  IMAD R170, R224, UR35, RZ ;  /* 0x00000023e0aa7c24 */ /* 0x000fe2000f8e02ff */
[----:B------:R-:W-:Y:S01]  /*24000*/  ULDC UR29, c[0x0][0x240] ;  /* 0x00009000001d7ab9 */ /* 0x000fe20000000800 */
[----:B------:R-:W-:Y:S01]  /*24010*/  IMAD R173, R223, UR38, RZ ;  /* 0x00000026dfad7c24 */ /* 0x000fe2000f8e02ff */
[----:B------:R-:W-:Y:S01]  /*24020*/  ULDC UR34, c[0x0][0x240] ;  /* 0x0000900000227ab9 */ /* 0x000fe20000000800 */
[----:B---3--:R-:W-:-:S02]  /*24030*/  IMAD R179, R214, UR44, RZ ;  /* 0x0000002cd6b37c24 */ /* 0x008fc4000f8e02ff */
[----:B--2---:R-:W-:Y:S01]  /*24040*/  IMAD R181, R212, UR46, RZ ;  /* 0x0000002ed4b57c24 */ /* 0x004fe2000f8e02ff */
[----:B------:R-:W2:Y:S01]  /*24050*/  LDL.LU R214, [R1+0x52c] ;  /* 0x00052c0001d67983 */ /* 0x000ea20000300800 */
[----:B----4-:R-:W-:-:S03]  /*24060*/  IMAD R183, R211, UR48, RZ ;  /* 0x00000030d3b77c24 */ /* 0x010fc6000f8e02ff */
[----:B------:R-:W3:Y:S01]  /*24070*/  LDL.LU R212, [R1+0x528] ;  /* 0x0005280001d47983 */ /* 0x000ee20000300800 */
[----:B------:R-:W-:-:S03]  /*24080*/  IMAD R185, R210, UR50, RZ ;  /* 0x00000032d2b97c24 */ /* 0x000fc6000f8e02ff */
[----:B------:R-:W4:Y:S01]  /*24090*/  LDL.LU R211, [R1+0x524] ;  /* 0x0005240001d37983 */ /* 0x000f220000300800 */
[----:B------:R-:W-:Y:S01]  /*240a0*/  SEL R190, R189, RZ, !P2 ;  /* 0x000000ffbdbe7207 */ /* 0x000fe20005000000 */
        /* <DEDUP_REMOVED lines=14> */
[----:B------:R-:W-:Y:S01]  /*24190*/  STL [R1+0x6e54], R190 ;  /* 0x006e54be01007387 */ /* 0x000fe20000100800 */
[----:B------:R-:W-:Y:S01]  /*241a0*/  IMAD R168, R238, UR33, RZ ;  /* 0x00000021eea87c24 */ /* 0x000fe2000f8e02ff */
[----:B------:R-:W-:Y:S01]  /*241b0*/  ULDC UR37, c[0x0][0x240] ;  /* 0x0000900000257ab9 */ /* 0x000fe20000000800 */
[----:B------:R-:W-:Y:S01]  /*241c0*/  IMAD R174, R222, UR39, RZ ;  /* 0x00000027deae7c24 */ /* 0x000fe2000f8e02ff */
[----:B------:R-:W-:Y:S01]  /*241d0*/  STL [R1+0x6e50], R189 ;  /* 0x006e50bd01007387 */ /* 0x000fe20000100800 */
        /* <DEDUP_REMOVED lines=34> */
[----:B--2---:R-:W-:Y:S01]  /*24400*/  IMAD R191, R214, UR54, RZ ;  /* 0x00000036d6bf7c24 */ /* 0x004fe2000f8e02ff */
[----:B------:R-:W-:Y:S01]  /*24410*/  ULDC UR6, c[0x0][0x234] ;  /* 0x00008d0000067ab9 */ /* 0x000fe20000000800 */
[----:B---3--:R-:W-:-:S02]  /*24420*/  IMAD R193, R212, UR56, RZ ;  /* 0x00000038d4c17c24 */ /* 0x008fc4000f8e02ff */
[----:B----4-:R-:W-:Y:S02]  /*24430*/  IMAD R195, R211, UR58, RZ ;  /* 0x0000003ad3c37c24 */ /* 0x010fe4000f8e02ff */
[----:B------:R-:W-:Y:S02]  /*24440*/  IMAD R199, R210, UR5, RZ ;  /* 0x00000005d2c77c24 */ /* 0x000fe4000f8e02ff */
[----:B------:R-:W2:Y:S04]  /*24450*/  LDL.LU R210, [R1+0x4fc] ;  /* 0x0004fc0001d27983 */ /* 0x000ea80000300800 */
[----:B------:R-:W3:Y:S04]  /*24460*/  LDL.LU R211, [R1+0x4f8] ;  /* 0x0004f80001d37983 */ /* 0x000ee80000300800 */
[----:B------:R-:W4:Y:S04]  /*24470*/  LDL.LU R212, [R1+0x4f0] ;  /* 0x0004f00001d47983 */ /* 0x000f280000300800 */
[----:B------:R-:W2:Y:S04]  /*24480*/  LDL.LU R237, [R1+0x4e8] ;  /* 0x0004e80001ed7983 */ /* 0x000ea80000300800 */
[----:B------:R-:W3:Y:S04]  /*24490*/  LDL.LU R214, [R1+0x4e4] ;  /* 0x0004e40001d67983 */ /* 0x000ee80000300800 */
[----:B------:R-:W4:Y:S04]  /*244a0*/  LDL.LU R234, [R1+0x4e0] ;  /* 0x0004e00001ea7983 */ /* 0x000f280000300800 */
[----:B------:R-:W3:Y:S04]  /*244b0*/  LDL.LU R216, [R1+0x4dc] ;  /* 0x0004dc0001d87983 */ /* 0x000ee80000300800 */
[----:B------:R-:W3:Y:S04]  /*244c0*/  LDL.LU R233, [R1+0x4d8] ;  /* 0x0004d80001e97983 */ /* 0x000ee80000300800 */
[----:B------:R-:W3:Y:S04]  /*244d0*/  LDL.LU R218, [R1+0x4d4] ;  /* 0x0004d40001da7983 */ /* 0x000ee80000300800 */
[----:B------:R-:W3:Y:S04]  /*244e0*/  LDL.LU R235, [R1+0x4cc] ;  /* 0x0004cc0001eb7983 */ /* 0x000ee80000300800 */
[----:B------:R-:W3:Y:S04]  /*244f0*/  LDL.LU R220, [R1+0x4c8] ;  /* 0x0004c80001dc7983 */ /* 0x000ee80000300800 */
[----:B------:R-:W3:Y:S01]  /*24500*/  LDL.LU R238, [R1+0x4c4] ;  /* 0x0004c40001ee7983 */ /* 0x000ee20000300800 */
[----:B------:R-:W-:-:S02]  /*24510*/  IMAD R201, R223, UR7, RZ ;  /* 0x00000007dfc97c24 */ /* 0x000fc4000f8e02ff */
[----:B------:R-:W-:Y:S01]  /*24520*/  IMAD R203, R224, UR9, RZ ;  /* 0x00000009e0cb7c24 */ /* 0x000fe2000f8e02ff */
[----:B------:R-:W3:Y:S01]  /*24530*/  LDL.LU R222, [R1+0x4c0] ;  /* 0x0004c00001de7983 */ /* 0x000ee20000300800 */
[----:B------:R-:W-:Y:S01]  /*24540*/  IMAD R205, R229, UR11, RZ ;  /* 0x0000000be5cd7c24 */ /* 0x000fe2000f8e02ff */
[----:B------:R-:W1:Y:S01]  /*24550*/  S2UR UR4, SR_CgaCtaId ;  /* 0x00000000000479c3 */ /* 0x000e620000008800 */
[----:B------:R-:W-:Y:S01]  /*24560*/  IMAD R207, R232, UR13, RZ ;  /* 0x0000000de8cf7c24 */ /* 0x000fe2000f8e02ff */
[----:B------:R-:W3:Y:S01]  /*24570*/  LDL.LU R223, [R1+0x4bc] ;  /* 0x0004bc0001df7983 */ /* 0x000ee20000300800 */
[----:B------:R-:W-:Y:S01]  /*24580*/  IMAD R209, R213, UR15, RZ ;  /* 0x0000000fd5d17c24 */ /* 0x000fe2000f8e02ff */
[----:B------:R-:W-:Y:S02]  /*24590*/  ULDC.64 UR8, c[0x0][0x210] ;  /* 0x0000840000087ab9 */ /* 0x000fe40000000a00 */
[----:B------:R-:W3:Y:S04]  /*245a0*/  LDL.LU R224, [R1+0x4b4] ;  /* 0x0004b40001e07983 */ /* 0x000ee80000300800 */
[----:B------:R-:W3:Y:S04]  /*245b0*/  LDL.LU R225, [R1+0x48c] ;  /* 0x00048c0001e17983 */ /* 0x000ee80000300800 */
[----:B------:R-:W3:Y:S04]  /*245c0*/  LDL.LU R243, [R1+0x488] ;  /* 0x0004880001f37983 */ /* 0x000ee80000300800 */
[----:B------:R-:W3:Y:S04]  /*245d0*/  LDL.LU R228, [R1+0x480] ;  /* 0x0004800001e47983 */ /* 0x000ee80000300800 */
[----:B------:R-:W3:Y:S04]  /*245e0*/  LDL.LU R229, [R1+0x47c] ;  /* 0x00047c0001e57983 */ /* 0x000ee80000300800 */
[----:B------:R-:W3:Y:S04]  /*245f0*/  LDL.LU R231, [R1+0x474] ;  /* 0x0004740001e77983 */ /* 0x000ee80000300800 */
[----:B------:R-:W3:Y:S01]  /*24600*/  LDL.LU R232, [R1+0x470] ;  /* 0x0004700001e87983 */ /* 0x000ee20000300800 */
[----:B--2---:R-:W-:-:S02]  /*24610*/  IMAD R213, R237, UR19, RZ ;  /* 0x00000013edd57c24 */ /* 0x004fc4000f8e02ff */
[----:B----4-:R-:W-:Y:S02]  /*24620*/  IMAD R215, R234, UR21, RZ ;  /* 0x00000015ead77c24 */ /* 0x010fe4000f8e02ff */
[----:B---3--:R-:W-:Y:S02]  /*24630*/  IMAD R217, R233, UR23, RZ ;  /* 0x00000017e9d97c24 */ /* 0x008fe4000f8e02ff */
[----:B------:R-:W2:Y:S04]  /*24640*/  LDL.LU R233, [R1+0x46c] ;  /* 0x00046c0001e97983 */ /* 0x000ea80000300800 */
[----:B------:R-:W3:Y:S01]  /*24650*/  LDL.LU R234, [R1+0x468] ;  /* 0x0004680001ea7983 */ /* 0x000ee20000300800 */
[----:B------:R-:W-:-:S03]  /*24660*/  IMAD R219, R235, UR25, RZ ;  /* 0x00000019ebdb7c24 */ /* 0x000fc6000f8e02ff */
[----:B------:R-:W4:Y:S04]  /*24670*/  LDL.LU R235, [R1+0x464] ;  /* 0x0004640001eb7983 */ /* 0x000f280000300800 */
[----:B------:R-:W2:Y:S01]  /*24680*/  LDL.LU R237, [R1+0x45c] ;  /* 0x00045c0001ed7983 */ /* 0x000ea20000300800 */
[----:B------:R-:W-:-:S03]  /*24690*/  IMAD R221, R238, UR27, RZ ;  /* 0x0000001beedd7c24 */ /* 0x000fc6000f8e02ff */
[----:B------:R-:W4:Y:S04]  /*246a0*/  LDL.LU R238, [R1+0x458] ;  /* 0x0004580001ee7983 */ /* 0x000f280000300800 */
[----:B------:R-:W3:Y:S04]  /*246b0*/  LDL.LU R16, [R1+0x8d0] ;  /* 0x0008d00001107983 */ /* 0x000ee80000300800 */
[----:B------:R-:W2:Y:S04]  /*246c0*/  LDL.LU R17, [R1+0x104] ;  /* 0x0001040001117983 */ /* 0x000ea80000300800 */
[----:B------:R-:W1:Y:S04]  /*246d0*/  LDL R14, [R1+0x220] ;  /* 0x00022000010e7983 */ /* 0x000e680000100800 */
[----:B------:R-:W4:Y:S04]  /*246e0*/  LDL R15, [R1+0x21c] ;  /* 0x00021c00010f7983 */ /* 0x000f280000100800 */
        /* <DEDUP_REMOVED lines=11> */
[----:B------:R-:W4:Y:S01]  /*247a0*/  LDL R251, [R1+0x254] ;  /* 0x0002540001fb7983 */ /* 0x000f220000100800 */
[----:B------:R-:W-:Y:S01]  /*247b0*/  IMAD R184, R184, UR49, RZ ;  /* 0x00000031b8b87c24 */ /* 0x000fe2000f8e02ff */
[----:B------:R-:W-:Y:S01]  /*247c0*/  ULDC UR49, c[0x0][0x240] ;  /* 0x0000900000317ab9 */ /* 0x000fe20000000800 */
[----:B------:R-:W-:Y:S01]  /*247d0*/  IMAD R188, R188, UR53, RZ ;  /* 0x00000035bcbc7c24 */ /* 0x000fe2000f8e02ff */
[----:B------:R-:W-:Y:S01]  /*247e0*/  ULDC UR53, c[0x0][0x240] ;  /* 0x0000900000357ab9 */ /* 0x000fe20000000800 */
[----:B------:R-:W-:-:S02]  /*247f0*/  IMAD R226, R243, UR32, RZ ;  /* 0x00000020f3e27c24 */ /* 0x000fc4000f8e02ff */
[----:B------:R-:W-:Y:S02]  /*24800*/  IMAD R243, R247, UR49, RZ ;  /* 0x00000031f7f37c24 */ /* 0x000fe4000f8e02ff */
[----:B---3--:R-:W-:Y:S02]  /*24810*/  IMAD R247, R16, UR53, RZ ;  /* 0x0000003510f77c24 */ /* 0x008fe4000f8e02ff */
[----:B--2---:R-:W-:-:S04]  /*24820*/  IMAD.WIDE R18, R17, 0x4, R2 ;  /* 0x0000000411127825 */ /* 0x004fc800078e0202 */
[----:B------:R-:W-:Y:S01]  /*24830*/  IMAD.WIDE R16, R17, 0x4, R4 ;  /* 0x0000000411107825 */ /* 0x000fe200078e0204 */
[----:B------:R4:W-:Y:S03]  /*24840*/  STL.64 [R1+0x2130], R18 ;  /* 0x0021301201007387 */ /* 0x0009e60000100a00 */
[--C-:B-1----:R-:W-:Y:S01]  /*24850*/  IMAD.WIDE R20, R14, 0x4, R2.reuse ;  /* 0x000000040e147825 */ /* 0x102fe200078e0202 */
[----:B------:R1:W-:Y:S04]  /*24860*/  STL.64 [R1+0x2128], R16 ;  /* 0x0021281001007387 */ /* 0x0003e80000100a00 */
[----:B------:R-:W-:Y:S01]  /*24870*/  STL.64 [R1+0x2bd0], R20 ;  /* 0x002bd01401007387 */ /* 0x000fe20000100a00 */
[----:B----4-:R-:W-:-:S04]  /*24880*/  IMAD.WIDE R18, R15, 0x4, R2 ;  /* 0x000000040f127825 */ /* 0x010fc800078e0202 */
[--C-:B-1----:R-:W-:Y:S01]  /*24890*/  IMAD.WIDE R16, R12, 0x4, R2.reuse ;  /* 0x000000040c107825 */ /* 0x102fe200078e0202 */
[----:B------:R-:W-:Y:S03]  /*248a0*/  STL.64 [R1+0x2bc8], R18 ;  /* 0x002bc81201007387 */ /* 0x000fe60000100a00 */
[--C-:B------:R-:W-:Y:S01]  /*248b0*/  IMAD.WIDE R14, R13, 0x4, R2.reuse ;  /* 0x000000040d0e7825 */ /* 0x100fe200078e0202 */
[----:B------:R-:W-:Y:S03]  /*248c0*/  STL.64 [R1+0x2ae8], R16 ;  /* 0x002ae81001007387 */ /* 0x000fe60000100a00 */
[--C-:B------:R-:W-:Y:S01]  /*248d0*/  IMAD.WIDE R12, R10, 0x4, R2.reuse ;  /* 0x000000040a0c7825 */ /* 0x100fe200078e0202 */
[----:B------:R1:W-:Y:S03]  /*248e0*/  STL.64 [R1+0x2ae0], R14 ;  /* 0x002ae00e01007387 */ /* 0x0003e60000100a00 */
[--C-:B------:R-:W-:Y:S01]  /*248f0*/  IMAD.WIDE R10, R11, 0x4, R2.reuse ;  /* 0x000000040b0a7825 */ /* 0x100fe200078e0202 */
[----:B------:R2:W-:Y:S04]  /*24900*/  STL.64 [R1+0x2ad8], R12 ;  /* 0x002ad80c01007387 */ /* 0x0005e80000100a00 */
[----:B------:R3:W-:Y:S01]  /*24910*/  STL.64 [R1+0x2ad0], R10 ;  /* 0x002ad00a01007387 */ /* 0x0007e20000100a00 */
[----:B-1----:R-:W-:-:S04]  /*24920*/  IMAD.WIDE R14, R8, 0x4, R2 ;  /* 0x00000004080e7825 */ /* 0x002fc800078e0202 */
[--C-:B--2---:R-:W-:Y:S01]  /*24930*/  IMAD.WIDE R12, R9, 0x4, R2.reuse ;  /* 0x00000004090c7825 */ /* 0x104fe200078e0202 */
[----:B------:R-:W-:Y:S03]  /*24940*/  STL.64 [R1+0x2ac8], R14 ;  /* 0x002ac80e01007387 */ /* 0x000fe60000100a00 */
[--C-:B---3--:R-:W-:Y:S01]  /*24950*/  IMAD.WIDE R10, R6, 0x4, R2.reuse ;  /* 0x00000004060a7825 */ /* 0x108fe200078e0202 */
        /* <DEDUP_REMOVED lines=8> */
[----:B------:R1:W-:Y:S04]  /*249e0*/  STL.64 [R1+0x2880], R10 ;  /* 0x0028800a01007387 */ /* 0x0003e80000100a00 */
[----:B------:R-:W2:Y:S01]  /*249f0*/  LDL R33, [R1+0x250] ;  /* 0x0002500001217983 */ /* 0x000ea20000100800 */
[----:B---3--:R-:W-:-:S03]  /*24a00*/  IMAD.WIDE R6, R251, 0x4, R2 ;  /* 0x00000004fb067825 */ /* 0x008fc600078e0202 */
[----:B------:R3:W-:Y:S04]  /*24a10*/  STL.64 [R1+0x2878], R8 ;  /* 0x0028780801007387 */ /* 0x0007e80000100a00 */
[----:B------:R-:W4:Y:S04]  /*24a20*/  LDL R30, [R1+0x24c] ;  /* 0x00024c00011e7983 */ /* 0x000f280000100800 */
[----:B------:R3:W-:Y:S04]  /*24a30*/  STL.64 [R1+0x2870], R6 ;  /* 0x0028700601007387 */ /* 0x0007e80000100a00 */
        /* <DEDUP_REMOVED lines=19> */
[----:B-1----:R-:W4:Y:S04]  /*24b70*/  LDL R10, [R1+0x518] ;  /* 0x00051800010a7983 */ /* 0x002f280000100800 */
[----:B------:R-:W4:Y:S04]  /*24b80*/  LDL R11, [R1+0x504] ;  /* 0x00050400010b7983 */ /* 0x000f280000100800 */
[----:B---3--:R-:W3:Y:S04]  /*24b90*/  LDL R8, [R1+0x4f4] ;  /* 0x0004f40001087983 */ /* 0x008ee80000100800 */
[----:B------:R-:W3:Y:S04]  /*24ba0*/  LDL R9, [R1+0x4ec] ;  /* 0x0004ec0001097983 */ /* 0x000ee80000100800 */
[----:B------:R-:W3:Y:S04]  /*24bb0*/  LDL R6, [R1+0x4d0] ;  /* 0x0004d00001067983 */ /* 0x000ee80000100800 */
[----:B------:R-:W3:Y:S04]  /*24bc0*/  LDL R7, [R1+0x4b8] ;  /* 0x0004b80001077983 */ /* 0x000ee80000100800 */
[----:B------:R-:W3:Y:S04]  /*24bd0*/  LDL R248, [R1+0x4b0] ;  /* 0x0004b00001f87983 */ /* 0x000ee80000100800 */
[----:B------:R-:W3:Y:S04]  /*24be0*/  LDL R249, [R1+0x4ac] ;  /* 0x0004ac0001f97983 */ /* 0x000ee80000100800 */
[----:B------:R-:W3:Y:S04]  /*24bf0*/  LDL R250, [R1+0x4a8] ;  /* 0x0004a80001fa7983 */ /* 0x000ee80000100800 */
[----:B------:R-:W3:Y:S01]  /*24c00*/  LDL R251, [R1+0x4a4] ;  /* 0x0004a40001fb7983 */ /* 0x000ee20000100800 */
[----:B--2---:R-:W-:-:S05]  /*24c10*/  IMAD.WIDE R32, R33, 0x4, R2 ;  /* 0x0000000421207825 */ /* 0x004fca00078e0202 */
[----:B------:R4:W-:Y:S02]  /*24c20*/  STL.64 [R1+0x2868], R32 ;  /* 0x0028682001007387 */ /* 0x0009e40000100a00 */
[----:B----4-:R-:W-:-:S05]  /*24c30*/  IMAD.WIDE R32, R30, 0x4, R2 ;  /* 0x000000041e207825 */ /* 0x010fca00078e0202 */
[----:B------:R1:W-:Y:S02]  /*24c40*/  STL.64 [R1+0x2860], R32 ;  /* 0x0028602001007387 */ /* 0x0003e40000100a00 */
[----:B-1----:R-:W-:-:S04]  /*24c50*/  IMAD.WIDE R32, R31, 0x4, R2 ;  /* 0x000000041f207825 */ /* 0x002fc800078e0202 */
        /* <DEDUP_REMOVED lines=8> */
[--C-:B----4-:R-:W-:Y:S01]  /*24ce0*/  IMAD.WIDE R28, R24, 0x4, R2.reuse ;  /* 0x00000004181c7825 */ /* 0x110fe200078e0202 */
        /* <DEDUP_REMOVED lines=32> */
[----:B---3--:R-:W-:-:S04]  /*24ef0*/  IMAD.WIDE R14, R8, 0x4, R2 ;  /* 0x00000004080e7825 */ /* 0x008fc800078e0202 */
[--C-:B-1----:R-:W-:Y:S01]  /*24f00*/  IMAD.WIDE R12, R9, 0x4, R2.reuse ;  /* 0x00000004090c7825 */ /* 0x102fe200078e0202 */
[----:B------:R-:W-:Y:S03]  /*24f10*/  STL.64 [R1+0x2f90], R14 ;  /* 0x002f900e01007387 */ /* 0x000fe60000100a00 */
[--C-:B--2---:R-:W-:Y:S01]  /*24f20*/  IMAD.WIDE R10, R6, 0x4, R2.reuse ;  /* 0x00000004060a7825 */ /* 0x104fe200078e0202 */
        /* <DEDUP_REMOVED lines=197> */
[----:B------:R-:W-:Y:S04]  /*25b80*/  STL.64 [R1+0x27e8], R8 ;  /* 0x0027e80801007387 */ /* 0x000fe80000100a00 */
[----:B------:R-:W3:Y:S04]  /*25b90*/  LDL R30, [R1+0x1b8] ;  /* 0x0001b800011e7983 */ /* 0x000ee80000100800 */
[----:B------:R4:W-:Y:S04]  /*25ba0*/  STL.64 [R1+0x27e0], R6 ;  /* 0x0027e00601007387 */ /* 0x0009e80000100a00 */
[----:B------:R-:W3:Y:S04]  /*25bb0*/  LDL R31, [R1+0x1b4] ;  /* 0x0001b400011f7983 */ /* 0x000ee80000100800 */
        /* <DEDUP_REMOVED lines=17> */
[----:B-1----:R-:W3:Y:S04]  /*25cd0*/  LDL R10, [R1+0x118] ;  /* 0x00011800010a7983 */ /* 0x002ee80000100800 */
[----:B------:R-:W3:Y:S04]  /*25ce0*/  LDL R11, [R1+0x114] ;  /* 0x00011400010b7983 */ /* 0x000ee80000100800 */
[----:B----4-:R-:W4:Y:S04]  /*25cf0*/  LDL R6, [R1+0x110] ;  /* 0x0001100001067983 */ /* 0x010f280000100800 */
        /* <DEDUP_REMOVED lines=8> */
[----:B--2---:R-:W-:-:S05]  /*25d80*/  IMAD.WIDE R32, R33, 0x4, R2 ;  /* 0x0000000421207825 */ /* 0x004fca00078e0202 */
[----:B------:R3:W-:Y:S02]  /*25d90*/  STL.64 [R1+0x27d8], R32 ;  /* 0x0027d82001007387 */ /* 0x0007e40000100a00 */
[----:B---3--:R-:W-:-:S04]  /*25da0*/  IMAD.WIDE R32, R30, 0x4, R2 ;  /* 0x000000041e207825 */ /* 0x008fc800078e0202 */
[--C-:B------:R-:W-:Y:S01]  /*25db0*/  IMAD.WIDE R30, R31, 0x4, R2.reuse ;  /* 0x000000041f1e7825 */ /* 0x100fe200078e0202 */
[----:B------:R1:W-:Y:S04]  /*25dc0*/  STL.64 [R1+0x27d0], R32 ;  /* 0x0027d02001007387 */ /* 0x0003e80000100a00 */
[----:B-1----:R-:W2:Y:S04]  /*25dd0*/  LDL.LU.64 R32, [R1+0x7058] ;  /* 0x0070580001207983 */ /* 0x002ea80000300a00 */
[----:B------:R1:W-:Y:S02]  /*25de0*/  STL.64 [R1+0x27c8], R30 ;  /* 0x0027c81e01007387 */ /* 0x0003e40000100a00 */
[----:B-1----:R-:W-:-:S04]  /*25df0*/  IMAD.WIDE R30, R28, 0x4, R2 ;  /* 0x000000041c1e7825 */ /* 0x002fc800078e0202 */
[--C-:B------:R-:W-:Y:S01]  /*25e00*/  IMAD.WIDE R28, R29, 0x4, R2.reuse ;  /* 0x000000041d1c7825 */ /* 0x100fe200078e0202 */
[----:B------:R1:W-:Y:S04]  /*25e10*/  STL.64 [R1+0x26e0], R30 ;  /* 0x0026e01e01007387 */ /* 0x0003e80000100a00 */
[----:B-1----:R-:W3:Y:S04]  /*25e20*/  LDL.LU.64 R30, [R1+0x7050] ;  /* 0x00705000011e7983 */ /* 0x002ee80000300a00 */
[----:B------:R1:W-:Y:S02]  /*25e30*/  STL.64 [R1+0x26a0], R28 ;  /* 0x0026a01c01007387 */ /* 0x0003e40000100a00 */
[----:B-1----:R-:W-:-:S04]  /*25e40*/  IMAD.WIDE R28, R26, 0x4, R2 ;  /* 0x000000041a1c7825 */ /* 0x002fc800078e0202 */
        /* <DEDUP_REMOVED lines=14> */
[----:B-1----:R-:W-:-:S05]  /*25f30*/  IMAD.WIDE R22, R20, 0x4, R2 ;  /* 0x0000000414167825 */ /* 0x002fca00078e0202 */
[----:B------:R1:W-:Y:S04]  /*25f40*/  STL.64 [R1+0x2600], R22 ;  /* 0x0026001601007387 */ /* 0x0003e80000100a00 */
[----:B-1----:R-:W3:Y:S01]  /*25f50*/  LDL.LU.64 R22, [R1+0x7030] ;  /* 0x0070300001167983 */ /* 0x002ee20000300a00 */
[----:B------:R-:W-:-:S05]  /*25f60*/  IMAD.WIDE R20, R21, 0x4, R2 ;  /* 0x0000000415147825 */ /* 0x000fca00078e0202 */
        /* <DEDUP_REMOVED lines=16> */
[----:B-1----:R-:W-:-:S05]  /*26070*/  IMAD.WIDE R14, R12, 0x4, R2 ;  /* 0x000000040c0e7825 */ /* 0x002fca00078e0202 */
[----:B------:R1:W-:Y:S02]  /*26080*/  STL.64 [R1+0x25c0], R14 ;  /* 0x0025c00e01007387 */ /* 0x0003e40000100a00 */
[----:B-1----:R-:W-:-:S04]  /*26090*/  IMAD.WIDE R14, R10, 0x4, R2 ;  /* 0x000000040a0e7825 */ /* 0x002fc800078e0202 */
[--C-:B------:R-:W-:Y:S01]  /*260a0*/  IMAD.WIDE R10, R11, 0x4, R2.reuse ;  /* 0x000000040b0a7825 */ /* 0x100fe200078e0202 */
[----:B------:R1:W-:Y:S04]  /*260b0*/  STL.64 [R1+0x25b8], R14 ;  /* 0x0025b80e01007387 */ /* 0x0003e80000100a00 */
[----:B-1----:R-:W2:Y:S04]  /*260c0*/  LDL.LU.64 R14, [R1+0x7010] ;  /* 0x00701000010e7983 */ /* 0x002ea80000300a00 */
[----:B------:R4:W-:Y:S02]  /*260d0*/  STL.64 [R1+0x25b0], R10 ;  /* 0x0025b00a01007387 */ /* 0x0009e40000100a00 */
[----:B----4-:R-:W-:-:S04]  /*260e0*/  IMAD.WIDE R10, R6, 0x4, R2 ;  /* 0x00000004060a7825 */ /* 0x010fc800078e0202 */
[--C-:B------:R-:W-:Y:S01]  /*260f0*/  IMAD.WIDE R6, R7, 0x4, R2.reuse ;  /* 0x0000000407067825 */ /* 0x100fe200078e0202 */
[----:B------:R1:W-:Y:S03]  /*26100*/  STL.64 [R1+0x2298], R10 ;  /* 0x0022980a01007387 */ /* 0x0003e60000100a00 */
[--C-:B------:R-:W-:Y:S01]  /*26110*/  IMAD.WIDE R12, R13, 0x4, R2.reuse ;  /* 0x000000040d0c7825 */ /* 0x100fe200078e0202 */
[----:B-1----:R-:W4:Y:S04]  /*26120*/  LDL.LU.64 R10, [R1+0x7008] ;  /* 0x00700800010a7983 */ /* 0x002f280000300a00 */
[----:B------:R1:W-:Y:S02]  /*26130*/  STL.64 [R1+0x2290], R6 ;  /* 0x0022900601007387 */ /* 0x0003e40000100a00 */
[----:B-1----:R-:W-:-:S04]  /*26140*/  IMAD.WIDE R6, R250, 0x4, R2 ;  /* 0x00000004fa067825 */ /* 0x002fc800078e0202 */
[--C-:B------:R-:W-:Y:S01]  /*26150*/  IMAD.WIDE R250, R251, 0x4, R2.reuse ;  /* 0x00000004fbfa7825 */ /* 0x100fe200078e0202 */
[----:B------:R1:W-:Y:S04]  /*26160*/  STL.64 [R1+0x2288], R6 ;  /* 0x0022880601007387 */ /* 0x0003e80000100a00 */
[----:B-1----:R-:W4:Y:S04]  /*26170*/  LDL.LU.64 R6, [R1+0x7000] ;  /* 0x0070000001067983 */ /* 0x002f280000300a00 */
        /* <DEDUP_REMOVED lines=8> */
[----:B------:R3:W-:Y:S01]  /*26200*/  STL.64 [R1+0x2260], R8 ;  /* 0x0022600801007387 */ /* 0x0007e20000100a00 */
[----:B-1----:R-:W-:-:S03]  /*26210*/  IMAD.WIDE R12, R249, 0x4, R2 ;  /* 0x00000004f90c7825 */ /* 0x002fc600078e0202 */
[----:B---3--:R1:W-:Y:S01]  /*26220*/  STL [R1+0x6eb0], R23 ;  /* 0x006eb01701007387 */ /* 0x0083e20000100800 */
[----:B------:R-:W-:-:S03]  /*26230*/  IMAD.WIDE R8, R23, 0x4, R2 ;  /* 0x0000000417087825 */ /* 0x000fc600078e0202 */
[----:B------:R-:W-:Y:S04]  /*26240*/  STL.64 [R1+0x2258], R12 ;  /* 0x0022580c01007387 */ /* 0x000fe80000100a00 */
[----:B-1----:R-:W3:Y:S04]  /*26250*/  LDL.LU R23, [R1+0x15c] ;  /* 0x00015c0001177983 */ /* 0x002ee80000300800 */
[----:B------:R1:W-:Y:S04]  /*26260*/  STL.64 [R1+0x2250], R8 ;  /* 0x0022500801007387 */ /* 0x0003e80000100a00 */
[----:B------:R1:W-:Y:S02]  /*26270*/  STL [R1+0x6eb4], R34 ;  /* 0x006eb42201007387 */ /* 0x0003e40000100800 */
[----:B-1----:R-:W-:-:S02]  /*26280*/  IMAD.WIDE R8, R34, 0x4, R2 ;  /* 0x0000000422087825 */ /* 0x002fc400078e0202 */
[----:B------:R-:W4:Y:S04]  /*26290*/  LDL.LU R34, [R1+0x160] ;  /* 0x0001600001227983 */ /* 0x000f280000300800 */
[----:B------:R1:W-:Y:S04]  /*262a0*/  STL.64 [R1+0x2248], R8 ;  /* 0x0022480801007387 */ /* 0x0003e80000100a00 */
[----:B------:R1:W-:Y:S02]  /*262b0*/  STL [R1+0x6eb8], R44 ;  /* 0x006eb82c01007387 */ /* 0x0003e40000100800 */
[----:B-1----:R-:W-:-:S02]  /*262c0*/  IMAD.WIDE R8, R44, 0x4, R2 ;  /* 0x000000042c087825 */ /* 0x002fc400078e0202 */
[----:B------:R-:W2:Y:S04]  /*262d0*/  LDL.LU R44, [R1+0x164] ;  /* 0x00016400012c7983 */ /* 0x000ea80000300800 */
        /* <DEDUP_REMOVED lines=8> */
[----:B------:R3:W-:Y:S01]  /*26360*/  STL.64 [R1+0x21f0], R8 ;  /* 0x0021f00801007387 */ /* 0x0007e20000100a00 */
[----:B------:R-:W-:-:S04]  /*26370*/  IMAD.WIDE R12, R160, 0x4, R2 ;  /* 0x00000004a00c7825 */ /* 0x000fc800078e0202 */
[--C-:B---3--:R-:W-:Y:S01]  /*26380*/  IMAD.WIDE R8, R23, 0x4, R2.reuse ;  /* 0x0000000417087825 */ /* 0x108fe200078e0202 */
[----:B------:R1:W-:Y:S04]  /*26390*/  STL [R1+0x6ec4], R23 ;  /* 0x006ec41701007387 */ /* 0x0003e80000100800 */
[----:B-1----:R-:W3:Y:S04]  /*263a0*/  LDL.LU R23, [R1+0x194] ;  /* 0x0001940001177983 */ /* 0x002ee80000300800 */
[----:B------:R1:W-:Y:S04]  /*263b0*/  STL.64 [R1+0x21e8], R8 ;  /* 0x0021e80801007387 */ /* 0x0003e80000100a00 */
[----:B------:R4:W-:Y:S01]  /*263c0*/  STL [R1+0x6ec8], R74 ;  /* 0x006ec84a01007387 */ /* 0x0009e20000100800 */
[----:B-1----:R-:W-:-:S03]  /*263d0*/  IMAD.WIDE R8, R74, 0x4, R2 ;  /* 0x000000044a087825 */ /* 0x002fc600078e0202 */
[----:B----4-:R-:W4:Y:S04]  /*263e0*/  LDL.LU R74, [R1+0x198] ;  /* 0x00019800014a7983 */ /* 0x010f280000300800 */
[----:B------:R1:W-:Y:S04]  /*263f0*/  STL.64 [R1+0x21e0], R8 ;  /* 0x0021e00801007387 */ /* 0x0003e80000100a00 */
[----:B------:R1:W-:Y:S02]  /*26400*/  STL [R1+0x6ecc], R34 ;  /* 0x006ecc2201007387 */ /* 0x0003e40000100800 */
[----:B-1----:R-:W-:-:S02]  /*26410*/  IMAD.WIDE R8, R34, 0x4, R2 ;  /* 0x0000000422087825 */ /* 0x002fc400078e0202 */
[----:B------:R-:W4:Y:S04]  /*26420*/  LDL.LU R34, [R1+0x1cc] ;  /* 0x0001cc0001227983 */ /* 0x000f280000300800 */
[----:B------:R1:W-:Y:S04]  /*26430*/  STL.64 [R1+0x21d8], R8 ;  /* 0x0021d80801007387 */ /* 0x0003e80000100a00 */
[----:B------:R1:W-:Y:S02]  /*26440*/  STL [R1+0x6ed0], R85 ;  /* 0x006ed05501007387 */ /* 0x0003e40000100800 */
[----:B-1----:R-:W-:-:S02]  /*26450*/  IMAD.WIDE R8, R85, 0x4, R2 ;  /* 0x0000000455087825 */ /* 0x002fc400078e0202 */
[----:B------:R-:W4:Y:S04]  /*26460*/  LDL.LU R85, [R1+0x1d0] ;  /* 0x0001d00001557983 */ /* 0x000f280000300800 */
[----:B------:R1:W-:Y:S04]  /*26470*/  STL.64 [R1+0x21d0], R8 ;  /* 0x0021d00801007387 */ /* 0x0003e80000100a00 */
[----:B--2---:R2:W-:Y:S01]  /*26480*/  STL [R1+0x6ed4], R44 ;  /* 0x006ed42c01007387 */ /* 0x0045e20000100800 */
[----:B-1----:R-:W-:-:S03]  /*26490*/  IMAD.WIDE R8, R44, 0x4, R2 ;  /* 0x000000042c087825 */ /* 0x002fc600078e0202 */
[----:B--2---:R-:W2:Y:S04]  /*264a0*/  LDL.LU R44, [R1+0x1d4] ;  /* 0x0001d400012c7983 */ /* 0x004ea80000300800 */
        /* <DEDUP_REMOVED lines=21> */
[----:B------:R-:W2:Y:S04]  /*26600*/  LDL R248, [R1+0xa8] ;  /* 0x0000a80001f87983 */ /* 0x000ea80000100800 */
[----:B------:R1:W-:Y:S02]  /*26610*/  STL [R1+0x6eec], R54 ;  /* 0x006eec3601007387 */ /* 0x0003e40000100800 */
[----:B-1----:R-:W-:-:S05]  /*26620*/  IMAD.WIDE R8, R54, 0x4, R2 ;  /* 0x0000000436087825 */ /* 0x002fca00078e0202 */
[----:B------:R1:W-:Y:S04]  /*26630*/  STL.64 [R1+0x2198], R8 ;  /* 0x0021980801007387 */ /* 0x0003e80000100a00 */
[----:B------:R-:W2:Y:S04]  /*26640*/  LDL.LU R54, [R1+0x20c] ;  /* 0x00020c0001367983 */ /* 0x000ea80000300800 */
[----:B------:R1:W-:Y:S02]  /*26650*/  STL [R1+0x6ef0], R149 ;  /* 0x006ef09501007387 */ /* 0x0003e40000100800 */
[----:B-1----:R-:W-:-:S02]  /*26660*/  IMAD.WIDE R8, R149, 0x4, R2 ;  /* 0x0000000495087825 */ /* 0x002fc400078e0202 */
[----:B------:R-:W2:Y:S04]  /*26670*/  LDL.LU R149, [R1+0x210] ;  /* 0x0002100001957983 */ /* 0x000ea80000300800 */
[----:B------:R1:W-:Y:S04]  /*26680*/  STL.64 [R1+0x2190], R8 ;  /* 0x0021900801007387 */ /* 0x0003e80000100a00 */
[----:B------:R-:W-:Y:S01]  /*26690*/  STL [R1+0x6ef4], R65 ;  /* 0x006ef44101007387 */ /* 0x000fe20000100800 */
[----:B-1----:R-:W-:-:S05]  /*266a0*/  IMAD.WIDE R8, R65, 0x4, R2 ;  /* 0x0000000441087825 */ /* 0x002fca00078e0202 */
[----:B------:R1:W-:Y:S04]  /*266b0*/  STL.64 [R1+0x2188], R8 ;  /* 0x0021880801007387 */ /* 0x0003e80000100a00 */
[----:B------:R-:W-:Y:S04]  /*266c0*/  STL [R1+0x6ef8], R160 ;  /* 0x006ef8a001007387 */ /* 0x000fe80000100800 */
[----:B------:R1:W-:Y:S04]  /*266d0*/  STL.64 [R1+0x2180], R12 ;  /* 0x0021800c01007387 */ /* 0x0003e80000100a00 */
[----:B------:R-:W2:Y:S01]  /*266e0*/  LDL R249, [R1+0x8] ;  /* 0x0000080001f97983 */ /* 0x000ea20000100800 */
[----:B------:R-:W-:Y:S01]  /*266f0*/  IMAD R182, R182, UR47, RZ ;  /* 0x0000002fb6b67c24 */ /* 0x000fe2000f8e02ff */
[----:B------:R-:W-:Y:S01]  /*26700*/  ULDC UR47, c[0x0][0x240] ;  /* 0x00009000002f7ab9 */ /* 0x000fe20000000800 */
[--C-:B-1----:R-:W-:Y:S01]  /*26710*/  IMAD.WIDE R8, R171, 0x4, R2.reuse ;  /* 0x00000004ab087825 */ /* 0x102fe200078e0202 */
[----:B------:R-:W-:Y:S03]  /*26720*/  STL [R1+0x6efc], R171 ;  /* 0x006efcab01007387 */ /* 0x000fe60000100800 */
[----:B------:R-:W-:Y:S01]  /*26730*/  IMAD.WIDE R12, R182, 0x4, R2 ;  /* 0x00000004b60c7825 */ /* 0x000fe200078e0202 */
[----:B------:R1:W-:Y:S04]  /*26740*/  STL.64 [R1+0x2178], R8 ;  /* 0x0021780801007387 */ /* 0x0003e80000100a00 */
[----:B------:R-:W-:Y:S04]  /*26750*/  STL [R1+0x6f00], R182 ;  /* 0x006f00b601007387 */ /* 0x000fe80000100800 */
[----:B------:R1:W-:Y:S01]  /*26760*/  STL.64 [R1+0x2170], R12 ;  /* 0x0021700c01007387 */ /* 0x0003e20000100a00 */
[----:B------:R-:W-:-:S03]  /*26770*/  IMAD R218, R218, UR24, RZ ;  /* 0x00000018dada7c24 */ /* 0x000fc6000f8e02ff */
[----:B------:R-:W-:Y:S01]  /*26780*/  STL [R1+0x6f04], R195 ;  /* 0x006f04c301007387 */ /* 0x000fe20000100800 */
[----:B-1----:R-:W-:-:S03]  /*26790*/  IMAD.WIDE R8, R195, 0x4, R2 ;  /* 0x00000004c3087825 */ /* 0x002fc600078e0202 */
[----:B------:R-:W2:Y:S01]  /*267a0*/  LDL.LU R65, [R1+0x248] ;  /* 0x0002480001417983 */ /* 0x000ea20000300800 */
[----:B------:R-:W-:-:S03]  /*267b0*/  IMAD.WIDE R12, R206, 0x4, R2 ;  /* 0x00000004ce0c7825 */ /* 0x000fc600078e0202 */
[----:B------:R1:W-:Y:S04]  /*267c0*/  STL.64 [R1+0x2168], R8 ;  /* 0x0021680801007387 */ /* 0x0003e80000100a00 */
[----:B------:R-:W-:Y:S01]  /*267d0*/  STL [R1+0x6f08], R206 ;  /* 0x006f08ce01007387 */ /* 0x000fe20000100800 */
[----:B------:R-:W-:-:S03]  /*267e0*/  IMAD R229, R229, UR35, RZ ;  /* 0x00000023e5e57c24 */ /* 0x000fc6000f8e02ff */
[----:B------:R-:W-:Y:S01]  /*267f0*/  STL.64 [R1+0x2160], R12 ;  /* 0x0021600c01007387 */ /* 0x000fe20000100a00 */
[----:B-1----:R-:W-:-:S03]  /*26800*/  IMAD.WIDE R8, R218, 0x4, R2 ;  /* 0x00000004da087825 */ /* 0x002fc600078e0202 */
[----:B------:R-:W-:Y:S04]  /*26810*/  STL [R1+0x6f0c], R218 ;  /* 0x006f0cda01007387 */ /* 0x000fe80000100800 */
[----:B------:R1:W-:Y:S01]  /*26820*/  STL.64 [R1+0x2158], R8 ;  /* 0x0021580801007387 */ /* 0x0003e20000100a00 */
[----:B------:R-:W-:Y:S02]  /*26830*/  IMAD R241, R241, UR47, RZ ;  /* 0x0000002ff1f17c24 */ /* 0x000fe4000f8e02ff */
[----:B-1----:R-:W-:-:S04]  /*26840*/  IMAD.WIDE R8, R229, 0x4, R2 ;  /* 0x00000004e5087825 */ /* 0x002fc800078e0202 */
[--C-:B---3--:R-:W-:Y:S01]  /*26850*/  IMAD.WIDE R12, R23, 0x4, R2.reuse ;  /* 0x00000004170c7825 */ /* 0x108fe200078e0202 */
[----:B------:R-:W-:Y:S04]  /*26860*/  STL [R1+0x6f10], R23 ;  /* 0x006f101701007387 */ /* 0x000fe80000100800 */
[----:B------:R4:W-:Y:S04]  /*26870*/  STL.64 [R1+0x2150], R12 ;  /* 0x0021500c01007387 */ /* 0x0009e80000100a00 */
[----:B------:R-:W-:Y:S04]  /*26880*/  STL [R1+0x6f14], R229 ;  /* 0x006f14e501007387 */ /* 0x000fe80000100800 */
[----:B------:R1:W-:Y:S01]  /*26890*/  STL.64 [R1+0x2148], R8 ;  /* 0x0021480801007387 */ /* 0x0003e20000100a00 */
[----:B----4-:R-:W-:-:S03]  /*268a0*/  IMAD.WIDE R12, R74, 0x4, R2 ;  /* 0x000000044a0c7825 */ /* 0x010fc600078e0202 */
[----:B------:R-:W-:Y:S04]  /*268b0*/  STL [R1+0x6f18], R74 ;  /* 0x006f184a01007387 */ /* 0x000fe80000100800 */
[----:B------:R3:W-:Y:S04]  /*268c0*/  STL.64 [R1+0x2140], R12 ;  /* 0x0021400c01007387 */ /* 0x0007e80000100a00 */
[----:B------:R-:W-:Y:S04]  /*268d0*/  STL [R1+0x6f1c], R241 ;  /* 0x006f1cf101007387 */ /* 0x000fe80000100800 */
[----:B------:R-:W4:Y:S01]  /*268e0*/  LDL.LU R160, [R1+0x228] ;  /* 0x0002280001a07983 */ /* 0x000f220000300800 */
[----:B-1----:R-:W-:-:S05]  /*268f0*/  IMAD.WIDE R8, R241, 0x4, R2 ;  /* 0x00000004f1087825 */ /* 0x002fca00078e0202 */
[----:B------:R2:W-:Y:S01]  /*26900*/  STL.64 [R1+0x2138], R8 ;  /* 0x0021380801007387 */ /* 0x0005e20000100a00 */
[----:B---3--:R-:W-:-:S03]  /*26910*/  IMAD.WIDE R12, R34, 0x4, R2 ;  /* 0x00000004220c7825 */ /* 0x008fc600078e0202 */
[----:B------:R-:W-:Y:S01]  /*26920*/  STL [R1+0x6f20], R34 ;  /* 0x006f202201007387 */ /* 0x000fe20000100800 */
[----:B------:R-:W-:Y:S02]  /*26930*/  IMAD R212, R212, UR18, RZ ;  /* 0x00000012d4d47c24 */ /* 0x000fe4000f8e02ff */
[----:B--2---:R-:W-:-:S05]  /*26940*/  IMAD.WIDE R8, R248, 0x4, R2 ;  /* 0x00000004f8087825 */ /* 0x004fca00078e0202 */
[----:B------:R1:W-:Y:S04]  /*26950*/  STL.64 [R1+0x27b8], R8 ;  /* 0x0027b80801007387 */ /* 0x0003e80000100a00 */
[----:B------:R-:W-:Y:S04]  /*26960*/  STL.64 [R1+0x27b0], R12 ;  /* 0x0027b00c01007387 */ /* 0x000fe80000100a00 */
[----:B------:R-:W-:Y:S01]  /*26970*/  STL [R1+0x6f24], R85 ;  /* 0x006f245501007387 */ /* 0x000fe20000100800 */
[----:B-1----:R-:W-:-:S03]  /*26980*/  IMAD.WIDE R8, R85, 0x4, R2 ;  /* 0x0000000455087825 */ /* 0x002fc600078e0202 */
[----:B------:R-:W2:Y:S04]  /*26990*/  LDL.LU R171, [R1+0x230] ;  /* 0x0002300001ab7983 */ /* 0x000ea80000300800 */
[----:B------:R1:W-:Y:S04]  /*269a0*/  STL.64 [R1+0x27a8], R8 ;  /* 0x0027a80801007387 */ /* 0x0003e80000100a00 */
[----:B------:R-:W-:Y:S04]  /*269b0*/  STL [R1+0x6f28], R44 ;  /* 0x006f282c01007387 */ /* 0x000fe80000100800 */
[----:B------:R-:W3:Y:S01]  /*269c0*/  LDL.LU R182, [R1+0x25c] ;  /* 0x00025c0001b67983 */ /* 0x000ee20000300800 */
[----:B-1----:R-:W-:-:S05]  /*269d0*/  IMAD.WIDE R8, R44, 0x4, R2 ;  /* 0x000000042c087825 */ /* 0x002fca00078e0202 */
[----:B------:R1:W-:Y:S04]  /*269e0*/  STL.64 [R1+0x27a0], R8 ;  /* 0x0027a00801007387 */ /* 0x0003e80000100a00 */
[----:B------:R-:W-:Y:S04]  /*269f0*/  STL [R1+0x6f2c], R96 ;  /* 0x006f2c6001007387 */ /* 0x000fe80000100800 */
[----:B------:R-:W3:Y:S01]  /*26a00*/  LDL.LU R195, [R1+0x260] ;  /* 0x0002600001c37983 */ /* 0x000ee20000300800 */
[----:B-1----:R-:W-:-:S05]  /*26a10*/  IMAD.WIDE R8, R96, 0x4, R2 ;  /* 0x0000000460087825 */ /* 0x002fca00078e0202 */
[----:B------:R1:W-:Y:S01]  /*26a20*/  STL.64 [R1+0x2798], R8 ;  /* 0x0027980801007387 */ /* 0x0003e20000100a00 */
[----:B------:R-:W-:-:S03]  /*26a30*/  IMAD.WIDE R12, R250, 0x4, R2 ;  /* 0x00000004fa0c7825 */ /* 0x000fc600078e0202 */
[----:B------:R-:W3:Y:S01]  /*26a40*/  LDL.LU R206, [R1+0x264] ;  /* 0x0002640001ce7983 */ /* 0x000ee20000300800 */
[----:B-1----:R-:W-:-:S05]  /*26a50*/  IMAD.WIDE R8, R249, 0x4, R2 ;  /* 0x00000004f9087825 */ /* 0x002fca00078e0202 */
[----:B------:R1:W-:Y:S04]  /*26a60*/  STL.64 [R1+0x2790], R8 ;  /* 0x0027900801007387 */ /* 0x0003e80000100a00 */
[----:B------:R-:W-:Y:S04]  /*26a70*/  STL [R1+0x6f30], R250 ;  /* 0x006f30fa01007387 */ /* 0x000fe80000100800 */
[----:B------:R-:W-:Y:S01]  /*26a80*/  STL.64 [R1+0x2788], R12 ;  /* 0x0027880c01007387 */ /* 0x000fe20000100a00 */
[----:B-1----:R-:W-:-:S03]  /*26a90*/  IMAD.WIDE R8, R24, 0x4, R2 ;  /* 0x0000000418087825 */ /* 0x002fc600078e0202 */
[----:B------:R-:W-:Y:S04]  /*26aa0*/  STL [R1+0x6f34], R24 ;  /* 0x006f341801007387 */ /* 0x000fe80000100800 */
[----:B------:R-:W3:Y:S04]  /*26ab0*/  LDL.LU R218, [R1+0x268] ;  /* 0x0002680001da7983 */ /* 0x000ee80000300800 */
        /* <DEDUP_REMOVED lines=10> */
[----:B------:R-:W-:Y:S04]  /*26b60*/  STL [R1+0x6f40], R127 ;  /* 0x006f407f01007387 */ /* 0x000fe80000100800 */
        /* <DEDUP_REMOVED lines=43> */
[----:B------:R1:W-:Y:S01]  /*26e20*/  STL.64 [R1+0x2710], R8 ;  /* 0x0027100801007387 */ /* 0x0003e20000100a00 */
[----:B------:R-:W-:-:S03]  /*26e30*/  IMAD.WIDE R54, R65, 0x4, R2 ;  /* 0x0000000441367825 */ /* 0x000fc600078e0202 */
[----:B-1----:R-:W3:Y:S04]  /*26e40*/  LDL R9, [R1+0xd4] ;  /* 0x0000d40001097983 */ /* 0x002ee80000100800 */
[----:B------:R-:W-:Y:S04]  /*26e50*/  STL [R1+0x6f6c], R144 ;  /* 0x006f6c9001007387 */ /* 0x000fe80000100800 */
[----:B------:R1:W-:Y:S04]  /*26e60*/  STL.64 [R1+0x2708], R12 ;  /* 0x0027080c01007387 */ /* 0x0003e80000100a00 */
[----:B------:R-:W-:Y:S01]  /*26e70*/  STL [R1+0x6f70], R155 ;  /* 0x006f709b01007387 */ /* 0x000fe20000100800 */
[----:B-1----:R-:W-:-:S05]  /*26e80*/  IMAD.WIDE R12, R155, 0x4, R2 ;  /* 0x000000049b0c7825 */ /* 0x002fca00078e0202 */
[----:B------:R1:W-:Y:S04]  /*26e90*/  STL.64 [R1+0x2700], R12 ;  /* 0x0027000c01007387 */ /* 0x0003e80000100a00 */
[----:B------:R-:W-:Y:S04]  /*26ea0*/  STL [R1+0x6f74], R65 ;  /* 0x006f744101007387 */ /* 0x000fe80000100800 */
[----:B------:R4:W-:Y:S01]  /*26eb0*/  STL.64 [R1+0x26f8], R54 ;  /* 0x0026f83601007387 */ /* 0x0009e20000100a00 */
[----:B-1----:R-:W-:-:S03]  /*26ec0*/  IMAD.WIDE R12, R166, 0x4, R2 ;  /* 0x00000004a60c7825 */ /* 0x002fc600078e0202 */
[----:B------:R-:W-:Y:S04]  /*26ed0*/  STL [R1+0x6f78], R166 ;  /* 0x006f78a601007387 */ /* 0x000fe80000100800 */
[----:B------:R1:W-:Y:S01]  /*26ee0*/  STL.64 [R1+0x26f0], R12 ;  /* 0x0026f00c01007387 */ /* 0x0003e20000100a00 */
[----:B----4-:R-:W-:-:S03]  /*26ef0*/  IMAD.WIDE R54, R177, 0x4, R2 ;  /* 0x00000004b1367825 */ /* 0x010fc600078e0202 */
[----:B------:R-:W-:Y:S04]  /*26f00*/  STL [R1+0x6f7c], R177 ;  /* 0x006f7cb101007387 */ /* 0x000fe80000100800 */
[----:B------:R4:W-:Y:S01]  /*26f10*/  STL.64 [R1+0x26e8], R54 ;  /* 0x0026e83601007387 */ /* 0x0009e20000100a00 */
[----:B-1----:R-:W-:-:S03]  /*26f20*/  IMAD.WIDE R12, R188, 0x4, R2 ;  /* 0x00000004bc0c7825 */ /* 0x002fc600078e0202 */
[----:B------:R-:W3:Y:S04]  /*26f30*/  LDL R248, [R1+0x8c] ;  /* 0x00008c0001f87983 */ /* 0x000ee80000100800 */
[----:B------:R-:W-:Y:S04]  /*26f40*/  STL [R1+0x6f80], R188 ;  /* 0x006f80bc01007387 */ /* 0x000fe80000100800 */
[----:B------:R1:W-:Y:S01]  /*26f50*/  STL.64 [R1+0x26d8], R12 ;  /* 0x0026d80c01007387 */ /* 0x0003e20000100a00 */
[----:B----4-:R-:W-:-:S03]  /*26f60*/  IMAD.WIDE R54, R212, 0x4, R2 ;  /* 0x00000004d4367825 */ /* 0x010fc600078e0202 */
[----:B------:R-:W-:Y:S01]  /*26f70*/  STL [R1+0x6f84], R201 ;  /* 0x006f84c901007387 */ /* 0x000fe20000100800 */
[----:B------:R-:W-:Y:S02]  /*26f80*/  IMAD R224, R224, UR30, RZ ;  /* 0x0000001ee0e07c24 */ /* 0x000fe4000f8e02ff */
[----:B-1----:R-:W-:-:S05]  /*26f90*/  IMAD.WIDE R12, R201, 0x4, R2 ;  /* 0x00000004c90c7825 */ /* 0x002fca00078e0202 */
[----:B------:R1:W-:Y:S04]  /*26fa0*/  STL.64 [R1+0x26d0], R12 ;  /* 0x0026d00c01007387 */ /* 0x0003e80000100a00 */
[----:B------:R-:W-:Y:S04]  /*26fb0*/  STL [R1+0x6f88], R160 ;  /* 0x006f88a001007387 */ /* 0x000fe80000100800 */
[----:B------:R4:W-:Y:S01]  /*26fc0*/  STL.64 [R1+0x26c8], R54 ;  /* 0x0026c83601007387 */ /* 0x0009e20000100a00 */
[----:B-1----:R-:W-:-:S05]  /*26fd0*/  IMAD.WIDE R12, R160, 0x4, R2 ;  /* 0x00000004a00c7825 */ /* 0x002fca00078e0202 */
[----:B------:R1:W-:Y:S01]  /*26fe0*/  STL.64 [R1+0x26c0], R12 ;  /* 0x0026c00c01007387 */ /* 0x0003e20000100a00 */
[----:B----4-:R-:W-:-:S03]  /*26ff0*/  IMAD.WIDE R54, R224, 0x4, R2 ;  /* 0x00000004e0367825 */ /* 0x010fc600078e0202 */
[----:B------:R-:W-:Y:S04]  /*27000*/  STL [R1+0x6f8c], R224 ;  /* 0x006f8ce001007387 */ /* 0x000fe80000100800 */
[----:B------:R2:W-:Y:S04]  /*27010*/  STL.64 [R1+0x26b8], R54 ;  /* 0x0026b83601007387 */ /* 0x0005e80000100a00 */
[----:B------:R-:W4:Y:S01]  /*27020*/  LDL R249, [R1+0x40] ;  /* 0x0000400001f97983 */ /* 0x000f220000100800 */
[----:B------:R-:W-:-:S04]  /*27030*/  IMAD R236, R236, UR42, RZ ;  /* 0x0000002aecec7c24 */ /* 0x000fc8000f8e02ff */
[--C-:B-1----:R-:W-:Y:S01]  /*27040*/  IMAD.WIDE R12, R236, 0x4, R2.reuse ;  /* 0x00000004ec0c7825 */ /* 0x102fe200078e0202 */
[----:B------:R-:W-:Y:S03]  /*27050*/  STL [R1+0x6f90], R236 ;  /* 0x006f90ec01007387 */ /* 0x000fe60000100800 */
[--C-:B--2---:R-:W-:Y:S01]  /*27060*/  IMAD.WIDE R54, R171, 0x4, R2.reuse ;  /* 0x00000004ab367825 */ /* 0x104fe200078e0202 */
[----:B------:R3:W-:Y:S04]  /*27070*/  STL.64 [R1+0x26b0], R12 ;  /* 0x0026b00c01007387 */ /* 0x0007e80000100a00 */
[----:B------:R-:W2:Y:S04]  /*27080*/  LDL.LU R127, [R1+0x30c] ;  /* 0x00030c00017f7983 */ /* 0x000ea80000300800 */
[----:B------:R-:W-:Y:S01]  /*27090*/  STL [R1+0x6f94], R171 ;  /* 0x006f94ab01007387 */ /* 0x000fe20000100800 */
[----:B---3--:R-:W-:-:S03]  /*270a0*/  IMAD.WIDE R12, R182, 0x4, R2 ;  /* 0x00000004b60c7825 */ /* 0x008fc600078e0202 */
[----:B------:R1:W-:Y:S04]  /*270b0*/  STL.64 [R1+0x26a8], R54 ;  /* 0x0026a83601007387 */ /* 0x0003e80000100a00 */
[----:B------:R-:W-:Y:S04]  /*270c0*/  STL [R1+0x6f98], R182 ;  /* 0x006f98b601007387 */ /* 0x000fe80000100800 */
[----:B------:R3:W-:Y:S01]  /*270d0*/  STL.64 [R1+0x27c0], R12 ;  /* 0x0027c00c01007387 */ /* 0x0007e20000100a00 */
[----:B-1----:R-:W-:-:S03]  /*270e0*/  IMAD.WIDE R54, R195, 0x4, R2 ;  /* 0x00000004c3367825 */ /* 0x002fc600078e0202 */
[----:B------:R-:W-:Y:S04]  /*270f0*/  STL [R1+0x6f9c], R195 ;  /* 0x006f9cc301007387 */ /* 0x000fe80000100800 */
[----:B------:R-:W-:Y:S01]  /*27100*/  STL.64 [R1+0x2898], R54 ;  /* 0x0028983601007387 */ /* 0x000fe20000100a00 */
[----:B---3--:R-:W-:-:S03]  /*27110*/  IMAD.WIDE R12, R206, 0x4, R2 ;  /* 0x00000004ce0c7825 */ /* 0x008fc600078e0202 */
[----:B------:R-:W-:Y:S04]  /*27120*/  STL [R1+0x6fa0], R206 ;  /* 0x006fa0ce01007387 */ /* 0x000fe80000100800 */
[----:B------:R1:W-:Y:S04]  /*27130*/  STL.64 [R1+0x28b0], R12 ;  /* 0x0028b00c01007387 */ /* 0x0003e80000100a00 */
[----:B------:R-:W-:Y:S01]  /*27140*/  STL [R1+0x6fa4], R218 ;  /* 0x006fa4da01007387 */ /* 0x000fe20000100800 */
[----:B-1----:R-:W-:-:S04]  /*27150*/  IMAD.WIDE R12, R218, 0x4, R2 ;  /* 0x00000004da0c7825 */ /* 0x002fc800078e0202 */
[----:B------:R-:W-:-:S04]  /*27160*/  IMAD.WIDE R188, R6, 0x4, R2 ;  /* 0x0000000406bc7825 */ /* 0x000fc800078e0202 */
[----:B------:R-:W-:-:S05]  /*27170*/  IMAD.WIDE R8, R9, 0x4, R2 ;  /* 0x0000000409087825 */ /* 0x000fca00078e0202 */
[----:B------:R1:W-:Y:S04]  /*27180*/  STL.64 [R1+0x28b8], R8 ;  /* 0x0028b80801007387 */ /* 0x0003e80000100a00 */
[----:B------:R3:W-:Y:S04]  /*27190*/  STL.64 [R1+0x28c0], R12 ;  /* 0x0028c00c01007387 */ /* 0x0007e80000100a00 */
[----:B------:R-:W-:Y:S01]  /*271a0*/  STL [R1+0x6fa8], R23 ;  /* 0x006fa81701007387 */ /* 0x000fe20000100800 */
[----:B-1----:R-:W-:-:S03]  /*271b0*/  IMAD.WIDE R8, R23, 0x4, R2 ;  /* 0x0000000417087825 */ /* 0x002fc600078e0202 */
[----:B------:R-:W2:Y:S04]  /*271c0*/  LDL.LU R138, [R1+0x334] ;  /* 0x00033400018a7983 */ /* 0x000ea80000300800 */
[----:B------:R1:W-:Y:S01]  /*271d0*/  STL.64 [R1+0x28d8], R8 ;  /* 0x0028d80801007387 */ /* 0x0003e20000100a00 */
[----:B---3--:R-:W-:-:S03]  /*271e0*/  IMAD.WIDE R12, R74, 0x4, R2 ;  /* 0x000000044a0c7825 */ /* 0x008fc600078e0202 */
[----:B------:R-:W-:Y:S04]  /*271f0*/  STL [R1+0x6fac], R229 ;  /* 0x006face501007387 */ /* 0x000fe80000100800 */
[----:B------:R-:W3:Y:S01]  /*27200*/  LDL.LU R49, [R1+0x340] ;  /* 0x0003400001317983 */ /* 0x000ee20000300800 */
[----:B-1----:R-:W-:-:S05]  /*27210*/  IMAD.WIDE R8, R229, 0x4, R2 ;  /* 0x00000004e5087825 */ /* 0x002fca00078e0202 */
[----:B------:R1:W-:Y:S04]  /*27220*/  STL.64 [R1+0x28f0], R8 ;  /* 0x0028f00801007387 */ /* 0x0003e80000100a00 */
[----:B------:R-:W3:Y:S04]  /*27230*/  LDL.LU R55, [R1+0x348] ;  /* 0x0003480001377983 */ /* 0x000ee80000300800 */
[----:B------:R1:W-:Y:S04]  /*27240*/  STL.64 [R1+0x2908], R12 ;  /* 0x0029080c01007387 */ /* 0x0003e80000100a00 */
[----:B------:R-:W3:Y:S01]  /*27250*/  LDL.LU R79, [R1+0x354] ;  /* 0x00035400014f7983 */ /* 0x000ee20000300800 */
[----:B-1----:R-:W-:-:S04]  /*27260*/  IMAD.WIDE R8, R248, 0x4, R2 ;  /* 0x00000004f8087825 */ /* 0x002fc800078e0202 */
[--C-:B------:R-:W-:Y:S01]  /*27270*/  IMAD.WIDE R12, R241, 0x4, R2.reuse ;  /* 0x00000004f10c7825 */ /* 0x100fe200078e0202 */
[----:B------:R1:W-:Y:S04]  /*27280*/  STL.64 [R1+0x2918], R8 ;  /* 0x0029180801007387 */ /* 0x0003e80000100a00 */
[----:B------:R-:W3:Y:S04]  /*27290*/  LDL.LU R54, [R1+0x38c] ;  /* 0x00038c0001367983 */ /* 0x000ee80000300800 */
[----:B------:R1:W-:Y:S02]  /*272a0*/  STL.64 [R1+0x2928], R12 ;  /* 0x0029280c01007387 */ /* 0x0003e40000100a00 */
[----:B-1----:R-:W-:-:S05]  /*272b0*/  IMAD.WIDE R8, R34, 0x4, R2 ;  /* 0x0000000422087825 */ /* 0x002fca00078e0202 */
[----:B------:R1:W-:Y:S01]  /*272c0*/  STL.64 [R1+0x2938], R8 ;  /* 0x0029380801007387 */ /* 0x0003e20000100a00 */
[----:B------:R-:W-:-:S03]  /*272d0*/  IMAD.WIDE R12, R85, 0x4, R2 ;  /* 0x00000004550c7825 */ /* 0x000fc600078e0202 */
[----:B------:R-:W3:Y:S04]  /*272e0*/  LDL.LU R91, [R1+0x3a8] ;  /* 0x0003a800015b7983 */ /* 0x000ee80000300800 */
[----:B------:R-:W-:Y:S01]  /*272f0*/  STL.64 [R1+0x29f8], R12 ;  /* 0x0029f80c01007387 */ /* 0x000fe20000100a00 */
[----:B-1----:R-:W-:-:S03]  /*27300*/  IMAD.WIDE R8, R44, 0x4, R2 ;  /* 0x000000042c087825 */ /* 0x002fc600078e0202 */
[----:B------:R-:W3:Y:S04]  /*27310*/  LDL.LU R149, [R1+0x3ac] ;  /* 0x0003ac0001957983 */ /* 0x000ee80000300800 */
[----:B------:R1:W-:Y:S04]  /*27320*/  STL.64 [R1+0x29f0], R8 ;  /* 0x0029f00801007387 */ /* 0x0003e80000100a00 */
[----:B------:R-:W3:Y:S01]  /*27330*/  LDL.LU R101, [R1+0x3b8] ;  /* 0x0003b80001657983 */ /* 0x000ee20000300800 */
[----:B-1----:R-:W-:-:S04]  /*27340*/  IMAD.WIDE R8, R96, 0x4, R2 ;  /* 0x0000000460087825 */ /* 0x002fc800078e0202 */
[----:B----4-:R-:W-:-:S05]  /*27350*/  IMAD.WIDE R12, R249, 0x4, R2 ;  /* 0x00000004f90c7825 */ /* 0x010fca00078e0202 */
[----:B------:R1:W-:Y:S04]  /*27360*/  STL.64 [R1+0x29e8], R12 ;  /* 0x0029e80c01007387 */ /* 0x0003e80000100a00 */
[----:B------:R-:W4:Y:S04]  /*27370*/  LDL.LU R112, [R1+0x3d4] ;  /* 0x0003d40001707983 */ /* 0x000f280000300800 */
[----:B------:R1:W-:Y:S02]  /*27380*/  STL.64 [R1+0x29e0], R8 ;  /* 0x0029e00801007387 */ /* 0x0003e40000100a00 */
[----:B-1----:R-:W-:-:S05]  /*27390*/  IMAD.WIDE R12, R250, 0x4, R2 ;  /* 0x00000004fa0c7825 */ /* 0x002fca00078e0202 */
[----:B------:R1:W-:Y:S01]  /*273a0*/  STL.64 [R1+0x29d8], R12 ;  /* 0x0029d80c01007387 */ /* 0x0003e20000100a00 */
[----:B------:R-:W-:-:S03]  /*273b0*/  IMAD.WIDE R8, R24, 0x4, R2 ;  /* 0x0000000418087825 */ /* 0x000fc600078e0202 */
[----:B------:R-:W4:Y:S04]  /*273c0*/  LDL.LU R122, [R1+0x3d8] ;  /* 0x0003d800017a7983 */ /* 0x000f280000300800 */
[----:B------:R1:W-:Y:S02]  /*273d0*/  STL.64 [R1+0x29d0], R8 ;  /* 0x0029d00801007387 */ /* 0x0003e40000100a00 */
[--C-:B-1----:R-:W-:Y:S02]  /*273e0*/  IMAD.WIDE R12, R106, 0x4, R2.reuse ;  /* 0x000000046a0c7825 */ /* 0x102fe400078e0202 */
[----:B------:R-:W3:Y:S04]  /*273f0*/  LDL R9, [R1+0x100] ;  /* 0x0001000001097983 */ /* 0x000ee80000100800 */
[----:B------:R-:W4:Y:S04]  /*27400*/  LDL.LU R144, [R1+0x3dc] ;  /* 0x0003dc0001907983 */ /* 0x000f280000300800 */
[----:B------:R1:W-:Y:S04]  /*27410*/  STL.64 [R1+0x29c8], R12 ;  /* 0x0029c80c01007387 */ /* 0x0003e80000100a00 */
[----:B------:R-:W4:Y:S01]  /*27420*/  LDL.LU R155, [R1+0x3e0] ;  /* 0x0003e000019b7983 */ /* 0x000f220000300800 */
[----:B-1----:R-:W-:-:S05]  /*27430*/  IMAD.WIDE R12, R117, 0x4, R2 ;  /* 0x00000004750c7825 */ /* 0x002fca00078e0202 */
        /* <DEDUP_REMOVED lines=9> */
[----:B------:R-:W4:Y:S04]  /*274d0*/  LDL R248, [R1+0x88] ;  /* 0x0000880001f87983 */ /* 0x000f280000100800 */
[----:B------:R-:W4:Y:S04]  /*274e0*/  LDL.LU R177, [R1+0x3fc] ;  /* 0x0003fc0001b17983 */ /* 0x000f280000300800 */
[----:B------:R1:W-:Y:S04]  /*274f0*/  STL.64 [R1+0x29a0], R12 ;  /* 0x0029a00c01007387 */ /* 0x0003e80000100a00 */
[----:B------:R1:W-:Y:S04]  /*27500*/  STL.64 [R1+0x6fb0], R106 ;  /* 0x006fb06a01007387 */ /* 0x0003e80000100a00 */
[----:B------:R-:W4:Y:S01]  /*27510*/  LDL.LU R188, [R1+0x400] ;  /* 0x0004000001bc7983 */ /* 0x000f220000300800 */
[----:B-1----:R-:W-:-:S05]  /*27520*/  IMAD.WIDE R12, R107, 0x4, R2 ;  /* 0x000000046b0c7825 */ /* 0x002fca00078e0202 */
[----:B------:R1:W-:Y:S01]  /*27530*/  STL.64 [R1+0x2998], R12 ;  /* 0x0029980c01007387 */ /* 0x0003e20000100a00 */
[----:B------:R-:W-:-:S03]  /*27540*/  IMAD.WIDE R106, R150, 0x4, R2 ;  /* 0x00000004966a7825 */ /* 0x000fc600078e0202 */
[----:B------:R-:W4:Y:S01]  /*27550*/  LDL.LU R201, [R1+0x414] ;  /* 0x0004140001c97983 */ /* 0x000f220000300800 */
[----:B-1----:R-:W-:-:S05]  /*27560*/  IMAD.WIDE R12, R139, 0x4, R2 ;  /* 0x000000048b0c7825 */ /* 0x002fca00078e0202 */
[----:B------:R1:W-:Y:S04]  /*27570*/  STL.64 [R1+0x2990], R12 ;  /* 0x0029900c01007387 */ /* 0x0003e80000100a00 */
[----:B------:R-:W-:Y:S04]  /*27580*/  STL.64 [R1+0x2988], R106 ;  /* 0x0029886a01007387 */ /* 0x000fe80000100a00 */
[----:B------:R-:W4:Y:S01]  /*27590*/  LDL R249, [R1+0x4] ;  /* 0x0000040001f97983 */ /* 0x000f220000100800 */
[----:B-1----:R-:W-:-:S03]  /*275a0*/  IMAD.WIDE R12, R161, 0x4, R2 ;  /* 0x00000004a10c7825 */ /* 0x002fc600078e0202 */
[----:B------:R-:W4:Y:S04]  /*275b0*/  LDL.LU R160, [R1+0x418] ;  /* 0x0004180001a07983 */ /* 0x000f280000300800 */
[----:B------:R1:W-:Y:S04]  /*275c0*/  STL.64 [R1+0x2980], R12 ;  /* 0x0029800c01007387 */ /* 0x0003e80000100a00 */
[----:B------:R-:W4:Y:S01]  /*275d0*/  LDL.LU R224, [R1+0x41c] ;  /* 0x00041c0001e07983 */ /* 0x000f220000300800 */
[----:B-1----:R-:W-:-:S05]  /*275e0*/  IMAD.WIDE R12, R172, 0x4, R2 ;  /* 0x00000004ac0c7825 */ /* 0x002fca00078e0202 */
[----:B------:R2:W-:Y:S04]  /*275f0*/  STL.64 [R1+0x2978], R12 ;  /* 0x0029780c01007387 */ /* 0x0005e80000100a00 */
[----:B------:R-:W4:Y:S01]  /*27600*/  LDL.LU R236, [R1+0x420] ;  /* 0x0004200001ec7983 */ /* 0x000f220000300800 */
[----:B------:R-:W-:-:S04]  /*27610*/  IMAD.WIDE R106, R183, 0x4, R2 ;  /* 0x00000004b76a7825 */ /* 0x000fc800078e0202 */
[--C-:B--2---:R-:W-:Y:S01]  /*27620*/  IMAD.WIDE R12, R127, 0x4, R2.reuse ;  /* 0x000000047f0c7825 */ /* 0x104fe200078e0202 */
[----:B------:R1:W-:Y:S04]  /*27630*/  STL.64 [R1+0x2970], R106 ;  /* 0x0029706a01007387 */ /* 0x0003e80000100a00 */
[----:B------:R2:W-:Y:S01]  /*27640*/  STL.64 [R1+0x2968], R12 ;  /* 0x0029680c01007387 */ /* 0x0005e20000100a00 */
[----:B-1----:R-:W-:-:S04]  /*27650*/  IMAD.WIDE R106, R196, 0x4, R2 ;  /* 0x00000004c46a7825 */ /* 0x002fc800078e0202 */
[--C-:B--2---:R-:W-:Y:S01]  /*27660*/  IMAD.WIDE R12, R207, 0x4, R2.reuse ;  /* 0x00000004cf0c7825 */ /* 0x104fe200078e0202 */
[----:B------:R1:W-:Y:S04]  /*27670*/  STL.64 [R1+0x2960], R106 ;  /* 0x0029606a01007387 */ /* 0x0003e80000100a00 */
[----:B------:R2:W-:Y:S01]  /*27680*/  STL.64 [R1+0x2958], R12 ;  /* 0x0029580c01007387 */ /* 0x0005e20000100a00 */
[----:B------:R-:W-:Y:S02]  /*27690*/  IMAD R242, R242, UR48, RZ ;  /* 0x00000030f2f27c24 */ /* 0x000fe4000f8e02ff */
[----:B-1----:R-:W-:-:S04]  /*276a0*/  IMAD.WIDE R106, R219, 0x4, R2 ;  /* 0x00000004db6a7825 */ /* 0x002fc800078e0202 */
[--C-:B--2---:R-:W-:Y:S01]  /*276b0*/  IMAD.WIDE R12, R230, 0x4, R2.reuse ;  /* 0x00000004e60c7825 */ /* 0x104fe200078e0202 */
[----:B------:R1:W-:Y:S04]  /*276c0*/  STL.64 [R1+0x2950], R106 ;  /* 0x0029506a01007387 */ /* 0x0003e80000100a00 */
[----:B------:R3:W-:Y:S04]  /*276d0*/  STL.64 [R1+0x2948], R12 ;  /* 0x0029480c01007387 */ /* 0x0007e80000100a00 */
[----:B------:R-:W2:Y:S01]  /*276e0*/  LDL.LU R171, [R1+0x43c] ;  /* 0x00043c0001ab7983 */ /* 0x000ea20000300800 */
[----:B-1----:R-:W-:-:S05]  /*276f0*/  IMAD.WIDE R106, R242, 0x4, R2 ;  /* 0x00000004f26a7825 */ /* 0x002fca00078e0202 */
[----:B------:R-:W-:Y:S01]  /*27700*/  STL.64 [R1+0x2940], R106 ;  /* 0x0029406a01007387 */ /* 0x000fe20000100a00 */
[----:B---3--:R-:W-:-:S04]  /*27710*/  IMAD.WIDE R12, R9, 0x4, R2 ;  /* 0x00000004090c7825 */ /* 0x008fc800078e0202 */
[--C-:B------:R-:W-:Y:S01]  /*27720*/  IMAD.WIDE R8, R138, 0x4, R2.reuse ;  /* 0x000000048a087825 */ /* 0x100fe200078e0202 */
[----:B------:R1:W-:Y:S04]  /*27730*/  STL.64 [R1+0x2a00], R12 ;  /* 0x002a000c01007387 */ /* 0x0003e80000100a00 */
[----:B------:R-:W-:Y:S04]  /*27740*/  STL.64 [R1+0x6fb8], R138 ;  /* 0x006fb88a01007387 */ /* 0x000fe80000100a00 */
[----:B------:R-:W3:Y:S04]  /*27750*/  LDL.LU R182, [R1+0x440] ;  /* 0x0004400001b67983 */ /* 0x000ee80000300800 */
[----:B------:R1:W-:Y:S02]  /*27760*/  STL.64 [R1+0x2b08], R8 ;  /* 0x002b080801007387 */ /* 0x0003e40000100a00 */
[----:B-1----:R-:W-:-:S02]  /*27770*/  IMAD.WIDE R12, R55, 0x4, R2 ;  /* 0x00000004370c7825 */ /* 0x002fc400078e0202 */
[----:B------:R-:W2:Y:S02]  /*27780*/  LDL.LU R195, [R1+0x444] ;  /* 0x0004440001c37983 */ /* 0x000ea40000300800 */
[----:B------:R-:W-:-:S05]  /*27790*/  IMAD.WIDE R8, R49, 0x4, R2 ;  /* 0x0000000431087825 */ /* 0x000fca00078e0202 */
[----:B------:R1:W-:Y:S04]  /*277a0*/  STL.64 [R1+0x2b18], R8 ;  /* 0x002b180801007387 */ /* 0x0003e80000100a00 */
[----:B------:R-:W3:Y:S04]  /*277b0*/  LDL.LU R206, [R1+0x448] ;  /* 0x0004480001ce7983 */ /* 0x000ee80000300800 */
[----:B------:R4:W-:Y:S01]  /*277c0*/  STL.64 [R1+0x2b20], R12 ;  /* 0x002b200c01007387 */ /* 0x0009e20000100a00 */
[----:B-1----:R-:W-:-:S03]  /*277d0*/  IMAD.WIDE R8, R79, 0x4, R2 ;  /* 0x000000044f087825 */ /* 0x002fc600078e0202 */
[----:B------:R-:W3:Y:S04]  /*277e0*/  LDL.LU R218, [R1+0x44c] ;  /* 0x00044c0001da7983 */ /* 0x000ee80000300800 */
[----:B------:R1:W-:Y:S01]  /*277f0*/  STL.64 [R1+0x2b28], R8 ;  /* 0x002b280801007387 */ /* 0x0003e20000100a00 */
[----:B----4-:R-:W-:-:S03]  /*27800*/  IMAD.WIDE R12, R248, 0x4, R2 ;  /* 0x00000004f80c7825 */ /* 0x010fc600078e0202 */
[----:B------:R-:W4:Y:S04]  /*27810*/  LDL.LU R23, [R1+0x450] ;  /* 0x0004500001177983 */ /* 0x000f280000300800 */
[----:B------:R1:W-:Y:S02]  /*27820*/  STL.64 [R1+0x2b30], R12 ;  /* 0x002b300c01007387 */ /* 0x0003e40000100a00 */
[--C-:B-1----:R-:W-:Y:S02]  /*27830*/  IMAD.WIDE R8, R54, 0x4, R2.reuse ;  /* 0x0000000436087825 */ /* 0x102fe400078e0202 */
[----:B------:R1:W-:Y:S04]  /*27840*/  STL.64 [R1+0x6fc0], R54 ;  /* 0x006fc03601007387 */ /* 0x0003e80000100a00 */
[----:B------:R-:W4:Y:S04]  /*27850*/  LDL.LU R229, [R1+0x454] ;  /* 0x0004540001e57983 */ /* 0x000f280000300800 */
[----:B------:R1:W-:Y:S01]  /*27860*/  STL.64 [R1+0x2b58], R8 ;  /* 0x002b580801007387 */ /* 0x0003e20000100a00 */
[----:B------:R-:W-:-:S04]  /*27870*/  IMAD.WIDE R12, R101, 0x4, R2 ;  /* 0x00000004650c7825 */ /* 0x000fc800078e0202 */
[----:B-1----:R-:W-:-:S04]  /*27880*/  IMAD.WIDE R54, R149, 0x4, R2 ;  /* 0x0000000495367825 */ /* 0x002fc800078e0202 */
[----:B------:R-:W-:-:S05]  /*27890*/  IMAD.WIDE R8, R91, 0x4, R2 ;  /* 0x000000045b087825 */ /* 0x000fca00078e0202 */
[----:B------:R1:W-:Y:S04]  /*278a0*/  STL.64 [R1+0x2b60], R8 ;  /* 0x002b600801007387 */ /* 0x0003e80000100a00 */
[----:B------:R1:W-:Y:S04]  /*278b0*/  STL.64 [R1+0x2b68], R54 ;  /* 0x002b683601007387 */ /* 0x0003e80000100a00 */
[----:B------:R1:W-:Y:S02]  /*278c0*/  STL.64 [R1+0x2b88], R12 ;  /* 0x002b880c01007387 */ /* 0x0003e40000100a00 */
[----:B-1----:R-:W-:-:S04]  /*278d0*/  IMAD.WIDE R8, R249, 0x4, R2 ;  /* 0x00000004f9087825 */ /* 0x002fc800078e0202 */
[--C-:B------:R-:W-:Y:S01]  /*278e0*/  IMAD.WIDE R54, R112, 0x4, R2.reuse ;  /* 0x0000000470367825 */ /* 0x100fe200078e0202 */
[----:B------:R1:W-:Y:S03]  /*278f0*/  STL.64 [R1+0x2e08], R8 ;  /* 0x002e080801007387 */ /* 0x0003e60000100a00 */
[--C-:B------:R-:W-:Y:S01]  /*27900*/  IMAD.WIDE R12, R122, 0x4, R2.reuse ;  /* 0x000000047a0c7825 */ /* 0x100fe200078e0202 */
        /* <DEDUP_REMOVED lines=19> */
[----:B------:R-:W-:Y:S01]  /*27a40*/  STL.64 [R1+0x6fc8], R160 ;  /* 0x006fc8a001007387 */ /* 0x000fe20000100a00 */
[----:B-1----:R-:W-:-:S03]  /*27a50*/  IMAD.WIDE R8, R160, 0x4, R2 ;  /* 0x00000004a0087825 */ /* 0x002fc600078e0202 */
[----:B------:R1:W-:Y:S01]  /*27a60*/  STL.64 [R1+0x2c60], R12 ;  /* 0x002c600c01007387 */ /* 0x0003e20000100a00 */
[----:B------:R-:W-:-:S03]  /*27a70*/  IMAD.WIDE R54, R224, 0x4, R2 ;  /* 0x00000004e0367825 */ /* 0x000fc600078e0202 */
[----:B------:R1:W-:Y:S04]  /*27a80*/  STL.64 [R1+0x2c58], R8 ;  /* 0x002c580801007387 */ /* 0x0003e80000100a00 */
[----:B------:R-:W-:Y:S01]  /*27a90*/  STL.64 [R1+0x2c50], R54 ;  /* 0x002c503601007387 */ /* 0x000fe20000100a00 */
[----:B-1----:R-:W-:-:S03]  /*27aa0*/  IMAD.WIDE R12, R236, 0x4, R2 ;  /* 0x00000004ec0c7825 */ /* 0x002fc600078e0202 */
[----:B------:R1:W-:Y:S01]  /*27ab0*/  STL.64 [R1+0x6ea0], R132 ;  /* 0x006ea08401007387 */ /* 0x0003e20000100a00 */
[----:B------:R-:W-:-:S03]  /*27ac0*/  IMAD.WIDE R8, R133, 0x4, R2 ;  /* 0x0000000485087825 */ /* 0x000fc600078e0202 */
[----:B------:R-:W-:Y:S04]  /*27ad0*/  STL.64 [R1+0x2c48], R12 ;  /* 0x002c480c01007387 */ /* 0x000fe80000100a00 */
[----:B-1----:R-:W3:Y:S04]  /*27ae0*/  LDL.LU R132, [R1+0x438] ;  /* 0x0004380001847983 */ /* 0x002ee80000300800 */
[----:B------:R3:W-:Y:S04]  /*27af0*/  STL.64 [R1+0x2c40], R8 ;  /* 0x002c400801007387 */ /* 0x0007e80000100a00 */
[----:B------:R-:W4:Y:S01]  /*27b00*/  LDL.LU R133, [R1+0x434] ;  /* 0x0004340001857983 */ /* 0x000f220000300800 */
[----:B--2---:R-:W-:-:S04]  /*27b10*/  IMAD.WIDE R54, R195, 0x4, R2 ;  /* 0x00000004c3367825 */ /* 0x004fc800078e0202 */
[----:B---3--:R-:W-:-:S04]  /*27b20*/  IMAD.WIDE R8, R132, 0x4, R2 ;  /* 0x0000000484087825 */ /* 0x008fc800078e0202 */
[--C-:B----4-:R-:W-:Y:S01]  /*27b30*/  IMAD.WIDE R12, R133, 0x4, R2.reuse ;  /* 0x00000004850c7825 */ /* 0x110fe200078e0202 */
[----:B------:R-:W-:Y:S04]  /*27b40*/  STL.64 [R1+0x6fd0], R132 ;  /* 0x006fd08401007387 */ /* 0x000fe80000100a00 */
[----:B------:R1:W-:Y:S04]  /*27b50*/  STL.64 [R1+0x2c38], R12 ;  /* 0x002c380c01007387 */ /* 0x0003e80000100a00 */
[----:B------:R2:W-:Y:S04]  /*27b60*/  STL.64 [R1+0x2c30], R8 ;  /* 0x002c300801007387 */ /* 0x0005e80000100a00 */
[----:B------:R-:W-:Y:S01]  /*27b70*/  STL.64 [R1+0x6fd8], R182 ;  /* 0x006fd8b601007387 */ /* 0x000fe20000100a00 */
[----:B-1----:R-:W-:-:S04]  /*27b80*/  IMAD.WIDE R12, R171, 0x4, R2 ;  /* 0x00000004ab0c7825 */ /* 0x002fc800078e0202 */
[--C-:B--2---:R-:W-:Y:S01]  /*27b90*/  IMAD.WIDE R8, R182, 0x4, R2.reuse ;  /* 0x00000004b6087825 */ /* 0x104fe200078e0202 */
[----:B------:R1:W-:Y:S04]  /*27ba0*/  STL.64 [R1+0x2c28], R12 ;  /* 0x002c280c01007387 */ /* 0x0003e80000100a00 */
[----:B------:R2:W-:Y:S04]  /*27bb0*/  STL.64 [R1+0x2c20], R8 ;  /* 0x002c200801007387 */ /* 0x0005e80000100a00 */
[----:B------:R3:W-:Y:S01]  /*27bc0*/  STL.64 [R1+0x2c18], R54 ;  /* 0x002c183601007387 */ /* 0x0007e20000100a00 */
[----:B-1----:R-:W-:-:S04]  /*27bd0*/  IMAD.WIDE R12, R206, 0x4, R2 ;  /* 0x00000004ce0c7825 */ /* 0x002fc800078e0202 */
[--C-:B--2---:R-:W-:Y:S01]  /*27be0*/  IMAD.WIDE R8, R218, 0x4, R2.reuse ;  /* 0x00000004da087825 */ /* 0x104fe200078e0202 */
[----:B------:R1:W-:Y:S03]  /*27bf0*/  STL.64 [R1+0x2c10], R12 ;  /* 0x002c100c01007387 */ /* 0x0003e60000100a00 */
[--C-:B---3--:R-:W-:Y:S01]  /*27c00*/  IMAD.WIDE R54, R23, 0x4, R2.reuse ;  /* 0x0000000417367825 */ /* 0x108fe200078e0202 */
[----:B------:R2:W-:Y:S04]  /*27c10*/  STL.64 [R1+0x2c08], R8 ;  /* 0x002c080801007387 */ /* 0x0005e80000100a00 */
[----:B------:R-:W-:Y:S01]  /*27c20*/  STL.64 [R1+0x2c00], R54 ;  /* 0x002c003601007387 */ /* 0x000fe20000100a00 */
[----:B-1----:R-:W-:-:S03]  /*27c30*/  IMAD.WIDE R12, R229, 0x4, R2 ;  /* 0x00000004e50c7825 */ /* 0x002fc600078e0202 */
[----:B------:R1:W-:Y:S01]  /*27c40*/  STL.64 [R1+0x6ea8], R212 ;  /* 0x006ea8d401007387 */ /* 0x0003e20000100a00 */
[----:B--2---:R-:W-:-:S03]  /*27c50*/  IMAD.WIDE R8, R213, 0x4, R2 ;  /* 0x00000004d5087825 */ /* 0x004fc600078e0202 */
[----:B------:R2:W-:Y:S04]  /*27c60*/  STL.64 [R1+0x2bf8], R12 ;  /* 0x002bf80c01007387 */ /* 0x0005e80000100a00 */
[----:B-1----:R-:W3:Y:S01]  /*27c70*/  LDL.LU R213, [R1+0x514] ;  /* 0x0005140001d57983 */ /* 0x002ee20000300800 */
[----:B------:R-:W-:-:S03]  /*27c80*/  IMAD R231, R231, UR37, RZ ;  /* 0x00000025e7e77c24 */ /* 0x000fc6000f8e02ff */
[----:B------:R1:W-:Y:S01]  /*27c90*/  STL.64 [R1+0x2bf0], R8 ;  /* 0x002bf00801007387 */ /* 0x0003e20000100a00 */
[----:B--2---:R-:W-:-:S03]  /*27ca0*/  IMAD.WIDE R12, R243, 0x4, R2 ;  /* 0x00000004f30c7825 */ /* 0x004fc600078e0202 */
[----:B------:R-:W-:Y:S01]  /*27cb0*/  STL.64 [R1+0x6e70], R230 ;  /* 0x006e70e601007387 */ /* 0x000fe20000100a00 */
[----:B-1----:R-:W-:-:S05]  /*27cc0*/  IMAD.WIDE R8, R231, 0x4, R2 ;  /* 0x00000004e7087825 */ /* 0x002fca00078e0202 */
[----:B------:R-:W-:Y:S04]  /*27cd0*/  STL.64 [R1+0x2be8], R8 ;  /* 0x002be80801007387 */ /* 0x000fe80000100a00 */
[----:B------:R-:W-:Y:S04]  /*27ce0*/  STL.64 [R1+0x6e78], R242 ;  /* 0x006e78f201007387 */ /* 0x000fe80000100a00 */
[----:B------:R1:W-:Y:S04]  /*27cf0*/  STL.64 [R1+0x2be0], R12 ;  /* 0x002be00c01007387 */ /* 0x0003e80000100a00 */
[----:B------:R2:W-:Y:S01]  /*27d00*/  STL.64 [R1+0x6e90], R6 ;  /* 0x006e900601007387 */ /* 0x0005e20000100a00 */
[----:B-1----:R-:W-:-:S04]  /*27d10*/  IMAD.WIDE R12, R7, 0x4, R2 ;  /* 0x00000004070c7825 */ /* 0x002fc800078e0202 */
[----:B--2---:R-:W-:-:S04]  /*27d20*/  IMAD.WIDE R6, R19, 0x4, R2 ;  /* 0x0000000413067825 */ /* 0x004fc800078e0202 */
[----:B------:R-:W-:Y:S01]  /*27d30*/  IMAD R178, R178, UR43, RZ ;  /* 0x0000002bb2b27c24 */ /* 0x000fe2000f8e02ff */
[----:B------:R-:W-:Y:S01]  /*27d40*/  ULDC UR43, c[0x0][0x240] ;  /* 0x00009000002b7ab9 */ /* 0x000fe20000000800 */
[----:B---3--:R-:W-:-:S05]  /*27d50*/  IMAD.WIDE R8, R213, 0x4, R2 ;  /* 0x00000004d5087825 */ /* 0x008fca00078e0202 */
[----:B------:R1:W-:Y:S04]  /*27d60*/  STL.64 [R1+0x2fa0], R8 ;  /* 0x002fa00801007387 */ /* 0x0003e80000100a00 */
[----:B------:R2:W-:Y:S01]  /*27d70*/  STL.64 [R1+0x3000], R12 ;  /* 0x0030000c01007387 */ /* 0x0005e20000100a00 */
        /* <DEDUP_REMOVED lines=18> */
[----:B------:R1:W-:Y:S04]  /*27ea0*/  STL.64 [R1+0x32c0], R6 ;  /* 0x0032c00601007387 */ /* 0x0003e80000100a00 */
[----:B------:R3:W-:Y:S01]  /*27eb0*/  STL.64 [R1+0x32b8], R8 ;  /* 0x0032b80801007387 */ /* 0x0007e20000100a00 */
[----:B--2---:R-:W-:-:S04]  /*27ec0*/  IMAD.WIDE R12, R70, 0x4, R2 ;  /* 0x00000004460c7825 */ /* 0x004fc800078e0202 */
[----:B-1----:R-:W-:-:S04]  /*27ed0*/  IMAD.WIDE R6, R61, 0x4, R2 ;  /* 0x000000043d067825 */ /* 0x002fc800078e0202 */
[--C-:B---3--:R-:W-:Y:S01]  /*27ee0*/  IMAD.WIDE R8, R66, 0x4, R2.reuse ;  /* 0x0000000442087825 */ /* 0x108fe200078e0202 */
[----:B------:R1:W-:Y:S04]  /*27ef0*/  STL.64 [R1+0x32b0], R6 ;  /* 0x0032b00601007387 */ /* 0x0003e80000100a00 */
[----:B------:R2:W-:Y:S04]  /*27f00*/  STL.64 [R1+0x32a8], R8 ;  /* 0x0032a80801007387 */ /* 0x0005e80000100a00 */
[----:B------:R3:W-:Y:S01]  /*27f10*/  STL.64 [R1+0x32a0], R12 ;  /* 0x0032a00c01007387 */ /* 0x0007e20000100a00 */
[----:B-1----:R-:W-:-:S03]  /*27f20*/  IMAD.WIDE R6, R75, 0x4, R2 ;  /* 0x000000044b067825 */ /* 0x002fc600078e0202 */
[----:B------:R-:W-:Y:S01]  /*27f30*/  STL.64 [R1+0x6e88], R80 ;  /* 0x006e885001007387 */ /* 0x000fe20000100a00 */
[----:B--2---:R-:W-:-:S03]  /*27f40*/  IMAD.WIDE R8, R81, 0x4, R2 ;  /* 0x0000000451087825 */ /* 0x004fc600078e0202 */
[----:B------:R1:W-:Y:S01]  /*27f50*/  STL.64 [R1+0x3258], R6 ;  /* 0x0032580601007387 */ /* 0x0003e20000100a00 */
[----:B---3--:R-:W-:-:S03]  /*27f60*/  IMAD.WIDE R12, R92, 0x4, R2 ;  /* 0x000000045c0c7825 */ /* 0x008fc600078e0202 */
        /* <DEDUP_REMOVED lines=36> */
[----:B------:R-:W3:Y:S01]  /*281b0*/  LDL R212, [R1+0xfc] ;  /* 0x0000fc0001d47983 */ /* 0x000ee20000100800 */
[----:B-1----:R-:W-:-:S03]  /*281c0*/  IMAD.WIDE R6, R184, 0x4, R2 ;  /* 0x00000004b8067825 */ /* 0x002fc600078e0202 */
        /* <DEDUP_REMOVED lines=16> */
[----:B--2---:R-:W2:Y:S04]  /*282d0*/  LDL R12, [R1+0xb4] ;  /* 0x0000b400010c7983 */ /* 0x004ea80000100800 */
[----:B------:R-:W2:Y:S04]  /*282e0*/  LDL R13, [R1+0xb0] ;  /* 0x0000b000010d7983 */ /* 0x000ea80000100800 */
[----:B-1----:R-:W2:Y:S04]  /*282f0*/  LDL R8, [R1+0xac] ;  /* 0x0000ac0001087983 */ /* 0x002ea80000100800 */
[----:B------:R-:W2:Y:S04]  /*28300*/  LDL R9, [R1+0xa4] ;  /* 0x0000a40001097983 */ /* 0x000ea80000100800 */
[----:B------:R-:W2:Y:S04]  /*28310*/  LDL R248, [R1+0xa0] ;  /* 0x0000a00001f87983 */ /* 0x000ea80000100800 */
[----:B------:R-:W2:Y:S01]  /*28320*/  LDL R249, [R1+0x9c] ;  /* 0x00009c0001f97983 */ /* 0x000ea20000100800 */
[----:B------:R-:W-:-:S04]  /*28330*/  IMAD.WIDE R6, R191, 0x4, R2 ;  /* 0x00000004bf067825 */ /* 0x000fc800078e0202 */
[--C-:B------:R-:W-:Y:S01]  /*28340*/  IMAD.WIDE R56, R197, 0x4, R2.reuse ;  /* 0x00000004c5387825 */ /* 0x100fe200078e0202 */
[----:B------:R1:W-:Y:S03]  /*28350*/  STL.64 [R1+0x3100], R6 ;  /* 0x0031000601007387 */ /* 0x0003e60000100a00 */
[----:B------:R-:W-:Y:S01]  /*28360*/  IMAD.WIDE R80, R202, 0x4, R2 ;  /* 0x00000004ca507825 */ /* 0x000fe200078e0202 */
[----:B------:R1:W-:Y:S03]  /*28370*/  STL.64 [R1+0x30f8], R56 ;  /* 0x0030f83801007387 */ /* 0x0003e60000100a00 */
[----:B------:R-:W-:Y:S02]  /*28380*/  IMAD R214, R214, UR20, RZ ;  /* 0x00000014d6d67c24 */ /* 0x000fe4000f8e02ff */
[----:B------:R-:W-:-:S02]  /*28390*/  IMAD R220, R220, UR26, RZ ;  /* 0x0000001adcdc7c24 */ /* 0x000fc4000f8e02ff */
[--C-:B-1----:R-:W-:Y:S01]  /*283a0*/  IMAD.WIDE R6, R208, 0x4, R2.reuse ;  /* 0x00000004d0067825 */ /* 0x102fe200078e0202 */
[----:B------:R1:W-:Y:S03]  /*283b0*/  STL.64 [R1+0x30f0], R80 ;  /* 0x0030f05001007387 */ /* 0x0003e60000100a00 */
[----:B------:R-:W-:Y:S01]  /*283c0*/  IMAD R225, R225, UR31, RZ ;  /* 0x0000001fe1e17c24 */ /* 0x000fe2000f8e02ff */
[----:B------:R1:W-:Y:S01]  /*283d0*/  STL.64 [R1+0x3098], R6 ;  /* 0x0030980601007387 */ /* 0x0003e20000100a00 */
[----:B------:R-:W-:-:S04]  /*283e0*/  IMAD.WIDE R56, R214, 0x4, R2 ;  /* 0x00000004d6387825 */ /* 0x000fc800078e0202 */
[----:B------:R-:W-:Y:S02]  /*283f0*/  IMAD R232, R232, UR38, RZ ;  /* 0x00000026e8e87c24 */ /* 0x000fe4000f8e02ff */
[--C-:B-1----:R-:W-:Y:S01]  /*28400*/  IMAD.WIDE R80, R220, 0x4, R2.reuse ;  /* 0x00000004dc507825 */ /* 0x102fe200078e0202 */
[----:B------:R1:W-:Y:S03]  /*28410*/  STL.64 [R1+0x3090], R56 ;  /* 0x0030903801007387 */ /* 0x0003e60000100a00 */
[----:B------:R-:W-:Y:S01]  /*28420*/  IMAD.WIDE R6, R225, 0x4, R2 ;  /* 0x00000004e1067825 */ /* 0x000fe200078e0202 */
[----:B------:R1:W-:Y:S03]  /*28430*/  STL.64 [R1+0x3088], R80 ;  /* 0x0030885001007387 */ /* 0x0003e60000100a00 */
[----:B------:R-:W-:-:S02]  /*28440*/  IMAD R237, R237, UR43, RZ ;  /* 0x0000002beded7c24 */ /* 0x000fc4000f8e02ff */
[----:B------:R-:W-:Y:S01]  /*28450*/  IMAD R244, R244, UR50, RZ ;  /* 0x00000032f4f47c24 */ /* 0x000fe2000f8e02ff */
[----:B------:R1:W-:Y:S02]  /*28460*/  STL.64 [R1+0x3080], R6 ;  /* 0x0030800601007387 */ /* 0x0003e40000100a00 */
[----:B-1----:R-:W-:-:S04]  /*28470*/  IMAD.WIDE R56, R232, 0x4, R2 ;  /* 0x00000004e8387825 */ /* 0x002fc800078e0202 */
[--C-:B------:R-:W-:Y:S01]  /*28480*/  IMAD.WIDE R80, R237, 0x4, R2.reuse ;  /* 0x00000004ed507825 */ /* 0x100fe200078e0202 */
[----:B------:R3:W-:Y:S03]  /*28490*/  STL.64 [R1+0x3078], R56 ;  /* 0x0030783801007387 */ /* 0x0007e60000100a00 */
[--C-:B------:R-:W-:Y:S01]  /*284a0*/  IMAD.WIDE R6, R244, 0x4, R2.reuse ;  /* 0x00000004f4067825 */ /* 0x100fe200078e0202 */
[----:B------:R4:W-:Y:S04]  /*284b0*/  STL.64 [R1+0x3070], R80 ;  /* 0x0030705001007387 */ /* 0x0009e80000100a00 */
[----:B------:R1:W-:Y:S01]  /*284c0*/  STL.64 [R1+0x3028], R6 ;  /* 0x0030280601007387 */ /* 0x0003e20000100a00 */
[----:B---3--:R-:W-:-:S05]  /*284d0*/  IMAD.WIDE R56, R212, 0x4, R2 ;  /* 0x00000004d4387825 */ /* 0x008fca00078e0202 */
[----:B------:R3:W-:Y:S01]  /*284e0*/  STL.64 [R1+0x3320], R56 ;  /* 0x0033203801007387 */ /* 0x0007e20000100a00 */
[----:B----4-:R-:W-:-:S04]  /*284f0*/  IMAD.WIDE R80, R182, 0x4, R2 ;  /* 0x00000004b6507825 */ /* 0x010fc800078e0202 */
[--C-:B-1----:R-:W-:Y:S01]  /*28500*/  IMAD.WIDE R6, R183, 0x4, R2.reuse ;  /* 0x00000004b7067825 */ /* 0x102fe200078e0202 */
[----:B------:R1:W-:Y:S03]  /*28510*/  STL.64 [R1+0x3848], R80 ;  /* 0x0038485001007387 */ /* 0x0003e60000100a00 */
[--C-:B---3--:R-:W-:Y:S01]  /*28520*/  IMAD.WIDE R56, R132, 0x4, R2.reuse ;  /* 0x0000000484387825 */ /* 0x108fe200078e0202 */
[----:B------:R3:W-:Y:S04]  /*28530*/  STL.64 [R1+0x3af8], R6 ;  /* 0x003af80601007387 */ /* 0x0007e80000100a00 */
[----:B------:R4:W-:Y:S01]  /*28540*/  STL.64 [R1+0x3328], R56 ;  /* 0x0033283801007387 */ /* 0x0009e20000100a00 */
[----:B-1----:R-:W-:-:S04]  /*28550*/  IMAD.WIDE R80, R133, 0x4, R2 ;  /* 0x0000000485507825 */ /* 0x002fc800078e0202 */
[--C-:B---3--:R-:W-:Y:S01]  /*28560*/  IMAD.WIDE R6, R160, 0x4, R2.reuse ;  /* 0x00000004a0067825 */ /* 0x108fe200078e0202 */
[----:B------:R1:W-:Y:S03]  /*28570*/  STL.64 [R1+0x3858], R80 ;  /* 0x0038585001007387 */ /* 0x0003e60000100a00 */
[--C-:B----4-:R-:W-:Y:S01]  /*28580*/  IMAD.WIDE R56, R161, 0x4, R2.reuse ;  /* 0x00000004a1387825 */ /* 0x110fe200078e0202 */
[----:B------:R3:W-:Y:S04]  /*28590*/  STL.64 [R1+0x3b00], R6 ;  /* 0x003b000601007387 */ /* 0x0007e80000100a00 */
[----:B------:R4:W-:Y:S01]  /*285a0*/  STL.64 [R1+0x3330], R56 ;  /* 0x0033303801007387 */ /* 0x0009e20000100a00 */
[----:B-1----:R-:W-:-:S04]  /*285b0*/  IMAD.WIDE R80, R54, 0x4, R2 ;  /* 0x0000000436507825 */ /* 0x002fc800078e0202 */
[--C-:B---3--:R-:W-:Y:S01]  /*285c0*/  IMAD.WIDE R6, R55, 0x4, R2.reuse ;  /* 0x0000000437067825 */ /* 0x108fe200078e0202 */
[----:B------:R-:W-:Y:S03]  /*285d0*/  STL.64 [R1+0x3868], R80 ;  /* 0x0038685001007387 */ /* 0x000fe60000100a00 */
[--C-:B----4-:R-:W-:Y:S01]  /*285e0*/  IMAD.WIDE R56, R138, 0x4, R2.reuse ;  /* 0x000000048a387825 */ /* 0x110fe200078e0202 */
[----:B------:R1:W-:Y:S03]  /*285f0*/  STL.64 [R1+0x3b08], R6 ;  /* 0x003b080601007387 */ /* 0x0003e60000100a00 */
[--C-:B------:R-:W-:Y:S01]  /*28600*/  IMAD.WIDE R54, R139, 0x4, R2.reuse ;  /* 0x000000048b367825 */ /* 0x100fe200078e0202 */
        /* <DEDUP_REMOVED lines=9> */
[--C-:B--2---:R-:W-:Y:S01]  /*286a0*/  IMAD.WIDE R56, R12, 0x4, R2.reuse ;  /* 0x000000040c387825 */ /* 0x104fe200078e0202 */
[----:B------:R1:W-:Y:S03]  /*286b0*/  STL.64 [R1+0x3b38], R6 ;  /* 0x003b380601007387 */ /* 0x0003e60000100a00 */
[--C-:B---3--:R-:W-:Y:S01]  /*286c0*/  IMAD.WIDE R54, R13, 0x4, R2.reuse ;  /* 0x000000040d367825 */ /* 0x108fe200078e0202 */
[----:B------:R-:W-:Y:S03]  /*286d0*/  STL.64 [R1+0x3368], R56 ;  /* 0x0033683801007387 */ /* 0x000fe60000100a00 */
[--C-:B------:R-:W-:Y:S01]  /*286e0*/  IMAD.WIDE R12, R9, 0x4, R2.reuse ;  /* 0x00000004090c7825 */ /* 0x100fe200078e0202 */
[----:B------:R-:W-:Y:S03]  /*286f0*/  STL.64 [R1+0x38a0], R54 ;  /* 0x0038a03601007387 */ /* 0x000fe60000100a00 */
[----:B-1----:R-:W-:-:S05]  /*28700*/  IMAD.WIDE R6, R8, 0x4, R2 ;  /* 0x0000000408067825 */ /* 0x002fca00078e0202 */
[----:B------:R1:W-:Y:S01]  /*28710*/  STL.64 [R1+0x3b40], R6 ;  /* 0x003b400601007387 */ /* 0x0003e20000100a00 */
[----:B------:R-:W-:-:S03]  /*28720*/  IMAD.WIDE R8, R248, 0x4, R2 ;  /* 0x00000004f8087825 */ /* 0x000fc600078e0202 */
[----:B------:R2:W-:Y:S01]  /*28730*/  STL.64 [R1+0x3370], R12 ;  /* 0x0033700c01007387 */ /* 0x0005e20000100a00 */
[----:B-1----:R-:W-:-:S03]  /*28740*/  IMAD.WIDE R6, R249, 0x4, R2 ;  /* 0x00000004f9067825 */ /* 0x002fc600078e0202 */
[----:B--2---:R-:W2:Y:S04]  /*28750*/  LDL R13, [R1+0x98] ;  /* 0x00009800010d7983 */ /* 0x004ea80000100800 */
[----:B------:R1:W-:Y:S04]  /*28760*/  STL.64 [R1+0x38a8], R8 ;  /* 0x0038a80801007387 */ /* 0x0003e80000100a00 */
[----:B-1----:R-:W3:Y:S04]  /*28770*/  LDL R8, [R1+0x94] ;  /* 0x0000940001087983 */ /* 0x002ee80000100800 */
        /* <DEDUP_REMOVED lines=28> */
[----:B------:R-:W4:Y:S04]  /*28940*/  LDL.LU R190, [R1+0x10] ;  /* 0x0000100001be7983 */ /* 0x000f280000300800 */
[----:B------:R-:W4:Y:S01]  /*28950*/  LDL.LU R189, [R1] ;  /* 0x0000000001bd7983 */ /* 0x000f220000300800 */
[----:B--2---:R-:W-:-:S05]  /*28960*/  IMAD.WIDE R12, R13, 0x4, R2 ;  /* 0x000000040d0c7825 */ /* 0x004fca00078e0202 */
[----:B------:R3:W-:Y:S02]  /*28970*/  STL.64 [R1+0x3378], R12 ;  /* 0x0033780c01007387 */ /* 0x0007e40000100a00 */
[----:B---3--:R-:W-:-:S04]  /*28980*/  IMAD.WIDE R12, R8, 0x4, R2 ;  /* 0x00000004080c7825 */ /* 0x008fc800078e0202 */
[--C-:B----4-:R-:W-:Y:S01]  /*28990*/  IMAD.WIDE R8, R9, 0x4, R2.reuse ;  /* 0x0000000409087825 */ /* 0x110fe200078e0202 */
[----:B------:R1:W-:Y:S04]  /*289a0*/  STL.64 [R1+0x38b0], R12 ;  /* 0x0038b00c01007387 */ /* 0x0003e80000100a00 */
[----:B-1----:R-:W2:Y:S04]  /*289b0*/  LDL.LU.64 R12, [R1+0x6ff0] ;  /* 0x006ff000010c7983 */ /* 0x002ea80000300a00 */
[----:B------:R1:W-:Y:S02]  /*289c0*/  STL.64 [R1+0x3b50], R8 ;  /* 0x003b500801007387 */ /* 0x0003e40000100a00 */
[----:B-1----:R-:W-:-:S04]  /*289d0*/  IMAD.WIDE R8, R248, 0x4, R2 ;  /* 0x00000004f8087825 */ /* 0x002fc800078e0202 */
[--C-:B------:R-:W-:Y:S01]  /*289e0*/  IMAD.WIDE R248, R249, 0x4, R2.reuse ;  /* 0x00000004f9f87825 */ /* 0x100fe200078e0202 */
[----:B------:R1:W-:Y:S04]  /*289f0*/  STL.64 [R1+0x3380], R8 ;  /* 0x0033800801007387 */ /* 0x0003e80000100a00 */
[----:B-1----:R-:W3:Y:S04]  /*28a00*/  LDL.LU.64 R8, [R1+0x6fe8] ;  /* 0x006fe80001087983 */ /* 0x002ee80000300a00 */
[----:B------:R1:W-:Y:S04]  /*28a10*/  STL.64 [R1+0x38b8], R248 ;  /* 0x0038b8f801007387 */ /* 0x0003e80000100a00 */
[----:B-1----:R-:W4:Y:S01]  /*28a20*/  LDL.LU.64 R248, [R1+0x6fe0] ;  /* 0x006fe00001f87983 */ /* 0x002f220000300a00 */
[----:B------:R-:W-:-:S05]  /*28a30*/  IMAD.WIDE R86, R87, 0x4, R2 ;  /* 0x0000000457567825 */ /* 0x000fca00078e0202 */
[----:B------:R1:W-:Y:S02]  /*28a40*/  STL.64 [R1+0x3b58], R86 ;  /* 0x003b585601007387 */ /* 0x0003e40000100a00 */
[----:B-1----:R-:W-:-:S04]  /*28a50*/  IMAD.WIDE R86, R80, 0x4, R2 ;  /* 0x0000000450567825 */ /* 0x002fc800078e0202 */
[--C-:B------:R-:W-:Y:S01]  /*28a60*/  IMAD.WIDE R80, R81, 0x4, R2.reuse ;  /* 0x0000000451507825 */ /* 0x100fe200078e0202 */
[----:B------:R1:W-:Y:S04]  /*28a70*/  STL.64 [R1+0x33e0], R86 ;  /* 0x0033e05601007387 */ /* 0x0003e80000100a00 */
[----:B------:R1:W-:Y:S02]  /*28a80*/  STL.64 [R1+0x38c8], R80 ;  /* 0x0038c85001007387 */ /* 0x0003e40000100a00 */
[----:B-1----:R-:W-:-:S04]  /*28a90*/  IMAD.WIDE R86, R56, 0x4, R2 ;  /* 0x0000000438567825 */ /* 0x002fc800078e0202 */
[--C-:B------:R-:W-:Y:S01]  /*28aa0*/  IMAD.WIDE R56, R57, 0x4, R2.reuse ;  /* 0x0000000439387825 */ /* 0x100fe200078e0202 */
[----:B------:R-:W-:Y:S03]  /*28ab0*/  STL.64 [R1+0x3b60], R86 ;  /* 0x003b605601007387 */ /* 0x000fe60000100a00 */
        /* <DEDUP_REMOVED lines=27> */
[----:B------:R-:W-:Y:S04]  /*28c70*/  STL.64 [R1+0x3918], R80 ;  /* 0x0039185001007387 */ /* 0x000fe80000100a00 */
        /* <DEDUP_REMOVED lines=12> */
[----:B------:R1:W-:Y:S04]  /*28d40*/  STL.64 [R1+0x3928], R54 ;  /* 0x0039283601007387 */ /* 0x0003e80000100a00 */
[----:B------:R1:W-:Y:S02]  /*28d50*/  STL.64 [R1+0x3bb8], R6 ;  /* 0x003bb80601007387 */ /* 0x0003e40000100a00 */
[----:B-1----:R-:W-:-:S04]  /*28d60*/  IMAD.WIDE R56, R251, 0x4, R2 ;  /* 0x00000004fb387825 */ /* 0x002fc800078e0202 */
[----:B------:R-:W-:-:S04]  /*28d70*/  IMAD.WIDE R54, R189, 0x4, R2 ;  /* 0x00000004bd367825 */ /* 0x000fc800078e0202 */
[--C-:B------:R-:W-:Y:S01]  /*28d80*/  IMAD.WIDE R6, R252, 0x4, R2.reuse ;  /* 0x00000004fc067825 */ /* 0x100fe200078e0202 */
[----:B------:R-:W-:Y:S04]  /*28d90*/  STL.64 [R1+0x3450], R54 ;  /* 0x0034503601007387 */ /* 0x000fe80000100a00 */
[----:B------:R-:W-:Y:S04]  /*28da0*/  STL.64 [R1+0x3950], R6 ;  /* 0x0039500601007387 */ /* 0x000fe80000100a00 */
[----:B------:R1:W-:Y:S02]  /*28db0*/  STL.64 [R1+0x3bc0], R56 ;  /* 0x003bc03801007387 */ /* 0x0003e40000100a00 */
[----:B-1----:R-:W-:-:S04]  /*28dc0*/  IMAD.WIDE R56, R0, 0x4, R2 ;  /* 0x0000000400387825 */ /* 0x002fc800078e0202 */
[--C-:B----4-:R-:W-:Y:S01]  /*28dd0*/  IMAD.WIDE R54, R249, 0x4, R2.reuse ;  /* 0x00000004f9367825 */ /* 0x110fe200078e0202 */
[----:B------:R-:W-:Y:S03]  /*28de0*/  STL.64 [R1+0x6e60], R248 ;  /* 0x006e60f801007387 */ /* 0x000fe60000100a00 */
[--C-:B------:R-:W-:Y:S01]  /*28df0*/  IMAD.WIDE R6, R248, 0x4, R2.reuse ;  /* 0x00000004f8067825 */ /* 0x100fe200078e0202 */
[----:B------:R3:W-:Y:S04]  /*28e00*/  STL.64 [R1+0x3460], R54 ;  /* 0x0034603601007387 */ /* 0x0007e80000100a00 */
[----:B------:R1:W-:Y:S04]  /*28e10*/  STL.64 [R1+0x3968], R6 ;  /* 0x0039680601007387 */ /* 0x0003e80000100a00 */
[----:B------:R-:W-:Y:S01]  /*28e20*/  STL.64 [R1+0x3bd8], R56 ;  /* 0x003bd83801007387 */ /* 0x000fe20000100a00 */
[----:B---3--:R-:W-:-:S04]  /*28e30*/  IMAD.WIDE R54, R9, 0x4, R2 ;  /* 0x0000000409367825 */ /* 0x008fc800078e0202 */
[--C-:B-1----:R-:W-:Y:S01]  /*28e40*/  IMAD.WIDE R6, R8, 0x4, R2.reuse ;  /* 0x0000000408067825 */ /* 0x102fe200078e0202 */
[----:B------:R2:W-:Y:S04]  /*28e50*/  STL.64 [R1+0x6e68], R8 ;  /* 0x006e680801007387 */ /* 0x0005e80000100a00 */
        /* <DEDUP_REMOVED lines=192> */
[----:B------:R2:W-:Y:S03]  /*29a60*/  STL.64 [R1+0x3760], R54 ;  /* 0x0037603601007387 */ /* 0x0005e60000100a00 */
[----:B------:R-:W-:Y:S01]  /*29a70*/  IMAD R180, R180, UR45, RZ ;  /* 0x0000002db4b47c24 */ /* 0x000fe2000f8e02ff */
[----:B------:R3:W-:Y:S01]  /*29a80*/  STL.64 [R1+0x3a18], R8 ;  /* 0x003a180801007387 */ /* 0x0007e20000100a00 */
[----:B------:R-:W-:Y:S01]  /*29a90*/  IMAD R186, R186, UR51, RZ ;  /* 0x00000033baba7c24 */ /* 0x000fe2000f8e02ff */
[----:B------:R-:W-:Y:S01]  /*29aa0*/  ULDC UR45, c[0x0][0x240] ;  /* 0x00009000002d7ab9 */ /* 0x000fe20000000800 */
[----:B------:R-:W-:Y:S01]  /*29ab0*/  IMAD R204, R204, UR10, RZ ;  /* 0x0000000acccc7c24 */ /* 0x000fe2000f8e02ff */
[----:B------:R-:W-:Y:S01]  /*29ac0*/  ULDC UR51, c[0x0][0x240] ;  /* 0x0000900000337ab9 */ /* 0x000fe20000000800 */
        /* <DEDUP_REMOVED lines=17> */
[----:B------:R-:W3:Y:S04]  /*29be0*/  LDL.LU R138, [R1+0x220] ;  /* 0x00022000018a7983 */ /* 0x000ee80000300800 */
[----:B------:R4:W-:Y:S01]  /*29bf0*/  STL.64 [R1+0x39f0], R8 ;  /* 0x0039f00801007387 */ /* 0x0009e20000100a00 */
[----:B-1----:R-:W-:-:S03]  /*29c00*/  IMAD.WIDE R6, R194, 0x4, R2 ;  /* 0x00000004c2067825 */ /* 0x002fc600078e0202 */
[----:B------:R-:W3:Y:S04]  /*29c10*/  LDL.LU R139, [R1+0x21c] ;  /* 0x00021c00018b7983 */ /* 0x000ee80000300800 */
[----:B------:R1:W-:Y:S04]  /*29c20*/  STL.64 [R1+0x3c60], R6 ;  /* 0x003c600601007387 */ /* 0x0003e80000100a00 */
[----:B------:R-:W3:Y:S04]  /*29c30*/  LDL.LU R106, [R1+0x238] ;  /* 0x00023800016a7983 */ /* 0x000ee80000300800 */
[----:B------:R-:W3:Y:S01]  /*29c40*/  LDL.LU R107, [R1+0x234] ;  /* 0x00023400016b7983 */ /* 0x000ee20000300800 */
[----:B--2---:R-:W-:-:S04]  /*29c50*/  IMAD.WIDE R54, R198, 0x4, R2 ;  /* 0x00000004c6367825 */ /* 0x004fc800078e0202 */
[--C-:B----4-:R-:W-:Y:S01]  /*29c60*/  IMAD.WIDE R8, R199, 0x4, R2.reuse ;  /* 0x00000004c7087825 */ /* 0x110fe200078e0202 */
[----:B------:R2:W-:Y:S03]  /*29c70*/  STL.64 [R1+0x3738], R54 ;  /* 0x0037383601007387 */ /* 0x0005e60000100a00 */
[--C-:B-1----:R-:W-:Y:S01]  /*29c80*/  IMAD.WIDE R6, R200, 0x4, R2.reuse ;  /* 0x00000004c8067825 */ /* 0x102fe200078e0202 */
[----:B------:R1:W-:Y:S03]  /*29c90*/  STL.64 [R1+0x39e8], R8 ;  /* 0x0039e80801007387 */ /* 0x0003e60000100a00 */
[----:B------:R-:W-:Y:S01]  /*29ca0*/  IMAD R210, R210, UR16, RZ ;  /* 0x00000010d2d27c24 */ /* 0x000fe2000f8e02ff */
[----:B------:R4:W-:Y:S01]  /*29cb0*/  STL.64 [R1+0x3c58], R6 ;  /* 0x003c580601007387 */ /* 0x0009e20000100a00 */
[----:B--2---:R-:W-:-:S04]  /*29cc0*/  IMAD.WIDE R54, R203, 0x4, R2 ;  /* 0x00000004cb367825 */ /* 0x004fc800078e0202 */
[--C-:B-1----:R-:W-:Y:S01]  /*29cd0*/  IMAD.WIDE R8, R204, 0x4, R2.reuse ;  /* 0x00000004cc087825 */ /* 0x102fe200078e0202 */
[----:B------:R1:W-:Y:S03]  /*29ce0*/  STL.64 [R1+0x3730], R54 ;  /* 0x0037303601007387 */ /* 0x0003e60000100a00 */
[----:B----4-:R-:W-:Y:S01]  /*29cf0*/  IMAD.WIDE R6, R205, 0x4, R2 ;  /* 0x00000004cd067825 */ /* 0x010fe200078e0202 */
[----:B------:R2:W-:Y:S03]  /*29d00*/  STL.64 [R1+0x39e0], R8 ;  /* 0x0039e00801007387 */ /* 0x0005e60000100a00 */
[----:B------:R-:W-:Y:S01]  /*29d10*/  IMAD R211, R211, UR17, RZ ;  /* 0x00000011d3d37c24 */ /* 0x000fe2000f8e02ff */
[----:B------:R4:W-:Y:S01]  /*29d20*/  STL.64 [R1+0x3c50], R6 ;  /* 0x003c500601007387 */ /* 0x0009e20000100a00 */
[----:B------:R-:W-:-:S02]  /*29d30*/  IMAD R216, R216, UR22, RZ ;  /* 0x00000016d8d87c24 */ /* 0x000fc4000f8e02ff */
[----:B-1----:R-:W-:-:S04]  /*29d40*/  IMAD.WIDE R54, R209, 0x4, R2 ;  /* 0x00000004d1367825 */ /* 0x002fc800078e0202 */
[--C-:B--2---:R-:W-:Y:S01]  /*29d50*/  IMAD.WIDE R8, R210, 0x4, R2.reuse ;  /* 0x00000004d2087825 */ /* 0x104fe200078e0202 */
[----:B------:R1:W-:Y:S03]  /*29d60*/  STL.64 [R1+0x3728], R54 ;  /* 0x0037283601007387 */ /* 0x0003e60000100a00 */
[--C-:B----4-:R-:W-:Y:S01]  /*29d70*/  IMAD.WIDE R6, R211, 0x4, R2.reuse ;  /* 0x00000004d3067825 */ /* 0x110fe200078e0202 */
[----:B------:R2:W-:Y:S03]  /*29d80*/  STL.64 [R1+0x39d8], R8 ;  /* 0x0039d80801007387 */ /* 0x0005e60000100a00 */
[----:B------:R-:W-:Y:S01]  /*29d90*/  IMAD R222, R222, UR28, RZ ;  /* 0x0000001cdede7c24 */ /* 0x000fe2000f8e02ff */
[----:B------:R4:W-:Y:S01]  /*29da0*/  STL.64 [R1+0x3c48], R6 ;  /* 0x003c480601007387 */ /* 0x0009e20000100a00 */
[----:B-1----:R-:W-:-:S04]  /*29db0*/  IMAD.WIDE R54, R215, 0x4, R2 ;  /* 0x00000004d7367825 */ /* 0x002fc800078e0202 */
[--C-:B--2---:R-:W-:Y:S01]  /*29dc0*/  IMAD.WIDE R8, R216, 0x4, R2.reuse ;  /* 0x00000004d8087825 */ /* 0x104fe200078e0202 */
        /* <DEDUP_REMOVED lines=9> */
[----:B----4-:R-:W-:Y:S01]  /*29e60*/  IMAD.WIDE R6, R223, 0x4, R2 ;  /* 0x00000004df067825 */ /* 0x010fe200078e0202 */
[----:B------:R2:W-:Y:S03]  /*29e70*/  STL.64 [R1+0x39c8], R8 ;  /* 0x0039c80801007387 */ /* 0x0005e60000100a00 */
[----:B------:R-:W-:Y:S02]  /*29e80*/  IMAD R228, R228, UR34, RZ ;  /* 0x00000022e4e47c24 */ /* 0x000fe4000f8e02ff */
[----:B------:R-:W-:-:S02]  /*29e90*/  IMAD R233, R233, UR39, RZ ;  /* 0x00000027e9e97c24 */ /* 0x000fc4000f8e02ff */
[--C-:B-1----:R-:W-:Y:S01]  /*29ea0*/  IMAD.WIDE R54, R226, 0x4, R2.reuse ;  /* 0x00000004e2367825 */ /* 0x102fe200078e0202 */
[----:B------:R1:W-:Y:S03]  /*29eb0*/  STL.64 [R1+0x3c38], R6 ;  /* 0x003c380601007387 */ /* 0x0003e60000100a00 */
[----:B--2---:R-:W-:Y:S01]  /*29ec0*/  IMAD.WIDE R8, R227, 0x4, R2 ;  /* 0x00000004e3087825 */ /* 0x004fe200078e0202 */
        /* <DEDUP_REMOVED lines=9> */
[----:B------:R-:W-:Y:S02]  /*29f60*/  IMAD R238, R238, UR44, RZ ;  /* 0x0000002ceeee7c24 */ /* 0x000fe4000f8e02ff */
[----:B------:R-:W-:Y:S01]  /*29f70*/  IMAD R239, R239, UR45, RZ ;  /* 0x0000002defef7c24 */ /* 0x000fe2000f8e02ff */
[----:B------:R4:W-:Y:S01]  /*29f80*/  STL.64 [R1+0x39a8], R8 ;  /* 0x0039a80801007387 */ /* 0x0009e20000100a00 */
[----:B-1----:R-:W-:-:S04]  /*29f90*/  IMAD.WIDE R6, R235, 0x4, R2 ;  /* 0x00000004eb067825 */ /* 0x002fc800078e0202 */
[--C-:B--2---:R-:W-:Y:S01]  /*29fa0*/  IMAD.WIDE R54, R238, 0x4, R2.reuse ;  /* 0x00000004ee367825 */ /* 0x104fe200078e0202 */
[----:B------:R1:W-:Y:S03]  /*29fb0*/  STL.64 [R1+0x3c28], R6 ;  /* 0x003c280601007387 */ /* 0x0003e60000100a00 */
[----:B------:R-:W-:Y:S02]  /*29fc0*/  IMAD R240, R240, UR46, RZ ;  /* 0x0000002ef0f07c24 */ /* 0x000fe4000f8e02ff */
[--C-:B----4-:R-:W-:Y:S01]  /*29fd0*/  IMAD.WIDE R8, R239, 0x4, R2.reuse ;  /* 0x00000004ef087825 */ /* 0x110fe200078e0202 */
[----:B------:R2:W-:Y:S03]  /*29fe0*/  STL.64 [R1+0x36f0], R54 ;  /* 0x0036f03601007387 */ /* 0x0005e60000100a00 */
[----:B------:R-:W-:Y:S01]  /*29ff0*/  IMAD R245, R245, UR51, RZ ;  /* 0x00000033f5f57c24 */ /* 0x000fe2000f8e02ff */
[----:B------:R4:W-:Y:S01]  /*2a000*/  STL.64 [R1+0x39a0], R8 ;  /* 0x0039a00801007387 */ /* 0x0009e20000100a00 */
[----:B-1----:R-:W-:-:S04]  /*2a010*/  IMAD.WIDE R6, R240, 0x4, R2 ;  /* 0x00000004f0067825 */ /* 0x002fc800078e0202 */
[----:B------:R-:W-:Y:S02]  /*2a020*/  IMAD R246, R246, UR52, RZ ;  /* 0x00000034f6f67c24 */ /* 0x000fe4000f8e02ff */
[--C-:B--2---:R-:W-:Y:S01]  /*2a030*/  IMAD.WIDE R54, R247, 0x4, R2.reuse ;  /* 0x00000004f7367825 */ /* 0x104fe200078e0202 */
[----:B------:R1:W-:Y:S03]  /*2a040*/  STL.64 [R1+0x3c20], R6 ;  /* 0x003c200601007387 */ /* 0x0003e60000100a00 */
[--C-:B----4-:R-:W-:Y:S01]  /*2a050*/  IMAD.WIDE R8, R245, 0x4, R2.reuse ;  /* 0x00000004f5087825 */ /* 0x110fe200078e0202 */
[----:B------:R-:W-:Y:S04]  /*2a060*/  STL.64 [R1+0x3c18], R54 ;  /* 0x003c183601007387 */ /* 0x000fe80000100a00 */
[----:B------:R2:W-:Y:S01]  /*2a070*/  STL.64 [R1+0x36e8], R8 ;  /* 0x0036e80801007387 */ /* 0x0005e20000100a00 */
[----:B-1----:R-:W-:-:S05]  /*2a080*/  IMAD.WIDE R6, R246, 0x4, R2 ;  /* 0x00000004f6067825 */ /* 0x002fca00078e0202 */
[----:B------:R1:W-:Y:S01]  /*2a090*/  STL.64 [R1+0x3998], R6 ;  /* 0x0039980601007387 */ /* 0x0003e20000100a00 */
[----:B---3--:R-:W-:-:S04]  /*2a0a0*/  IMAD.WIDE R2, R138, 0x4, R4 ;  /* 0x000000048a027825 */ /* 0x008fc800078e0204 */
[--C-:B--2---:R-:W-:Y:S01]  /*2a0b0*/  IMAD.WIDE R8, R139, 0x4, R4.reuse ;  /* 0x000000048b087825 */ /* 0x104fe200078e0204 */
[----:B------:R2:W-:Y:S04]  /*2a0c0*/  STL.64 [R1+0x2b78], R2 ;  /* 0x002b780201007387 */ /* 0x0005e80000100a00 */
[----:B------:R-:W-:Y:S01]  /*2a0d0*/  STL.64 [R1+0x2b70], R8 ;  /* 0x002b700801007387 */ /* 0x000fe20000100a00 */
[----:B-1----:R-:W-:-:S03]  /*2a0e0*/  IMAD.WIDE R6, R106, 0x4, R4 ;  /* 0x000000046a067825 */ /* 0x002fc600078e0204 */
[----:B------:R-:W3:Y:S01]  /*2a0f0*/  LDL.LU R183, [R1+0x318] ;  /* 0x0003180001b77983 */ /* 0x000ee20000300800 */
[----:B--2---:R-:W-:-:S03]  /*2a100*/  IMAD.WIDE R2, R107, 0x4, R4 ;  /* 0x000000046b027825 */ /* 0x004fc600078e0204 */
[----:B------:R-:W-:Y:S04]  /*2a110*/  STL.64 [R1+0x2930], R6 ;  /* 0x0029300601007387 */ /* 0x000fe80000100a00 */
[----:B------:R-:W2:Y:S04]  /*2a120*/  LDL.LU R132, [R1+0x314] ;  /* 0x0003140001847983 */ /* 0x000ea80000300800 */
[----:B------:R1:W-:Y:S04]  /*2a130*/  STL.64 [R1+0x2920], R2 ;  /* 0x0029200201007387 */ /* 0x0003e80000100a00 */
        /* <DEDUP_REMOVED lines=29> */
[----:B---3--:R-:W-:-:S05]  /*2a310*/  IMAD.WIDE R182, R183, 0x4, R4 ;  /* 0x00000004b7b67825 */ /* 0x008fca00078e0204 */
[----:B------:R2:W-:Y:S02]  /*2a320*/  STL.64 [R1+0x2910], R182 ;  /* 0x002910b601007387 */ /* 0x0005e40000100a00 */
[----:B--2---:R-:W-:-:S04]  /*2a330*/  IMAD.WIDE R182, R132, 0x4, R4 ;  /* 0x0000000484b67825 */ /* 0x004fc800078e0204 */
        /* <DEDUP_REMOVED lines=9> */
[----:B-1----:R-:W-:-:S05]  /*2a3d0*/  IMAD.WIDE R160, R54, 0x4, R4 ;  /* 0x0000000436a07825 */ /* 0x002fca00078e0204 */
[----:B------:R1:W-:Y:S04]  /*2a3e0*/  STL.64 [R1+0x28d0], R160 ;  /* 0x0028d0a001007387 */ /* 0x0003e80000100a00 */
[----:B-1----:R-:W4:Y:S01]  /*2a3f0*/  LDL.LU.64 R160, [R1+0x6fc8] ;  /* 0x006fc80001a07983 */ /* 0x002f220000300a00 */
[----:B------:R-:W-:-:S05]  /*2a400*/  IMAD.WIDE R54, R55, 0x4, R4 ;  /* 0x0000000437367825 */ /* 0x000fca00078e0204 */
[----:B------:R1:W-:Y:S02]  /*2a410*/  STL.64 [R1+0x28c8], R54 ;  /* 0x0028c83601007387 */ /* 0x0003e40000100a00 */
[----:B-1----:R-:W-:-:S04]  /*2a420*/  IMAD.WIDE R54, R138, 0x4, R4 ;  /* 0x000000048a367825 */ /* 0x002fc800078e0204 */
[--C-:B------:R-:W-:Y:S01]  /*2a430*/  IMAD.WIDE R138, R139, 0x4, R4.reuse ;  /* 0x000000048b8a7825 */ /* 0x100fe200078e0204 */
[----:B------:R1:W-:Y:S04]  /*2a440*/  STL.64 [R1+0x2120], R54 ;  /* 0x0021203601007387 */ /* 0x0003e80000100a00 */
[----:B-1----:R-:W4:Y:S04]  /*2a450*/  LDL.LU.64 R54, [R1+0x6fc0] ;  /* 0x006fc00001367983 */ /* 0x002f280000300a00 */
[----:B------:R1:W-:Y:S02]  /*2a460*/  STL.64 [R1+0x2118], R138 ;  /* 0x0021188a01007387 */ /* 0x0003e40000100a00 */
[----:B-1----:R-:W-:-:S05]  /*2a470*/  IMAD.WIDE R138, R106, 0x4, R4 ;  /* 0x000000046a8a7825 */ /* 0x002fca00078e0204 */
[----:B------:R1:W-:Y:S01]  /*2a480*/  STL.64 [R1+0x2110], R138 ;  /* 0x0021108a01007387 */ /* 0x0003e20000100a00 */
[----:B------:R-:W-:-:S04]  /*2a490*/  IMAD.WIDE R106, R107, 0x4, R4 ;  /* 0x000000046b6a7825 */ /* 0x000fc800078e0204 */
[--C-:B------:R-:W-:Y:S01]  /*2a4a0*/  IMAD.WIDE R2, R3, 0x4, R4.reuse ;  /* 0x0000000403027825 */ /* 0x100fe200078e0204 */
[----:B-1----:R-:W4:Y:S04]  /*2a4b0*/  LDL.LU.64 R138, [R1+0x6fb8] ;  /* 0x006fb800018a7983 */ /* 0x002f280000300a00 */
[----:B------:R1:W-:Y:S04]  /*2a4c0*/  STL.64 [R1+0x2108], R106 ;  /* 0x0021086a01007387 */ /* 0x0003e80000100a00 */
[----:B-1----:R-:W4:Y:S04]  /*2a4d0*/  LDL.LU.64 R106, [R1+0x6fb0] ;  /* 0x006fb000016a7983 */ /* 0x002f280000300a00 */
[----:B------:R1:W-:Y:S02]  /*2a4e0*/  STL.64 [R1+0x2100], R2 ;  /* 0x0021000201007387 */ /* 0x0003e40000100a00 */
[----:B-1----:R-:W-:-:S04]  /*2a4f0*/  IMAD.WIDE R2, R8, 0x4, R4 ;  /* 0x0000000408027825 */ /* 0x002fc800078e0204 */
[--C-:B------:R-:W-:Y:S01]  /*2a500*/  IMAD.WIDE R8, R9, 0x4, R4.reuse ;  /* 0x0000000409087825 */ /* 0x100fe200078e0204 */
[----:B------:R1:W-:Y:S04]  /*2a510*/  STL.64 [R1+0x20f8], R2 ;  /* 0x0020f80201007387 */ /* 0x0003e80000100a00 */
[----:B------:R1:W-:Y:S02]  /*2a520*/  STL.64 [R1+0x20f0], R8 ;  /* 0x0020f00801007387 */ /* 0x0003e40000100a00 */
[----:B-1----:R-:W-:-:S04]  /*2a530*/  IMAD.WIDE R2, R248, 0x4, R4 ;  /* 0x00000004f8027825 */ /* 0x002fc800078e0204 */
        /* <DEDUP_REMOVED lines=33> */
[----:B-1----:R-:W-:-:S04]  /*2a750*/  IMAD.WIDE R2, R213, 0x4, R4 ;  /* 0x00000004d5027825 */ /* 0x002fc800078e0204 */
[--C-:B------:R-:W-:Y:S02]  /*2a760*/  IMAD.WIDE R6, R229, 0x4, R4.reuse ;  /* 0x00000004e5067825 */ /* 0x100fe400078e0204 */
[----:B------:R-:W4:Y:S04]  /*2a770*/  LDL.LU R229, [R1+0x6fac] ;  /* 0x006fac0001e57983 */ /* 0x000f280000300800 */
[----:B------:R1:W-:Y:S02]  /*2a780*/  STL.64 [R1+0x2b80], R2 ;  /* 0x002b800201007387 */ /* 0x0003e40000100a00 */
[--C-:B-1----:R-:W-:Y:S02]  /*2a790*/  IMAD.WIDE R2, R23, 0x4, R4.reuse ;  /* 0x0000000417027825 */ /* 0x102fe400078e0204 */
[----:B------:R-:W4:Y:S04]  /*2a7a0*/  LDL.LU R23, [R1+0x6fa8] ;  /* 0x006fa80001177983 */ /* 0x000f280000300800 */
[----:B------:R1:W-:Y:S02]  /*2a7b0*/  STL.64 [R1+0x28a8], R6 ;  /* 0x0028a80601007387 */ /* 0x0003e40000100a00 */
[----:B-1----:R-:W-:-:S02]  /*2a7c0*/  IMAD.WIDE R6, R218, 0x4, R4 ;  /* 0x00000004da067825 */ /* 0x002fc400078e0204 */
[----:B------:R-:W4:Y:S04]  /*2a7d0*/  LDL.LU R218, [R1+0x6fa4] ;  /* 0x006fa40001da7983 */ /* 0x000f280000300800 */
[----:B------:R1:W-:Y:S01]  /*2a7e0*/  STL.64 [R1+0x28a0], R2 ;  /* 0x0028a00201007387 */ /* 0x0003e20000100a00 */
[----:B---3--:R-:W-:-:S04]  /*2a7f0*/  IMAD.WIDE R8, R132, 0x4, R4 ;  /* 0x0000000484087825 */ /* 0x008fc800078e0204 */
[--C-:B-1----:R-:W-:Y:S02]  /*2a800*/  IMAD.WIDE R2, R206, 0x4, R4.reuse ;  /* 0x00000004ce027825 */ /* 0x102fe400078e0204 */
[----:B------:R-:W3:Y:S04]  /*2a810*/  LDL.LU R206, [R1+0x6fa0] ;  /* 0x006fa00001ce7983 */ /* 0x000ee80000300800 */
[----:B------:R1:W-:Y:S02]  /*2a820*/  STL.64 [R1+0x2890], R6 ;  /* 0x0028900601007387 */ /* 0x0003e40000100a00 */
[--C-:B-1----:R-:W-:Y:S02]  /*2a830*/  IMAD.WIDE R6, R195, 0x4, R4.reuse ;  /* 0x00000004c3067825 */ /* 0x102fe400078e0204 */
[----:B------:R-:W3:Y:S04]  /*2a840*/  LDL.LU R195, [R1+0x6f9c] ;  /* 0x006f9c0001c37983 */ /* 0x000ee80000300800 */
[----:B------:R2:W-:Y:S02]  /*2a850*/  STL.64 [R1+0x2888], R2 ;  /* 0x0028880201007387 */ /* 0x0005e40000100a00 */
[----:B--2---:R-:W-:-:S02]  /*2a860*/  IMAD.WIDE R2, R182, 0x4, R4 ;  /* 0x00000004b6027825 */ /* 0x004fc400078e0204 */
[----:B------:R-:W2:Y:S04]  /*2a870*/  LDL.LU R182, [R1+0x6f98] ;  /* 0x006f980001b67983 */ /* 0x000ea80000300800 */
[----:B------:R1:W-:Y:S02]  /*2a880*/  STL.64 [R1+0x20c8], R6 ;  /* 0x0020c80601007387 */ /* 0x0003e40000100a00 */
[--C-:B-1----:R-:W-:Y:S02]  /*2a890*/  IMAD.WIDE R6, R171, 0x4, R4.reuse ;  /* 0x00000004ab067825 */ /* 0x102fe400078e0204 */
[----:B------:R-:W2:Y:S04]  /*2a8a0*/  LDL.LU R171, [R1+0x6f94] ;  /* 0x006f940001ab7983 */ /* 0x000ea80000300800 */
[----:B------:R1:W-:Y:S04]  /*2a8b0*/  STL.64 [R1+0x20c0], R2 ;  /* 0x0020c00201007387 */ /* 0x0003e80000100a00 */
[----:B------:R1:W-:Y:S04]  /*2a8c0*/  STL.64 [R1+0x20b0], R6 ;  /* 0x0020b00601007387 */ /* 0x0003e80000100a00 */
[----:B------:R-:W-:Y:S01]  /*2a8d0*/  STL.64 [R1+0x20a0], R8 ;  /* 0x0020a00801007387 */ /* 0x000fe20000100a00 */
[----:B-1----:R-:W-:-:S04]  /*2a8e0*/  IMAD.WIDE R2, R133, 0x4, R4 ;  /* 0x0000000485027825 */ /* 0x002fc800078e0204 */
[--C-:B------:R-:W-:Y:S02]  /*2a8f0*/  IMAD.WIDE R6, R236, 0x4, R4.reuse ;  /* 0x00000004ec067825 */ /* 0x100fe400078e0204 */
[----:B------:R-:W2:Y:S04]  /*2a900*/  LDL.LU R236, [R1+0x6f90] ;  /* 0x006f900001ec7983 */ /* 0x000ea80000300800 */
[----:B------:R1:W-:Y:S02]  /*2a910*/  STL.64 [R1+0x2090], R2 ;  /* 0x0020900201007387 */ /* 0x0003e40000100a00 */
[--C-:B-1----:R-:W-:Y:S02]  /*2a920*/  IMAD.WIDE R2, R224, 0x4, R4.reuse ;  /* 0x00000004e0027825 */ /* 0x102fe400078e0204 */
[----:B------:R-:W2:Y:S04]  /*2a930*/  LDL.LU R224, [R1+0x6f8c] ;  /* 0x006f8c0001e07983 */ /* 0x000ea80000300800 */
[----:B------:R4:W-:Y:S02]  /*2a940*/  STL.64 [R1+0x2070], R6 ;  /* 0x0020700601007387 */ /* 0x0009e40000100a00 */
[----:B----4-:R-:W-:-:S02]  /*2a950*/  IMAD.WIDE R6, R160, 0x4, R4 ;  /* 0x00000004a0067825 */ /* 0x010fc400078e0204 */
[----:B------:R-:W4:Y:S04]  /*2a960*/  LDL.LU R160, [R1+0x6f88] ;  /* 0x006f880001a07983 */ /* 0x000f280000300800 */
[----:B------:R1:W-:Y:S02]  /*2a970*/  STL.64 [R1+0x2060], R2 ;  /* 0x0020600201007387 */ /* 0x0003e40000100a00 */
[--C-:B-1----:R-:W-:Y:S02]  /*2a980*/  IMAD.WIDE R2, R201, 0x4, R4.reuse ;  /* 0x00000004c9027825 */ /* 0x102fe400078e0204 */
[----:B------:R-:W4:Y:S04]  /*2a990*/  LDL.LU R201, [R1+0x6f84] ;  /* 0x006f840001c97983 */ /* 0x000f280000300800 */
[----:B------:R1:W-:Y:S02]  /*2a9a0*/  STL.64 [R1+0x2040], R6 ;  /* 0x0020400601007387 */ /* 0x0003e40000100a00 */
[----:B-1----:R-:W-:-:S02]  /*2a9b0*/  IMAD.WIDE R6, R188, 0x4, R4 ;  /* 0x00000004bc067825 */ /* 0x002fc400078e0204 */
        /* <DEDUP_REMOVED lines=89> */
[----:B---3--:R-:W-:-:S02]  /*2af50*/  IMAD.WIDE R6, R206, 0x4, R4 ;  /* 0x00000004ce067825 */ /* 0x008fc400078e0204 */
        /* <DEDUP_REMOVED lines=9> */
[----:B------:R-:W3:Y:S04]  /*2aff0*/  LDL.LU R171, [R1+0x6efc] ;  /* 0x006efc0001ab7983 */ /* 0x000ee80000300800 */
[----:B------:R4:W-:Y:S02]  /*2b000*/  STL.64 [R1+0x1f18], R6 ;  /* 0x001f180601007387 */ /* 0x0009e40000100a00 */
[----:B----4-:R-:W-:-:S02]  /*2b010*/  IMAD.WIDE R6, R160, 0x4, R4 ;  /* 0x00000004a0067825 */ /* 0x010fc400078e0204 */
[----:B------:R-:W4:Y:S04]  /*2b020*/  LDL.LU R160, [R1+0x6ef8] ;  /* 0x006ef80001a07983 */ /* 0x000f280000300800 */
[----:B------:R1:W-:Y:S02]  /*2b030*/  STL.64 [R1+0x1f10], R2 ;  /* 0x001f100201007387 */ /* 0x0003e40000100a00 */
[--C-:B-1----:R-:W-:Y:S02]  /*2b040*/  IMAD.WIDE R2, R65, 0x4, R4.reuse ;  /* 0x0000000441027825 */ /* 0x102fe400078e0204 */
[----:B------:R-:W2:Y:S04]  /*2b050*/  LDL.LU R65, [R1+0x6ef4] ;  /* 0x006ef40001417983 */ /* 0x000ea80000300800 */
[----:B------:R1:W-:Y:S02]  /*2b060*/  STL.64 [R1+0x1f08], R6 ;  /* 0x001f080601007387 */ /* 0x0003e40000100a00 */
[----:B-1----:R-:W-:-:S02]  /*2b070*/  IMAD.WIDE R6, R149, 0x4, R4 ;  /* 0x0000000495067825 */ /* 0x002fc400078e0204 */
[----:B------:R-:W3:Y:S04]  /*2b080*/  LDL.LU R149, [R1+0x6ef0] ;  /* 0x006ef00001957983 */ /* 0x000ee80000300800 */
[----:B------:R1:W-:Y:S02]  /*2b090*/  STL.64 [R1+0x1f00], R2 ;  /* 0x001f000201007387 */ /* 0x0003e40000100a00 */
[--C-:B-1----:R-:W-:Y:S02]  /*2b0a0*/  IMAD.WIDE R2, R54, 0x4, R4.reuse ;  /* 0x0000000436027825 */ /* 0x102fe400078e0204 */
[----:B------:R-:W4:Y:S04]  /*2b0b0*/  LDL.LU R54, [R1+0x6eec] ;  /* 0x006eec0001367983 */ /* 0x000f280000300800 */
[----:B------:R1:W-:Y:S02]  /*2b0c0*/  STL.64 [R1+0x1ef8], R6 ;  /* 0x001ef80601007387 */ /* 0x0003e40000100a00 */
[----:B-1----:R-:W-:-:S02]  /*2b0d0*/  IMAD.WIDE R6, R138, 0x4, R4 ;  /* 0x000000048a067825 */ /* 0x002fc400078e0204 */
[----:B------:R-:W3:Y:S04]  /*2b0e0*/  LDL.LU R138, [R1+0x6ee8] ;  /* 0x006ee800018a7983 */ /* 0x000ee80000300800 */
[----:B------:R1:W-:Y:S02]  /*2b0f0*/  STL.64 [R1+0x1ef0], R2 ;  /* 0x001ef00201007387 */ /* 0x0003e40000100a00 */
[--C-:B-1----:R-:W-:Y:S02]  /*2b100*/  IMAD.WIDE R2, R127, 0x4, R4.reuse ;  /* 0x000000047f027825 */ /* 0x102fe400078e0204 */
[----:B------:R-:W3:Y:S04]  /*2b110*/  LDL.LU R127, [R1+0x6ee4] ;  /* 0x006ee400017f7983 */ /* 0x000ee80000300800 */
        /* <DEDUP_REMOVED lines=12> */
[----:B------:R1:W-:Y:S04]  /*2b1e0*/  STL.64 [R1+0x1ec8], R6 ;  /* 0x001ec80601007387 */ /* 0x0003e80000100a00 */
[----:B------:R-:W3:Y:S04]  /*2b1f0*/  LDL.LU R8, [R1+0x148] ;  /* 0x0001480001087983 */ /* 0x000ee80000300800 */
[----:B------:R-:W3:Y:S04]  /*2b200*/  LDL.LU R9, [R1+0x108] ;  /* 0x0001080001097983 */ /* 0x000ee80000300800 */
[----:B------:R1:W-:Y:S04]  /*2b210*/  STL.64 [R1+0x1ec0], R2 ;  /* 0x001ec00201007387 */ /* 0x0003e80000100a00 */
        /* <DEDUP_REMOVED lines=10> */
[----:B-1----:R-:W3:Y:S04]  /*2b2c0*/  LDL.LU R6, [R1+0x124] ;  /* 0x0001240001067983 */ /* 0x002ee80000300800 */
[----:B------:R-:W3:Y:S04]  /*2b2d0*/  LDL.LU R7, [R1+0x128] ;  /* 0x0001280001077983 */ /* 0x000ee80000300800 */
[----:B------:R-:W3:Y:S01]  /*2b2e0*/  LDL.LU R242, [R1+0x12c] ;  /* 0x00012c0001f27983 */ /* 0x000ee20000300800 */
[----:B------:R-:W-:-:S03]  /*2b2f0*/  IMAD.WIDE R2, R85, 0x4, R4 ;  /* 0x0000000455027825 */ /* 0x000fc600078e0204 */
        /* <DEDUP_REMOVED lines=18> */
[--C-:B--2---:R-:W-:Y:S02]  /*2b420*/  IMAD.WIDE R2, R65, 0x4, R4.reuse ;  /* 0x0000000441027825 */ /* 0x104fe400078e0204 */
[----:B------:R-:W2:Y:S04]  /*2b430*/  LDL.LU R65, [R1+0x6ec0] ;  /* 0x006ec00001417983 */ /* 0x000ea80000300800 */
[----:B------:R4:W-:Y:S02]  /*2b440*/  STL.64 [R1+0x1e98], R2 ;  /* 0x001e980201007387 */ /* 0x0009e40000100a00 */
[----:B----4-:R-:W-:-:S02]  /*2b450*/  IMAD.WIDE R2, R54, 0x4, R4 ;  /* 0x0000000436027825 */ /* 0x010fc400078e0204 */
[----:B------:R-:W4:Y:S04]  /*2b460*/  LDL.LU R54, [R1+0x6ebc] ;  /* 0x006ebc0001367983 */ /* 0x000f280000300800 */
[----:B------:R3:W-:Y:S02]  /*2b470*/  STL.64 [R1+0x1e90], R2 ;  /* 0x001e900201007387 */ /* 0x0007e40000100a00 */
[--C-:B---3--:R-:W-:Y:S02]  /*2b480*/  IMAD.WIDE R2, R44, 0x4, R4.reuse ;  /* 0x000000042c027825 */ /* 0x108fe400078e0204 */
[----:B------:R-:W3:Y:S04]  /*2b490*/  LDL.LU R44, [R1+0x6eb8] ;  /* 0x006eb800012c7983 */ /* 0x000ee80000300800 */
[----:B------:R1:W-:Y:S02]  /*2b4a0*/  STL.64 [R1+0x1e88], R2 ;  /* 0x001e880201007387 */ /* 0x0003e40000100a00 */
[----:B-1----:R-:W-:-:S02]  /*2b4b0*/  IMAD.WIDE R2, R34, 0x4, R4 ;  /* 0x0000000422027825 */ /* 0x002fc400078e0204 */
[----:B------:R-:W2:Y:S04]  /*2b4c0*/  LDL.LU R34, [R1+0x6eb4] ;  /* 0x006eb40001227983 */ /* 0x000ea80000300800 */
[----:B------:R1:W-:Y:S02]  /*2b4d0*/  STL.64 [R1+0x1e80], R2 ;  /* 0x001e800201007387 */ /* 0x0003e40000100a00 */
[--C-:B-1----:R-:W-:Y:S02]  /*2b4e0*/  IMAD.WIDE R2, R23, 0x4, R4.reuse ;  /* 0x0000000417027825 */ /* 0x102fe400078e0204 */
[----:B------:R-:W4:Y:S04]  /*2b4f0*/  LDL.LU R23, [R1+0x6eb0] ;  /* 0x006eb00001177983 */ /* 0x000f280000300800 */
        /* <DEDUP_REMOVED lines=43> */
[----:B------:R-:W-:Y:S04]  /*2b7b0*/  STL.64 [R1+0x1dd0], R2 ;  /* 0x001dd00201007387 */ /* 0x000fe80000100a00 */
[----:B------:R3:W-:Y:S02]  /*2b7c0*/  STL.64 [R1+0x1dc8], R8 ;  /* 0x001dc80801007387 */ /* 0x0007e40000100a00 */
[----:B---3--:R-:W-:-:S04]  /*2b7d0*/  IMAD.WIDE R8, R44, 0x4, R4 ;  /* 0x000000042c087825 */ /* 0x008fc800078e0204 */
[----:B------:R-:W-:-:S04]  /*2b7e0*/  IMAD.WIDE R212, R138, 0x4, R4 ;  /* 0x000000048ad47825 */ /* 0x000fc800078e0204 */
[----:B------:R-:W-:-:S04]  /*2b7f0*/  IMAD.WIDE R230, R160, 0x4, R4 ;  /* 0x00000004a0e67825 */ /* 0x000fc800078e0204 */
[----:B--2---:R-:W-:-:S04]  /*2b800*/  IMAD.WIDE R2, R34, 0x4, R4 ;  /* 0x0000000422027825 */ /* 0x004fc800078e0204 */
[----:B----4-:R-:W-:-:S05]  /*2b810*/  IMAD.WIDE R6, R23, 0x4, R4 ;  /* 0x0000000417067825 */ /* 0x010fca00078e0204 */
        /* <DEDUP_REMOVED lines=35> */
[----:B------:R1:W-:Y:S04]  /*2ba50*/  STL.64 [R1+0x1d68], R212 ;  /* 0x001d68d401007387 */ /* 0x0003e80000100a00 */
[----:B------:R-:W4:Y:S04]  /*2ba60*/  LDL.LU R7, [R1+0x1e4] ;  /* 0x0001e40001077983 */ /* 0x000f280000300800 */
[----:B------:R-:W4:Y:S01]  /*2ba70*/  LDL.LU R242, [R1+0x1e8] ;  /* 0x0001e80001f27983 */ /* 0x000f220000300800 */
[----:B-1----:R-:W-:-:S05]  /*2ba80*/  IMAD.WIDE R212, R149, 0x4, R4 ;  /* 0x0000000495d47825 */ /* 0x002fca00078e0204 */
[----:B------:R1:W-:Y:S04]  /*2ba90*/  STL.64 [R1+0x1d60], R212 ;  /* 0x001d60d401007387 */ /* 0x0003e80000100a00 */
[----:B------:R-:W4:Y:S04]  /*2baa0*/  LDL.LU R243, [R1+0x1fc] ;  /* 0x0001fc0001f37983 */ /* 0x000f280000300800 */
[----:B------:R1:W-:Y:S02]  /*2bab0*/  STL.64 [R1+0x1d58], R230 ;  /* 0x001d58e601007387 */ /* 0x0003e40000100a00 */
[----:B-1----:R-:W-:-:S02]  /*2bac0*/  IMAD.WIDE R212, R171, 0x4, R4 ;  /* 0x00000004abd47825 */ /* 0x002fc400078e0204 */
[----:B------:R-:W4:Y:S04]  /*2bad0*/  LDL.LU R230, [R1+0x200] ;  /* 0x0002000001e67983 */ /* 0x000f280000300800 */
[----:B------:R1:W-:Y:S04]  /*2bae0*/  STL.64 [R1+0x1d50], R212 ;  /* 0x001d50d401007387 */ /* 0x0003e80000100a00 */
[----:B------:R-:W4:Y:S01]  /*2baf0*/  LDL.LU R231, [R1+0x204] ;  /* 0x0002040001e77983 */ /* 0x000f220000300800 */
[----:B-1----:R-:W-:-:S05]  /*2bb00*/  IMAD.WIDE R212, R182, 0x4, R4 ;  /* 0x00000004b6d47825 */ /* 0x002fca00078e0204 */
[----:B------:R1:W-:Y:S02]  /*2bb10*/  STL.64 [R1+0x1d48], R212 ;  /* 0x001d48d401007387 */ /* 0x0003e40000100a00 */
        /* <DEDUP_REMOVED lines=10> */
[----:B---3--:R-:W-:-:S05]  /*2bbc0*/  IMAD.WIDE R212, R132, 0x4, R4 ;  /* 0x0000000484d47825 */ /* 0x008fca00078e0204 */
[----:B------:R1:W-:Y:S01]  /*2bbd0*/  STL.64 [R1+0x1d18], R212 ;  /* 0x001d18d401007387 */ /* 0x0003e20000100a00 */
[----:B--2---:R-:W-:-:S03]  /*2bbe0*/  IMAD.WIDE R132, R133, 0x4, R4 ;  /* 0x0000000485847825 */ /* 0x004fc600078e0204 */
[----:B-1----:R-:W2:Y:S04]  /*2bbf0*/  LDL.LU.64 R212, [R1+0x6ea8] ;  /* 0x006ea80001d47983 */ /* 0x002ea80000300a00 */
[----:B------:R1:W-:Y:S01]  /*2bc00*/  STL.64 [R1+0x1d10], R132 ;  /* 0x001d108401007387 */ /* 0x0003e20000100a00 */
[----:B----4-:R-:W-:-:S03]  /*2bc10*/  IMAD.WIDE R2, R3, 0x4, R4 ;  /* 0x0000000403027825 */ /* 0x010fc600078e0204 */
[----:B-1----:R-:W3:Y:S04]  /*2bc20*/  LDL.LU.64 R132, [R1+0x6ea0] ;  /* 0x006ea00001847983 */ /* 0x002ee80000300a00 */
[----:B------:R1:W-:Y:S02]  /*2bc30*/  STL.64 [R1+0x1d08], R2 ;  /* 0x001d080201007387 */ /* 0x0003e40000100a00 */
[----:B-1----:R-:W-:-:S04]  /*2bc40*/  IMAD.WIDE R2, R8, 0x4, R4 ;  /* 0x0000000408027825 */ /* 0x002fc800078e0204 */
[--C-:B------:R-:W-:Y:S01]  /*2bc50*/  IMAD.WIDE R8, R9, 0x4, R4.reuse ;  /* 0x0000000409087825 */ /* 0x100fe200078e0204 */
[----:B------:R1:W-:Y:S04]  /*2bc60*/  STL.64 [R1+0x1d00], R2 ;  /* 0x001d000201007387 */ /* 0x0003e80000100a00 */
[----:B------:R4:W-:Y:S01]  /*2bc70*/  STL.64 [R1+0x1cf8], R8 ;  /* 0x001cf80801007387 */ /* 0x0009e20000100a00 */
[----:B-1----:R-:W-:-:S04]  /*2bc80*/  IMAD.WIDE R2, R248, 0x4, R4 ;  /* 0x00000004f8027825 */ /* 0x002fc800078e0204 */
[--C-:B----4-:R-:W-:Y:S01]  /*2bc90*/  IMAD.WIDE R8, R249, 0x4, R4.reuse ;  /* 0x00000004f9087825 */ /* 0x110fe200078e0204 */
[----:B------:R1:W-:Y:S04]  /*2bca0*/  STL.64 [R1+0x1cf0], R2 ;  /* 0x001cf00201007387 */ /* 0x0003e80000100a00 */
[----:B------:R4:W-:Y:S01]  /*2bcb0*/  STL.64 [R1+0x1ce8], R8 ;  /* 0x001ce80801007387 */ /* 0x0009e20000100a00 */
[----:B-1----:R-:W-:-:S04]  /*2bcc0*/  IMAD.WIDE R2, R190, 0x4, R4 ;  /* 0x00000004be027825 */ /* 0x002fc800078e0204 */
[--C-:B------:R-:W-:Y:S01]  /*2bcd0*/  IMAD.WIDE R190, R191, 0x4, R4.reuse ;  /* 0x00000004bfbe7825 */ /* 0x100fe200078e0204 */
[----:B------:R1:W-:Y:S03]  /*2bce0*/  STL.64 [R1+0x1ce0], R2 ;  /* 0x001ce00201007387 */ /* 0x0003e60000100a00 */
[--C-:B----4-:R-:W-:Y:S01]  /*2bcf0*/  IMAD.WIDE R8, R86, 0x4, R4.reuse ;  /* 0x0000000456087825 */ /* 0x110fe200078e0204 */
[----:B------:R-:W-:Y:S04]  /*2bd00*/  STL.64 [R1+0x1cd8], R190 ;  /* 0x001cd8be01007387 */ /* 0x000fe80000100a00 */
[----:B------:R4:W-:Y:S01]  /*2bd10*/  STL.64 [R1+0x1cd0], R8 ;  /* 0x001cd00801007387 */ /* 0x0009e20000100a00 */
[----:B-1----:R-:W-:-:S04]  /*2bd20*/  IMAD.WIDE R2, R87, 0x4, R4 ;  /* 0x0000000457027825 */ /* 0x002fc800078e0204 */
[--C-:B------:R-:W-:Y:S01]  /*2bd30*/  IMAD.WIDE R86, R80, 0x4, R4.reuse ;  /* 0x0000000450567825 */ /* 0x100fe200078e0204 */
[----:B------:R1:W-:Y:S03]  /*2bd40*/  STL.64 [R1+0x1cc8], R2 ;  /* 0x001cc80201007387 */ /* 0x0003e60000100a00 */
[--C-:B----4-:R-:W-:Y:S01]  /*2bd50*/  IMAD.WIDE R8, R81, 0x4, R4.reuse ;  /* 0x0000000451087825 */ /* 0x110fe200078e0204 */
[----:B------:R-:W-:Y:S03]  /*2bd60*/  STL.64 [R1+0x1cc0], R86 ;  /* 0x001cc05601007387 */ /* 0x000fe60000100a00 */
[--C-:B------:R-:W-:Y:S01]  /*2bd70*/  IMAD.WIDE R80, R250, 0x4, R4.reuse ;  /* 0x00000004fa507825 */ /* 0x100fe200078e0204 */
[----:B------:R4:W-:Y:S03]  /*2bd80*/  STL.64 [R1+0x1cb8], R8 ;  /* 0x001cb80801007387 */ /* 0x0009e60000100a00 */
[----:B-1----:R-:W-:-:S05]  /*2bd90*/  IMAD.WIDE R2, R56, 0x4, R4 ;  /* 0x0000000438027825 */ /* 0x002fca00078e0204 */
[----:B------:R1:W-:Y:S01]  /*2bda0*/  STL.64 [R1+0x1cb0], R2 ;  /* 0x001cb00201007387 */ /* 0x0003e20000100a00 */
[----:B----4-:R-:W-:-:S03]  /*2bdb0*/  IMAD.WIDE R8, R57, 0x4, R4 ;  /* 0x0000000439087825 */ /* 0x010fc600078e0204 */
[----:B------:R-:W-:Y:S04]  /*2bdc0*/  STL.64 [R1+0x1ca8], R80 ;  /* 0x001ca85001007387 */ /* 0x000fe80000100a00 */
[----:B------:R4:W-:Y:S01]  /*2bdd0*/  STL.64 [R1+0x1ca0], R8 ;  /* 0x001ca00801007387 */ /* 0x0009e20000100a00 */
[----:B-1----:R-:W-:-:S04]  /*2bde0*/  IMAD.WIDE R2, R6, 0x4, R4 ;  /* 0x0000000406027825 */ /* 0x002fc800078e0204 */
[--C-:B------:R-:W-:Y:S01]  /*2bdf0*/  IMAD.WIDE R6, R7, 0x4, R4.reuse ;  /* 0x0000000407067825 */ /* 0x100fe200078e0204 */
[----:B------:R1:W-:Y:S03]  /*2be00*/  STL.64 [R1+0x1c98], R2 ;  /* 0x001c980201007387 */ /* 0x0003e60000100a00 */
[--C-:B----4-:R-:W-:Y:S01]  /*2be10*/  IMAD.WIDE R8, R242, 0x4, R4.reuse ;  /* 0x00000004f2087825 */ /* 0x110fe200078e0204 */
[----:B------:R4:W-:Y:S04]  /*2be20*/  STL.64 [R1+0x1c90], R6 ;  /* 0x001c900601007387 */ /* 0x0009e80000100a00 */
[----:B------:R4:W-:Y:S01]  /*2be30*/  STL.64 [R1+0x1c88], R8 ;  /* 0x001c880801007387 */ /* 0x0009e20000100a00 */
[----:B-1----:R-:W-:-:S04]  /*2be40*/  IMAD.WIDE R2, R24, 0x4, R4 ;  /* 0x0000000418027825 */ /* 0x002fc800078e0204 */
[--C-:B----4-:R-:W-:Y:S01]  /*2be50*/  IMAD.WIDE R6, R49, 0x4, R4.reuse ;  /* 0x0000000431067825 */ /* 0x110fe200078e0204 */
[----:B------:R1:W-:Y:S03]  /*2be60*/  STL.64 [R1+0x1c80], R2 ;  /* 0x001c800201007387 */ /* 0x0003e60000100a00 */
[--C-:B------:R-:W-:Y:S01]  /*2be70*/  IMAD.WIDE R8, R55, 0x4, R4.reuse ;  /* 0x0000000437087825 */ /* 0x100fe200078e0204 */
[----:B------:R4:W-:Y:S04]  /*2be80*/  STL.64 [R1+0x1c78], R6 ;  /* 0x001c780601007387 */ /* 0x0009e80000100a00 */
[----:B------:R4:W-:Y:S01]  /*2be90*/  STL.64 [R1+0x1c70], R8 ;  /* 0x001c700801007387 */ /* 0x0009e20000100a00 */
[----:B-1----:R-:W-:-:S04]  /*2bea0*/  IMAD.WIDE R2, R243, 0x4, R4 ;  /* 0x00000004f3027825 */ /* 0x002fc800078e0204 */
[--C-:B----4-:R-:W-:Y:S01]  /*2beb0*/  IMAD.WIDE R6, R230, 0x4, R4.reuse ;  /* 0x00000004e6067825 */ /* 0x110fe200078e0204 */
[----:B------:R1:W-:Y:S03]  /*2bec0*/  STL.64 [R1+0x1c68], R2 ;  /* 0x001c680201007387 */ /* 0x0003e60000100a00 */
[--C-:B------:R-:W-:Y:S01]  /*2bed0*/  IMAD.WIDE R8, R231, 0x4, R4.reuse ;  /* 0x00000004e7087825 */ /* 0x100fe200078e0204 */
[----:B------:R4:W-:Y:S04]  /*2bee0*/  STL.64 [R1+0x1c60], R6 ;  /* 0x001c600601007387 */ /* 0x0009e80000100a00 */
[----:B------:R-:W-:Y:S01]  /*2bef0*/  STL.64 [R1+0x1c58], R8 ;  /* 0x001c580801007387 */ /* 0x000fe20000100a00 */
[----:B-1----:R-:W-:-:S04]  /*2bf00*/  IMAD.WIDE R2, R79, 0x4, R4 ;  /* 0x000000044f027825 */ /* 0x002fc800078e0204 */
[--C-:B----4-:R-:W-:Y:S01]  /*2bf10*/  IMAD.WIDE R6, R91, 0x4, R4.reuse ;  /* 0x000000045b067825 */ /* 0x110fe200078e0204 */
[----:B------:R-:W-:Y:S04]  /*2bf20*/  STL.64 [R1+0x1c50], R2 ;  /* 0x001c500201007387 */ /* 0x000fe80000100a00 */
[----:B------:R1:W-:Y:S04]  /*2bf30*/  STL.64 [R1+0x1c48], R6 ;  /* 0x001c480601007387 */ /* 0x0003e80000100a00 */
[----:B-1----:R-:W4:Y:S01]  /*2bf40*/  LDL.LU R7, [R1+0xd4] ;  /* 0x0000d40001077983 */ /* 0x002f220000300800 */
[----:B------:R-:W-:-:S04]  /*2bf50*/  IMAD.WIDE R8, R101, 0x4, R4 ;  /* 0x0000000465087825 */ /* 0x000fc800078e0204 */
[--C-:B------:R-:W-:Y:S01]  /*2bf60*/  IMAD.WIDE R2, R112, 0x4, R4.reuse ;  /* 0x0000000470027825 */ /* 0x100fe200078e0204 */
[----:B------:R-:W-:Y:S04]  /*2bf70*/  STL.64 [R1+0x1c40], R8 ;  /* 0x001c400801007387 */ /* 0x000fe80000100a00 */
[----:B------:R-:W4:Y:S04]  /*2bf80*/  LDL.LU R81, [R1+0x8c] ;  /* 0x00008c0001517983 */ /* 0x000f280000300800 */
[----:B------:R1:W-:Y:S04]  /*2bf90*/  STL.64 [R1+0x1c38], R2 ;  /* 0x001c380201007387 */ /* 0x0003e80000100a00 */
[----:B------:R-:W4:Y:S04]  /*2bfa0*/  LDL.LU R56, [R1+0x40] ;  /* 0x0000400001387983 */ /* 0x000f280000300800 */
[----:B------:R-:W4:Y:S01]  /*2bfb0*/  LDL.LU R57, [R1+0x29c] ;  /* 0x00029c0001397983 */ /* 0x000f220000300800 */
[----:B-1----:R-:W-:-:S03]  /*2bfc0*/  IMAD.WIDE R2, R122, 0x4, R4 ;  /* 0x000000047a027825 */ /* 0x002fc600078e0204 */
[----:B------:R-:W4:Y:S04]  /*2bfd0*/  LDL.LU R54, [R1+0x2a0] ;  /* 0x0002a00001367983 */ /* 0x000f280000300800 */
[----:B------:R3:W-:Y:S04]  /*2bfe0*/  STL.64 [R1+0x1c30], R2 ;  /* 0x001c300201007387 */ /* 0x0007e80000100a00 */
[----:B------:R-:W4:Y:S04]  /*2bff0*/  LDL.LU R44, [R1+0x2a4] ;  /* 0x0002a400012c7983 */ /* 0x000f280000300800 */
[----:B------:R-:W4:Y:S04]  /*2c000*/  LDL.LU R34, [R1+0x2a8] ;  /* 0x0002a80001227983 */ /* 0x000f280000300800 */
[----:B------:R-:W4:Y:S04]  /*2c010*/  LDL.LU R9, [R1+0x2ac] ;  /* 0x0002ac0001097983 */ /* 0x000f280000300800 */
[----:B------:R-:W4:Y:S01]  /*2c020*/  LDL.LU R230, [R1+0x2b0] ;  /* 0x0002b00001e67983 */ /* 0x000f220000300800 */
[----:B------:R-:W-:-:S04]  /*2c030*/  IMAD.WIDE R86, R155, 0x4, R4 ;  /* 0x000000049b567825 */ /* 0x000fc800078e0204 */
[----:B---3--:R-:W-:-:S05]  /*2c040*/  IMAD.WIDE R2, R132, 0x4, R4 ;  /* 0x0000000484027825 */ /* 0x008fca00078e0204 */
[----:B------:R1:W-:Y:S04]  /*2c050*/  STL.64 [R1+0x1c28], R2 ;  /* 0x001c280201007387 */ /* 0x0003e80000100a00 */
[----:B------:R-:W3:Y:S01]  /*2c060*/  LDL.LU R231, [R1+0x2b4] ;  /* 0x0002b40001e77983 */ /* 0x000ee20000300800 */
[----:B-1----:R-:W-:-:S05]  /*2c070*/  IMAD.WIDE R2, R144, 0x4, R4 ;  /* 0x0000000490027825 */ /* 0x002fca00078e0204 */
[----:B------:R1:W-:Y:S04]  /*2c080*/  STL.64 [R1+0x1c20], R2 ;  /* 0x001c200201007387 */ /* 0x0003e80000100a00 */
[----:B------:R-:W3:Y:S04]  /*2c090*/  LDL.LU R23, [R1+0x2b8] ;  /* 0x0002b80001177983 */ /* 0x000ee80000300800 */
[----:B------:R2:W-:Y:S01]  /*2c0a0*/  STL.64 [R1+0x1c18], R86 ;  /* 0x001c185601007387 */ /* 0x0005e20000100a00 */
[----:B-1----:R-:W-:-:S05]  /*2c0b0*/  IMAD.WIDE R2, R166, 0x4, R4 ;  /* 0x00000004a6027825 */ /* 0x002fca00078e0204 */
[----:B------:R1:W-:Y:S01]  /*2c0c0*/  STL.64 [R1+0x1c10], R2 ;  /* 0x001c100201007387 */ /* 0x0003e20000100a00 */
[----:B--2---:R-:W-:-:S03]  /*2c0d0*/  IMAD.WIDE R86, R177, 0x4, R4 ;  /* 0x00000004b1567825 */ /* 0x004fc600078e0204 */
[----:B-1----:R-:W2:Y:S04]  /*2c0e0*/  LDL.LU R2, [R1+0x2bc] ;  /* 0x0002bc0001027983 */ /* 0x002ea80000300800 */
[----:B------:R-:W2:Y:S04]  /*2c0f0*/  LDL.LU R3, [R1+0x2c0] ;  /* 0x0002c00001037983 */ /* 0x000ea80000300800 */
[----:B------:R1:W-:Y:S04]  /*2c100*/  STL.64 [R1+0x1c08], R86 ;  /* 0x001c085601007387 */ /* 0x0003e80000100a00 */
[----:B------:R-:W2:Y:S04]  /*2c110*/  LDL.LU R8, [R1+0x2c4] ;  /* 0x0002c40001087983 */ /* 0x000ea80000300800 */
[----:B------:R-:W2:Y:S01]  /*2c120*/  LDL.LU R248, [R1+0x2c8] ;  /* 0x0002c80001f87983 */ /* 0x000ea20000300800 */
[----:B-1----:R-:W-:-:S03]  /*2c130*/  IMAD.WIDE R86, R188, 0x4, R4 ;  /* 0x00000004bc567825 */ /* 0x002fc600078e0204 */
[----:B------:R-:W2:Y:S04]  /*2c140*/  LDL.LU R249, [R1+0x2cc] ;  /* 0x0002cc0001f97983 */ /* 0x000ea80000300800 */
[----:B------:R-:W2:Y:S04]  /*2c150*/  LDL.LU R190, [R1+0x2d0] ;  /* 0x0002d00001be7983 */ /* 0x000ea80000300800 */
[----:B------:R1:W-:Y:S04]  /*2c160*/  STL.64 [R1+0x1c00], R86 ;  /* 0x001c005601007387 */ /* 0x0003e80000100a00 */
[----:B------:R-:W2:Y:S04]  /*2c170*/  LDL.LU R191, [R1+0x2d4] ;  /* 0x0002d40001bf7983 */ /* 0x000ea80000300800 */
[----:B------:R-:W2:Y:S01]  /*2c180*/  LDL.LU R242, [R1+0x2d8] ;  /* 0x0002d80001f27983 */ /* 0x000ea20000300800 */
[----:B-1----:R-:W-:-:S03]  /*2c190*/  IMAD.WIDE R86, R201, 0x4, R4 ;  /* 0x00000004c9567825 */ /* 0x002fc600078e0204 */
[----:B------:R-:W2:Y:S04]  /*2c1a0*/  LDL.LU R243, [R1+0x2dc] ;  /* 0x0002dc0001f37983 */ /* 0x000ea80000300800 */
[----:B------:R1:W-:Y:S02]  /*2c1b0*/  STL.64 [R1+0x1bf8], R86 ;  /* 0x001bf85601007387 */ /* 0x0003e40000100a00 */
[----:B-1----:R-:W-:-:S05]  /*2c1c0*/  IMAD.WIDE R86, R212, 0x4, R4 ;  /* 0x00000004d4567825 */ /* 0x002fca00078e0204 */
[----:B------:R1:W-:Y:S02]  /*2c1d0*/  STL.64 [R1+0x1bf0], R86 ;  /* 0x001bf05601007387 */ /* 0x0003e40000100a00 */
[----:B-1----:R-:W-:-:S05]  /*2c1e0*/  IMAD.WIDE R86, R224, 0x4, R4 ;  /* 0x00000004e0567825 */ /* 0x002fca00078e0204 */
[----:B------:R1:W-:Y:S02]  /*2c1f0*/  STL.64 [R1+0x1be8], R86 ;  /* 0x001be85601007387 */ /* 0x0003e40000100a00 */
[----:B-1----:R-:W-:-:S05]  /*2c200*/  IMAD.WIDE R86, R236, 0x4, R4 ;  /* 0x00000004ec567825 */ /* 0x002fca00078e0204 */
[----:B------:R1:W-:Y:S04]  /*2c210*/  STL.64 [R1+0x1be0], R86 ;  /* 0x001be05601007387 */ /* 0x0003e80000100a00 */
[----:B-1----:R-:W2:Y:S01]  /*2c220*/  LDL.LU.64 R86, [R1+0x6e98] ;  /* 0x006e980001567983 */ /* 0x002ea20000300a00 */
[----:B----4-:R-:W-:-:S05]  /*2c230*/  IMAD.WIDE R6, R7, 0x4, R4 ;  /* 0x0000000407067825 */ /* 0x010fca00078e0204 */
[----:B------:R1:W-:Y:S04]  /*2c240*/  STL.64 [R1+0x1bd8], R6 ;  /* 0x001bd80601007387 */ /* 0x0003e80000100a00 */
[----:B-1----:R-:W4:Y:S01]  /*2c250*/  LDL.LU.64 R6, [R1+0x6e90] ;  /* 0x006e900001067983 */ /* 0x002f220000300a00 */
[----:B------:R-:W-:-:S05]  /*2c260*/  IMAD.WIDE R80, R81, 0x4, R4 ;  /* 0x0000000451507825 */ /* 0x000fca00078e0204 */
[----:B------:R1:W-:Y:S02]  /*2c270*/  STL.64 [R1+0x1bd0], R80 ;  /* 0x001bd05001007387 */ /* 0x0003e40000100a00 */
[----:B-1----:R-:W-:-:S05]  /*2c280*/  IMAD.WIDE R80, R56, 0x4, R4 ;  /* 0x0000000438507825 */ /* 0x002fca00078e0204 */
[----:B------:R4:W-:Y:S01]  /*2c290*/  STL.64 [R1+0x1bc8], R80 ;  /* 0x001bc85001007387 */ /* 0x0009e20000100a00 */
[----:B------:R-:W-:-:S04]  /*2c2a0*/  IMAD.WIDE R56, R57, 0x4, R4 ;  /* 0x0000000439387825 */ /* 0x000fc800078e0204 */
[----:B------:R-:W-:-:S04]  /*2c2b0*/  IMAD.WIDE R54, R54, 0x4, R4 ;  /* 0x0000000436367825 */ /* 0x000fc800078e0204 */
[----:B----4-:R-:W-:-:S05]  /*2c2c0*/  IMAD.WIDE R80, R6, 0x4, R4 ;  /* 0x0000000406507825 */ /* 0x010fca00078e0204 */
[----:B------:R1:W-:Y:S04]  /*2c2d0*/  STL.64 [R1+0x1bc0], R80 ;  /* 0x001bc05001007387 */ /* 0x0003e80000100a00 */
[----:B-1----:R-:W4:Y:S04]  /*2c2e0*/  LDL.LU.64 R80, [R1+0x6e88] ;  /* 0x006e880001507983 */ /* 0x002f280000300a00 */
[----:B------:R1:W-:Y:S04]  /*2c2f0*/  STL.64 [R1+0x1bb8], R56 ;  /* 0x001bb83801007387 */ /* 0x0003e80000100a00 */
[----:B-1----:R-:W2:Y:S04]  /*2c300*/  LDL.LU.64 R56, [R1+0x6e80] ;  /* 0x006e800001387983 */ /* 0x002ea80000300a00 */
        /* <DEDUP_REMOVED lines=9> */
[--C-:B-1----:R-:W-:Y:S02]  /*2c3a0*/  IMAD.WIDE R54, R230, 0x4, R4.reuse ;  /* 0x00000004e6367825 */ /* 0x102fe400078e0204 */
[----:B------:R-:W4:Y:S04]  /*2c3b0*/  LDL.LU R230, [R1+0x2e0] ;  /* 0x0002e00001e67983 */ /* 0x000f280000300800 */
[----:B------:R3:W-:Y:S02]  /*2c3c0*/  STL.64 [R1+0x1b88], R54 ;  /* 0x001b883601007387 */ /* 0x0007e40000100a00 */
[----:B---3--:R-:W-:-:S02]  /*2c3d0*/  IMAD.WIDE R54, R231, 0x4, R4 ;  /* 0x00000004e7367825 */ /* 0x008fc400078e0204 */
[----:B------:R-:W3:Y:S04]  /*2c3e0*/  LDL.LU R231, [R1+0x2e4] ;  /* 0x0002e40001e77983 */ /* 0x000ee80000300800 */
[----:B------:R-:W3:Y:S04]  /*2c3f0*/  LDL.LU R9, [R1+0x2e8] ;  /* 0x0002e80001097983 */ /* 0x000ee80000300800 */
[----:B------:R1:W-:Y:S02]  /*2c400*/  STL.64 [R1+0x1b80], R54 ;  /* 0x001b803601007387 */ /* 0x0003e40000100a00 */
[----:B-1----:R-:W-:-:S05]  /*2c410*/  IMAD.WIDE R54, R23, 0x4, R4 ;  /* 0x0000000417367825 */ /* 0x002fca00078e0204 */
[----:B------:R2:W-:Y:S01]  /*2c420*/  STL.64 [R1+0x1b78], R54 ;  /* 0x001b783601007387 */ /* 0x0005e20000100a00 */
[----:B------:R-:W-:-:S04]  /*2c430*/  IMAD.WIDE R138, R139, 0x4, R4 ;  /* 0x000000048b8a7825 */ /* 0x000fc800078e0204 */
[----:B------:R-:W-:-:S04]  /*2c440*/  IMAD.WIDE R160, R161, 0x4, R4 ;  /* 0x00000004a1a07825 */ /* 0x000fc800078e0204 */
[----:B--2---:R-:W-:-:S05]  /*2c450*/  IMAD.WIDE R54, R56, 0x4, R4 ;  /* 0x0000000438367825 */ /* 0x004fca00078e0204 */
[----:B------:R1:W-:Y:S02]  /*2c460*/  STL.64 [R1+0x1b70], R54 ;  /* 0x001b703601007387 */ /* 0x0003e40000100a00 */
[----:B-1----:R-:W-:-:S05]  /*2c470*/  IMAD.WIDE R54, R2, 0x4, R4 ;  /* 0x0000000402367825 */ /* 0x002fca00078e0204 */
[----:B------:R1:W-:Y:S02]  /*2c480*/  STL.64 [R1+0x1b68], R54 ;  /* 0x001b683601007387 */ /* 0x0003e40000100a00 */
[----:B-1----:R-:W-:-:S04]  /*2c490*/  IMAD.WIDE R54, R3, 0x4, R4 ;  /* 0x0000000403367825 */ /* 0x002fc800078e0204 */
        /* <DEDUP_REMOVED lines=10> */
[--C-:B--2---:R-:W-:Y:S01]  /*2c540*/  IMAD.WIDE R2, R191, 0x4, R4.reuse ;  /* 0x00000004bf027825 */ /* 0x104fe200078e0204 */
[----:B------:R1:W-:Y:S03]  /*2c550*/  STL.64 [R1+0x1b38], R54 ;  /* 0x001b383601007387 */ /* 0x0003e60000100a00 */
[--C-:B------:R-:W-:Y:S01]  /*2c560*/  IMAD.WIDE R190, R242, 0x4, R4.reuse ;  /* 0x00000004f2be7825 */ /* 0x100fe200078e0204 */
[----:B------:R2:W-:Y:S04]  /*2c570*/  STL.64 [R1+0x1b30], R2 ;  /* 0x001b300201007387 */ /* 0x0005e80000100a00 */
[----:B------:R-:W-:Y:S01]  /*2c580*/  STL.64 [R1+0x1b28], R190 ;  /* 0x001b28be01007387 */ /* 0x000fe20000100a00 */
[----:B-1----:R-:W-:-:S03]  /*2c590*/  IMAD.WIDE R54, R107, 0x4, R4 ;  /* 0x000000046b367825 */ /* 0x002fc600078e0204 */
[----:B------:R-:W4:Y:S01]  /*2c5a0*/  LDL.LU R117, [R1+0x100] ;  /* 0x0001000001757983 */ /* 0x000f220000300800 */
[----:B--2---:R-:W-:-:S03]  /*2c5b0*/  IMAD.WIDE R2, R243, 0x4, R4 ;  /* 0x00000004f3027825 */ /* 0x004fc600078e0204 */
[----:B------:R1:W-:Y:S04]  /*2c5c0*/  STL.64 [R1+0x1b20], R54 ;  /* 0x001b203601007387 */ /* 0x0003e80000100a00 */
[----:B------:R-:W2:Y:S04]  /*2c5d0*/  LDL.LU R106, [R1+0x31c] ;  /* 0x00031c00016a7983 */ /* 0x000ea80000300800 */
[----:B------:R3:W-:Y:S04]  /*2c5e0*/  STL.64 [R1+0x1b18], R2 ;  /* 0x001b180201007387 */ /* 0x0007e80000100a00 */
[----:B------:R-:W2:Y:S04]  /*2c5f0*/  LDL.LU R96, [R1+0x324] ;  /* 0x0003240001607983 */ /* 0x000ea80000300800 */
[----:B------:R-:W2:Y:S04]  /*2c600*/  LDL.LU R85, [R1+0x32c] ;  /* 0x00032c0001557983 */ /* 0x000ea80000300800 */
[----:B------:R-:W2:Y:S04]  /*2c610*/  LDL.LU R74, [R1+0x88] ;  /* 0x00008800014a7983 */ /* 0x000ea80000300800 */
[----:B------:R-:W2:Y:S01]  /*2c620*/  LDL.LU R65, [R1+0x36c] ;  /* 0x00036c0001417983 */ /* 0x000ea20000300800 */
[----:B------:R-:W-:-:S03]  /*2c630*/  IMAD.WIDE R242, R230, 0x4, R4 ;  /* 0x00000004e6f27825 */ /* 0x000fc600078e0204 */
[----:B-1----:R-:W2:Y:S04]  /*2c640*/  LDL.LU R54, [R1+0x374] ;  /* 0x0003740001367983 */ /* 0x002ea80000300800 */
[----:B------:R-:W2:Y:S04]  /*2c650*/  LDL.LU R44, [R1+0x37c] ;  /* 0x00037c00012c7983 */ /* 0x000ea80000300800 */
[----:B------:R-:W2:Y:S01]  /*2c660*/  LDL.LU R34, [R1+0x380] ;  /* 0x0003800001227983 */ /* 0x000ea20000300800 */
[----:B---3--:R-:W-:-:S03]  /*2c670*/  IMAD.WIDE R230, R231, 0x4, R4 ;  /* 0x00000004e7e67825 */ /* 0x008fc600078e0204 */
[----:B------:R-:W3:Y:S04]  /*2c680*/  LDL.LU R23, [R1+0x4] ;  /* 0x0000040001177983 */ /* 0x000ee80000300800 */
[----:B------:R-:W3:Y:S04]  /*2c690*/  LDL.LU R2, [R1+0x3c0] ;  /* 0x0003c00001027983 */ /* 0x000ee80000300800 */
[----:B------:R-:W3:Y:S04]  /*2c6a0*/  LDL.LU R248, [R1+0x3c8] ;  /* 0x0003c80001f87983 */ /* 0x000ee80000300800 */
[----:B------:R-:W3:Y:S04]  /*2c6b0*/  LDL.LU R249, [R1+0x3cc] ;  /* 0x0003cc0001f97983 */ /* 0x000ee80000300800 */
[----:B------:R-:W3:Y:S04]  /*2c6c0*/  LDL.LU R190, [R1+0x3d0] ;  /* 0x0003d00001be7983 */ /* 0x000ee80000300800 */
[----:B------:R1:W-:Y:S04]  /*2c6d0*/  STL.64 [R1+0x1b10], R242 ;  /* 0x001b10f201007387 */ /* 0x0003e80000100a00 */
[----:B-1----:R-:W3:Y:S04]  /*2c6e0*/  LDL.LU.64 R242, [R1+0x6e78] ;  /* 0x006e780001f27983 */ /* 0x002ee80000300a00 */
[----:B------:R-:W3:Y:S04]  /*2c6f0*/  LDL.LU R191, [R1+0x3e4] ;  /* 0x0003e40001bf7983 */ /* 0x000ee80000300800 */
[----:B------:R1:W-:Y:S04]  /*2c700*/  STL.64 [R1+0x1b08], R230 ;  /* 0x001b08e601007387 */ /* 0x0003e80000100a00 */
[----:B-1----:R-:W3:Y:S01]  /*2c710*/  LDL.LU.64 R230, [R1+0x6e70] ;  /* 0x006e700001e67983 */ /* 0x002ee20000300a00 */
[----:B------:R-:W-:-:S05]  /*2c720*/  IMAD.WIDE R8, R9, 0x4, R4 ;  /* 0x0000000409087825 */ /* 0x000fca00078e0204 */
[----:B------:R1:W-:Y:S04]  /*2c730*/  STL.64 [R1+0x1b00], R8 ;  /* 0x001b000801007387 */ /* 0x0003e80000100a00 */
[----:B------:R-:W3:Y:S04]  /*2c740*/  LDL.LU R3, [R1+0x3e8] ;  /* 0x0003e80001037983 */ /* 0x000ee80000300800 */
[----:B------:R1:W-:Y:S02]  /*2c750*/  STL.64 [R1+0x1af8], R138 ;  /* 0x001af88a01007387 */ /* 0x0003e40000100a00 */
[----:B-1----:R-:W-:-:S05]  /*2c760*/  IMAD.WIDE R8, R150, 0x4, R4 ;  /* 0x0000000496087825 */ /* 0x002fca00078e0204 */
[----:B------:R1:W-:Y:S01]  /*2c770*/  STL.64 [R1+0x1af0], R8 ;  /* 0x001af00801007387 */ /* 0x0003e20000100a00 */
[----:B------:R-:W-:-:S03]  /*2c780*/  IMAD.WIDE R138, R183, 0x4, R4 ;  /* 0x00000004b78a7825 */ /* 0x000fc600078e0204 */
[----:B------:R1:W-:Y:S02]  /*2c790*/  STL.64 [R1+0x1ae8], R160 ;  /* 0x001ae8a001007387 */ /* 0x0003e40000100a00 */
[----:B-1----:R-:W-:-:S04]  /*2c7a0*/  IMAD.WIDE R8, R172, 0x4, R4 ;  /* 0x00000004ac087825 */ /* 0x002fc800078e0204 */
[--C-:B------:R-:W-:Y:S01]  /*2c7b0*/  IMAD.WIDE R160, R196, 0x4, R4.reuse ;  /* 0x00000004c4a07825 */ /* 0x100fe200078e0204 */
[----:B------:R1:W-:Y:S04]  /*2c7c0*/  STL.64 [R1+0x1ae0], R8 ;  /* 0x001ae00801007387 */ /* 0x0003e80000100a00 */
[----:B-1----:R-:W3:Y:S04]  /*2c7d0*/  LDL.LU R8, [R1+0x3ec] ;  /* 0x0003ec0001087983 */ /* 0x002ee80000300800 */
[----:B------:R1:W-:Y:S04]  /*2c7e0*/  STL.64 [R1+0x1ad8], R138 ;  /* 0x001ad88a01007387 */ /* 0x0003e80000100a00 */
[----:B------:R1:W-:Y:S04]  /*2c7f0*/  STL.64 [R1+0x1ad0], R160 ;  /* 0x001ad0a001007387 */ /* 0x0003e80000100a00 */
[----:B------:R-:W3:Y:S01]  /*2c800*/  LDL.LU R9, [R1+0x3f0] ;  /* 0x0003f00001097983 */ /* 0x000ee20000300800 */
[----:B-1----:R-:W-:-:S04]  /*2c810*/  IMAD.WIDE R138, R207, 0x4, R4 ;  /* 0x00000004cf8a7825 */ /* 0x002fc800078e0204 */
[--C-:B------:R-:W-:Y:S01]  /*2c820*/  IMAD.WIDE R160, R219, 0x4, R4.reuse ;  /* 0x00000004dba07825 */ /* 0x100fe200078e0204 */
[----:B------:R-:W-:Y:S04]  /*2c830*/  STL.64 [R1+0x1ac8], R138 ;  /* 0x001ac88a01007387 */ /* 0x000fe80000100a00 */
[----:B------:R4:W-:Y:S02]  /*2c840*/  STL.64 [R1+0x1ac0], R160 ;  /* 0x001ac0a001007387 */ /* 0x0009e40000100a00 */
[----:B----4-:R-:W-:-:S04]  /*2c850*/  IMAD.WIDE R160, R117, 0x4, R4 ;  /* 0x0000000475a07825 */ /* 0x010fc800078e0204 */
[----:B--2---:R-:W-:-:S04]  /*2c860*/  IMAD.WIDE R54, R54, 0x4, R4 ;  /* 0x0000000436367825 */ /* 0x004fc800078e0204 */
[----:B---3--:R-:W-:-:S04]  /*2c870*/  IMAD.WIDE R182, R242, 0x4, R4 ;  /* 0x00000004f2b67825 */ /* 0x008fc800078e0204 */
[----:B------:R-:W-:-:S05]  /*2c880*/  IMAD.WIDE R138, R230, 0x4, R4 ;  /* 0x00000004e68a7825 */ /* 0x000fca00078e0204 */
[----:B------:R1:W-:Y:S04]  /*2c890*/  STL.64 [R1+0x1ab8], R138 ;  /* 0x001ab88a01007387 */ /* 0x0003e80000100a00 */
[----:B------:R-:W-:Y:S04]  /*2c8a0*/  STL.64 [R1+0x1ab0], R182 ;  /* 0x001ab0b601007387 */ /* 0x000fe80000100a00 */
[----:B------:R2:W-:Y:S01]  /*2c8b0*/  STL.64 [R1+0x1aa8], R160 ;  /* 0x001aa8a001007387 */ /* 0x0005e20000100a00 */
[----:B-1----:R-:W-:-:S04]  /*2c8c0*/  IMAD.WIDE R138, R106, 0x4, R4 ;  /* 0x000000046a8a7825 */ /* 0x002fc800078e0204 */
[--C-:B------:R-:W-:Y:S01]  /*2c8d0*/  IMAD.WIDE R106, R96, 0x4, R4.reuse ;  /* 0x00000004606a7825 */ /* 0x100fe200078e0204 */
[----:B------:R1:W-:Y:S03]  /*2c8e0*/  STL.64 [R1+0x1aa0], R138 ;  /* 0x001aa08a01007387 */ /* 0x0003e60000100a00 */
[--C-:B--2---:R-:W-:Y:S01]  /*2c8f0*/  IMAD.WIDE R160, R85, 0x4, R4.reuse ;  /* 0x0000000455a07825 */ /* 0x104fe200078e0204 */
        /* <DEDUP_REMOVED lines=21> */
[----:B------:R-:W-:Y:S04]  /*2ca50*/  STL.64 [R1+0x1a40], R138 ;  /* 0x001a408a01007387 */ /* 0x000fe80000100a00 */
[----:B------:R-:W2:Y:S01]  /*2ca60*/  LDL.LU R248, [R1+0x404] ;  /* 0x0004040001f87983 */ /* 0x000ea20000300800 */
[----:B---3--:R-:W-:-:S03]  /*2ca70*/  IMAD.WIDE R54, R191, 0x4, R4 ;  /* 0x00000004bf367825 */ /* 0x008fc600078e0204 */
[----:B------:R-:W-:Y:S04]  /*2ca80*/  STL.64 [R1+0x1a38], R106 ;  /* 0x001a386a01007387 */ /* 0x000fe80000100a00 */
[----:B------:R-:W3:Y:S04]  /*2ca90*/  LDL.LU R249, [R1+0x408] ;  /* 0x0004080001f97983 */ /* 0x000ee80000300800 */
[----:B------:R-:W-:Y:S04]  /*2caa0*/  STL.64 [R1+0x1a30], R54 ;  /* 0x001a303601007387 */ /* 0x000fe80000100a00 */
[----:B------:R-:W4:Y:S04]  /*2cab0*/  LDL.LU R190, [R1+0x40c] ;  /* 0x00040c0001be7983 */ /* 0x000f280000300800 */
[----:B------:R-:W4:Y:S04]  /*2cac0*/  LDL.LU R191, [R1+0x410] ;  /* 0x0004100001bf7983 */ /* 0x000f280000300800 */
[----:B------:R-:W4:Y:S01]  /*2cad0*/  LDL.LU R241, [R1+0x424] ;  /* 0x0004240001f17983 */ /* 0x000f220000300800 */
[----:B------:R-:W-:-:S03]  /*2cae0*/  IMAD.WIDE R2, R3, 0x4, R4 ;  /* 0x0000000403027825 */ /* 0x000fc600078e0204 */
[----:B------:R-:W4:Y:S04]  /*2caf0*/  LDL.LU R229, [R1+0x428] ;  /* 0x0004280001e57983 */ /* 0x000f280000300800 */
[----:B------:R1:W-:Y:S04]  /*2cb00*/  STL.64 [R1+0x1a28], R2 ;  /* 0x001a280201007387 */ /* 0x0003e80000100a00 */
[----:B------:R-:W4:Y:S04]  /*2cb10*/  LDL.LU R218, [R1+0x42c] ;  /* 0x00042c0001da7983 */ /* 0x000f280000300800 */
[----:B------:R-:W4:Y:S01]  /*2cb20*/  LDL.LU R206, [R1+0x430] ;  /* 0x0004300001ce7983 */ /* 0x000f220000300800 */
[----:B-1----:R-:W-:-:S03]  /*2cb30*/  IMAD.WIDE R2, R8, 0x4, R4 ;  /* 0x0000000408027825 */ /* 0x002fc600078e0204 */
[----:B------:R-:W4:Y:S01]  /*2cb40*/  LDL.LU R195, [R1+0x218] ;  /* 0x0002180001c37983 */ /* 0x000f220000300800 */
[----:B------:R-:W-:-:S03]  /*2cb50*/  IMAD.WIDE R8, R9, 0x4, R4 ;  /* 0x0000000409087825 */ /* 0x000fc600078e0204 */
[----:B------:R1:W-:Y:S04]  /*2cb60*/  STL.64 [R1+0x1a20], R2 ;  /* 0x001a200201007387 */ /* 0x0003e80000100a00 */
[----:B------:R-:W4:Y:S04]  /*2cb70*/  LDL.LU R182, [R1+0x460] ;  /* 0x0004600001b67983 */ /* 0x000f280000300800 */
[----:B------:R-:W-:Y:S01]  /*2cb80*/  STL.64 [R1+0x1a18], R8 ;  /* 0x001a180801007387 */ /* 0x000fe20000100a00 */
[----:B-1----:R-:W-:-:S03]  /*2cb90*/  IMAD.WIDE R2, R86, 0x4, R4 ;  /* 0x0000000456027825 */ /* 0x002fc600078e0204 */
[----:B------:R-:W4:Y:S01]  /*2cba0*/  LDL.LU R171, [R1+0x478] ;  /* 0x0004780001ab7983 */ /* 0x000f220000300800 */
[----:B------:R-:W-:Y:S01]  /*2cbb0*/  UMOV UR5, 0x400 ;  /* 0x0000040000057882 */ /* 0x000fe20000000000 */
[----:B------:R-:W-:Y:S01]  /*2cbc0*/  ULDC.64 UR32, c[0x0][0x208] ;  /* 0x0000820000207ab9 */ /* 0x000fe20000000a00 */
[--C-:B------:R-:W-:Y:S01]  /*2cbd0*/  IMAD.WIDE R132, R133, 0x4, R4.reuse ;  /* 0x0000000485847825 */ /* 0x100fe200078e0204 */
[----:B------:R1:W-:Y:S01]  /*2cbe0*/  STL.64 [R1+0x1a10], R2 ;  /* 0x001a100201007387 */ /* 0x0003e20000100a00 */
[----:B------:R-:W4:Y:S03]  /*2cbf0*/  LDC R86, c[0x0][0x238] ;  /* 0x00008e00ff567b82 */ /* 0x000f260000000800 */
        /* <DEDUP_REMOVED lines=15> */
[----:B------:R-:W4:Y:S01]  /*2ccf0*/  LDL.LU R3, [R1+0x518] ;  /* 0x0005180001037983 */ /* 0x000f220000300800 */
[----:B--2---:R-:W-:-:S05]  /*2cd00*/  IMAD.WIDE R8, R248, 0x4, R4 ;  /* 0x00000004f8087825 */ /* 0x004fca00078e0204 */
[----:B------:R1:W-:Y:S01]  /*2cd10*/  STL.64 [R1+0x1a08], R8 ;  /* 0x001a080801007387 */ /* 0x0003e20000100a00 */
[----:B---3--:R-:W-:-:S03]  /*2cd20*/  IMAD.WIDE R248, R249, 0x4, R4 ;  /* 0x00000004f9f87825 */ /* 0x008fc600078e0204 */
[----:B-1----:R-:W2:Y:S04]  /*2cd30*/  LDL.LU.64 R8, [R1+0x6e68] ;  /* 0x006e680001087983 */ /* 0x002ea80000300a00 */
[----:B------:R4:W-:Y:S02]  /*2cd40*/  STL.64 [R1+0x1a00], R248 ;  /* 0x001a00f801007387 */ /* 0x0009e40000100a00 */
[----:B----4-:R-:W-:-:S04]  /*2cd50*/  IMAD.WIDE R248, R190, 0x4, R4 ;  /* 0x00000004bef87825 */ /* 0x010fc800078e0204 */
[--C-:B------:R-:W-:Y:S01]  /*2cd60*/  IMAD.WIDE R190, R191, 0x4, R4.reuse ;  /* 0x00000004bfbe7825 */ /* 0x100fe200078e0204 */
[----:B------:R1:W-:Y:S04]  /*2cd70*/  STL.64 [R1+0x19f8], R248 ;  /* 0x0019f8f801007387 */ /* 0x0003e80000100a00 */
[----:B-1----:R-:W3:Y:S04]  /*2cd80*/  LDL.LU.64 R248, [R1+0x6e60] ;  /* 0x006e600001f87983 */ /* 0x002ee80000300a00 */
[----:B------:R1:W-:Y:S04]  /*2cd90*/  STL.64 [R1+0x19f0], R190 ;  /* 0x0019f0be01007387 */ /* 0x0003e80000100a00 */
[----:B-1----:R-:W4:Y:S04]  /*2cda0*/  LDL.LU.64 R190, [R1+0x6e58] ;  /* 0x006e580001be7983 */ /* 0x002f280000300a00 */
[----:B------:R1:W-:Y:S01]  /*2cdb0*/  STL.64 [R1+0x19e8], R132 ;  /* 0x0019e88401007387 */ /* 0x0003e20000100a00 */
[----:B------:R-:W-:-:S04]  /*2cdc0*/  IMAD.WIDE R218, R218, 0x4, R4 ;  /* 0x00000004dada7825 */ /* 0x000fc800078e0204 */
[----:B-1----:R-:W-:-:S05]  /*2cdd0*/  IMAD.WIDE R132, R241, 0x4, R4 ;  /* 0x00000004f1847825 */ /* 0x002fca00078e0204 */
[----:B------:R1:W-:Y:S01]  /*2cde0*/  STL.64 [R1+0x19e0], R132 ;  /* 0x0019e08401007387 */ /* 0x0003e20000100a00 */
[----:B------:R-:W-:-:S04]  /*2cdf0*/  IMAD.WIDE R206, R206, 0x4, R4 ;  /* 0x00000004cece7825 */ /* 0x000fc800078e0204 */
[----:B-1----:R-:W-:-:S05]  /*2ce00*/  IMAD.WIDE R132, R229, 0x4, R4 ;  /* 0x00000004e5847825 */ /* 0x002fca00078e0204 */
[----:B------:R1:W-:Y:S04]  /*2ce10*/  STL.64 [R1+0x19d8], R132 ;  /* 0x0019d88401007387 */ /* 0x0003e80000100a00 */
[----:B------:R-:W-:Y:S04]  /*2ce20*/  STL.64 [R1+0x19d0], R218 ;  /* 0x0019d0da01007387 */ /* 0x000fe80000100a00 */
[----:B------:R1:W-:Y:S02]  /*2ce30*/  STL.64 [R1+0x19c8], R206 ;  /* 0x0019c8ce01007387 */ /* 0x0003e40000100a00 */
[----:B-1----:R-:W-:-:S04]  /*2ce40*/  IMAD.WIDE R132, R213, 0x4, R4 ;  /* 0x00000004d5847825 */ /* 0x002fc800078e0204 */
[--C-:B------:R-:W-:Y:S01]  /*2ce50*/  IMAD.WIDE R212, R195, 0x4, R4.reuse ;  /* 0x00000004c3d47825 */ /* 0x100fe200078e0204 */
[----:B------:R1:W-:Y:S03]  /*2ce60*/  STL.64 [R1+0x19c0], R132 ;  /* 0x0019c08401007387 */ /* 0x0003e60000100a00 */
[--C-:B------:R-:W-:Y:S01]  /*2ce70*/  IMAD.WIDE R206, R231, 0x4, R4.reuse ;  /* 0x00000004e7ce7825 */ /* 0x100fe200078e0204 */
[----:B------:R-:W-:Y:S03]  /*2ce80*/  STL.64 [R1+0x19b8], R212 ;  /* 0x0019b8d401007387 */ /* 0x000fe60000100a00 */
[--C-:B------:R-:W-:Y:S01]  /*2ce90*/  IMAD.WIDE R182, R182, 0x4, R4.reuse ;  /* 0x00000004b6b67825 */ /* 0x100fe200078e0204 */
[----:B------:R1:W-:Y:S03]  /*2cea0*/  STL.64 [R1+0x19b0], R206 ;  /* 0x0019b0ce01007387 */ /* 0x0003e60000100a00 */
[----:B-1----:R-:W-:-:S05]  /*2ceb0*/  IMAD.WIDE R132, R243, 0x4, R4 ;  /* 0x00000004f3847825 */ /* 0x002fca00078e0204 */
[----:B------:R1:W-:Y:S01]  /*2cec0*/  STL.64 [R1+0x1998], R132 ;  /* 0x0019988401007387 */ /* 0x0003e20000100a00 */
[----:B------:R-:W-:-:S03]  /*2ced0*/  IMAD.WIDE R206, R171, 0x4, R4 ;  /* 0x00000004abce7825 */ /* 0x000fc600078e0204 */
[----:B------:R1:W-:Y:S04]  /*2cee0*/  STL.64 [R1+0x19a8], R182 ;  /* 0x0019a8b601007387 */ /* 0x0003e80000100a00 */
[----:B------:R-:W-:Y:S01]  /*2cef0*/  STL.64 [R1+0x19a0], R206 ;  /* 0x0019a0ce01007387 */ /* 0x000fe20000100a00 */
[----:B-1----:R-:W-:-:S04]  /*2cf00*/  IMAD.WIDE R132, R160, 0x4, R4 ;  /* 0x00000004a0847825 */ /* 0x002fc800078e0204 */
[--C-:B------:R-:W-:Y:S01]  /*2cf10*/  IMAD.WIDE R182, R149, 0x4, R4.reuse ;  /* 0x0000000495b67825 */ /* 0x100fe200078e0204 */
[----:B------:R1:W-:Y:S03]  /*2cf20*/  STL.64 [R1+0x1990], R132 ;  /* 0x0019908401007387 */ /* 0x0003e60000100a00 */
[--C-:B------:R-:W-:Y:S01]  /*2cf30*/  IMAD.WIDE R160, R138, 0x4, R4.reuse ;  /* 0x000000048aa07825 */ /* 0x100fe200078e0204 */
[----:B------:R-:W-:Y:S03]  /*2cf40*/  STL.64 [R1+0x1988], R182 ;  /* 0x001988b601007387 */ /* 0x000fe60000100a00 */
[--C-:B------:R-:W-:Y:S01]  /*2cf50*/  IMAD.WIDE R138, R117, 0x4, R4.reuse ;  /* 0x00000004758a7825 */ /* 0x100fe200078e0204 */
[----:B------:R-:W-:Y:S03]  /*2cf60*/  STL.64 [R1+0x1980], R160 ;  /* 0x001980a001007387 */ /* 0x000fe60000100a00 */
[----:B-1----:R-:W-:-:S04]  /*2cf70*/  IMAD.WIDE R132, R127, 0x4, R4 ;  /* 0x000000047f847825 */ /* 0x002fc800078e0204 */
[--C-:B------:R-:W-:Y:S01]  /*2cf80*/  IMAD.WIDE R106, R106, 0x4, R4.reuse ;  /* 0x000000046a6a7825 */ /* 0x100fe200078e0204 */
[----:B------:R1:W-:Y:S04]  /*2cf90*/  STL.64 [R1+0x1978], R132 ;  /* 0x0019788401007387 */ /* 0x0003e80000100a00 */
[----:B------:R1:W-:Y:S04]  /*2cfa0*/  STL.64 [R1+0x1970], R138 ;  /* 0x0019708a01007387 */ /* 0x0003e80000100a00 */
        /* <DEDUP_REMOVED lines=89> */
[----:B------:R-:W2:Y:S04]  /*2d540*/  LDL.LU R171, [R1+0xf4] ;  /* 0x0000f40001ab7983 */ /* 0x000ea80000300800 */
        /* <DEDUP_REMOVED lines=14> */
[----:B-1----:R-:W2:Y:S04]  /*2d630*/  LDL.LU R2, [R1+0xac] ;  /* 0x0000ac0001027983 */ /* 0x002ea80000300800 */
[----:B------:R-:W2:Y:S01]  /*2d640*/  LDL.LU R3, [R1+0xa4] ;  /* 0x0000a40001037983 */ /* 0x000ea20000300800 */
[----:B------:R-:W-:-:S04]  /*2d650*/  IMAD.WIDE R56, R178, 0x4, R4 ;  /* 0x00000004b2387825 */ /* 0x000fc800078e0204 */
[--C-:B------:R-:W-:Y:S01]  /*2d660*/  IMAD.WIDE R24, R184, 0x4, R4.reuse ;  /* 0x00000004b8187825 */ /* 0x100fe200078e0204 */
[----:B------:R1:W-:Y:S01]  /*2d670*/  STL.64 [R1+0x17e8], R56 ;  /* 0x0017e83801007387 */ /* 0x0003e20000100a00 */
[----:B------:R-:W-:Y:S01]  /*2d680*/  ULEA UR4, UR4, UR5, 0x18 ;  /* 0x0000000504047291 */ /* 0x000fe2000f8ec03f */
[----:B------:R-:W2:Y:S01]  /*2d690*/  LDC R184, c[0x0][0x238] ;  /* 0x00008e00ffb87b82 */ /* 0x000ea20000000800 */
        /* <DEDUP_REMOVED lines=21> */
[----:B---3--:R-:W-:-:S04]  /*2d7f0*/  IMAD.WIDE R56, R195, 0x4, R4 ;  /* 0x00000004c3387825 */ /* 0x008fc800078e0204 */
[--C-:B--2---:R-:W-:Y:S01]  /*2d800*/  IMAD.WIDE R24, R182, 0x4, R4.reuse ;  /* 0x00000004b6187825 */ /* 0x104fe200078e0204 */
        /* <DEDUP_REMOVED lines=26> */
[----:B------:R2:W-:Y:S03]  /*2d9b0*/  STL.64 [R1+0x1750], R24 ;  /* 0x0017501801007387 */ /* 0x0005e60000100a00 */
[----:B-1----:R-:W-:-:S05]  /*2d9c0*/  IMAD.WIDE R6, R44, 0x4, R4 ;  /* 0x000000042c067825 */ /* 0x002fca00078e0204 */
[----:B------:R1:W-:Y:S01]  /*2d9d0*/  STL.64 [R1+0x17e0], R6 ;  /* 0x0017e00601007387 */ /* 0x0003e20000100a00 */
[----:B--2---:R-:W-:-:S03]  /*2d9e0*/  IMAD.WIDE R24, R23, 0x4, R4 ;  /* 0x0000000417187825 */ /* 0x004fc600078e0204 */
[----:B------:R-:W-:Y:S04]  /*2d9f0*/  STL.64 [R1+0x16d8], R34 ;  /* 0x0016d82201007387 */ /* 0x000fe80000100a00 */
[----:B------:R2:W-:Y:S01]  /*2da00*/  STL.64 [R1+0x1720], R24 ;  /* 0x0017201801007387 */ /* 0x0005e20000100a00 */
[----:B-1----:R-:W-:-:S03]  /*2da10*/  IMAD.WIDE R6, R2, 0x4, R4 ;  /* 0x0000000402067825 */ /* 0x002fc600078e0204 */
[----:B------:R-:W3:Y:S01]  /*2da20*/  LDL.LU R112, [R1+0xa0] ;  /* 0x0000a00001707983 */ /* 0x000ee20000300800 */
[----:B------:R-:W-:-:S03]  /*2da30*/  IMAD.WIDE R2, R3, 0x4, R4 ;  /* 0x0000000403027825 */ /* 0x000fc600078e0204 */
[----:B------:R-:W-:Y:S04]  /*2da40*/  STL.64 [R1+0x17d0], R6 ;  /* 0x0017d00601007387 */ /* 0x000fe80000100a00 */
[----:B------:R-:W4:Y:S04]  /*2da50*/  LDL.LU R101, [R1+0x9c] ;  /* 0x00009c0001657983 */ /* 0x000f280000300800 */
[----:B------:R1:W-:Y:S04]  /*2da60*/  STL.64 [R1+0x16c0], R2 ;  /* 0x0016c00201007387 */ /* 0x0003e80000100a00 */
[----:B------:R-:W4:Y:S04]  /*2da70*/  LDL.LU R91, [R1+0x98] ;  /* 0x00009800015b7983 */ /* 0x000f280000300800 */
[----:B------:R-:W4:Y:S04]  /*2da80*/  LDL.LU R79, [R1+0x94] ;  /* 0x00009400014f7983 */ /* 0x000f280000300800 */
[----:B------:R-:W4:Y:S04]  /*2da90*/  LDL.LU R55, [R1+0x90] ;  /* 0x0000900001377983 */ /* 0x000f280000300800 */
[----:B------:R-:W4:Y:S04]  /*2daa0*/  LDL.LU R49, [R1+0x84] ;  /* 0x0000840001317983 */ /* 0x000f280000300800 */
[----:B--2---:R-:W2:Y:S04]  /*2dab0*/  LDL.LU R24, [R1+0x80] ;  /* 0x0000800001187983 */ /* 0x004ea80000300800 */
        /* <DEDUP_REMOVED lines=24> */
[----:B---3--:R-:W-:-:S05]  /*2dc40*/  IMAD.WIDE R6, R112, 0x4, R4 ;  /* 0x0000000470067825 */ /* 0x008fca00078e0204 */
[----:B------:R1:W-:Y:S01]  /*2dc50*/  STL.64 [R1+0x1700], R6 ;  /* 0x0017000601007387 */ /* 0x0003e20000100a00 */
[----:B----4-:R-:W-:-:S05]  /*2dc60*/  IMAD.WIDE R56, R101, 0x4, R4 ;  /* 0x0000000465387825 */ /* 0x010fca00078e0204 */
[----:B------:R3:W-:Y:S01]  /*2dc70*/  STL.64 [R1+0x17c0], R56 ;  /* 0x0017c03801007387 */ /* 0x0007e20000100a00 */
[----:B------:R-:W-:-:S04]  /*2dc80*/  IMAD.WIDE R80, R91, 0x4, R4 ;  /* 0x000000045b507825 */ /* 0x000fc800078e0204 */
[--C-:B-1----:R-:W-:Y:S01]  /*2dc90*/  IMAD.WIDE R6, R79, 0x4, R4.reuse ;  /* 0x000000044f067825 */ /* 0x102fe200078e0204 */
[----:B------:R1:W-:Y:S03]  /*2dca0*/  STL.64 [R1+0x16a8], R80 ;  /* 0x0016a85001007387 */ /* 0x0003e60000100a00 */
[--C-:B---3--:R-:W-:Y:S01]  /*2dcb0*/  IMAD.WIDE R56, R55, 0x4, R4.reuse ;  /* 0x0000000437387825 */ /* 0x108fe200078e0204 */
[----:B------:R2:W-:Y:S04]  /*2dcc0*/  STL.64 [R1+0x16e8], R6 ;  /* 0x0016e80601007387 */ /* 0x0005e80000100a00 */
[----:B------:R3:W-:Y:S01]  /*2dcd0*/  STL.64 [R1+0x17a8], R56 ;  /* 0x0017a83801007387 */ /* 0x0007e20000100a00 */
[----:B-1----:R-:W-:-:S04]  /*2dce0*/  IMAD.WIDE R80, R49, 0x4, R4 ;  /* 0x0000000431507825 */ /* 0x002fc800078e0204 */
[--C-:B--2---:R-:W-:Y:S01]  /*2dcf0*/  IMAD.WIDE R6, R24, 0x4, R4.reuse ;  /* 0x0000000418067825 */ /* 0x104fe200078e0204 */
[----:B------:R-:W-:Y:S03]  /*2dd00*/  STL.64 [R1+0x1690], R80 ;  /* 0x0016905001007387 */ /* 0x000fe60000100a00 */
[--C-:B---3--:R-:W-:Y:S01]  /*2dd10*/  IMAD.WIDE R56, R250, 0x4, R4.reuse ;  /* 0x00000004fa387825 */ /* 0x108fe200078e0204 */
        /* <DEDUP_REMOVED lines=16> */
[----:B-1----:R-:W-:-:S02]  /*2de20*/  IMAD.WIDE R6, R160, 0x4, R4 ;  /* 0x00000004a0067825 */ /* 0x002fc400078e0204 */
[----:B------:R-:W1:Y:S02]  /*2de30*/  LDC R160, c[0x0][0x238] ;  /* 0x00008e00ffa07b82 */ /* 0x000e640000000800 */
[--C-:B--2---:R-:W-:Y:S01]  /*2de40*/  IMAD.WIDE R56, R149, 0x4, R4.reuse ;  /* 0x0000000495387825 */ /* 0x104fe200078e0204 */
[----:B------:R2:W-:Y:S03]  /*2de50*/  STL.64 [R1+0x1688], R6 ;  /* 0x0016880601007387 */ /* 0x0005e60000100a00 */
[--C-:B---3--:R-:W-:Y:S01]  /*2de60*/  IMAD.WIDE R24, R138, 0x4, R4.reuse ;  /* 0x000000048a187825 */ /* 0x108fe200078e0204 */
[----:B------:R3:W-:Y:S04]  /*2de70*/  STL.64 [R1+0x16f8], R56 ;  /* 0x0016f83801007387 */ /* 0x0007e80000100a00 */
[----:B------:R4:W-:Y:S01]  /*2de80*/  STL.64 [R1+0x1630], R24 ;  /* 0x0016301801007387 */ /* 0x0009e20000100a00 */
[----:B--2---:R-:W-:-:S04]  /*2de90*/  IMAD.WIDE R6, R127, 0x4, R4 ;  /* 0x000000047f067825 */ /* 0x004fc800078e0204 */
[--C-:B---3--:R-:W-:Y:S01]  /*2dea0*/  IMAD.WIDE R56, R117, 0x4, R4.reuse ;  /* 0x0000000475387825 */ /* 0x108fe200078e0204 */
[----:B------:R2:W-:Y:S03]  /*2deb0*/  STL.64 [R1+0x1670], R6 ;  /* 0x0016700601007387 */ /* 0x0005e60000100a00 */
[--C-:B----4-:R-:W-:Y:S01]  /*2dec0*/  IMAD.WIDE R24, R106, 0x4, R4.reuse ;  /* 0x000000046a187825 */ /* 0x110fe200078e0204 */
[----:B------:R3:W-:Y:S01]  /*2ded0*/  STL.64 [R1+0x16e0], R56 ;  /* 0x0016e03801007387 */ /* 0x0007e20000100a00 */
[----:B------:R-:W4:Y:S03]  /*2dee0*/  LDC R106, c[0x0][0x238] ;  /* 0x00008e00ff6a7b82 */ /* 0x000f260000000800 */
[----:B------:R3:W-:Y:S01]  /*2def0*/  STL.64 [R1+0x1618], R24 ;  /* 0x0016181801007387 */ /* 0x0007e20000100a00 */
[----:B--2---:R-:W-:-:S04]  /*2df00*/  IMAD.WIDE R6, R96, 0x4, R4 ;  /* 0x0000000460067825 */ /* 0x004fc800078e0204 */
[--C-:B---3--:R-:W-:Y:S01]  /*2df10*/  IMAD.WIDE R56, R85, 0x4, R4.reuse ;  /* 0x0000000455387825 */ /* 0x108fe200078e0204 */
[----:B------:R2:W-:Y:S03]  /*2df20*/  STL.64 [R1+0x1658], R6 ;  /* 0x0016580601007387 */ /* 0x0005e60000100a00 */
[--C-:B------:R-:W-:Y:S01]  /*2df30*/  IMAD.WIDE R24, R74, 0x4, R4.reuse ;  /* 0x000000044a187825 */ /* 0x100fe200078e0204 */
[----:B------:R-:W-:Y:S03]  /*2df40*/  STL.64 [R1+0x16c8], R56 ;  /* 0x0016c83801007387 */ /* 0x000fe60000100a00 */
[--C-:B------:R-:W-:Y:S01]  /*2df50*/  IMAD.WIDE R54, R54, 0x4, R4.reuse ;  /* 0x0000000436367825 */ /* 0x100fe200078e0204 */
[----:B------:R3:W-:Y:S03]  /*2df60*/  STL.64 [R1+0x1600], R24 ;  /* 0x0016001801007387 */ /* 0x0007e60000100a00 */
[----:B--2---:R-:W-:-:S05]  /*2df70*/  IMAD.WIDE R6, R65, 0x4, R4 ;  /* 0x0000000441067825 */ /* 0x004fca00078e0204 */
[----:B------:R2:W-:Y:S01]  /*2df80*/  STL.64 [R1+0x1640], R6 ;  /* 0x0016400601007387 */ /* 0x0005e20000100a00 */
[----:B---3--:R-:W-:-:S03]  /*2df90*/  IMAD.WIDE R24, R44, 0x4, R4 ;  /* 0x000000042c187825 */ /* 0x008fc600078e0204 */
[----:B------:R-:W-:Y:S04]  /*2dfa0*/  STL.64 [R1+0x16b0], R54 ;  /* 0x0016b03601007387 */ /* 0x000fe80000100a00 */
[----:B------:R3:W-:Y:S01]  /*2dfb0*/  STL.64 [R1+0x15e8], R24 ;  /* 0x0015e81801007387 */ /* 0x0007e20000100a00 */
[----:B--2---:R-:W-:-:S04]  /*2dfc0*/  IMAD.WIDE R6, R34, 0x4, R4 ;  /* 0x0000000422067825 */ /* 0x004fc800078e0204 */
[--C-:B------:R-:W-:Y:S01]  /*2dfd0*/  IMAD.WIDE R34, R23, 0x4, R4.reuse ;  /* 0x0000000417227825 */ /* 0x100fe200078e0204 */
[----:B------:R2:W-:Y:S03]  /*2dfe0*/  STL.64 [R1+0x1628], R6 ;  /* 0x0016280601007387 */ /* 0x0005e60000100a00 */
[--C-:B---3--:R-:W-:Y:S01]  /*2dff0*/  IMAD.WIDE R24, R2, 0x4, R4.reuse ;  /* 0x0000000402187825 */ /* 0x108fe200078e0204 */
[----:B------:R3:W-:Y:S04]  /*2e000*/  STL.64 [R1+0x1698], R34 ;  /* 0x0016982201007387 */ /* 0x0007e80000100a00 */
[----:B------:R1:W-:Y:S01]  /*2e010*/  STL.64 [R1+0x15d0], R24 ;  /* 0x0015d01801007387 */ /* 0x0003e20000100a00 */
[----:B--2---:R-:W-:-:S04]  /*2e020*/  IMAD.WIDE R6, R3, 0x4, R4 ;  /* 0x0000000403067825 */ /* 0x004fc800078e0204 */
[--C-:B------:R-:W-:Y:S01]  /*2e030*/  IMAD.WIDE R2, R190, 0x4, R4.reuse ;  /* 0x00000004be027825 */ /* 0x100fe200078e0204 */
[----:B---3--:R-:W2:Y:S01]  /*2e040*/  LDC R34, c[0x0][0x230] ;  /* 0x00008c00ff227b82 */ /* 0x008ea20000000800 */
[----:B------:R-:W3:Y:S04]  /*2e050*/  LDL.LU R190, [R1+0x6e54] ;  /* 0x006e540001be7983 */ /* 0x000ee80000300800 */
[----:B------:R4:W-:Y:S01]  /*2e060*/  STL.64 [R1+0x1610], R6 ;  /* 0x0016100601007387 */ /* 0x0009e20000100a00 */
[----:B-1----:R-:W-:-:S04]  /*2e070*/  IMAD.WIDE R24, R251, 0x4, R4 ;  /* 0x00000004fb187825 */ /* 0x002fc800078e0204 */
[--C-:B----4-:R-:W-:Y:S02]  /*2e080*/  IMAD.WIDE R6, R189, 0x4, R4.reuse ;  /* 0x00000004bd067825 */ /* 0x110fe400078e0204 */
[----:B------:R-:W4:Y:S04]  /*2e090*/  LDL.LU R189, [R1+0x6e50] ;  /* 0x006e500001bd7983 */ /* 0x000f280000300800 */
[----:B------:R1:W-:Y:S04]  /*2e0a0*/  STL.64 [R1+0x1680], R2 ;  /* 0x0016800201007387 */ /* 0x0003e80000100a00 */
[----:B------:R1:W-:Y:S02]  /*2e0b0*/  STL.64 [R1+0x11b8], R6 ;  /* 0x0011b80601007387 */ /* 0x0003e40000100a00 */
[----:B-1----:R-:W-:-:S02]  /*2e0c0*/  IMAD.WIDE R2, R252, 0x4, R4 ;  /* 0x00000004fc027825 */ /* 0x002fc400078e0204 */
[----:B------:R-:W1:Y:S02]  /*2e0d0*/  LDC R252, c[0x0][0x230] ;  /* 0x00008c00fffc7b82 */ /* 0x000e640000000800 */
[--C-:B------:R-:W-:Y:S01]  /*2e0e0*/  IMAD.WIDE R6, R249, 0x4, R4.reuse ;  /* 0x00000004f9067825 */ /* 0x100fe200078e0204 */
[----:B------:R2:W-:Y:S04]  /*2e0f0*/  STL.64 [R1+0x15f8], R2 ;  /* 0x0015f80201007387 */ /* 0x0005e80000100a00 */
[----:B------:R2:W-:Y:S04]  /*2e100*/  STL.64 [R1+0x1668], R24 ;  /* 0x0016681801007387 */ /* 0x0005e80000100a00 */
[----:B------:R2:W-:Y:S02]  /*2e110*/  STL.64 [R1+0x11a0], R6 ;  /* 0x0011a00601007387 */ /* 0x0005e40000100a00 */
[----:B--2---:R-:W-:-:S04]  /*2e120*/  IMAD.WIDE R2, R248, 0x4, R4 ;  /* 0x00000004f8027825 */ /* 0x004fc800078e0204 */
[--C-:B------:R-:W-:Y:S01]  /*2e130*/  IMAD.WIDE R24, R0, 0x4, R4.reuse ;  /* 0x0000000400187825 */ /* 0x100fe200078e0204 */
[----:B------:R2:W-:Y:S03]  /*2e140*/  STL.64 [R1+0x15e0], R2 ;  /* 0x0015e00201007387 */ /* 0x0005e60000100a00 */
[--C-:B------:R-:W-:Y:S01]  /*2e150*/  IMAD.WIDE R6, R8, 0x4, R4.reuse ;  /* 0x0000000408067825 */ /* 0x100fe200078e0204 */
[----:B------:R-:W-:Y:S04]  /*2e160*/  STL.64 [R1+0x1650], R24 ;  /* 0x0016501801007387 */ /* 0x000fe80000100a00 */
[----:B------:R1:W-:Y:S01]  /*2e170*/  STL.64 [R1+0x1188], R6 ;  /* 0x0011880601007387 */ /* 0x0003e20000100a00 */
[----:B--2---:R-:W-:-:S04]  /*2e180*/  IMAD.WIDE R2, R9, 0x4, R4 ;  /* 0x0000000409027825 */ /* 0x004fc800078e0204 */
[--C-:B------:R-:W-:Y:S01]  /*2e190*/  IMAD.WIDE R8, R10, 0x4, R4.reuse ;  /* 0x000000040a087825 */ /* 0x100fe200078e0204 */
[----:B------:R2:W-:Y:S03]  /*2e1a0*/  STL.64 [R1+0x15c8], R2 ;  /* 0x0015c80201007387 */ /* 0x0005e60000100a00 */
[--C-:B-1----:R-:W-:Y:S01]  /*2e1b0*/  IMAD.WIDE R6, R12, 0x4, R4.reuse ;  /* 0x000000040c067825 */ /* 0x102fe200078e0204 */
[----:B------:R1:W-:Y:S04]  /*2e1c0*/  STL.64 [R1+0x1638], R8 ;  /* 0x0016380801007387 */ /* 0x0003e80000100a00 */
[----:B------:R1:W-:Y:S01]  /*2e1d0*/  STL.64 [R1+0x1170], R6 ;  /* 0x0011700601007387 */ /* 0x0003e20000100a00 */
[----:B--2---:R-:W-:-:S04]  /*2e1e0*/  IMAD.WIDE R2, R13, 0x4, R4 ;  /* 0x000000040d027825 */ /* 0x004fc800078e0204 */
[--C-:B-1----:R-:W-:Y:S01]  /*2e1f0*/  IMAD.WIDE R8, R14, 0x4, R4.reuse ;  /* 0x000000040e087825 */ /* 0x102fe200078e0204 */
        /* <DEDUP_REMOVED lines=12> */
[----:B------:R1:W-:Y:S01]  /*2e2c0*/  STL.64 [R1+0x1180], R2 ;  /* 0x0011800201007387 */ /* 0x0003e20000100a00 */
[----:B------:R-:W2:Y:S02]  /*2e2d0*/  LDC R22, c[0x0][0x238] ;  /* 0x00008e00ff167b82 */ /* 0x000ea40000000800 */
        /* <DEDUP_REMOVED lines=89> */
[----:B------:R1:W-:Y:S01]  /*2e870*/  STL.64 [R1+0xfb8], R2 ;  /* 0x000fb80201007387 */ /* 0x0003e20000100a00 */
[----:B----4-:R-:W-:Y:S01]  /*2e880*/  SEL R189, R189, RZ, !P1 ;  /* 0x000000ffbdbd7207 */ /* 0x010fe20004800000 */
[----:B------:R-:W2:Y:S01]  /*2e890*/  LDC R100, c[0x0][0x238] ;  /* 0x00008e00ff647b82 */ /* 0x000ea20000000800 */
        /* <DEDUP_REMOVED lines=10> */
[----:B------:R-:W-:Y:S02]  /*2e940*/  VIADD R0, R34, 0xffffffff ;  /* 0xffffffff22007836 */ /* 0x000fe40000000000 */
[--C-:B---3--:R-:W-:Y:S01]  /*2e950*/  IMAD.WIDE R8, R111, 0x4, R4.reuse ;  /* 0x000000046f087825 */ /* 0x108fe200078e0204 */
[----:B------:R1:W-:Y:S01]  /*2e960*/  STL.64 [R1+0xf68], R2 ;  /* 0x000f680201007387 */ /* 0x0003e20000100a00 */
[----:B------:R-:W3:Y:S02]  /*2e970*/  LDC R34, c[0x0][0x230] ;  /* 0x00008c00ff227b82 */ /* 0x000ee40000000800 */
[--C-:B----4-:R-:W-:Y:S01]  /*2e980*/  IMAD.WIDE R6, R114, 0x4, R4.reuse ;  /* 0x0000000472067825 */ /* 0x110fe200078e0204 */
[----:B------:R4:W-:Y:S04]  /*2e990*/  STL.64 [R1+0x1038], R8 ;  /* 0x0010380801007387 */ /* 0x0009e80000100a00 */
[----:B------:R2:W-:Y:S01]  /*2e9a0*/  STL.64 [R1+0xec0], R6 ;  /* 0x000ec00601007387 */ /* 0x0005e20000100a00 */
[----:B------:R-:W-:Y:S01]  /*2e9b0*/  IMAD R184, R184, 0x64, RZ ;  /* 0x00000064b8b87824 */ /* 0x000fe200078e02ff */
[----:B------:R-:W-:Y:S01]  /*2e9c0*/  ISETP.NE.U32.AND P0, PT, R190, RZ, PT ;  /* 0x000000ffbe00720c */ /* 0x000fe20003f05070 */
[----:B------:R-:W-:Y:S01]  /*2e9d0*/  IMAD R160, R160, 0x70, RZ ;  /* 0x00000070a0a07824 */ /* 0x000fe200078e02ff */
[----:B------:R-:W-:Y:S01]  /*2e9e0*/  ISETP.NE.U32.AND P1, PT, R189, RZ, PT ;  /* 0x000000ffbd00720c */ /* 0x000fe20003f25070 */
[--C-:B-1----:R-:W-:Y:S01]  /*2e9f0*/  IMAD.WIDE R2, R115, 0x4, R4.reuse ;  /* 0x0000000473027825 */ /* 0x102fe200078e0204 */
[----:B------:R-:W1:Y:S03]  /*2ea00*/  LDC R110, c[0x0][0x238] ;  /* 0x00008e00ff6e7b82 */ /* 0x000e660000000800 */
[--C-:B----4-:R-:W-:Y:S01]  /*2ea10*/  IMAD.WIDE R8, R116, 0x4, R4.reuse ;  /* 0x0000000474087825 */ /* 0x110fe200078e0204 */
[----:B------:R4:W-:Y:S03]  /*2ea20*/  STL.64 [R1+0xf40], R2 ;  /* 0x000f400201007387 */ /* 0x0009e60000100a00 */
[--C-:B--2---:R-:W-:Y:S01]  /*2ea30*/  IMAD.WIDE R6, R119, 0x4, R4.reuse ;  /* 0x0000000477067825 */ /* 0x104fe200078e0204 */
[----:B------:R2:W-:Y:S01]  /*2ea40*/  STL.64 [R1+0x1000], R8 ;  /* 0x0010000801007387 */ /* 0x0005e20000100a00 */
[----:B------:R-:W-:Y:S01]  /*2ea50*/  ISETP.GE.U32.AND P5, PT, R0, 0x7fffff80, PT ;  /* 0x7fffff800000780c */ /* 0x000fe20003fa6070 */
[----:B------:R-:W1:Y:S02]  /*2ea60*/  LDC R116, c[0x0][0x238] ;  /* 0x00008e00ff747b82 */ /* 0x000e640000000800 */
[----:B------:R2:W-:Y:S01]  /*2ea70*/  STL.64 [R1+0xe88], R6 ;  /* 0x000e880601007387 */ /* 0x0005e20000100a00 */
[----:B----4-:R-:W-:-:S04]  /*2ea80*/  IMAD.WIDE R2, R120, 0x4, R4 ;  /* 0x0000000478027825 */ /* 0x010fc800078e0204 */
[--C-:B--2---:R-:W-:Y:S01]  /*2ea90*/  IMAD.WIDE R8, R121, 0x4, R4.reuse ;  /* 0x0000000479087825 */ /* 0x104fe200078e0204 */
[----:B------:R2:W-:Y:S03]  /*2eaa0*/  STL.64 [R1+0xf08], R2 ;  /* 0x000f080201007387 */ /* 0x0005e60000100a00 */
[--C-:B------:R-:W-:Y:S01]  /*2eab0*/  IMAD.WIDE R6, R124, 0x4, R4.reuse ;  /* 0x000000047c067825 */ /* 0x100fe200078e0204 */
[----:B------:R4:W-:Y:S04]  /*2eac0*/  STL.64 [R1+0xfe8], R8 ;  /* 0x000fe80801007387 */ /* 0x0009e80000100a00 */
[----:B------:R3:W-:Y:S01]  /*2ead0*/  STL.64 [R1+0xe60], R6 ;  /* 0x000e600601007387 */ /* 0x0007e20000100a00 */
[----:B--2---:R-:W-:-:S04]  /*2eae0*/  IMAD.WIDE R2, R125, 0x4, R4 ;  /* 0x000000047d027825 */ /* 0x004fc800078e0204 */
[--C-:B----4-:R-:W-:Y:S01]  /*2eaf0*/  IMAD.WIDE R8, R126, 0x4, R4.reuse ;  /* 0x000000047e087825 */ /* 0x110fe200078e0204 */
        /* <DEDUP_REMOVED lines=50> */
[--C-:B-1----:R-:W-:Y:S01]  /*2ee20*/  IMAD.WIDE R6, R174, 0x4, R4.reuse ;  /* 0x00000004ae067825 */ /* 0x102fe200078e0204 */
[----:B------:R1:W-:Y:S04]  /*2ee30*/  STL.64 [R1+0xe40], R8 ;  /* 0x000e400801007387 */ /* 0x0003e80000100a00 */
[----:B------:R3:W-:Y:S01]  /*2ee40*/  STL.64 [R1+0xd50], R6 ;  /* 0x000d500601007387 */ /* 0x0007e20000100a00 */
[----:B--2---:R-:W-:-:S04]  /*2ee50*/  IMAD.WIDE R2, R175, 0x4, R4 ;  /* 0x00000004af027825 */ /* 0x004fc800078e0204 */
[--C-:B-1----:R-:W-:Y:S01]  /*2ee60*/  IMAD.WIDE R8, R176, 0x4, R4.reuse ;  /* 0x00000004b0087825 */ /* 0x102fe200078e0204 */
[----:B------:R1:W-:Y:S01]  /*2ee70*/  STL.64 [R1+0xd48], R2 ;  /* 0x000d480201007387 */ /* 0x0003e20000100a00 */
[----:B------:R-:W2:Y:S02]  /*2ee80*/  LDC R176, c[0x0][0x238] ;  /* 0x00008e00ffb07b82 */ /* 0x000ea40000000800 */
        /* <DEDUP_REMOVED lines=11> */
[----:B------:R1:W-:Y:S03]  /*2ef40*/  STL.64 [R1+0xd28], R2 ;  /* 0x000d280201007387 */ /* 0x0003e60000100a00 */
[--C-:B----4-:R-:W-:Y:S01]  /*2ef50*/  IMAD.WIDE R6, R192, 0x4, R4.reuse ;  /* 0x00000004c0067825 */ /* 0x110fe200078e0204 */
[----:B------:R3:W-:Y:S01]  /*2ef60*/  STL.64 [R1+0xda8], R8 ;  /* 0x000da80801007387 */ /* 0x0007e20000100a00 */
[----:B------:R-:W4:Y:S03]  /*2ef70*/  LDC R192, c[0x0][0x238] ;  /* 0x00008e00ffc07b82 */ /* 0x000f260000000800 */
[----:B------:R2:W-:Y:S01]  /*2ef80*/  STL.64 [R1+0xd20], R6 ;  /* 0x000d200601007387 */ /* 0x0005e20000100a00 */
[----:B-1----:R-:W-:-:S04]  /*2ef90*/  IMAD.WIDE R2, R193, 0x4, R4 ;  /* 0x00000004c1027825 */ /* 0x002fc800078e0204 */
[--C-:B---3--:R-:W-:Y:S01]  /*2efa0*/  IMAD.WIDE R8, R194, 0x4, R4.reuse ;  /* 0x00000004c2087825 */ /* 0x108fe200078e0204 */
[----:B------:R1:W-:Y:S03]  /*2efb0*/  STL.64 [R1+0xd18], R2 ;  /* 0x000d180201007387 */ /* 0x0003e60000100a00 */
[--C-:B--2---:R-:W-:Y:S01]  /*2efc0*/  IMAD.WIDE R6, R198, 0x4, R4.reuse ;  /* 0x00000004c6067825 */ /* 0x104fe200078e0204 */
[----:B------:R2:W-:Y:S04]  /*2efd0*/  STL.64 [R1+0xd90], R8 ;  /* 0x000d900801007387 */ /* 0x0005e80000100a00 */
[----:B------:R3:W-:Y:S01]  /*2efe0*/  STL.64 [R1+0xd10], R6 ;  /* 0x000d100601007387 */ /* 0x0007e20000100a00 */
[----:B-1----:R-:W-:-:S04]  /*2eff0*/  IMAD.WIDE R2, R199, 0x4, R4 ;  /* 0x00000004c7027825 */ /* 0x002fc800078e0204 */
[--C-:B--2---:R-:W-:Y:S01]  /*2f000*/  IMAD.WIDE R8, R200, 0x4, R4.reuse ;  /* 0x00000004c8087825 */ /* 0x104fe200078e0204 */
        /* <DEDUP_REMOVED lines=21> */
[----:B------:R-:W-:Y:S04]  /*2f160*/  STL.64 [R1+0xcb8], R8 ;  /* 0x000cb80801007387 */ /* 0x000fe80000100a00 */
[----:B------:R-:W3:Y:S01]  /*2f170*/  LDL.LU R65, [R1+0x8dc] ;  /* 0x0008dc0001417983 */ /* 0x000ee20000300800 */
[----:B-1----:R-:W-:-:S03]  /*2f180*/  IMAD.WIDE R2, R222, 0x4, R4 ;  /* 0x00000004de027825 */ /* 0x002fc600078e0204 */
[----:B------:R1:W-:Y:S04]  /*2f190*/  STL.64 [R1+0xcb0], R6 ;  /* 0x000cb00601007387 */ /* 0x0003e80000100a00 */
[----:B------:R4:W-:Y:S04]  /*2f1a0*/  STL.64 [R1+0xca8], R2 ;  /* 0x000ca80201007387 */ /* 0x0009e80000100a00 */
[----:B------:R-:W2:Y:S01]  /*2f1b0*/  LDL.LU R54, [R1+0x8d8] ;  /* 0x0008d80001367983 */ /* 0x000ea20000300800 */
[----:B-1----:R-:W-:-:S04]  /*2f1c0*/  IMAD.WIDE R6, R223, 0x4, R4 ;  /* 0x00000004df067825 */ /* 0x002fc800078e0204 */
[--C-:B----4-:R-:W-:Y:S01]  /*2f1d0*/  IMAD.WIDE R2, R226, 0x4, R4.reuse ;  /* 0x00000004e2027825 */ /* 0x110fe200078e0204 */
[----:B------:R-:W-:Y:S04]  /*2f1e0*/  STL.64 [R1+0xca0], R6 ;  /* 0x000ca00601007387 */ /* 0x000fe80000100a00 */
[----:B------:R-:W4:Y:S04]  /*2f1f0*/  LDL.LU R44, [R1+0x8d4] ;  /* 0x0008d400012c7983 */ /* 0x000f280000300800 */
[----:B------:R1:W-:Y:S04]  /*2f200*/  STL.64 [R1+0xc98], R2 ;  /* 0x000c980201007387 */ /* 0x0003e80000100a00 */
[----:B------:R-:W2:Y:S01]  /*2f210*/  LDL.LU R23, [R1+0x8e0] ;  /* 0x0008e00001177983 */ /* 0x000ea20000300800 */
[----:B------:R-:W-:-:S04]  /*2f220*/  IMAD.WIDE R8, R228, 0x4, R4 ;  /* 0x00000004e4087825 */ /* 0x000fc800078e0204 */
        /* <DEDUP_REMOVED lines=17> */
[----:B-1----:R-:W-:Y:S01]  /*2f340*/  IMAD.WIDE R2, R247, 0x4, R4 ;  /* 0x00000004f7027825 */ /* 0x002fe200078e0204 */
[----:B------:R-:W1:Y:S04]  /*2f350*/  LDC R9, c[0x0][0x230] ;  /* 0x00008c00ff097b82 */ /* 0x000e680000000800 */
[----:B------:R1:W-:Y:S01]  /*2f360*/  STL.64 [R1+0xc48], R2 ;  /* 0x000c480201007387 */ /* 0x0003e20000100a00 */
[----:B------:R-:W-:-:S02]  /*2f370*/  VIADD R8, R34, 0xffffff8c ;  /* 0xffffff8c22087836 */ /* 0x000fc40000000000 */
[----:B------:R-:W-:Y:S01]  /*2f380*/  IMAD.WIDE R4, R246, 0x4, R4 ;  /* 0x00000004f6047825 */ /* 0x000fe200078e0204 */
[----:B------:R-:W1:Y:S08]  /*2f390*/  LDC R34, c[0x0][0x230] ;  /* 0x00008c00ff227b82 */ /* 0x000e700000000800 */
[----:B-1----:R-:W1:Y:S08]  /*2f3a0*/  LDC R2, c[0x0][0x230] ;  /* 0x00008c00ff027b82 */ /* 0x002e700000000800 */
[----:B------:R-:W1:Y:S08]  /*2f3b0*/  LDC R3, c[0x0][0x230] ;  /* 0x00008c00ff037b82 */ /* 0x000e700000000800 */
[----:B------:R-:W4:Y:S01]  /*2f3c0*/  LDC R7, c[0x0][0x238] ;  /* 0x00008e00ff077b82 */ /* 0x000f220000000800 */
[----:B-1----:R-:W-:-:S04]  /*2f3d0*/  IADD3 R2, R2, -0x78, RZ ;  /* 0xffffff8802027810 */ /* 0x002fc80007ffe0ff */
[----:B------:R-:W-:Y:S01]  /*2f3e0*/  ISETP.GE.U32.AND P3, PT, R2, 0x7fffff09, PT ;  /* 0x7fffff090200780c */ /* 0x000fe20003f66070 */
[----:B------:R3:W-:Y:S01]  /*2f3f0*/  STL.64 [R1+0xc40], R4 ;  /* 0x000c400401007387 */ /* 0x0007e20000100a00 */
[----:B------:R-:W-:-:S05]  /*2f400*/  VIADD R3, R3, 0xffffff84 ;  /* 0xffffff8403037836 */ /* 0x000fca0000000000 */
[----:B------:R-:W-:Y:S01]  /*2f410*/  ISETP.GE.U32.AND P4, PT, R3, 0x7fffff05, PT ;  /* 0x7fffff050300780c */ /* 0x000fe20003f86070 */
[----:B------:R-:W-:Y:S02]  /*2f420*/  VIADD R6, R34, 0xfffffffb ;  /* 0xfffffffb22067836 */ /* 0x000fe40000000000 */
[----:B---3--:R-:W-:-:S05]  /*2f430*/  IMAD R4, R65, UR6, RZ ;  /* 0x0000000641047c24 */ /* 0x008fca000f8e02ff */
[----:B------:R-:W-:Y:S01]  /*2f440*/  LEA R244, P2, R4, UR8, 0x2 ;  /* 0x0000000804f47c11 */ /* 0x000fe2000f8410ff */
[----:B--2---:R-:W-:Y:S02]  /*2f450*/  IMAD R2, R23, UR6, RZ ;  /* 0x0000000617027c24 */ /* 0x004fe4000f8e02ff */
[----:B------:R-:W1:Y:S01]  /*2f460*/  S2R R23, SR_TID.X ;  /* 0x0000000000177919 */ /* 0x000e620000002100 */
[----:B----4-:R-:W-:Y:S01]  /*2f470*/  IMAD R0, R44, UR6, RZ ;  /* 0x000000062c007c24 */ /* 0x010fe2000f8e02ff */
[----:B------:R-:W-:Y:S01]  /*2f480*/  LEA.HI.X.SX32 R245, R4, UR9, 0x2, P2 ;  /* 0x0000000904f57c11 */ /* 0x000fe200090f16ff */
[----:B------:R-:W-:Y:S01]  /*2f490*/  IMAD R3, R54, UR6, RZ ;  /* 0x0000000636037c24 */ /* 0x000fe2000f8e02ff */
[----:B------:R-:W2:Y:S02]  /*2f4a0*/  LDC R44, c[0x0][0x238] ;  /* 0x00008e00ff2c7b82 */ /* 0x000ea40000000800 */
[----:B------:R-:W-:Y:S02]  /*2f4b0*/  LEA R240, P2, R0, UR8, 0x2 ;  /* 0x0000000800f07c11 */ /* 0x000fe4000f8410ff */
[----:B------:R-:W-:-:S02]  /*2f4c0*/  LEA R242, P6, R3, UR8, 0x2 ;  /* 0x0000000803f27c11 */ /* 0x000fc4000f8c10ff */
[----:B------:R-:W-:Y:S02]  /*2f4d0*/  LEA.HI.X.SX32 R241, R0, UR9, 0x2, P2 ;  /* 0x0000000900f17c11 */ /* 0x000fe400090f16ff */
[----:B------:R-:W-:Y:S02]  /*2f4e0*/  ISETP.GE.U32.AND P2, PT, R8, 0x7fffff0d, PT ;  /* 0x7fffff0d0800780c */ /* 0x000fe40003f46070 */
[----:B------:R-:W3:Y:S01]  /*2f4f0*/  LDC R8, c[0x0][0x230] ;  /* 0x00008c00ff087b82 */ /* 0x000ee20000000800 */
[----:B------:R-:W-:Y:S02]  /*2f500*/  LEA.HI.X.SX32 R243, R3, UR9, 0x2, P6 ;  /* 0x0000000903f37c11 */ /* 0x000fe4000b0f16ff */
[----:B------:R-:W-:-:S04]  /*2f510*/  LEA R238, P6, R2, UR8, 0x2 ;  /* 0x0000000802ee7c11 */ /* 0x000fc8000f8c10ff */
[----:B------:R-:W-:Y:S02]  /*2f520*/  LEA.HI.X.SX32 R239, R2, UR9, 0x2, P6 ;  /* 0x0000000902ef7c11 */ /* 0x000fe4000b0f16ff */
[----:B-1----:R-:W-:-:S05]  /*2f530*/  LOP3.LUT R23, R23, 0x3f, RZ, 0xc0, !PT ;  /* 0x0000003f17177812 */ /* 0x002fca00078ec0ff */
[----:B------:R-:W-:Y:S01]  /*2f540*/  IMAD.SHL.U32 R5, R23, 0x4, RZ ;  /* 0x0000000417057824 */ /* 0x000fe200078e00ff */
[----:B------:R-:W-:-:S03]  /*2f550*/  ISETP.GE.U32.AND P6, PT, R6, 0x7fffff7c, PT ;  /* 0x7fffff7c0600780c */ /* 0x000fc60003fc6070 */
[----:B------:R-:W-:Y:S02]  /*2f560*/  VIADD R0, R5, UR4 ;  /* 0x0000000405007c36 */ /* 0x000fe40008000000 */
[----:B------:R-:W-:Y:S02]  /*2f570*/  IMAD.SHL.U32 R6, R7, 0x4, RZ ;  /* 0x0000000407067824 */ /* 0x000fe400078e00ff */
[C---:B------:R-:W-:Y:S01]  /*2f580*/  VIADD R2, R0.reuse, 0x100000 ;  /* 0x0010000000027836 */ /* 0x040fe20000000000 */
[C---:B------:R-:W-:Y:S01]  /*2f590*/  IADD3 R3, R0.reuse, 0x100000, RZ ;  /* 0x0010000000037810 */ /* 0x040fe20007ffe0ff */
[----:B------:R-:W-:Y:S02]  /*2f5a0*/  VIADD R4, R0, 0x100000 ;  /* 0x0010000000047836 */ /* 0x000fe40000000000 */
[C---:B------:R-:W-:Y:S02]  /*2f5b0*/  IMAD.WIDE R10, R6.reuse, 0x4, R244 ;  /* 0x00000004060a7825 */ /* 0x040fe400078e02f4 */
[----:B------:R-:W-:Y:S01]  /*2f5c0*/  @!PT LDS RZ, [RZ] ;  /* 0x00000000fffff984 */ /* 0x000fe20000000800 */
[----:B------:R-:W-:Y:S01]  /*2f5d0*/  @!PT LDS RZ, [RZ] ;  /* 0x00000000fffff984 */ /* 0x000fe20000000800 */
[----:B------:R-:W-:Y:S01]  /*2f5e0*/  @!PT LDS RZ, [RZ] ;  /* 0x00000000fffff984 */ /* 0x000fe20000000800 */
[----:B------:R-:W-:Y:S02]  /*2f5f0*/  LDGSTS.E [R3+-0x80000], desc[UR32][R244.64], !P5 ;  /* 0x80000000f4037fae */ /* 0x000fe4000e921860 */
[----:B------:R-:W-:-:S02]  /*2f600*/  IMAD.WIDE R14, R6, 0x4, R242 ;  /* 0x00000004060e7825 */ /* 0x000fc400078e02f2 */
[----:B------:R-:W-:Y:S02]  /*2f610*/  LDGSTS.E [R2+-0x7ff00], desc[UR32][R242.64], !P5 ;  /* 0x80100000f2027fae */ /* 0x000fe4000e921860 */
[C---:B------:R-:W-:Y:S02]  /*2f620*/  IMAD.WIDE R12, R6.reuse, 0x4, R240 ;  /* 0x00000004060c7825 */ /* 0x040fe400078e02f0 */
[----:B------:R-:W-:Y:S04]  /*2f630*/  LDGSTS.E [R4+-0x7fe00], desc[UR32][R240.64], !P5 ;  /* 0x80200000f0047fae */ /* 0x000fe8000e921860 */
[----:B------:R-:W-:Y:S04]  /*2f640*/  LDGSTS.E [R3+-0x7fd00], desc[UR32][R238.64], !P5 ;  /* 0x80300000ee037fae */ /* 0x000fe8000e921860 */
[----:B------:R1:W-:Y:S04]  /*2f650*/  STL.64 [R1+0xc38], R10 ;  /* 0x000c380a01007387 */ /* 0x0003e80000100a00 */
[----:B------:R1:W-:Y:S04]  /*2f660*/  LDGSTS.E [R2+-0x7f000], desc[UR32][R10.64], !P6 ;  /* 0x810000000a027fae */ /* 0x0003e8000f121860 */
[----:B------:R3:W-:Y:S04]  /*2f670*/  LDGSTS.E [R4+-0x7ef00], desc[UR32][R14.64], !P6 ;  /* 0x811000000e047fae */ /* 0x0007e8000f121860 */
[----:B------:R-:W-:Y:S01]  /*2f680*/  STL.64 [R1+0xc30], R14 ;  /* 0x000c300e01007387 */ /* 0x000fe20000100a00 */
[----:B-1----:R-:W-:-:S03]  /*2f690*/  IMAD.WIDE R10, R6, 0x4, R238 ;  /* 0x00000004060a7825 */ /* 0x002fc600078e02ee */
[----:B------:R1:W-:Y:S01]  /*2f6a0*/  STL.64 [R1+0xc28], R12 ;  /* 0x000c280c01007387 */ /* 0x0003e20000100a00 */
[----:B---3--:R-:W-:-:S03]  /*2f6b0*/  VIADD R4, R8, 0xfffffff7 ;  /* 0xfffffff708047836 */ /* 0x008fc60000000000 */
[----:B------:R1:W-:Y:S04]  /*2f6c0*/  LDGSTS.E [R3+-0x7ee00], desc[UR32][R12.64], !P6 ;  /* 0x812000000c037fae */ /* 0x0003e8000f121860 */
[----:B------:R3:W-:Y:S04]  /*2f6d0*/  STL.64 [R1+0xc20], R10 ;  /* 0x000c200a01007387 */ /* 0x0007e80000100a00 */
[----:B------:R3:W-:Y:S01]  /*2f6e0*/  LDGSTS.E [R2+-0x7ed00], desc[UR32][R10.64], !P6 ;  /* 0x813000000a027fae */ /* 0x0007e2000f121860 */
[----:B------:R-:W-:Y:S01]  /*2f6f0*/  ISETP.GE.U32.AND P6, PT, R4, 0x7fffff78, PT ;  /* 0x7fffff780400780c */ /* 0x000fe20003fc6070 */
[----:B------:R-:W-:Y:S01]  /*2f700*/  VIADD R6, R9, 0xfffffff3 ;  /* 0xfffffff309067836 */ /* 0x000fe20000000000 */
[----:B------:R-:W-:Y:S01]  /*2f710*/  SHF.L.U32 R9, R7, 0x3, RZ ;  /* 0x0000000307097819 */ /* 0x000fe200000006ff */
[----:B-1----:R-:W1:Y:S08]  /*2f720*/  LDC R12, c[0x0][0x230] ;  /* 0x00008c00ff0c7b82 */ /* 0x002e700000000800 */
[----:B---3--:R-:W3:Y:S01]  /*2f730*/  LDC R11, c[0x0][0x230] ;  /* 0x00008c00ff0b7b82 */ /* 0x008ee20000000800 */
[----:B------:R-:W-:Y:S01]  /*2f740*/  ISETP.GE.U32.AND P5, PT, R6, 0x7fffff74, PT ;  /* 0x7fffff740600780c */ /* 0x000fe20003fa6070 */
[----:B------:R-:W-:-:S02]  /*2f750*/  VIADD R8, R0, 0x100000 ;  /* 0x0010000000087836 */ /* 0x000fc40000000000 */
[----:B------:R-:W-:-:S04]  /*2f760*/  IMAD.WIDE R24, R9, 0x4, R244 ;  /* 0x0000000409187825 */ /* 0x000fc800078e02f4 */
[C---:B------:R-:W-:Y:S02]  /*2f770*/  VIADD R6, R0.reuse, 0x100000 ;  /* 0x0010000000067836 */ /* 0x040fe40000000000 */
[C---:B------:R-:W-:Y:S01]  /*2f780*/  IMAD.WIDE R20, R9.reuse, 0x4, R242 ;  /* 0x0000000409147825 */ /* 0x040fe200078e02f2 */
[----:B------:R-:W-:Y:S03]  /*2f790*/  STL.64 [R1+0xc18], R24 ;  /* 0x000c181801007387 */ /* 0x000fe60000100a00 */
[----:B------:R-:W-:Y:S01]  /*2f7a0*/  VIADD R4, R0, 0x100000 ;  /* 0x0010000000047836 */ /* 0x000fe20000000000 */
[----:B------:R-:W-:Y:S01]  /*2f7b0*/  LDGSTS.E [R8+-0x7e000], desc[UR32][R24.64], !P6 ;  /* 0x8200000018087fae */ /* 0x000fe2000f121860 */
[----:B------:R-:W-:-:S04]  /*2f7c0*/  IMAD.WIDE R18, R9, 0x4, R240 ;  /* 0x0000000409127825 */ /* 0x000fc800078e02f0 */
[----:B------:R-:W-:Y:S01]  /*2f7d0*/  IMAD.WIDE R16, R9, 0x4, R238 ;  /* 0x0000000409107825 */ /* 0x000fe200078e02ee */
[----:B------:R-:W-:Y:S03]  /*2f7e0*/  STL.64 [R1+0xc10], R20 ;  /* 0x000c101401007387 */ /* 0x000fe60000100a00 */
[----:B------:R-:W-:Y:S01]  /*2f7f0*/  IMAD R10, R7, 0xc, RZ ;  /* 0x0000000c070a7824 */ /* 0x000fe200078e02ff */
[----:B------:R-:W-:Y:S03]  /*2f800*/  LDGSTS.E [R6+-0x7df00], desc[UR32][R20.64], !P6 ;  /* 0x8210000014067fae */ /* 0x000fe6000f121860 */
[C---:B------:R-:W-:Y:S01]  /*2f810*/  IMAD.WIDE R14, R10.reuse, 0x4, R244 ;  /* 0x000000040a0e7825 */ /* 0x040fe200078e02f4 */
[----:B------:R-:W-:Y:S04]  /*2f820*/  STL.64 [R1+0xc08], R18 ;  /* 0x000c081201007387 */ /* 0x000fe80000100a00 */
[----:B------:R-:W-:Y:S04]  /*2f830*/  LDGSTS.E [R4+-0x7de00], desc[UR32][R18.64], !P6 ;  /* 0x8220000012047fae */ /* 0x000fe8000f121860 */
[----:B------:R4:W-:Y:S04]  /*2f840*/  STL.64 [R1+0xb40], R16 ;  /* 0x000b401001007387 */ /* 0x0009e80000100a00 */
[----:B------:R4:W-:Y:S04]  /*2f850*/  LDGSTS.E [R3+-0x7dd00], desc[UR32][R16.64], !P6 ;  /* 0x8230000010037fae */ /* 0x0009e8000f121860 */
[----:B------:R2:W-:Y:S01]  /*2f860*/  LDGSTS.E [R2+-0x7d000], desc[UR32][R14.64], !P5 ;  /* 0x830000000e027fae */ /* 0x0005e2000e921860 */
[----:B----4-:R-:W-:-:S03]  /*2f870*/  IMAD.WIDE R16, R10, 0x4, R242 ;  /* 0x000000040a107825 */ /* 0x010fc600078e02f2 */
[----:B------:R2:W-:Y:S04]  /*2f880*/  STL.64 [R1+0xad8], R14 ;  /* 0x000ad80e01007387 */ /* 0x0005e80000100a00 */
[----:B------:R3:W-:Y:S01]  /*2f890*/  LDGSTS.E [R4+-0x7cf00], desc[UR32][R16.64], !P5 ;  /* 0x8310000010047fae */ /* 0x0007e2000e921860 */
[----:B------:R-:W-:-:S03]  /*2f8a0*/  IMAD.WIDE R8, R10, 0x4, R238 ;  /* 0x000000040a087825 */ /* 0x000fc600078e02ee */
[----:B------:R-:W-:Y:S01]  /*2f8b0*/  STL.64 [R1+0xad0], R16 ;  /* 0x000ad01001007387 */ /* 0x000fe20000100a00 */
[----:B--2---:R-:W-:-:S04]  /*2f8c0*/  IMAD.WIDE R14, R10, 0x4, R240 ;  /* 0x000000040a0e7825 */ /* 0x004fc800078e02f0 */
[----:B---3--:R-:W-:Y:S01]  /*2f8d0*/  VIADD R4, R11, 0xffffffef ;  /* 0xffffffef0b047836 */ /* 0x008fe20000000000 */
[----:B------:R-:W-:Y:S01]  /*2f8e0*/  LDGSTS.E [R3+-0x7ce00], desc[UR32][R14.64], !P5 ;  /* 0x832000000e037fae */ /* 0x000fe2000e921860 */
[----:B------:R-:W2:Y:S03]  /*2f8f0*/  LDC R11, c[0x0][0x230] ;  /* 0x00008c00ff0b7b82 */ /* 0x000ea60000000800 */
[----:B------:R-:W-:Y:S01]  /*2f900*/  ISETP.GE.U32.AND P6, PT, R4, 0x7fffff70, PT ;  /* 0x7fffff700400780c */ /* 0x000fe20003fc6070 */
[----:B------:R-:W-:Y:S01]  /*2f910*/  STL.64 [R1+0xac8], R14 ;  /* 0x000ac80e01007387 */ /* 0x000fe20000100a00 */
[----:B-1----:R-:W-:-:S03]  /*2f920*/  VIADD R6, R12, 0xffffffeb ;  /* 0xffffffeb0c067836 */ /* 0x002fc60000000000 */
[----:B------:R1:W-:Y:S01]  /*2f930*/  STL.64 [R1+0xac0], R8 ;  /* 0x000ac00801007387 */ /* 0x0003e20000100a00 */
[----:B------:R-:W3:Y:S03]  /*2f940*/  LDC R12, c[0x0][0x230] ;  /* 0x00008c00ff0c7b82 */ /* 0x000ee60000000800 */
[----:B------:R1:W-:Y:S01]  /*2f950*/  LDGSTS.E [R2+-0x7cd00], desc[UR32][R8.64], !P5 ;  /* 0x8330000008027fae */ /* 0x0003e2000e921860 */
[----:B------:R-:W-:Y:S01]  /*2f960*/  ISETP.GE.U32.AND P5, PT, R6, 0x7fffff6c, PT ;  /* 0x7fffff6c0600780c */ /* 0x000fe20003fa6070 */
[C---:B------:R-:W-:Y:S02]  /*2f970*/  VIADD R6, R0.reuse, 0x100000 ;  /* 0x0010000000067836 */ /* 0x040fe40000000000 */
[C---:B------:R-:W-:Y:S01]  /*2f980*/  VIADD R4, R0.reuse, 0x100000 ;  /* 0x0010000000047836 */ /* 0x040fe20000000000 */
[----:B-1----:R-:W-:Y:S01]  /*2f990*/  SHF.L.U32 R9, R7, 0x4, RZ ;  /* 0x0000000407097819 */ /* 0x002fe200000006ff */
[----:B------:R-:W-:-:S04]  /*2f9a0*/  VIADD R8, R0, 0x100000 ;  /* 0x0010000000087836 */ /* 0x000fc80000000000 */
[----:B------:R-:W-:-:S04]  /*2f9b0*/  IMAD.WIDE R24, R9, 0x4, R244 ;  /* 0x0000000409187825 */ /* 0x000fc800078e02f4 */
[C---:B------:R-:W-:Y:S01]  /*2f9c0*/  IMAD.WIDE R20, R9.reuse, 0x4, R242 ;  /* 0x0000000409147825 */ /* 0x040fe200078e02f2 */
[----:B------:R-:W-:Y:S03]  /*2f9d0*/  STL.64 [R1+0xa10], R24 ;  /* 0x000a101801007387 */ /* 0x000fe60000100a00 */
[C---:B------:R-:W-:Y:S01]  /*2f9e0*/  IMAD.WIDE R18, R9.reuse, 0x4, R240 ;  /* 0x0000000409127825 */ /* 0x040fe200078e02f0 */
[----:B------:R-:W-:Y:S03]  /*2f9f0*/  LDGSTS.E [R8+-0x7c000], desc[UR32][R24.64], !P6 ;  /* 0x8400000018087fae */ /* 0x000fe6000f121860 */
        /* <DEDUP_REMOVED lines=10> */
[----:B-1----:R-:W-:-:S03]  /*2faa0*/  IMAD.WIDE R16, R10, 0x4, R242 ;  /* 0x000000040a107825 */ /* 0x002fc600078e02f2 */
[----:B------:R4:W-:Y:S04]  /*2fab0*/  STL.64 [R1+0x8f8], R14 ;  /* 0x0008f80e01007387 */ /* 0x0009e80000100a00 */
[----:B------:R2:W-:Y:S01]  /*2fac0*/  LDGSTS.E [R4+-0x7af00], desc[UR32][R16.64], !P5 ;  /* 0x8510000010047fae */ /* 0x0005e2000e921860 */
[----:B------:R-:W-:-:S03]  /*2fad0*/  IMAD.WIDE R8, R10, 0x4, R238 ;  /* 0x000000040a087825 */ /* 0x000fc600078e02ee */
[----:B------:R-:W-:Y:S01]  /*2fae0*/  STL.64 [R1+0x8e8], R16 ;  /* 0x0008e81001007387 */ /* 0x000fe20000100a00 */
[----:B----4-:R-:W-:-:S04]  /*2faf0*/  IMAD.WIDE R14, R10, 0x4, R240 ;  /* 0x000000040a0e7825 */ /* 0x010fc800078e02f0 */
[----:B--2---:R-:W-:Y:S01]  /*2fb00*/  VIADD R4, R11, 0xffffffe7 ;  /* 0xffffffe70b047836 */ /* 0x004fe20000000000 */
[----:B------:R-:W-:Y:S01]  /*2fb10*/  LDGSTS.E [R3+-0x7ae00], desc[UR32][R14.64], !P5 ;  /* 0x852000000e037fae */ /* 0x000fe2000e921860 */
[----:B------:R-:W1:Y:S03]  /*2fb20*/  LDC R11, c[0x0][0x230] ;  /* 0x00008c00ff0b7b82 */ /* 0x000e660000000800 */
[----:B------:R-:W-:Y:S01]  /*2fb30*/  ISETP.GE.U32.AND P6, PT, R4, 0x7fffff68, PT ;  /* 0x7fffff680400780c */ /* 0x000fe20003fc6070 */
[----:B------:R-:W-:Y:S01]  /*2fb40*/  STL.64 [R1+0x8d8], R14 ;  /* 0x0008d80e01007387 */ /* 0x000fe20000100a00 */
[----:B---3--:R-:W-:-:S03]  /*2fb50*/  VIADD R6, R12, 0xffffffe3 ;  /* 0xffffffe30c067836 */ /* 0x008fc60000000000 */
[----:B------:R2:W-:Y:S01]  /*2fb60*/  STL.64 [R1+0x8c8], R8 ;  /* 0x0008c80801007387 */ /* 0x0005e20000100a00 */
[----:B------:R-:W3:Y:S03]  /*2fb70*/  LDC R12, c[0x0][0x230] ;  /* 0x00008c00ff0c7b82 */ /* 0x000ee60000000800 */
[----:B------:R2:W-:Y:S01]  /*2fb80*/  LDGSTS.E [R2+-0x7ad00], desc[UR32][R8.64], !P5 ;  /* 0x8530000008027fae */ /* 0x0005e2000e921860 */
[----:B------:R-:W-:Y:S01]  /*2fb90*/  ISETP.GE.U32.AND P5, PT, R6, 0x7fffff64, PT ;  /* 0x7fffff640600780c */ /* 0x000fe20003fa6070 */
[C---:B------:R-:W-:Y:S02]  /*2fba0*/  VIADD R6, R0.reuse, 0x100000 ;  /* 0x0010000000067836 */ /* 0x040fe40000000000 */
[C---:B------:R-:W-:Y:S02]  /*2fbb0*/  VIADD R4, R0.reuse, 0x100000 ;  /* 0x0010000000047836 */ /* 0x040fe40000000000 */
[----:B--2---:R-:W-:Y:S01]  /*2fbc0*/  IMAD R9, R7, 0x18, RZ ;  /* 0x0000001807097824 */ /* 0x004fe200078e02ff */
[----:B------:R-:W-:-:S03]  /*2fbd0*/  IADD3 R8, R0, 0x100000, RZ ;  /* 0x0010000000087810 */ /* 0x000fc60007ffe0ff */
        /* <DEDUP_REMOVED lines=15> */
[----:B--2---:R-:W-:-:S03]  /*2fcd0*/  IMAD.WIDE R16, R10, 0x4, R242 ;  /* 0x000000040a107825 */ /* 0x004fc600078e02f2 */
[----:B------:R4:W-:Y:S04]  /*2fce0*/  STL.64 [R1+0x750], R14 ;  /* 0x0007500e01007387 */ /* 0x0009e80000100a00 */
[----:B------:R1:W-:Y:S01]  /*2fcf0*/  LDGSTS.E [R4+-0x78f00], desc[UR32][R16.64], !P5 ;  /* 0x8710000010047fae */ /* 0x0003e2000e921860 */
[----:B------:R-:W-:-:S03]  /*2fd00*/  IMAD.WIDE R8, R10, 0x4, R238 ;  /* 0x000000040a087825 */ /* 0x000fc600078e02ee */
[----:B------:R-:W-:Y:S01]  /*2fd10*/  STL.64 [R1+0x730], R16 ;  /* 0x0007301001007387 */ /* 0x000fe20000100a00 */
[----:B----4-:R-:W-:-:S04]  /*2fd20*/  IMAD.WIDE R14, R10, 0x4, R240 ;  /* 0x000000040a0e7825 */ /* 0x010fc800078e02f0 */
[----:B-1----:R-:W-:Y:S01]  /*2fd30*/  VIADD R4, R11, 0xffffffdf ;  /* 0xffffffdf0b047836 */ /* 0x002fe20000000000 */
        /* <DEDUP_REMOVED lines=11> */
[----:B--2---:R-:W-:Y:S01]  /*2fdf0*/  IMAD.SHL.U32 R9, R7, 0x20, RZ ;  /* 0x0000002007097824 */ /* 0x004fe200078e00ff */
        /* <DEDUP_REMOVED lines=32> */
[C---:B------:R-:W-:Y:S01]  /*30000*/  VIADD R4, R0.reuse, 0x100000 ;  /* 0x0010000000047836 */ /* 0x040fe20000000000 */
[----:B------:R-:W-:Y:S01]  /*30010*/  IADD3 R6, R0, 0x100000, RZ ;  /* 0x0010000000067810 */ /* 0x000fe20007ffe0ff */
[C---:B------:R-:W-:Y:S02]  /*30020*/  IMAD R10, R7.reuse, 0x2c, RZ ;  /* 0x0000002c070a7824 */ /* 0x040fe400078e02ff */
[----:B--2---:R-:W-:-:S02]  /*30030*/  IMAD R9, R7, 0x28, RZ ;  /* 0x0000002807097824 */ /* 0x004fc400078e02ff */
[----:B------:R-:W-:Y:S02]  /*30040*/  VIADD R8, R0, 0x100000 ;  /* 0x0010000000087836 */ /* 0x000fe40000000000 */
[----:B------:R-:W-:-:S04]  /*30050*/  IMAD.WIDE R24, R9, 0x4, R244 ;  /* 0x0000000409187825 */ /* 0x000fc800078e02f4 */
[C---:B------:R-:W-:Y:S01]  /*30060*/  IMAD.WIDE R20, R9.reuse, 0x4, R242 ;  /* 0x0000000409147825 */ /* 0x040fe200078e02f2 */
[----:B------:R-:W-:Y:S03]  /*30070*/  STL.64 [R1+0x4d0], R24 ;  /* 0x0004d01801007387 */ /* 0x000fe60000100a00 */
[C---:B------:R-:W-:Y:S01]  /*30080*/  IMAD.WIDE R18, R9.reuse, 0x4, R240 ;  /* 0x0000000409127825 */ /* 0x040fe200078e02f0 */
[----:B------:R-:W-:Y:S03]  /*30090*/  LDGSTS.E [R8+-0x76000], desc[UR32][R24.64], !P6 ;  /* 0x8a00000018087fae */ /* 0x000fe6000f121860 */
[----:B------:R-:W-:Y:S01]  /*300a0*/  IMAD.WIDE R16, R9, 0x4, R238 ;  /* 0x0000000409107825 */ /* 0x000fe200078e02ee */
[----:B------:R-:W-:Y:S04]  /*300b0*/  STL.64 [R1+0x4a8], R20 ;  /* 0x0004a81401007387 */ /* 0x000fe80000100a00 */
[----:B------:R-:W-:Y:S01]  /*300c0*/  LDGSTS.E [R6+-0x75f00], desc[UR32][R20.64], !P6 ;  /* 0x8a10000014067fae */ /* 0x000fe2000f121860 */
[----:B------:R-:W-:-:S03]  /*300d0*/  IMAD.WIDE R14, R10, 0x4, R244 ;  /* 0x000000040a0e7825 */ /* 0x000fc600078e02f4 */
        /* <DEDUP_REMOVED lines=48> */
[----:B------:R-:W1:Y:S01]  /*303e0*/  LDC R11, c[0x0][0x230] ;  /* 0x00008c00ff0b7b82 */ /* 0x000e620000000800 */
[----:B---3--:R-:W-:Y:S02]  /*303f0*/  VIADD R6, R12, 0xffffffc3 ;  /* 0xffffffc30c067836 */ /* 0x008fe40000000000 */
[----:B------:R-:W-:Y:S01]  /*30400*/  ISETP.GE.U32.AND P6, PT, R4, 0x7fffff48, PT ;  /* 0x7fffff480400780c */ /* 0x000fe20003fc6070 */
[----:B------:R-:W-:Y:S04]  /*30410*/  STL.64 [R1+0x1d0], R14 ;  /* 0x0001d00e01007387 */ /* 0x000fe80000100a00 */
[----:B------:R-:W2:Y:S01]  /*30420*/  LDC R12, c[0x0][0x230] ;  /* 0x00008c00ff0c7b82 */ /* 0x000ea20000000800 */
[----:B------:R3:W-:Y:S04]  /*30430*/  STL.64 [R1+0x1c8], R8 ;  /* 0x0001c80801007387 */ /* 0x0007e80000100a00 */
[----:B------:R3:W-:Y:S01]  /*30440*/  LDGSTS.E [R2+-0x72d00], desc[UR32][R8.64], !P5 ;  /* 0x8d30000008027fae */ /* 0x0007e2000e921860 */
[----:B------:R-:W-:Y:S01]  /*30450*/  ISETP.GE.U32.AND P5, PT, R6, 0x7fffff44, PT ;  /* 0x7fffff440600780c */ /* 0x000fe20003fa6070 */
[----:B------:R-:W-:-:S02]  /*30460*/  VIADD R6, R0, 0x100000 ;  /* 0x0010000000067836 */ /* 0x000fc40000000000 */
[C---:B------:R-:W-:Y:S02]  /*30470*/  VIADD R4, R0.reuse, 0x100000 ;  /* 0x0010000000047836 */ /* 0x040fe40000000000 */
[----:B---3--:R-:W-:Y:S02]  /*30480*/  IMAD R9, R7, 0x38, RZ ;  /* 0x0000003807097824 */ /* 0x008fe400078e02ff */
[----:B------:R-:W-:Y:S02]  /*30490*/  VIADD R8, R0, 0x100000 ;  /* 0x0010000000087836 */ /* 0x000fe40000000000 */
        /* <DEDUP_REMOVED lines=15> */
[----:B---3--:R-:W-:-:S03]  /*30590*/  IMAD.WIDE R16, R10, 0x4, R242 ;  /* 0x000000040a107825 */ /* 0x008fc600078e02f2 */
[----:B------:R4:W-:Y:S04]  /*305a0*/  STL.64 [R1+0x150], R14 ;  /* 0x0001500e01007387 */ /* 0x0009e80000100a00 */
[----:B------:R1:W-:Y:S01]  /*305b0*/  LDGSTS.E [R4+-0x70f00], desc[UR32][R16.64], !P5 ;  /* 0x8f10000010047fae */ /* 0x0003e2000e921860 */
[----:B------:R-:W-:-:S04]  /*305c0*/  IMAD.WIDE R8, R10, 0x4, R238 ;  /* 0x000000040a087825 */ /* 0x000fc800078e02ee */
[----:B--2---:R-:W-:Y:S02]  /*305d0*/  VIADD R6, R12, 0xffffffbb ;  /* 0xffffffbb0c067836 */ /* 0x004fe40000000000 */
[----:B----4-:R-:W-:Y:S01]  /*305e0*/  IMAD.WIDE R14, R10, 0x4, R240 ;  /* 0x000000040a0e7825 */ /* 0x010fe200078e02f0 */
[----:B------:R-:W-:Y:S01]  /*305f0*/  STL.64 [R1+0x148], R16 ;  /* 0x0001481001007387 */ /* 0x000fe20000100a00 */
[----:B------:R-:W2:Y:S01]  /*30600*/  LDC R12, c[0x0][0x230] ;  /* 0x00008c00ff0c7b82 */ /* 0x000ea20000000800 */
[----:B-1----:R-:W-:Y:S02]  /*30610*/  IADD3 R4, R11, -0x41, RZ ;  /* 0xffffffbf0b047810 */ /* 0x002fe40007ffe0ff */
[----:B------:R-:W-:Y:S02]  /*30620*/  STL.64 [R1+0x140], R14 ;  /* 0x0001400e01007387 */ /* 0x000fe40000100a00 */
[----:B------:R-:W-:Y:S02]  /*30630*/  ISETP.GE.U32.AND P6, PT, R4, 0x7fffff40, PT ;  /* 0x7fffff400400780c */ /* 0x000fe40003fc6070 */
[----:B------:R-:W-:Y:S01]  /*30640*/  LDGSTS.E [R3+-0x70e00], desc[UR32][R14.64], !P5 ;  /* 0x8f2000000e037fae */ /* 0x000fe2000e921860 */
[----:B------:R-:W1:Y:S03]  /*30650*/  LDC R11, c[0x0][0x230] ;  /* 0x00008c00ff0b7b82 */ /* 0x000e660000000800 */
[----:B------:R3:W-:Y:S04]  /*30660*/  STL.64 [R1+0x138], R8 ;  /* 0x0001380801007387 */ /* 0x0007e80000100a00 */
[----:B------:R3:W-:Y:S01]  /*30670*/  LDGSTS.E [R2+-0x70d00], desc[UR32][R8.64], !P5 ;  /* 0x8f30000008027fae */ /* 0x0007e2000e921860 */
[----:B------:R-:W-:Y:S01]  /*30680*/  ISETP.GE.U32.AND P5, PT, R6, 0x7fffff3c, PT ;  /* 0x7fffff3c0600780c */ /* 0x000fe20003fa6070 */
[----:B------:R-:W-:-:S02]  /*30690*/  IMAD R10, R7, 0x44, RZ ;  /* 0x00000044070a7824 */ /* 0x000fc400078e02ff */
[C---:B------:R-:W-:Y:S02]  /*306a0*/  VIADD R6, R0.reuse, 0x100000 ;  /* 0x0010000000067836 */ /* 0x040fe40000000000 */
[C---:B------:R-:W-:Y:S02]  /*306b0*/  VIADD R4, R0.reuse, 0x100000 ;  /* 0x0010000000047836 */ /* 0x040fe40000000000 */
[----:B---3--:R-:W-:Y:S02]  /*306c0*/  IMAD.SHL.U32 R9, R7, 0x40, RZ ;  /* 0x0000004007097824 */ /* 0x008fe400078e00ff */
[----:B------:R-:W-:Y:S02]  /*306d0*/  VIADD R8, R0, 0x100000 ;  /* 0x0010000000087836 */ /* 0x000fe40000000000 */
[----:B------:R-:W-:-:S04]  /*306e0*/  IMAD.WIDE R24, R9, 0x4, R244 ;  /* 0x0000000409187825 */ /* 0x000fc800078e02f4 */
[C---:B------:R-:W-:Y:S01]  /*306f0*/  IMAD.WIDE R20, R9.reuse, 0x4, R242 ;  /* 0x0000000409147825 */ /* 0x040fe200078e02f2 */
[----:B------:R-:W-:Y:S03]  /*30700*/  STL.64 [R1+0x100], R24 ;  /* 0x0001001801007387 */ /* 0x000fe60000100a00 */
[C---:B------:R-:W-:Y:S01]  /*30710*/  IMAD.WIDE R18, R9.reuse, 0x4, R240 ;  /* 0x0000000409127825 */ /* 0x040fe200078e02f0 */
[----:B------:R3:W-:Y:S03]  /*30720*/  LDGSTS.E [R8+-0x70000], desc[UR32][R24.64], !P6 ;  /* 0x9000000018087fae */ /* 0x0007e6000f121860 */
[----:B------:R-:W-:Y:S01]  /*30730*/  IMAD.WIDE R16, R9, 0x4, R238 ;  /* 0x0000000409107825 */ /* 0x000fe200078e02ee */
[----:B------:R-:W-:Y:S03]  /*30740*/  STL.64 [R1+0xf8], R20 ;  /* 0x0000f81401007387 */ /* 0x000fe60000100a00 */
[C---:B------:R-:W-:Y:S01]  /*30750*/  IMAD.WIDE R14, R10.reuse, 0x4, R244 ;  /* 0x000000040a0e7825 */ /* 0x040fe200078e02f4 */
[----:B------:R-:W-:Y:S04]  /*30760*/  LDGSTS.E [R6+-0x6ff00], desc[UR32][R20.64], !P6 ;  /* 0x9010000014067fae */ /* 0x000fe8000f121860 */
[----:B------:R-:W-:Y:S04]  /*30770*/  STL.64 [R1+0xf0], R18 ;  /* 0x0000f01201007387 */ /* 0x000fe80000100a00 */
[----:B------:R-:W-:Y:S01]  /*30780*/  LDGSTS.E [R4+-0x6fe00], desc[UR32][R18.64], !P6 ;  /* 0x9020000012047fae */ /* 0x000fe2000f121860 */
[----:B---3--:R-:W-:-:S03]  /*30790*/  IMAD.WIDE R8, R10, 0x4, R238 ;  /* 0x000000040a087825 */ /* 0x008fc600078e02ee */
[----:B------:R3:W-:Y:S04]  /*307a0*/  STL.64 [R1+0xe8], R16 ;  /* 0x0000e81001007387 */ /* 0x0007e80000100a00 */
[----:B------:R3:W-:Y:S04]  /*307b0*/  LDGSTS.E [R3+-0x6fd00], desc[UR32][R16.64], !P6 ;  /* 0x9030000010037fae */ /* 0x0007e8000f121860 */
[----:B------:R4:W-:Y:S04]  /*307c0*/  STL.64 [R1+0x70], R14 ;  /* 0x0000700e01007387 */ /* 0x0009e80000100a00 */
[----:B------:R4:W-:Y:S01]  /*307d0*/  LDGSTS.E [R2+-0x6f000], desc[UR32][R14.64], !P5 ;  /* 0x910000000e027fae */ /* 0x0009e2000e921860 */
[----:B---3--:R-:W-:-:S04]  /*307e0*/  IMAD.WIDE R16, R10, 0x4, R242 ;  /* 0x000000040a107825 */ /* 0x008fc800078e02f2 */
[----:B----4-:R-:W-:Y:S01]  /*307f0*/  IMAD.WIDE R14, R10, 0x4, R240 ;  /* 0x000000040a0e7825 */ /* 0x010fe200078e02f0 */
[----:B------:R-:W-:Y:S01]  /*30800*/  STL.64 [R1+0x50], R16 ;  /* 0x0000501001007387 */ /* 0x000fe20000100a00 */
[----:B------:R-:W3:Y:S03]  /*30810*/  LDC R10, c[0x0][0x230] ;  /* 0x00008c00ff0a7b82 */ /* 0x000ee60000000800 */
[----:B------:R1:W-:Y:S04]  /*30820*/  LDGSTS.E [R4+-0x6ef00], desc[UR32][R16.64], !P5 ;  /* 0x9110000010047fae */ /* 0x0003e8000e921860 */
[----:B------:R-:W-:Y:S04]  /*30830*/  STL.64 [R1+0x40], R14 ;  /* 0x0000400e01007387 */ /* 0x000fe80000100a00 */
[----:B------:R-:W-:Y:S04]  /*30840*/  LDGSTS.E [R3+-0x6ee00], desc[UR32][R14.64], !P5 ;  /* 0x912000000e037fae */ /* 0x000fe8000e921860 */
[----:B------:R4:W-:Y:S01]  /*30850*/  STL.64 [R1+0x30], R8 ;  /* 0x0000300801007387 */ /* 0x0009e20000100a00 */
[----:B-1----:R-:W-:Y:S01]  /*30860*/  IADD3 R4, R11, -0x49, RZ ;  /* 0xffffffb70b047810 */ /* 0x002fe20007ffe0ff */
[----:B--2---:R-:W-:Y:S01]  /*30870*/  VIADD R6, R12, 0xffffffb3 ;  /* 0xffffffb30c067836 */ /* 0x004fe20000000000 */
[----:B------:R-:W1:Y:S01]  /*30880*/  LDC R11, c[0x0][0x230] ;  /* 0x00008c00ff0b7b82 */ /* 0x000e620000000800 */
[----:B------:R4:W-:Y:S01]  /*30890*/  LDGSTS.E [R2+-0x6ed00], desc[UR32][R8.64], !P5 ;  /* 0x9130000008027fae */ /* 0x0009e2000e921860 */
[----:B------:R-:W-:Y:S01]  /*308a0*/  ISETP.GE.U32.AND P6, PT, R4, 0x7fffff38, PT ;  /* 0x7fffff380400780c */ /* 0x000fe20003fc6070 */
[----:B------:R-:W-:Y:S01]  /*308b0*/  IMAD R236, R7, 0x48, RZ ;  /* 0x0000004807ec7824 */ /* 0x000fe200078e02ff */
[----:B------:R-:W-:-:S04]  /*308c0*/  ISETP.GE.U32.AND P5, PT, R6, 0x7fffff34, PT ;  /* 0x7fffff340600780c */ /* 0x000fc80003fa6070 */
[----:B----4-:R-:W2:Y:S01]  /*308d0*/  LDC R9, c[0x0][0x230] ;  /* 0x00008c00ff097b82 */ /* 0x010ea20000000800 */
[----:B------:R-:W-:Y:S02]  /*308e0*/  IMAD R228, R7, 0x4c, RZ ;  /* 0x0000004c07e47824 */ /* 0x000fe400078e02ff */
[----:B------:R-:W-:Y:S02]  /*308f0*/  VIADD R8, R0, 0x100000 ;  /* 0x0010000000087836 */ /* 0x000fe40000000000 */
[----:B------:R-:W-:-:S04]  /*30900*/  IMAD.WIDE R14, R236, 0x4, R244 ;  /* 0x00000004ec0e7825 */ /* 0x000fc800078e02f4 */
[----:B------:R-:W-:Y:S01]  /*30910*/  VIADD R6, R0, 0x100000 ;  /* 0x0010000000067836 */ /* 0x000fe20000000000 */
[----:B------:R-:W-:Y:S01]  /*30920*/  LDGSTS.E [R8+-0x6e000], desc[UR32][R14.64], !P6 ;  /* 0x920000000e087fae */ /* 0x000fe2000f121860 */
[----:B------:R-:W-:-:S04]  /*30930*/  IMAD.WIDE R12, R236, 0x4, R242 ;  /* 0x00000004ec0c7825 */ /* 0x000fc800078e02f2 */
[----:B------:R-:W-:Y:S01]  /*30940*/  VIADD R4, R0, 0x100000 ;  /* 0x0010000000047836 */ /* 0x000fe20000000000 */
[----:B------:R3:W-:Y:S01]  /*30950*/  LDGSTS.E [R6+-0x6df00], desc[UR32][R12.64], !P6 ;  /* 0x921000000c067fae */ /* 0x0007e2000f121860 */
[----:B------:R-:W-:-:S04]  /*30960*/  IMAD.WIDE R250, R236, 0x4, R240 ;  /* 0x00000004ecfa7825 */ /* 0x000fc800078e02f0 */
[----:B------:R-:W-:Y:S01]  /*30970*/  IMAD.WIDE R236, R236, 0x4, R238 ;  /* 0x00000004ecec7825 */ /* 0x000fe200078e02ee */
[----:B------:R-:W-:Y:S03]  /*30980*/  LDGSTS.E [R4+-0x6de00], desc[UR32][R250.64], !P6 ;  /* 0x92200000fa047fae */ /* 0x000fe6000f121860 */
[C---:B------:R-:W-:Y:S01]  /*30990*/  IMAD.WIDE R234, R228.reuse, 0x4, R244 ;  /* 0x00000004e4ea7825 */ /* 0x040fe200078e02f4 */
[----:B------:R-:W-:Y:S03]  /*309a0*/  LDGSTS.E [R3+-0x6dd00], desc[UR32][R236.64], !P6 ;  /* 0x92300000ec037fae */ /* 0x000fe6000f121860 */
[----:B------:R-:W-:Y:S01]  /*309b0*/  IMAD.WIDE R232, R228, 0x4, R242 ;  /* 0x00000004e4e87825 */ /* 0x000fe200078e02f2 */
[----:B------:R-:W-:Y:S01]  /*309c0*/  LDGSTS.E [R2+-0x6d000], desc[UR32][R234.64], !P5 ;  /* 0x93000000ea027fae */ /* 0x000fe2000e921860 */
[----:B---3--:R-:W-:-:S02]  /*309d0*/  IADD3 R6, R10, -0x55, RZ ;  /* 0xffffffab0a067810 */ /* 0x008fc40007ffe0ff */
[----:B------:R-:W3:Y:S01]  /*309e0*/  LDC R10, c[0x0][0x230] ;  /* 0x00008c00ff0a7b82 */ /* 0x000ee20000000800 */
[----:B------:R2:W-:Y:S01]  /*309f0*/  LDGSTS.E [R4+-0x6cf00], desc[UR32][R232.64], !P5 ;  /* 0x93100000e8047fae */ /* 0x0005e2000e921860 */
[----:B------:R-:W-:-:S04]  /*30a00*/  IMAD.WIDE R230, R228, 0x4, R240 ;  /* 0x00000004e4e67825 */ /* 0x000fc800078e02f0 */
[----:B------:R-:W-:Y:S01]  /*30a10*/  IMAD.WIDE R228, R228, 0x4, R238 ;  /* 0x00000004e4e47825 */ /* 0x000fe200078e02ee */
[----:B------:R-:W-:Y:S03]  /*30a20*/  LDGSTS.E [R3+-0x6ce00], desc[UR32][R230.64], !P5 ;  /* 0x93200000e6037fae */ /* 0x000fe6000e921860 */
[----:B------:R-:W-:Y:S01]  /*30a30*/  IMAD R222, R7, 0x50, RZ ;  /* 0x0000005007de7824 */ /* 0x000fe200078e02ff */
[----:B------:R-:W-:Y:S01]  /*30a40*/  LDGSTS.E [R2+-0x6cd00], desc[UR32][R228.64], !P5 ;  /* 0x93300000e4027fae */ /* 0x000fe2000e921860 */
[----:B--2---:R-:W-:Y:S02]  /*30a50*/  VIADD R4, R9, 0xffffffaf ;  /* 0xffffffaf09047836 */ /* 0x004fe40000000000 */
[----:B------:R-:W2:Y:S03]  /*30a60*/  LDC R9, c[0x0][0x230] ;  /* 0x00008c00ff097b82 */ /* 0x000ea60000000800 */
[----:B------:R-:W-:-:S02]  /*30a70*/  ISETP.GE.U32.AND P6, PT, R4, 0x7fffff30, PT ;  /* 0x7fffff300400780c */ /* 0x000fc40003fc6070 */
[----:B------:R-:W-:Y:S01]  /*30a80*/  ISETP.GE.U32.AND P5, PT, R6, 0x7fffff2c, PT ;  /* 0x7fffff2c0600780c */ /* 0x000fe20003fa6070 */
[----:B------:R-:W-:Y:S01]  /*30a90*/  STL.64 [R1], R14 ;  /* 0x0000000e01007387 */ /* 0x000fe20000100a00 */
[----:B------:R-:W-:Y:S02]  /*30aa0*/  IMAD R214, R7, 0x54, RZ ;  /* 0x0000005407d67824 */ /* 0x000fe400078e02ff */
[----:B------:R-:W-:Y:S01]  /*30ab0*/  IMAD.WIDE R226, R222, 0x4, R244 ;  /* 0x00000004dee27825 */ /* 0x000fe200078e02f4 */
[----:B------:R4:W-:Y:S03]  /*30ac0*/  STL.64 [R1+0x28], R12 ;  /* 0x0000280c01007387 */ /* 0x0009e60000100a00 */
[C---:B------:R-:W-:Y:S02]  /*30ad0*/  VIADD R6, R0.reuse, 0x100000 ;  /* 0x0010000000067836 */ /* 0x040fe40000000000 */
[----:B------:R-:W-:Y:S01]  /*30ae0*/  VIADD R4, R0, 0x100000 ;  /* 0x0010000000047836 */ /* 0x000fe20000000000 */
[----:B------:R-:W-:Y:S01]  /*30af0*/  LDGSTS.E [R8+-0x6c000], desc[UR32][R226.64], !P6 ;  /* 0x94000000e2087fae */ /* 0x000fe2000f121860 */
[----:B------:R-:W-:-:S04]  /*30b00*/  IMAD.WIDE R224, R222, 0x4, R240 ;  /* 0x00000004dee07825 */ /* 0x000fc800078e02f0 */
[----:B----4-:R-:W-:-:S04]  /*30b10*/  IMAD.WIDE R12, R222, 0x4, R242 ;  /* 0x00000004de0c7825 */ /* 0x010fc800078e02f2 */
[----:B------:R-:W-:Y:S01]  /*30b20*/  IMAD.WIDE R222, R222, 0x4, R238 ;  /* 0x00000004dede7825 */ /* 0x000fe200078e02ee */
[----:B------:R3:W-:Y:S03]  /*30b30*/  LDGSTS.E [R6+-0x6bf00], desc[UR32][R12.64], !P6 ;  /* 0x941000000c067fae */ /* 0x0007e6000f121860 */
[C---:B------:R-:W-:Y:S01]  /*30b40*/  IMAD.WIDE R220, R214.reuse, 0x4, R244 ;  /* 0x00000004d6dc7825 */ /* 0x040fe200078e02f4 */
[----:B------:R-:W-:Y:S03]  /*30b50*/  LDGSTS.E [R4+-0x6be00], desc[UR32][R224.64], !P6 ;  /* 0x94200000e0047fae */ /* 0x000fe6000f121860 */
[----:B------:R-:W-:Y:S01]  /*30b60*/  IMAD.WIDE R218, R214, 0x4, R242 ;  /* 0x00000004d6da7825 */ /* 0x000fe200078e02f2 */
[----:B------:R-:W-:Y:S04]  /*30b70*/  LDGSTS.E [R3+-0x6bd00], desc[UR32][R222.64], !P6 ;  /* 0x94300000de037fae */ /* 0x000fe8000f121860 */
[----:B------:R-:W-:Y:S01]  /*30b80*/  LDGSTS.E [R2+-0x6b000], desc[UR32][R220.64], !P5 ;  /* 0x95000000dc027fae */ /* 0x000fe2000e921860 */
[----:B---3--:R-:W-:-:S02]  /*30b90*/  VIADD R6, R10, 0xffffffa3 ;  /* 0xffffffa30a067836 */ /* 0x008fc40000000000 */
[----:B------:R-:W3:Y:S01]  /*30ba0*/  LDC R10, c[0x0][0x230] ;  /* 0x00008c00ff0a7b82 */ /* 0x000ee20000000800 */
[----:B------:R2:W-:Y:S01]  /*30bb0*/  LDGSTS.E [R4+-0x6af00], desc[UR32][R218.64], !P5 ;  /* 0x95100000da047fae */ /* 0x0005e2000e921860 */
[----:B------:R-:W-:-:S04]  /*30bc0*/  IMAD.WIDE R216, R214, 0x4, R240 ;  /* 0x00000004d6d87825 */ /* 0x000fc800078e02f0 */
[----:B------:R-:W-:Y:S01]  /*30bd0*/  IMAD.WIDE R214, R214, 0x4, R238 ;  /* 0x00000004d6d67825 */ /* 0x000fe200078e02ee */
[----:B------:R-:W-:Y:S04]  /*30be0*/  LDGSTS.E [R3+-0x6ae00], desc[UR32][R216.64], !P5 ;  /* 0x95200000d8037fae */ /* 0x000fe8000e921860 */
[----:B------:R-:W-:Y:S01]  /*30bf0*/  LDGSTS.E [R2+-0x6ad00], desc[UR32][R214.64], !P5 ;  /* 0x95300000d6027fae */ /* 0x000fe2000e921860 */
[----:B--2---:R-:W-:Y:S01]  /*30c00*/  VIADD R4, R9, 0xffffffa7 ;  /* 0xffffffa709047836 */ /* 0x004fe20000000000 */
[----:B------:R-:W-:-:S04]  /*30c10*/  ISETP.GE.U32.AND P5, PT, R6, 0x7fffff24, PT ;  /* 0x7fffff240600780c */ /* 0x000fc80003fa6070 */
[----:B------:R-:W-:Y:S01]  /*30c20*/  ISETP.GE.U32.AND P6, PT, R4, 0x7fffff28, PT ;  /* 0x7fffff280400780c */ /* 0x000fe20003fc6070 */
[----:B------:R-:W-:Y:S01]  /*30c30*/  IMAD R9, R7, 0x58, RZ ;  /* 0x0000005807097824 */ /* 0x000fe200078e02ff */
[----:B------:R-:W-:Y:S01]  /*30c40*/  STL.64 [R1+0x6e48], R250 ;  /* 0x006e48fa01007387 */ /* 0x000fe20000100a00 */
[----:B------:R-:W-:Y:S02]  /*30c50*/  IMAD R200, R200, 0x5c, RZ ;  /* 0x0000005cc8c87824 */ /* 0x000fe400078e02ff */
[C---:B------:R-:W-:Y:S01]  /*30c60*/  IMAD.WIDE R212, R9.reuse, 0x4, R244 ;  /* 0x0000000409d47825 */ /* 0x040fe200078e02f4 */
[----:B------:R2:W-:Y:S01]  /*30c70*/  STL.64 [R1+0x38], R12 ;  /* 0x0000380c01007387 */ /* 0x0005e20000100a00 */
[C---:B------:R-:W-:Y:S02]  /*30c80*/  IADD3 R4, R0.reuse, 0x100000, RZ ;  /* 0x0010000000047810 */ /* 0x040fe40007ffe0ff */
[----:B------:R-:W-:Y:S02]  /*30c90*/  VIADD R6, R0, 0x100000 ;  /* 0x0010000000067836 */ /* 0x000fe40000000000 */
[----:B------:R-:W-:-:S02]  /*30ca0*/  IMAD.WIDE R210, R9, 0x4, R242 ;  /* 0x0000000409d27825 */ /* 0x000fc400078e02f2 */
[----:B------:R-:W-:Y:S02]  /*30cb0*/  LDGSTS.E [R8+-0x6a000], desc[UR32][R212.64], !P6 ;  /* 0x96000000d4087fae */ /* 0x000fe4000f121860 */
[C---:B------:R-:W-:Y:S02]  /*30cc0*/  IMAD.WIDE R208, R9.reuse, 0x4, R240 ;  /* 0x0000000409d07825 */ /* 0x040fe400078e02f0 */
[----:B------:R-:W-:Y:S02]  /*30cd0*/  LDGSTS.E [R6+-0x69f00], desc[UR32][R210.64], !P6 ;  /* 0x96100000d2067fae */ /* 0x000fe4000f121860 */
[----:B--2---:R-:W-:Y:S02]  /*30ce0*/  IMAD.WIDE R12, R9, 0x4, R238 ;  /* 0x00000004090c7825 */ /* 0x004fe400078e02ee */
[----:B------:R-:W-:Y:S01]  /*30cf0*/  LDGSTS.E [R4+-0x69e00], desc[UR32][R208.64], !P6 ;  /* 0x96200000d0047fae */ /* 0x000fe2000f121860 */
[----:B------:R-:W2:Y:S01]  /*30d00*/  LDC R9, c[0x0][0x230] ;  /* 0x00008c00ff097b82 */ /* 0x000ea20000000800 */
[----:B------:R-:W-:-:S02]  /*30d10*/  IMAD.WIDE R206, R200, 0x4, R244 ;  /* 0x00000004c8ce7825 */ /* 0x000fc400078e02f4 */
[----:B------:R-:W-:Y:S02]  /*30d20*/  LDGSTS.E [R3+-0x69d00], desc[UR32][R12.64], !P6 ;  /* 0x963000000c037fae */ /* 0x000fe4000f121860 */
[C---:B------:R-:W-:Y:S02]  /*30d30*/  IMAD.WIDE R204, R200.reuse, 0x4, R242 ;  /* 0x00000004c8cc7825 */ /* 0x040fe400078e02f2 */
[----:B------:R-:W-:Y:S04]  /*30d40*/  LDGSTS.E [R2+-0x69000], desc[UR32][R206.64], !P5 ;  /* 0x97000000ce027fae */ /* 0x000fe8000e921860 */
[----:B------:R3:W-:Y:S01]  /*30d50*/  LDGSTS.E [R4+-0x68f00], desc[UR32][R204.64], !P5 ;  /* 0x97100000cc047fae */ /* 0x0007e2000e921860 */
[----:B------:R-:W-:-:S04]  /*30d60*/  IMAD.WIDE R202, R200, 0x4, R240 ;  /* 0x00000004c8ca7825 */ /* 0x000fc800078e02f0 */
[----:B---3--:R-:W-:Y:S01]  /*30d70*/  VIADD R4, R10, 0xffffff9f ;  /* 0xffffff9f0a047836 */ /* 0x008fe20000000000 */
[----:B------:R-:W-:Y:S01]  /*30d80*/  LDGSTS.E [R3+-0x68e00], desc[UR32][R202.64], !P5 ;  /* 0x97200000ca037fae */ /* 0x000fe2000e921860 */
[----:B------:R-:W3:Y:S01]  /*30d90*/  LDC R10, c[0x0][0x230] ;  /* 0x00008c00ff0a7b82 */ /* 0x000ee20000000800 */
[----:B------:R-:W-:Y:S02]  /*30da0*/  IMAD.WIDE R200, R200, 0x4, R238 ;  /* 0x00000004c8c87825 */ /* 0x000fe400078e02ee */
[----:B------:R-:W-:Y:S02]  /*30db0*/  ISETP.GE.U32.AND P6, PT, R4, 0x7fffff20, PT ;  /* 0x7fffff200400780c */ /* 0x000fe40003fc6070 */
[----:B-1----:R-:W-:Y:S01]  /*30dc0*/  VIADD R6, R11, 0xffffff9b ;  /* 0xffffff9b0b067836 */ /* 0x002fe20000000000 */
[----:B------:R-:W-:Y:S01]  /*30dd0*/  LDGSTS.E [R2+-0x68d00], desc[UR32][R200.64], !P5 ;  /* 0x97300000c8027fae */ /* 0x000fe2000e921860 */
[----:B------:R-:W-:Y:S01]  /*30de0*/  IMAD R192, R192, 0x60, RZ ;  /* 0x00000060c0c07824 */ /* 0x000fe200078e02ff */
[----:B------:R-:W1:Y:S02]  /*30df0*/  LDC R11, c[0x0][0x238] ;  /* 0x00008e00ff0b7b82 */ /* 0x000e640000000800 */
[----:B------:R-:W-:Y:S01]  /*30e00*/  ISETP.GE.U32.AND P5, PT, R6, 0x7fffff1c, PT ;  /* 0x7fffff1c0600780c */ /* 0x000fe20003fa6070 */
        /* <DEDUP_REMOVED lines=9> */
[----:B------:R-:W-:Y:S01]  /*30ea0*/  IMAD.WIDE R190, R184, 0x4, R244 ;  /* 0x00000004b8be7825 */ /* 0x000fe200078e02f4 */
[----:B------:R-:W-:Y:S01]  /*30eb0*/  LDGSTS.E [R3+-0x67d00], desc[UR32][R192.64], !P6 ;  /* 0x98300000c0037fae */ /* 0x000fe2000f121860 */
[----:B---3--:R-:W-:Y:S02]  /*30ec0*/  IADD3 R6, R10, -0x6d, RZ ;  /* 0xffffff930a067810 */ /* 0x008fe40007ffe0ff */
[C---:B------:R-:W-:Y:S01]  /*30ed0*/  IMAD.WIDE R188, R184.reuse, 0x4, R242 ;  /* 0x00000004b8bc7825 */ /* 0x040fe200078e02f2 */
[----:B------:R-:W3:Y:S01]  /*30ee0*/  LDC R10, c[0x0][0x230] ;  /* 0x00008c00ff0a7b82 */ /* 0x000ee20000000800 */
[----:B------:R-:W-:Y:S04]  /*30ef0*/  LDGSTS.E [R2+-0x67000], desc[UR32][R190.64], !P5 ;  /* 0x99000000be027fae */ /* 0x000fe8000e921860 */
        /* <DEDUP_REMOVED lines=10> */
[----:B------:R-:W-:-:S04]  /*30fa0*/  IMAD.WIDE R182, R176, 0x4, R244 ;  /* 0x00000004b0b67825 */ /* 0x000fc800078e02f4 */
[----:B------:R-:W-:Y:S02]  /*30fb0*/  IMAD R168, R168, 0x6c, RZ ;  /* 0x0000006ca8a87824 */ /* 0x000fe400078e02ff */
[----:B------:R-:W-:Y:S02]  /*30fc0*/  VIADD R6, R0, 0x100000 ;  /* 0x0010000000067836 */ /* 0x000fe40000000000 */
[----:B------:R-:W-:Y:S02]  /*30fd0*/  IMAD.WIDE R180, R176, 0x4, R242 ;  /* 0x00000004b0b47825 */ /* 0x000fe400078e02f2 */
[----:B------:R-:W-:Y:S02]  /*30fe0*/  LDGSTS.E [R8+-0x66000], desc[UR32][R182.64], !P6 ;  /* 0x9a000000b6087fae */ /* 0x000fe4000f121860 */
[----:B------:R-:W-:Y:S02]  /*30ff0*/  VIADD R4, R0, 0x100000 ;  /* 0x0010000000047836 */ /* 0x000fe40000000000 */
[C---:B------:R-:W-:Y:S01]  /*31000*/  IMAD.WIDE R178, R176.reuse, 0x4, R240 ;  /* 0x00000004b0b27825 */ /* 0x040fe200078e02f0 */
[----:B------:R3:W-:Y:S03]  /*31010*/  LDGSTS.E [R6+-0x65f00], desc[UR32][R180.64], !P6 ;  /* 0x9a100000b4067fae */ /* 0x0007e6000f121860 */
[----:B------:R-:W-:Y:S01]  /*31020*/  IMAD.WIDE R176, R176, 0x4, R238 ;  /* 0x00000004b0b07825 */ /* 0x000fe200078e02ee */
[----:B------:R-:W-:Y:S03]  /*31030*/  LDGSTS.E [R4+-0x65e00], desc[UR32][R178.64], !P6 ;  /* 0x9a200000b2047fae */ /* 0x000fe6000f121860 */
[C---:B------:R-:W-:Y:S01]  /*31040*/  IMAD.WIDE R174, R168.reuse, 0x4, R244 ;  /* 0x00000004a8ae7825 */ /* 0x040fe200078e02f4 */
[----:B------:R-:W-:Y:S03]  /*31050*/  LDGSTS.E [R3+-0x65d00], desc[UR32][R176.64], !P6 ;  /* 0x9a300000b0037fae */ /* 0x000fe6000f121860 */
[----:B------:R-:W-:Y:S01]  /*31060*/  IMAD.WIDE R172, R168, 0x4, R242 ;  /* 0x00000004a8ac7825 */ /* 0x000fe200078e02f2 */
[----:B------:R-:W-:Y:S03]  /*31070*/  LDGSTS.E [R2+-0x65000], desc[UR32][R174.64], !P5 ;  /* 0x9b000000ae027fae */ /* 0x000fe6000e921860 */
[----:B---3--:R-:W-:Y:S01]  /*31080*/  VIADD R6, R10, 0xffffff8b ;  /* 0xffffff8b0a067836 */ /* 0x008fe20000000000 */
[----:B------:R2:W-:Y:S01]  /*31090*/  LDGSTS.E [R4+-0x64f00], desc[UR32][R172.64], !P5 ;  /* 0x9b100000ac047fae */ /* 0x0005e2000e921860 */
[----:B------:R-:W3:Y:S01]  /*310a0*/  LDC R10, c[0x0][0x230] ;  /* 0x00008c00ff0a7b82 */ /* 0x000ee20000000800 */
[----:B------:R-:W-:-:S02]  /*310b0*/  IMAD.WIDE R170, R168, 0x4, R240 ;  /* 0x00000004a8aa7825 */ /* 0x000fc400078e02f0 */
[----:B------:R4:W-:Y:S02]  /*310c0*/  STL.64 [R1+0x48], R12 ;  /* 0x0000480c01007387 */ /* 0x0009e40000100a00 */
[----:B------:R-:W-:Y:S02]  /*310d0*/  IMAD.WIDE R168, R168, 0x4, R238 ;  /* 0x00000004a8a87825 */ /* 0x000fe400078e02ee */
[----:B------:R-:W-:Y:S02]  /*310e0*/  LDGSTS.E [R3+-0x64e00], desc[UR32][R170.64], !P5 ;  /* 0x9b200000aa037fae */ /* 0x000fe4000e921860 */
[----:B--2---:R-:W-:Y:S02]  /*310f0*/  VIADD R4, R9, 0xffffff8f ;  /* 0xffffff8f09047836 */ /* 0x004fe40000000000 */
[----:B------:R-:W-:Y:S01]  /*31100*/  LDGSTS.E [R2+-0x64d00], desc[UR32][R168.64], !P5 ;  /* 0x9b300000a8027fae */ /* 0x000fe2000e921860 */
[----:B----4-:R-:W2:Y:S02]  /*31110*/  LDC R12, c[0x0][0x238] ;  /* 0x00008e00ff0c7b82 */ /* 0x010ea40000000800 */
[----:B------:R-:W-:-:S06]  /*31120*/  ISETP.GE.U32.AND P6, PT, R4, 0x7fffff10, PT ;  /* 0x7fffff100400780c */ /* 0x000fcc0003fc6070 */
[----:B------:R-:W4:Y:S01]  /*31130*/  LDC R13, c[0x0][0x230] ;  /* 0x00008c00ff0d7b82 */ /* 0x000f220000000800 */
[----:B------:R-:W-:Y:S01]  /*31140*/  ISETP.GE.U32.AND P5, PT, R6, 0x7fffff0c, PT ;  /* 0x7fffff0c0600780c */ /* 0x000fe20003fa6070 */
[----:B------:R-:W-:-:S04]  /*31150*/  IMAD.WIDE R166, R160, 0x4, R244 ;  /* 0x00000004a0a67825 */ /* 0x000fc800078e02f4 */
[----:B-1----:R-:W-:Y:S02]  /*31160*/  IMAD R9, R11, 0x74, RZ ;  /* 0x000000740b097824 */ /* 0x002fe400078e02ff */
[----:B------:R-:W-:Y:S01]  /*31170*/  IMAD.WIDE R164, R160, 0x4, R242 ;  /* 0x00000004a0a47825 */ /* 0x000fe200078e02f2 */
[----:B------:R-:W1:Y:S01]  /*31180*/  LDC R11, c[0x0][0x238] ;  /* 0x00008e00ff0b7b82 */ /* 0x000e620000000800 */
[C---:B------:R-:W-:Y:S01]  /*31190*/  IADD3 R4, R0.reuse, 0x100000, RZ ;  /* 0x0010000000047810 */ /* 0x040fe20007ffe0ff */
[----:B------:R-:W-:Y:S01]  /*311a0*/  LDGSTS.E [R8+-0x64000], desc[UR32][R166.64], !P6 ;  /* 0x9c000000a6087fae */ /* 0x000fe2000f121860 */
[----:B------:R-:W-:Y:S02]  /*311b0*/  VIADD R6, R0, 0x100000 ;  /* 0x0010000000067836 */ /* 0x000fe40000000000 */
[----:B------:R-:W-:-:S03]  /*311c0*/  IMAD.WIDE R162, R160, 0x4, R240 ;  /* 0x00000004a0a27825 */ /* 0x000fc600078e02f0 */
[----:B------:R3:W-:Y:S01]  /*311d0*/  LDGSTS.E [R6+-0x63f00], desc[UR32][R164.64], !P6 ;  /* 0x9c100000a4067fae */ /* 0x0007e2000f121860 */
[----:B------:R-:W-:-:S03]  /*311e0*/  IMAD.WIDE R160, R160, 0x4, R238 ;  /* 0x00000004a0a07825 */ /* 0x000fc600078e02ee */
[----:B------:R-:W-:Y:S01]  /*311f0*/  LDGSTS.E [R4+-0x63e00], desc[UR32][R162.64], !P6 ;  /* 0x9c200000a2047fae */ /* 0x000fe2000f121860 */
[----:B------:R-:W-:-:S03]  /*31200*/  IMAD.WIDE R158, R9, 0x4, R244 ;  /* 0x00000004099e7825 */ /* 0x000fc600078e02f4 */
[----:B------:R-:W-:Y:S01]  /*31210*/  LDGSTS.E [R3+-0x63d00], desc[UR32][R160.64], !P6 ;  /* 0x9c300000a0037fae */ /* 0x000fe2000f121860 */
[----:B------:R-:W-:-:S03]  /*31220*/  IMAD.WIDE R156, R9, 0x4, R242 ;  /* 0x00000004099c7825 */ /* 0x000fc600078e02f2 */
[----:B------:R-:W-:Y:S01]  /*31230*/  LDGSTS.E [R2+-0x63000], desc[UR32][R158.64], !P5 ;  /* 0x9d0000009e027fae */ /* 0x000fe2000e921860 */
[----:B---3--:R-:W-:Y:S02]  /*31240*/  VIADD R6, R10, 0xffffff87 ;  /* 0xffffff870a067836 */ /* 0x008fe40000000000 */
[C---:B------:R-:W-:Y:S01]  /*31250*/  IMAD.WIDE R16, R9.reuse, 0x4, R240 ;  /* 0x0000000409107825 */ /* 0x040fe200078e02f0 */
[----:B------:R-:W3:Y:S01]  /*31260*/  LDC R10, c[0x0][0x230] ;  /* 0x00008c00ff0a7b82 */ /* 0x000ee20000000800 */
[----:B------:R-:W-:Y:S02]  /*31270*/  LDGSTS.E [R4+-0x62f00], desc[UR32][R156.64], !P5 ;  /* 0x9d1000009c047fae */ /* 0x000fe4000e921860 */
[----:B------:R-:W-:Y:S01]  /*31280*/  IMAD.WIDE R14, R9, 0x4, R238 ;  /* 0x00000004090e7825 */ /* 0x000fe200078e02ee */
[----:B------:R-:W-:Y:S01]  /*31290*/  ISETP.GE.U32.AND P6, PT, R6, 0x7fffff08, PT ;  /* 0x7fffff080600780c */ /* 0x000fe20003fc6070 */
[----:B------:R-:W-:Y:S02]  /*312a0*/  STL.64 [R1+0x58], R16 ;  /* 0x0000581001007387 */ /* 0x000fe40000100a00 */
[----:B--2---:R-:W-:-:S02]  /*312b0*/  IMAD R8, R12, 0x78, RZ ;  /* 0x000000780c087824 */ /* 0x004fc400078e02ff */
[----:B------:R-:W-:Y:S01]  /*312c0*/  LDGSTS.E [R3+-0x62e00], desc[UR32][R16.64], !P5 ;  /* 0x9d20000010037fae */ /* 0x000fe2000e921860 */
[----:B----4-:R-:W-:Y:S01]  /*312d0*/  VIADD R9, R13, 0xffffff83 ;  /* 0xffffff830d097836 */ /* 0x010fe20000000000 */
[----:B------:R-:W2:Y:S02]  /*312e0*/  LDC R12, c[0x0][0x238] ;  /* 0x00008e00ff0c7b82 */ /* 0x000ea40000000800 */
[----:B------:R4:W-:Y:S04]  /*312f0*/  STL.64 [R1+0x60], R14 ;  /* 0x0000600e01007387 */ /* 0x0009e80000100a00 */
[----:B------:R4:W-:Y:S01]  /*31300*/  LDGSTS.E [R2+-0x62d00], desc[UR32][R14.64], !P5 ;  /* 0x9d3000000e027fae */ /* 0x0009e2000e921860 */
[----:B------:R-:W-:Y:S02]  /*31310*/  VIADD R6, R0, 0x100000 ;  /* 0x0010000000067836 */ /* 0x000fe40000000000 */
[C---:B------:R-:W-:Y:S01]  /*31320*/  IMAD.WIDE R24, R8.reuse, 0x4, R244 ;  /* 0x0000000408187825 */ /* 0x040fe200078e02f4 */
[----:B------:R-:W-:Y:S01]  /*31330*/  ISETP.GE.U32.AND P5, PT, R9, 0x7fffff04, PT ;  /* 0x7fffff040900780c */ /* 0x000fe20003fa6070 */
[----:B------:R-:W2:Y:S02]  /*31340*/  LDC R13, c[0x0][0x238] ;  /* 0x00008e00ff0d7b82 */ /* 0x000ea40000000800 */
[C---:B------:R-:W-:Y:S01]  /*31350*/  IMAD.WIDE R20, R8.reuse, 0x4, R242 ;  /* 0x0000000408147825 */ /* 0x040fe200078e02f2 */
[----:B------:R1:W-:Y:S05]  /*31360*/  LDGSTS.E [R6+-0x62000], desc[UR32][R24.64], !P6 ;  /* 0x9e00000018067fae */ /* 0x0003ea000f121860 */
[----:B----4-:R-:W4:Y:S01]  /*31370*/  LDC R14, c[0x0][0x230] ;  /* 0x00008c00ff0e7b82 */ /* 0x010f220000000800 */
[C---:B------:R-:W-:Y:S01]  /*31380*/  IMAD.WIDE R18, R8.reuse, 0x4, R240 ;  /* 0x0000000408127825 */ /* 0x040fe200078e02f0 */
[----:B------:R-:W-:Y:S03]  /*31390*/  STL.64 [R1+0x68], R24 ;  /* 0x0000681801007387 */ /* 0x000fe60000100a00 */
[----:B------:R-:W-:Y:S01]  /*313a0*/  IMAD.WIDE R16, R8, 0x4, R238 ;  /* 0x0000000408107825 */ /* 0x000fe200078e02ee */
[----:B------:R-:W-:Y:S02]  /*313b0*/  STL.64 [R1+0x80], R20 ;  /* 0x0000801401007387 */ /* 0x000fe40000100a00 */
[----:B------:R-:W2:Y:S01]  /*313c0*/  LDC R15, c[0x0][0x238] ;  /* 0x00008e00ff0f7b82 */ /* 0x000ea20000000800 */
[----:B-1----:R-:W-:Y:S01]  /*313d0*/  IMAD R6, R11, 0x7c, RZ ;  /* 0x0000007c0b067824 */ /* 0x002fe200078e02ff */
[----:B------:R-:W-:Y:S04]  /*313e0*/  LDGSTS.E [R4+-0x61f00], desc[UR32][R20.64], !P6 ;  /* 0x9e10000014047fae */ /* 0x000fe8000f121860 */
[----:B------:R1:W-:Y:S02]  /*313f0*/  STL.64 [R1+0x88], R18 ;  /* 0x0000881201007387 */ /* 0x0003e40000100a00 */
[----:B------:R-:W2:Y:S02]  /*31400*/  LDC R11, c[0x0][0x238] ;  /* 0x00008e00ff0b7b82 */ /* 0x000ea40000000800 */
[----:B------:R1:W-:Y:S01]  /*31410*/  LDGSTS.E [R3+-0x61e00], desc[UR32][R18.64], !P6 ;  /* 0x9e20000012037fae */ /* 0x0003e2000f121860 */
[----:B------:R-:W-:-:S03]  /*31420*/  IMAD.WIDE R8, R6, 0x4, R242 ;  /* 0x0000000406087825 */ /* 0x000fc600078e02f2 */
[----:B------:R3:W-:Y:S04]  /*31430*/  STL.64 [R1+0x90], R16 ;  /* 0x0000901001007387 */ /* 0x0007e80000100a00 */
[----:B------:R3:W-:Y:S01]  /*31440*/  LDGSTS.E [R2+-0x61d00], desc[UR32][R16.64], !P6 ;  /* 0x9e30000010027fae */ /* 0x0007e2000f121860 */
[----:B-1----:R-:W-:-:S05]  /*31450*/  IMAD.WIDE R18, R6, 0x4, R244 ;  /* 0x0000000406127825 */ /* 0x002fca00078e02f4 */
[----:B------:R1:W-:Y:S01]  /*31460*/  LDGSTS.E [R4+-0x61000], desc[UR32][R18.64], !P5 ;  /* 0x9f00000012047fae */ /* 0x0003e2000e921860 */
[----:B---3--:R-:W-:-:S03]  /*31470*/  IMAD.WIDE R16, R6, 0x4, R240 ;  /* 0x0000000406107825 */ /* 0x008fc600078e02f0 */
[----:B------:R-:W-:Y:S04]  /*31480*/  STL.64 [R1+0x98], R18 ;  /* 0x0000981201007387 */ /* 0x000fe80000100a00 */
[----:B------:R3:W-:Y:S01]  /*31490*/  STL.64 [R1+0xa8], R8 ;  /* 0x0000a80801007387 */ /* 0x0007e20000100a00 */
[----:B-1----:R-:W-:-:S03]  /*314a0*/  VIADD R4, R10, 0xfffffffe ;  /* 0xfffffffe0a047836 */ /* 0x002fc60000000000 */
[----:B------:R3:W-:Y:S04]  /*314b0*/  LDGSTS.E [R3+-0x60f00], desc[UR32][R8.64], !P5 ;  /* 0x9f10000008037fae */ /* 0x0007e8000e921860 */
[----:B------:R1:W-:Y:S01]  /*314c0*/  LDGSTS.E [R2+-0x60e00], desc[UR32][R16.64], !P5 ;  /* 0x9f20000010027fae */ /* 0x0003e2000e921860 */
[----:B------:R-:W-:Y:S01]  /*314d0*/  ISETP.GE.U32.AND P6, PT, R4, 0x7fffff7f, PT ;  /* 0x7fffff7f0400780c */ /* 0x000fe20003fc6070 */
[----:B---3--:R-:W-:-:S04]  /*314e0*/  IMAD.WIDE R8, R6, 0x4, R238 ;  /* 0x0000000406087825 */ /* 0x008fc800078e02ee */
[----:B----4-:R-:W-:Y:S01]  /*314f0*/  VIADD R6, R14, 0xfffffffa ;  /* 0xfffffffa0e067836 */ /* 0x010fe20000000000 */
[----:B-1----:R-:W-:Y:S01]  /*31500*/  LOP3.LUT R2, R5, 0x20, RZ, 0x3c, !PT ;  /* 0x0000002005027812 */ /* 0x002fe200078e3cff */
[----:B------:R-:W1:Y:S01]  /*31510*/  LDC R14, c[0x0][0x230] ;  /* 0x00008c00ff0e7b82 */ /* 0x000e620000000800 */
[----:B------:R3:W-:Y:S02]  /*31520*/  LDGSTS.E [R3+-0x60d00], desc[UR32][R8.64], !P5 ;  /* 0x9f30000008037fae */ /* 0x0007e4000e921860 */
[----:B------:R-:W-:Y:S02]  /*31530*/  IADD3 R2, R2, UR4, RZ ;  /* 0x0000000402027c10 */ /* 0x000fe4000fffe0ff */
[----:B------:R4:W-:Y:S01]  /*31540*/  STL.64 [R1+0xb0], R16 ;  /* 0x0000b01001007387 */ /* 0x0009e20000100a00 */
[----:B------:R-:W-:Y:S01]  /*31550*/  ISETP.GE.U32.AND P5, PT, R6, 0x7fffff7b, PT ;  /* 0x7fffff7b0600780c */ /* 0x000fe20003fa6070 */
[----:B------:R-:W-:Y:S02]  /*31560*/  IMAD R10, R7, 0x5, RZ ;  /* 0x00000005070a7824 */ /* 0x000fe400078e02ff */
[----:B------:R3:W-:Y:S01]  /*31570*/  STL.64 [R1+0xb8], R8 ;  /* 0x0000b80801007387 */ /* 0x0007e20000100a00 */
[----:B--2---:R-:W-:Y:S01]  /*31580*/  IMAD.WIDE R28, R12, 0x4, R244 ;  /* 0x000000040c1c7825 */ /* 0x004fe200078e02f4 */
[----:B----4-:R-:W2:Y:S03]  /*31590*/  LDC R16, c[0x0][0x230] ;  /* 0x00008c00ff107b82 */ /* 0x010ea60000000800 */
[----:B------:R-:W-:-:S04]  /*315a0*/  IMAD.WIDE R26, R13, 0x4, R242 ;  /* 0x000000040d1a7825 */ /* 0x000fc800078e02f2 */
[C---:B---3--:R-:W-:Y:S02]  /*315b0*/  VIADD R9, R2.reuse, 0x100000 ;  /* 0x0010000002097836 */ /* 0x048fe40000000000 */
[C---:B------:R-:W-:Y:S02]  /*315c0*/  VIADD R8, R2.reuse, 0x100000 ;  /* 0x0010000002087836 */ /* 0x040fe40000000000 */
[C---:B------:R-:W-:Y:S02]  /*315d0*/  VIADD R6, R2.reuse, 0x100000 ;  /* 0x0010000002067836 */ /* 0x040fe40000000000 */
[----:B------:R-:W-:Y:S01]  /*315e0*/  IMAD.WIDE R24, R11, 0x4, R240 ;  /* 0x000000040b187825 */ /* 0x000fe200078e02f0 */
[----:B------:R-:W-:Y:S03]  /*315f0*/  STL.64 [R1+0xc00], R28 ;  /* 0x000c001c01007387 */ /* 0x000fe60000100a00 */
[----:B------:R-:W-:Y:S01]  /*31600*/  VIADD R4, R2, 0x100000 ;  /* 0x0010000002047836 */ /* 0x000fe20000000000 */
[----:B------:R-:W-:Y:S01]  /*31610*/  LDGSTS.E [R9+-0x7fc00], desc[UR32][R28.64], !P6 ;  /* 0x804000001c097fae */ /* 0x000fe2000f121860 */
[----:B------:R-:W-:-:S04]  /*31620*/  IMAD.WIDE R20, R15, 0x4, R238 ;  /* 0x000000040f147825 */ /* 0x000fc800078e02ee */
[----:B------:R-:W-:Y:S02]  /*31630*/  VIADD R3, R2, 0x100000 ;  /* 0x0010000002037836 */ /* 0x000fe40000000000 */
[C---:B------:R-:W-:Y:S01]  /*31640*/  IMAD.WIDE R18, R10.reuse, 0x4, R244 ;  /* 0x000000040a127825 */ /* 0x040fe200078e02f4 */
[----:B------:R-:W-:Y:S04]  /*31650*/  STL.64 [R1+0xbf8], R26 ;  /* 0x000bf81a01007387 */ /* 0x000fe80000100a00 */
[----:B------:R3:W-:Y:S04]  /*31660*/  LDGSTS.E [R8+-0x7fb00], desc[UR32][R26.64], !P6 ;  /* 0x805000001a087fae */ /* 0x0007e8000f121860 */
[----:B------:R-:W-:Y:S04]  /*31670*/  STL.64 [R1+0xbf0], R24 ;  /* 0x000bf01801007387 */ /* 0x000fe80000100a00 */
[----:B------:R-:W-:Y:S01]  /*31680*/  LDGSTS.E [R6+-0x7fa00], desc[UR32][R24.64], !P6 ;  /* 0x8060000018067fae */ /* 0x000fe2000f121860 */
[----:B------:R-:W-:-:S03]  /*31690*/  IMAD.WIDE R12, R10, 0x4, R238 ;  /* 0x000000040a0c7825 */ /* 0x000fc600078e02ee */
[----:B------:R-:W-:Y:S01]  /*316a0*/  STL.64 [R1+0xbe8], R20 ;  /* 0x000be81401007387 */ /* 0x000fe20000100a00 */
[----:B---3--:R-:W-:-:S03]  /*316b0*/  IMAD.WIDE R8, R10, 0x4, R242 ;  /* 0x000000040a087825 */ /* 0x008fc600078e02f2 */
[----:B------:R-:W-:Y:S04]  /*316c0*/  LDGSTS.E [R4+-0x7f900], desc[UR32][R20.64], !P6 ;  /* 0x8070000014047fae */ /* 0x000fe8000f121860 */
[----:B------:R3:W-:Y:S04]  /*316d0*/  STL.64 [R1+0xba0], R18 ;  /* 0x000ba01201007387 */ /* 0x0007e80000100a00 */
[----:B------:R3:W-:Y:S04]  /*316e0*/  LDGSTS.E [R3+-0x7ec00], desc[UR32][R18.64], !P5 ;  /* 0x8140000012037fae */ /* 0x0007e8000e921860 */
[----:B------:R2:W-:Y:S04]  /*316f0*/  STL.64 [R1+0xb98], R8 ;  /* 0x000b980801007387 */ /* 0x0005e80000100a00 */
[----:B------:R1:W-:Y:S01]  /*31700*/  LDGSTS.E [R6+-0x7eb00], desc[UR32][R8.64], !P5 ;  /* 0x8150000008067fae */ /* 0x0003e2000e921860 */
[----:B---3--:R-:W-:-:S05]  /*31710*/  IMAD.WIDE R18, R10, 0x4, R240 ;  /* 0x000000040a127825 */ /* 0x008fca00078e02f0 */
[----:B------:R-:W-:Y:S01]  /*31720*/  STL.64 [R1+0xb90], R18 ;  /* 0x000b901201007387 */ /* 0x000fe20000100a00 */
[----:B-1----:R-:W-:-:S03]  /*31730*/  IADD3 R6, R14, -0xa, RZ ;  /* 0xfffffff60e067810 */ /* 0x002fc60007ffe0ff */
[----:B------:R-:W-:Y:S04]  /*31740*/  LDGSTS.E [R4+-0x7ea00], desc[UR32][R18.64], !P5 ;  /* 0x8160000012047fae */ /* 0x000fe8000e921860 */
[----:B------:R1:W-:Y:S04]  /*31750*/  STL.64 [R1+0xb88], R12 ;  /* 0x000b880c01007387 */ /* 0x0003e80000100a00 */
[----:B------:R1:W-:Y:S01]  /*31760*/  LDGSTS.E [R3+-0x7e900], desc[UR32][R12.64], !P5 ;  /* 0x817000000c037fae */ /* 0x0003e2000e921860 */
[----:B------:R-:W-:Y:S01]  /*31770*/  ISETP.GE.U32.AND P6, PT, R6, 0x7fffff77, PT ;  /* 0x7fffff770600780c */ /* 0x000fe20003fc6070 */
[----:B--2---:R-:W-:-:S02]  /*31780*/  VIADD R8, R16, 0xfffffff2 ;  /* 0xfffffff210087836 */ /* 0x004fc40000000000 */
[----:B------:R-:W-:Y:S01]  /*31790*/  IMAD R10, R7, 0x9, RZ ;  /* 0x00000009070a7824 */ /* 0x000fe200078e02ff */
[----:B-1----:R-:W1:Y:S02]  /*317a0*/  LDC R12, c[0x0][0x230] ;  /* 0x00008c00ff0c7b82 */ /* 0x002e640000000800 */
[----:B------:R-:W-:Y:S01]  /*317b0*/  ISETP.GE.U32.AND P5, PT, R8, 0x7fffff73, PT ;  /* 0x7fffff730800780c */ /* 0x000fe20003fa6070 */
[----:B------:R-:W-:Y:S02]  /*317c0*/  VIADD R9, R2, 0x100000 ;  /* 0x0010000002097836 */ /* 0x000fe40000000000 */
[----:B------:R-:W-:-:S03]  /*317d0*/  IMAD.WIDE R24, R10, 0x4, R244 ;  /* 0x000000040a187825 */ /* 0x000fc600078e02f4 */
[----:B------:R-:W2:Y:S01]  /*317e0*/  LDC R13, c[0x0][0x230] ;  /* 0x00008c00ff0d7b82 */ /* 0x000ea20000000800 */
[----:B------:R-:W-:Y:S01]  /*317f0*/  VIADD R8, R2, 0x100000 ;  /* 0x0010000002087836 */ /* 0x000fe20000000000 */
[----:B------:R-:W-:Y:S01]  /*31800*/  LDGSTS.E [R9+-0x7dc00], desc[UR32][R24.64], !P6 ;  /* 0x8240000018097fae */ /* 0x000fe2000f121860 */
[----:B------:R-:W-:-:S04]  /*31810*/  IMAD.WIDE R20, R10, 0x4, R242 ;  /* 0x000000040a147825 */ /* 0x000fc800078e02f2 */
[----:B------:R-:W-:Y:S01]  /*31820*/  IMAD R11, R7, 0xd, RZ ;  /* 0x0000000d070b7824 */ /* 0x000fe200078e02ff */
[----:B------:R3:W-:Y:S01]  /*31830*/  LDGSTS.E [R8+-0x7db00], desc[UR32][R20.64], !P6 ;  /* 0x8250000014087fae */ /* 0x0007e2000f121860 */
[----:B------:R-:W-:Y:S02]  /*31840*/  VIADD R6, R2, 0x100000 ;  /* 0x0010000002067836 */ /* 0x000fe40000000000 */
[----:B------:R-:W-:-:S04]  /*31850*/  IMAD.WIDE R18, R10, 0x4, R240 ;  /* 0x000000040a127825 */ /* 0x000fc800078e02f0 */
[----:B------:R-:W-:Y:S01]  /*31860*/  IMAD.WIDE R16, R10, 0x4, R238 ;  /* 0x000000040a107825 */ /* 0x000fe200078e02ee */
[----:B------:R-:W-:Y:S03]  /*31870*/  LDGSTS.E [R6+-0x7da00], desc[UR32][R18.64], !P6 ;  /* 0x8260000012067fae */ /* 0x000fe6000f121860 */
[C---:B------:R-:W-:Y:S01]  /*31880*/  IMAD.WIDE R14, R11.reuse, 0x4, R244 ;  /* 0x000000040b0e7825 */ /* 0x040fe200078e02f4 */
[----:B------:R-:W-:Y:S03]  /*31890*/  LDGSTS.E [R4+-0x7d900], desc[UR32][R16.64], !P6 ;  /* 0x8270000010047fae */ /* 0x000fe6000f121860 */
[----:B---3--:R-:W-:Y:S01]  /*318a0*/  IMAD.WIDE R8, R11, 0x4, R242 ;  /* 0x000000040b087825 */ /* 0x008fe200078e02f2 */
[----:B------:R-:W-:Y:S04]  /*318b0*/  LDGSTS.E [R3+-0x7cc00], desc[UR32][R14.64], !P5 ;  /* 0x834000000e037fae */ /* 0x000fe8000e921860 */
[----:B------:R1:W-:Y:S04]  /*318c0*/  LDGSTS.E [R6+-0x7cb00], desc[UR32][R8.64], !P5 ;  /* 0x8350000008067fae */ /* 0x0003e8000e921860 */
[----:B------:R-:W-:Y:S04]  /*318d0*/  STL.64 [R1+0xb38], R24 ;  /* 0x000b381801007387 */ /* 0x000fe80000100a00 */
[----:B------:R-:W-:Y:S01]  /*318e0*/  STL.64 [R1+0xb30], R20 ;  /* 0x000b301401007387 */ /* 0x000fe20000100a00 */
[----:B-1----:R-:W-:-:S03]  /*318f0*/  VIADD R6, R12, 0xffffffee ;  /* 0xffffffee0c067836 */ /* 0x002fc60000000000 */
[----:B------:R-:W-:Y:S01]  /*31900*/  STL.64 [R1+0xb28], R18 ;  /* 0x000b281201007387 */ /* 0x000fe20000100a00 */
[----:B------:R-:W1:Y:S03]  /*31910*/  LDC R12, c[0x0][0x230] ;  /* 0x00008c00ff0c7b82 */ /* 0x000e660000000800 */
[----:B------:R3:W-:Y:S01]  /*31920*/  STL.64 [R1+0xb20], R16 ;  /* 0x000b201001007387 */ /* 0x0007e20000100a00 */
[----:B------:R-:W-:-:S03]  /*31930*/  ISETP.GE.U32.AND P6, PT, R6, 0x7fffff6f, PT ;  /* 0x7fffff6f0600780c */ /* 0x000fc60003fc6070 */
[----:B------:R4:W-:Y:S01]  /*31940*/  STL.64 [R1+0xab8], R14 ;  /* 0x000ab80e01007387 */ /* 0x0009e20000100a00 */
[----:B------:R-:W-:-:S03]  /*31950*/  IMAD R10, R7, 0x11, RZ ;  /* 0x00000011070a7824 */ /* 0x000fc600078e02ff */
[----:B------:R2:W-:Y:S01]  /*31960*/  STL.64 [R1+0xab0], R8 ;  /* 0x000ab00801007387 */ /* 0x0005e20000100a00 */
[----:B---3--:R-:W-:-:S04]  /*31970*/  IMAD.WIDE R16, R11, 0x4, R240 ;  /* 0x000000040b107825 */ /* 0x008fc800078e02f0 */
[----:B----4-:R-:W-:Y:S01]  /*31980*/  IMAD.WIDE R14, R11, 0x4, R238 ;  /* 0x000000040b0e7825 */ /* 0x010fe200078e02ee */
[----:B------:R3:W-:Y:S01]  /*31990*/  LDGSTS.E [R4+-0x7ca00], desc[UR32][R16.64], !P5 ;  /* 0x8360000010047fae */ /* 0x0007e2000e921860 */
[----:B--2---:R-:W-:-:S03]  /*319a0*/  IADD3 R8, R13, -0x16, RZ ;  /* 0xffffffea0d087810 */ /* 0x004fc60007ffe0ff */
[----:B------:R2:W-:Y:S01]  /*319b0*/  LDGSTS.E [R3+-0x7c900], desc[UR32][R14.64], !P5 ;  /* 0x837000000e037fae */ /* 0x0005e2000e921860 */
[----:B------:R-:W4:Y:S01]  /*319c0*/  LDC R13, c[0x0][0x230] ;  /* 0x00008c00ff0d7b82 */ /* 0x000f220000000800 */
[----:B------:R-:W-:Y:S01]  /*319d0*/  ISETP.GE.U32.AND P5, PT, R8, 0x7fffff6b, PT ;  /* 0x7fffff6b0800780c */ /* 0x000fe20003fa6070 */
[----:B------:R-:W-:Y:S02]  /*319e0*/  VIADD R9, R2, 0x100000 ;  /* 0x0010000002097836 */ /* 0x000fe40000000000 */
[----:B------:R-:W-:Y:S01]  /*319f0*/  IMAD.WIDE R24, R10, 0x4, R244 ;  /* 0x000000040a187825 */ /* 0x000fe200078e02f4 */
[----:B------:R3:W-:Y:S03]  /*31a00*/  STL.64 [R1+0xaa8], R16 ;  /* 0x000aa81001007387 */ /* 0x0007e60000100a00 */
[----:B------:R-:W-:Y:S02]  /*31a10*/  VIADD R8, R2, 0x100000 ;  /* 0x0010000002087836 */ /* 0x000fe40000000000 */
[----:B------:R-:W-:Y:S01]  /*31a20*/  IMAD.WIDE R20, R10, 0x4, R242 ;  /* 0x000000040a147825 */ /* 0x000fe200078e02f2 */
[----:B------:R2:W-:Y:S03]  /*31a30*/  STL.64 [R1+0xa98], R14 ;  /* 0x000a980e01007387 */ /* 0x0005e60000100a00 */
[----:B------:R-:W-:Y:S01]  /*31a40*/  IMAD R11, R7, 0x15, RZ ;  /* 0x00000015070b7824 */ /* 0x000fe200078e02ff */
[----:B------:R-:W-:Y:S01]  /*31a50*/  LDGSTS.E [R9+-0x7bc00], desc[UR32][R24.64], !P6 ;  /* 0x8440000018097fae */ /* 0x000fe2000f121860 */
[----:B------:R-:W-:-:S02]  /*31a60*/  VIADD R6, R2, 0x100000 ;  /* 0x0010000002067836 */ /* 0x000fc40000000000 */
[C---:B------:R-:W-:Y:S01]  /*31a70*/  IMAD.WIDE R18, R10.reuse, 0x4, R240 ;  /* 0x000000040a127825 */ /* 0x040fe200078e02f0 */
[----:B------:R1:W-:Y:S03]  /*31a80*/  LDGSTS.E [R8+-0x7bb00], desc[UR32][R20.64], !P6 ;  /* 0x8450000014087fae */ /* 0x0003e6000f121860 */
[----:B---3--:R-:W-:Y:S01]  /*31a90*/  IMAD.WIDE R16, R10, 0x4, R238 ;  /* 0x000000040a107825 */ /* 0x008fe200078e02ee */
[----:B------:R-:W-:Y:S03]  /*31aa0*/  LDGSTS.E [R6+-0x7ba00], desc[UR32][R18.64], !P6 ;  /* 0x8460000012067fae */ /* 0x000fe6000f121860 */
[C---:B--2---:R-:W-:Y:S01]  /*31ab0*/  IMAD.WIDE R14, R11.reuse, 0x4, R244 ;  /* 0x000000040b0e7825 */ /* 0x044fe200078e02f4 */
[----:B------:R-:W-:Y:S03]  /*31ac0*/  LDGSTS.E [R4+-0x7b900], desc[UR32][R16.64], !P6 ;  /* 0x8470000010047fae */ /* 0x000fe6000f121860 */
[----:B-1----:R-:W-:Y:S01]  /*31ad0*/  IMAD.WIDE R8, R11, 0x4, R242 ;  /* 0x000000040b087825 */ /* 0x002fe200078e02f2 */
        /* <DEDUP_REMOVED lines=9> */
[----:B------:R3:W-:Y:S04]  /*31b70*/  STL.64 [R1+0x8b8], R14 ;  /* 0x0008b80e01007387 */ /* 0x0007e80000100a00 */
[----:B------:R4:W-:Y:S01]  /*31b80*/  STL.64 [R1+0x8a8], R8 ;  /* 0x0008a80801007387 */ /* 0x0009e20000100a00 */
[----:B--2---:R-:W-:-:S04]  /*31b90*/  IMAD.WIDE R16, R11, 0x4, R240 ;  /* 0x000000040b107825 */ /* 0x004fc800078e02f0 */
[----:B---3--:R-:W-:Y:S01]  /*31ba0*/  IMAD.WIDE R14, R11, 0x4, R238 ;  /* 0x000000040b0e7825 */ /* 0x008fe200078e02ee */
[----:B------:R2:W-:Y:S03]  /*31bb0*/  LDGSTS.E [R4+-0x7aa00], desc[UR32][R16.64], !P5 ;  /* 0x8560000010047fae */ /* 0x0005e6000e921860 */
[----:B----4-:R-:W-:Y:S01]  /*31bc0*/  VIADD R8, R13, 0xffffffe2 ;  /* 0xffffffe20d087836 */ /* 0x010fe20000000000 */
[----:B------:R3:W-:Y:S01]  /*31bd0*/  LDGSTS.E [R3+-0x7a900], desc[UR32][R14.64], !P5 ;  /* 0x857000000e037fae */ /* 0x0007e2000e921860 */
[----:B------:R-:W4:Y:S01]  /*31be0*/  LDC R13, c[0x0][0x230] ;  /* 0x00008c00ff0d7b82 */ /* 0x000f220000000800 */
[C---:B------:R-:W-:Y:S02]  /*31bf0*/  IMAD R10, R7.reuse, 0x19, RZ ;  /* 0x00000019070a7824 */ /* 0x040fe400078e02ff */
[----:B------:R-:W-:Y:S01]  /*31c00*/  ISETP.GE.U32.AND P5, PT, R8, 0x7fffff63, PT ;  /* 0x7fffff630800780c */ /* 0x000fe20003fa6070 */
[C---:B------:R-:W-:Y:S01]  /*31c10*/  VIADD R8, R2.reuse, 0x100000 ;  /* 0x0010000002087836 */ /* 0x040fe20000000000 */
[----:B------:R-:W-:Y:S01]  /*31c20*/  IADD3 R9, R2, 0x100000, RZ ;  /* 0x0010000002097810 */ /* 0x000fe20007ffe0ff */
[C---:B------:R-:W-:Y:S01]  /*31c30*/  IMAD.WIDE R24, R10.reuse, 0x4, R244 ;  /* 0x000000040a187825 */ /* 0x040fe200078e02f4 */
[----:B------:R2:W-:Y:S03]  /*31c40*/  STL.64 [R1+0x890], R16 ;  /* 0x0008901001007387 */ /* 0x0005e60000100a00 */
[----:B------:R-:W-:Y:S01]  /*31c50*/  IMAD.WIDE R20, R10, 0x4, R242 ;  /* 0x000000040a147825 */ /* 0x000fe200078e02f2 */
[----:B------:R3:W-:Y:S03]  /*31c60*/  STL.64 [R1+0x888], R14 ;  /* 0x0008880e01007387 */ /* 0x0007e60000100a00 */
[----:B------:R-:W-:Y:S01]  /*31c70*/  IMAD R11, R7, 0x1d, RZ ;  /* 0x0000001d070b7824 */ /* 0x000fe200078e02ff */
[----:B------:R-:W-:Y:S01]  /*31c80*/  LDGSTS.E [R9+-0x79c00], desc[UR32][R24.64], !P6 ;  /* 0x8640000018097fae */ /* 0x000fe2000f121860 */
[----:B------:R-:W-:-:S02]  /*31c90*/  VIADD R6, R2, 0x100000 ;  /* 0x0010000002067836 */ /* 0x000fc40000000000 */
[C---:B------:R-:W-:Y:S01]  /*31ca0*/  IMAD.WIDE R18, R10.reuse, 0x4, R240 ;  /* 0x000000040a127825 */ /* 0x040fe200078e02f0 */
[----:B------:R1:W-:Y:S03]  /*31cb0*/  LDGSTS.E [R8+-0x79b00], desc[UR32][R20.64], !P6 ;  /* 0x8650000014087fae */ /* 0x0003e6000f121860 */
[----:B--2---:R-:W-:Y:S01]  /*31cc0*/  IMAD.WIDE R16, R10, 0x4, R238 ;  /* 0x000000040a107825 */ /* 0x004fe200078e02ee */
[----:B------:R-:W-:Y:S03]  /*31cd0*/  LDGSTS.E [R6+-0x79a00], desc[UR32][R18.64], !P6 ;  /* 0x8660000012067fae */ /* 0x000fe6000f121860 */
[C---:B---3--:R-:W-:Y:S01]  /*31ce0*/  IMAD.WIDE R14, R11.reuse, 0x4, R244 ;  /* 0x000000040b0e7825 */ /* 0x048fe200078e02f4 */
        /* <DEDUP_REMOVED lines=54> */
[----:B------:R-:W-:Y:S02]  /*32050*/  IMAD R10, R7, 0x29, RZ ;  /* 0x00000029070a7824 */ /* 0x000fe400078e02ff */
[----:B------:R-:W-:Y:S01]  /*32060*/  ISETP.GE.U32.AND P5, PT, R8, 0x7fffff53, PT ;  /* 0x7fffff530800780c */ /* 0x000fe20003fa6070 */
[----:B------:R-:W-:-:S02]  /*32070*/  VIADD R9, R2, 0x100000 ;  /* 0x0010000002097836 */ /* 0x000fc40000000000 */
[----:B------:R-:W-:Y:S01]  /*32080*/  IMAD.WIDE R24, R10, 0x4, R244 ;  /* 0x000000040a187825 */ /* 0x000fe200078e02f4 */
[----:B------:R2:W-:Y:S03]  /*32090*/  STL.64 [R1+0x5c8], R16 ;  /* 0x0005c81001007387 */ /* 0x0005e60000100a00 */
[----:B------:R-:W-:Y:S02]  /*320a0*/  VIADD R8, R2, 0x100000 ;  /* 0x0010000002087836 */ /* 0x000fe40000000000 */
[----:B------:R-:W-:Y:S01]  /*320b0*/  IMAD.WIDE R20, R10, 0x4, R242 ;  /* 0x000000040a147825 */ /* 0x000fe200078e02f2 */
[----:B------:R-:W-:-:S03]  /*320c0*/  IADD3 R6, R2, 0x100000, RZ ;  /* 0x0010000002067810 */ /* 0x000fc60007ffe0ff */
[----:B------:R-:W-:Y:S01]  /*320d0*/  IMAD R11, R7, 0x2d, RZ ;  /* 0x0000002d070b7824 */ /* 0x000fe200078e02ff */
[----:B------:R3:W-:Y:S01]  /*320e0*/  STL.64 [R1+0x5c0], R14 ;  /* 0x0005c00e01007387 */ /* 0x0007e20000100a00 */
[----:B------:R-:W-:-:S03]  /*320f0*/  IMAD.WIDE R18, R10, 0x4, R240 ;  /* 0x000000040a127825 */ /* 0x000fc600078e02f0 */
[----:B------:R-:W-:Y:S01]  /*32100*/  LDGSTS.E [R9+-0x75c00], desc[UR32][R24.64], !P6 ;  /* 0x8a40000018097fae */ /* 0x000fe2000f121860 */
[----:B--2---:R-:W-:-:S03]  /*32110*/  IMAD.WIDE R16, R10, 0x4, R238 ;  /* 0x000000040a107825 */ /* 0x004fc600078e02ee */
[----:B------:R2:W-:Y:S01]  /*32120*/  LDGSTS.E [R8+-0x75b00], desc[UR32][R20.64], !P6 ;  /* 0x8a50000014087fae */ /* 0x0005e2000f121860 */
[----:B---3--:R-:W-:-:S03]  /*32130*/  IMAD.WIDE R14, R11, 0x4, R244 ;  /* 0x000000040b0e7825 */ /* 0x008fc600078e02f4 */
[----:B------:R-:W-:Y:S04]  /*32140*/  LDGSTS.E [R6+-0x75a00], desc[UR32][R18.64], !P6 ;  /* 0x8a60000012067fae */ /* 0x000fe8000f121860 */
[----:B------:R-:W-:Y:S01]  /*32150*/  LDGSTS.E [R4+-0x75900], desc[UR32][R16.64], !P6 ;  /* 0x8a70000010047fae */ /* 0x000fe2000f121860 */
[----:B--2---:R-:W-:-:S03]  /*32160*/  IMAD.WIDE R8, R11, 0x4, R242 ;  /* 0x000000040b087825 */ /* 0x004fc600078e02f2 */
        /* <DEDUP_REMOVED lines=36> */
[----:B------:R-:W-:Y:S04]  /*323b0*/  STL.64 [R1+0x280], R24 ;  /* 0x0002801801007387 */ /* 0x000fe80000100a00 */
[----:B------:R1:W-:Y:S04]  /*323c0*/  LDGSTS.E [R6+-0x72b00], desc[UR32][R8.64], !P5 ;  /* 0x8d50000008067fae */ /* 0x0003e8000e921860 */
[----:B------:R-:W-:Y:S04]  /*323d0*/  STL.64 [R1+0x290], R20 ;  /* 0x0002901401007387 */ /* 0x000fe80000100a00 */
[----:B------:R-:W-:Y:S01]  /*323e0*/  STL.64 [R1+0x298], R18 ;  /* 0x0002981201007387 */ /* 0x000fe20000100a00 */
[----:B-1----:R-:W-:-:S03]  /*323f0*/  IADD3 R6, R12, -0x3a, RZ ;  /* 0xffffffc60c067810 */ /* 0x002fc60007ffe0ff */
[----:B------:R1:W-:Y:S01]  /*32400*/  STL.64 [R1+0x2a0], R16 ;  /* 0x0002a01001007387 */ /* 0x0003e20000100a00 */
[----:B------:R-:W2:Y:S01]  /*32410*/  LDC R12, c[0x0][0x230] ;  /* 0x00008c00ff0c7b82 */ /* 0x000ea20000000800 */
[----:B------:R-:W-:Y:S02]  /*32420*/  ISETP.GE.U32.AND P6, PT, R6, 0x7fffff47, PT ;  /* 0x7fffff470600780c */ /* 0x000fe40003fc6070 */
[----:B------:R3:W-:Y:S04]  /*32430*/  STL.64 [R1+0x2a8], R14 ;  /* 0x0002a80e01007387 */ /* 0x0007e80000100a00 */
[----:B------:R4:W-:Y:S01]  /*32440*/  STL.64 [R1+0x2b8], R8 ;  /* 0x0002b80801007387 */ /* 0x0009e20000100a00 */
[----:B-1----:R-:W-:-:S04]  /*32450*/  IMAD.WIDE R16, R11, 0x4, R240 ;  /* 0x000000040b107825 */ /* 0x002fc800078e02f0 */
        /* <DEDUP_REMOVED lines=18> */
[----:B-1----:R-:W-:Y:S01]  /*32580*/  IMAD.WIDE R16, R10, 0x4, R238 ;  /* 0x000000040a107825 */ /* 0x002fe200078e02ee */
[----:B------:R-:W-:Y:S03]  /*32590*/  LDGSTS.E [R6+-0x71a00], desc[UR32][R18.64], !P6 ;  /* 0x8e60000012067fae */ /* 0x000fe6000f121860 */
[C---:B---3--:R-:W-:Y:S01]  /*325a0*/  IMAD.WIDE R14, R11.reuse, 0x4, R244 ;  /* 0x000000040b0e7825 */ /* 0x048fe200078e02f4 */
[----:B------:R-:W-:Y:S03]  /*325b0*/  LDGSTS.E [R4+-0x71900], desc[UR32][R16.64], !P6 ;  /* 0x8e70000010047fae */ /* 0x000fe6000f121860 */
[----:B--2---:R-:W-:Y:S01]  /*325c0*/  IMAD.WIDE R8, R11, 0x4, R242 ;  /* 0x000000040b087825 */ /* 0x004fe200078e02f2 */
        /* <DEDUP_REMOVED lines=12> */
[----:B--2---:R-:W-:-:S04]  /*32690*/  IMAD.WIDE R16, R11, 0x4, R240 ;  /* 0x000000040b107825 */ /* 0x004fc800078e02f0 */
[----:B---3--:R-:W-:Y:S01]  /*326a0*/  IMAD.WIDE R14, R11, 0x4, R238 ;  /* 0x000000040b0e7825 */ /* 0x008fe200078e02ee */
[----:B------:R2:W-:Y:S01]  /*326b0*/  LDGSTS.E [R4+-0x70a00], desc[UR32][R16.64], !P5 ;  /* 0x8f60000010047fae */ /* 0x0005e2000e921860 */
[----:B----4-:R-:W-:-:S03]  /*326c0*/  IADD3 R8, R13, -0x46, RZ ;  /* 0xffffffba0d087810 */ /* 0x010fc60007ffe0ff */
        /* <DEDUP_REMOVED lines=67> */
[----:B------:R-:W-:Y:S03]  /*32b00*/  LDGSTS.E [R4+-0x6ca00], desc[UR32][R16.64], !P5 ;  /* 0x9360000010047fae */ /* 0x000fe6000e921860 */
[----:B----4-:R-:W-:Y:S01]  /*32b10*/  VIADD R8, R13, 0xffffffaa ;  /* 0xffffffaa0d087836 */ /* 0x010fe20000000000 */
[----:B------:R2:W-:Y:S01]  /*32b20*/  LDGSTS.E [R3+-0x6c900], desc[UR32][R14.64], !P5 ;  /* 0x937000000e037fae */ /* 0x0005e2000e921860 */
[----:B------:R-:W3:Y:S01]  /*32b30*/  LDC R13, c[0x0][0x230] ;  /* 0x00008c00ff0d7b82 */ /* 0x000ee20000000800 */
[C---:B------:R-:W-:Y:S02]  /*32b40*/  IMAD R10, R7.reuse, 0x51, RZ ;  /* 0x00000051070a7824 */ /* 0x040fe400078e02ff */
[----:B------:R-:W-:Y:S01]  /*32b50*/  ISETP.GE.U32.AND P5, PT, R8, 0x7fffff2b, PT ;  /* 0x7fffff2b0800780c */ /* 0x000fe20003fa6070 */
[C---:B------:R-:W-:Y:S01]  /*32b60*/  VIADD R9, R2.reuse, 0x100000 ;  /* 0x0010000002097836 */ /* 0x040fe20000000000 */
[----:B------:R-:W-:Y:S01]  /*32b70*/  IADD3 R8, R2, 0x100000, RZ ;  /* 0x0010000002087810 */ /* 0x000fe20007ffe0ff */
[C---:B------:R-:W-:Y:S01]  /*32b80*/  IMAD.WIDE R26, R10.reuse, 0x4, R244 ;  /* 0x000000040a1a7825 */ /* 0x040fe200078e02f4 */
[----:B------:R-:W-:Y:S03]  /*32b90*/  STL.64 [R1+0x3c0], R16 ;  /* 0x0003c01001007387 */ /* 0x000fe60000100a00 */
[----:B------:R-:W-:Y:S01]  /*32ba0*/  IMAD.WIDE R24, R10, 0x4, R242 ;  /* 0x000000040a187825 */ /* 0x000fe200078e02f2 */
[----:B------:R2:W-:Y:S03]  /*32bb0*/  STL.64 [R1+0x3c8], R14 ;  /* 0x0003c80e01007387 */ /* 0x0005e60000100a00 */
[----:B------:R-:W-:Y:S01]  /*32bc0*/  IMAD R11, R7, 0x55, RZ ;  /* 0x00000055070b7824 */ /* 0x000fe200078e02ff */
[----:B------:R-:W-:Y:S01]  /*32bd0*/  LDGSTS.E [R9+-0x6bc00], desc[UR32][R26.64], !P6 ;  /* 0x944000001a097fae */ /* 0x000fe2000f121860 */
[----:B------:R-:W-:-:S02]  /*32be0*/  VIADD R6, R2, 0x100000 ;  /* 0x0010000002067836 */ /* 0x000fc40000000000 */
[C---:B------:R-:W-:Y:S01]  /*32bf0*/  IMAD.WIDE R20, R10.reuse, 0x4, R240 ;  /* 0x000000040a147825 */ /* 0x040fe200078e02f0 */
[----:B------:R4:W-:Y:S03]  /*32c00*/  LDGSTS.E [R8+-0x6bb00], desc[UR32][R24.64], !P6 ;  /* 0x9450000018087fae */ /* 0x0009e6000f121860 */
[----:B------:R-:W-:Y:S01]  /*32c10*/  IMAD.WIDE R18, R10, 0x4, R238 ;  /* 0x000000040a127825 */ /* 0x000fe200078e02ee */
[----:B--2---:R-:W2:Y:S01]  /*32c20*/  LDC R14, c[0x0][0x238] ;  /* 0x00008e00ff0e7b82 */ /* 0x004ea20000000800 */
[----:B------:R-:W-:Y:S02]  /*32c30*/  LDGSTS.E [R6+-0x6ba00], desc[UR32][R20.64], !P6 ;  /* 0x9460000014067fae */ /* 0x000fe4000f121860 */
[C---:B------:R-:W-:Y:S02]  /*32c40*/  IMAD.WIDE R16, R11.reuse, 0x4, R244 ;  /* 0x000000040b107825 */ /* 0x040fe400078e02f4 */
[----:B------:R-:W-:Y:S02]  /*32c50*/  LDGSTS.E [R4+-0x6b900], desc[UR32][R18.64], !P6 ;  /* 0x9470000012047fae */ /* 0x000fe4000f121860 */
[----:B----4-:R-:W-:-:S02]  /*32c60*/  IMAD.WIDE R8, R11, 0x4, R242 ;  /* 0x000000040b087825 */ /* 0x010fc400078e02f2 */
[----:B------:R-:W-:Y:S01]  /*32c70*/  LDGSTS.E [R3+-0x6ac00], desc[UR32][R16.64], !P5 ;  /* 0x9540000010037fae */ /* 0x000fe2000e921860 */
[----:B------:R-:W4:Y:S03]  /*32c80*/  LDC R15, c[0x0][0x238] ;  /* 0x00008e00ff0f7b82 */ /* 0x000f260000000800 */
        /* <DEDUP_REMOVED lines=10> */
[----:B---3--:R-:W-:-:S04]  /*32d30*/  IMAD.WIDE R18, R11, 0x4, R240 ;  /* 0x000000040b127825 */ /* 0x008fc800078e02f0 */
[----:B--2---:R-:W-:Y:S01]  /*32d40*/  IMAD.WIDE R16, R11, 0x4, R238 ;  /* 0x000000040b107825 */ /* 0x004fe200078e02ee */
[----:B------:R-:W-:Y:S03]  /*32d50*/  LDGSTS.E [R4+-0x6aa00], desc[UR32][R18.64], !P5 ;  /* 0x9560000012047fae */ /* 0x000fe6000e921860 */
[----:B------:R-:W-:Y:S01]  /*32d60*/  VIADD R8, R13, 0xffffffa2 ;  /* 0xffffffa20d087836 */ /* 0x000fe20000000000 */
[----:B------:R2:W-:Y:S01]  /*32d70*/  LDGSTS.E [R3+-0x6a900], desc[UR32][R16.64], !P5 ;  /* 0x9570000010037fae */ /* 0x0005e2000e921860 */
[----:B------:R-:W3:Y:S01]  /*32d80*/  LDC R13, c[0x0][0x230] ;  /* 0x00008c00ff0d7b82 */ /* 0x000ee20000000800 */
[----:B------:R-:W-:Y:S02]  /*32d90*/  IMAD R10, R7, 0x59, RZ ;  /* 0x00000059070a7824 */ /* 0x000fe400078e02ff */
[----:B------:R-:W-:Y:S01]  /*32da0*/  ISETP.GE.U32.AND P5, PT, R8, 0x7fffff23, PT ;  /* 0x7fffff230800780c */ /* 0x000fe20003fa6070 */
[----:B------:R-:W-:-:S02]  /*32db0*/  VIADD R9, R2, 0x100000 ;  /* 0x0010000002097836 */ /* 0x000fc40000000000 */
[----:B------:R-:W-:Y:S01]  /*32dc0*/  IMAD.WIDE R28, R10, 0x4, R244 ;  /* 0x000000040a1c7825 */ /* 0x000fe200078e02f4 */
[----:B------:R-:W-:Y:S03]  /*32dd0*/  STL.64 [R1+0x410], R18 ;  /* 0x0004101201007387 */ /* 0x000fe60000100a00 */
[----:B------:R-:W-:Y:S02]  /*32de0*/  VIADD R8, R2, 0x100000 ;  /* 0x0010000002087836 */ /* 0x000fe40000000000 */
[----:B------:R-:W-:Y:S01]  /*32df0*/  IMAD.WIDE R26, R10, 0x4, R242 ;  /* 0x000000040a1a7825 */ /* 0x000fe200078e02f2 */
[----:B------:R2:W-:Y:S01]  /*32e00*/  STL.64 [R1+0x418], R16 ;  /* 0x0004181001007387 */ /* 0x0005e20000100a00 */
[----:B------:R-:W-:Y:S02]  /*32e10*/  IADD3 R6, R2, 0x100000, RZ ;  /* 0x0010000002067810 */ /* 0x000fe40007ffe0ff */
[----:B------:R-:W-:Y:S01]  /*32e20*/  IMAD R11, R14, 0x5d, RZ ;  /* 0x0000005d0e0b7824 */ /* 0x000fe200078e02ff */
[----:B------:R-:W-:Y:S01]  /*32e30*/  LDGSTS.E [R9+-0x69c00], desc[UR32][R28.64], !P6 ;  /* 0x964000001c097fae */ /* 0x000fe2000f121860 */
[C---:B------:R-:W-:Y:S01]  /*32e40*/  IMAD.WIDE R24, R10.reuse, 0x4, R240 ;  /* 0x000000040a187825 */ /* 0x040fe200078e02f0 */
[----:B------:R-:W4:Y:S02]  /*32e50*/  LDC R14, c[0x0][0x238] ;  /* 0x00008e00ff0e7b82 */ /* 0x000f240000000800 */
[----:B------:R1:W-:Y:S01]  /*32e60*/  LDGSTS.E [R8+-0x69b00], desc[UR32][R26.64], !P6 ;  /* 0x965000001a087fae */ /* 0x0003e2000f121860 */
[----:B------:R-:W-:-:S03]  /*32e70*/  IMAD.WIDE R20, R10, 0x4, R238 ;  /* 0x000000040a147825 */ /* 0x000fc600078e02ee */
[----:B------:R-:W-:Y:S02]  /*32e80*/  LDGSTS.E [R6+-0x69a00], desc[UR32][R24.64], !P6 ;  /* 0x9660000018067fae */ /* 0x000fe4000f121860 */
[----:B--2---:R-:W2:Y:S01]  /*32e90*/  LDC R16, c[0x0][0x238] ;  /* 0x00008e00ff107b82 */ /* 0x004ea20000000800 */
[C---:B------:R-:W-:Y:S01]  /*32ea0*/  IMAD.WIDE R18, R11.reuse, 0x4, R244 ;  /* 0x000000040b127825 */ /* 0x040fe200078e02f4 */
[----:B------:R-:W-:Y:S03]  /*32eb0*/  LDGSTS.E [R4+-0x69900], desc[UR32][R20.64], !P6 ;  /* 0x9670000014047fae */ /* 0x000fe6000f121860 */
[----:B-1----:R-:W-:Y:S01]  /*32ec0*/  IMAD.WIDE R8, R11, 0x4, R242 ;  /* 0x000000040b087825 */ /* 0x002fe200078e02f2 */
[----:B------:R-:W-:Y:S02]  /*32ed0*/  LDGSTS.E [R3+-0x68c00], desc[UR32][R18.64], !P5 ;  /* 0x9740000012037fae */ /* 0x000fe4000e921860 */
[----:B------:R-:W1:Y:S02]  /*32ee0*/  LDC R17, c[0x0][0x238] ;  /* 0x00008e00ff117b82 */ /* 0x000e640000000800 */
[----:B------:R3:W-:Y:S04]  /*32ef0*/  LDGSTS.E [R6+-0x68b00], desc[UR32][R8.64], !P5 ;  /* 0x9750000008067fae */ /* 0x0007e8000e921860 */
[----:B------:R-:W-:Y:S04]  /*32f00*/  STL.64 [R1+0x420], R28 ;  /* 0x0004201c01007387 */ /* 0x000fe80000100a00 */
[----:B------:R-:W-:Y:S01]  /*32f10*/  STL.64 [R1+0x430], R26 ;  /* 0x0004301a01007387 */ /* 0x000fe20000100a00 */
[----:B---3--:R-:W-:-:S03]  /*32f20*/  VIADD R6, R12, 0xffffff9e ;  /* 0xffffff9e0c067836 */ /* 0x008fc60000000000 */
[----:B------:R-:W-:Y:S01]  /*32f30*/  STL.64 [R1+0x438], R24 ;  /* 0x0004381801007387 */ /* 0x000fe20000100a00 */
[----:B------:R-:W3:Y:S03]  /*32f40*/  LDC R12, c[0x0][0x230] ;  /* 0x00008c00ff0c7b82 */ /* 0x000ee60000000800 */
[----:B------:R4:W-:Y:S01]  /*32f50*/  STL.64 [R1+0x440], R20 ;  /* 0x0004401401007387 */ /* 0x0009e20000100a00 */
[----:B------:R-:W-:-:S03]  /*32f60*/  ISETP.GE.U32.AND P6, PT, R6, 0x7fffff1f, PT ;  /* 0x7fffff1f0600780c */ /* 0x000fc60003fc6070 */
[----:B------:R2:W-:Y:S04]  /*32f70*/  STL.64 [R1+0x448], R18 ;  /* 0x0004481201007387 */ /* 0x0005e80000100a00 */
[----:B------:R2:W-:Y:S01]  /*32f80*/  STL.64 [R1+0x460], R8 ;  /* 0x0004600801007387 */ /* 0x0005e20000100a00 */
[----:B----4-:R-:W-:-:S04]  /*32f90*/  IMAD.WIDE R20, R11, 0x4, R240 ;  /* 0x000000040b147825 */ /* 0x010fc800078e02f0 */
[----:B--2---:R-:W-:Y:S01]  /*32fa0*/  IMAD.WIDE R18, R11, 0x4, R238 ;  /* 0x000000040b127825 */ /* 0x004fe200078e02ee */
[----:B------:R2:W-:Y:S03]  /*32fb0*/  LDGSTS.E [R4+-0x68a00], desc[UR32][R20.64], !P5 ;  /* 0x9760000014047fae */ /* 0x0005e6000e921860 */
[----:B------:R-:W-:Y:S01]  /*32fc0*/  VIADD R8, R13, 0xffffff9a ;  /* 0xffffff9a0d087836 */ /* 0x000fe20000000000 */
[----:B------:R4:W-:Y:S01]  /*32fd0*/  LDGSTS.E [R3+-0x68900], desc[UR32][R18.64], !P5 ;  /* 0x9770000012037fae */ /* 0x0009e2000e921860 */
[----:B------:R-:W1:Y:S01]  /*32fe0*/  LDC R13, c[0x0][0x230] ;  /* 0x00008c00ff0d7b82 */ /* 0x000e620000000800 */
[----:B------:R-:W-:Y:S02]  /*32ff0*/  IMAD R10, R15, 0x61, RZ ;  /* 0x000000610f0a7824 */ /* 0x000fe400078e02ff */
[----:B------:R-:W-:Y:S01]  /*33000*/  ISETP.GE.U32.AND P5, PT, R8, 0x7fffff1b, PT ;  /* 0x7fffff1b0800780c */ /* 0x000fe20003fa6070 */
[----:B------:R-:W-:-:S02]  /*33010*/  VIADD R9, R2, 0x100000 ;  /* 0x0010000002097836 */ /* 0x000fc40000000000 */
[----:B------:R-:W-:Y:S01]  /*33020*/  IMAD.WIDE R28, R10, 0x4, R244 ;  /* 0x000000040a1c7825 */ /* 0x000fe200078e02f4 */
[----:B------:R2:W-:Y:S01]  /*33030*/  STL.64 [R1+0x468], R20 ;  /* 0x0004681401007387 */ /* 0x0005e20000100a00 */
[----:B------:R-:W1:Y:S02]  /*33040*/  LDC R15, c[0x0][0x238] ;  /* 0x00008e00ff0f7b82 */ /* 0x000e640000000800 */
[----:B------:R-:W-:Y:S02]  /*33050*/  VIADD R8, R2, 0x100000 ;  /* 0x0010000002087836 */ /* 0x000fe40000000000 */
[----:B------:R-:W-:Y:S01]  /*33060*/  IMAD.WIDE R26, R10, 0x4, R242 ;  /* 0x000000040a1a7825 */ /* 0x000fe200078e02f2 */
[----:B------:R4:W-:Y:S03]  /*33070*/  STL.64 [R1+0x470], R18 ;  /* 0x0004701201007387 */ /* 0x0009e60000100a00 */
[----:B------:R-:W-:Y:S01]  /*33080*/  IMAD R11, R16, 0x65, RZ ;  /* 0x00000065100b7824 */ /* 0x000fe200078e02ff */
[----:B------:R-:W-:Y:S01]  /*33090*/  LDGSTS.E [R9+-0x67c00], desc[UR32][R28.64], !P6 ;  /* 0x984000001c097fae */ /* 0x000fe2000f121860 */
[----:B------:R-:W-:Y:S01]  /*330a0*/  VIADD R6, R2, 0x100000 ;  /* 0x0010000002067836 */ /* 0x000fe20000000000 */
[----:B------:R-:W1:Y:S01]  /*330b0*/  LDC R16, c[0x0][0x238] ;  /* 0x00008e00ff107b82 */ /* 0x000e620000000800 */
[C---:B------:R-:W-:Y:S01]  /*330c0*/  IMAD.WIDE R24, R10.reuse, 0x4, R240 ;  /* 0x000000040a187825 */ /* 0x040fe200078e02f0 */
[----:B------:R3:W-:Y:S03]  /*330d0*/  LDGSTS.E [R8+-0x67b00], desc[UR32][R26.64], !P6 ;  /* 0x985000001a087fae */ /* 0x0007e6000f121860 */
[----:B--2---:R-:W-:Y:S01]  /*330e0*/  IMAD.WIDE R20, R10, 0x4, R238 ;  /* 0x000000040a147825 */ /* 0x004fe200078e02ee */
[----:B------:R-:W-:Y:S03]  /*330f0*/  LDGSTS.E [R6+-0x67a00], desc[UR32][R24.64], !P6 ;  /* 0x9860000018067fae */ /* 0x000fe6000f121860 */
[C---:B----4-:R-:W-:Y:S01]  /*33100*/  IMAD.WIDE R18, R11.reuse, 0x4, R244 ;  /* 0x000000040b127825 */ /* 0x050fe200078e02f4 */
[----:B------:R-:W-:Y:S03]  /*33110*/  LDGSTS.E [R4+-0x67900], desc[UR32][R20.64], !P6 ;  /* 0x9870000014047fae */ /* 0x000fe6000f121860 */
[----:B---3--:R-:W-:Y:S01]  /*33120*/  IMAD.WIDE R8, R11, 0x4, R242 ;  /* 0x000000040b087825 */ /* 0x008fe200078e02f2 */
[----:B------:R-:W-:Y:S04]  /*33130*/  LDGSTS.E [R3+-0x66c00], desc[UR32][R18.64], !P5 ;  /* 0x9940000012037fae */ /* 0x000fe8000e921860 */
[----:B------:R-:W-:Y:S04]  /*33140*/  STL.64 [R1+0x478], R28 ;  /* 0x0004781c01007387 */ /* 0x000fe80000100a00 */
[----:B------:R2:W-:Y:S04]  /*33150*/  LDGSTS.E [R6+-0x66b00], desc[UR32][R8.64], !P5 ;  /* 0x9950000008067fae */ /* 0x0005e8000e921860 */
[----:B------:R-:W-:Y:S04]  /*33160*/  STL.64 [R1+0x488], R26 ;  /* 0x0004881a01007387 */ /* 0x000fe80000100a00 */
[----:B------:R-:W-:Y:S01]  /*33170*/  STL.64 [R1+0x490], R24 ;  /* 0x0004901801007387 */ /* 0x000fe20000100a00 */
[----:B--2---:R-:W-:-:S03]  /*33180*/  IADD3 R6, R12, -0x6a, RZ ;  /* 0xffffff960c067810 */ /* 0x004fc60007ffe0ff */
[----:B------:R2:W-:Y:S01]  /*33190*/  STL.64 [R1+0x498], R20 ;  /* 0x0004981401007387 */ /* 0x0005e20000100a00 */
[----:B------:R-:W3:Y:S01]  /*331a0*/  LDC R12, c[0x0][0x230] ;  /* 0x00008c00ff0c7b82 */ /* 0x000ee20000000800 */
[----:B------:R-:W-:Y:S02]  /*331b0*/  ISETP.GE.U32.AND P6, PT, R6, 0x7fffff17, PT ;  /* 0x7fffff170600780c */ /* 0x000fe40003fc6070 */
[----:B------:R4:W-:Y:S04]  /*331c0*/  STL.64 [R1+0x4a0], R18 ;  /* 0x0004a01201007387 */ /* 0x0009e80000100a00 */
[----:B------:R1:W-:Y:S01]  /*331d0*/  STL.64 [R1+0x4b0], R8 ;  /* 0x0004b00801007387 */ /* 0x0003e20000100a00 */
[----:B--2---:R-:W-:-:S04]  /*331e0*/  IMAD.WIDE R20, R11, 0x4, R240 ;  /* 0x000000040b147825 */ /* 0x004fc800078e02f0 */
[----:B----4-:R-:W-:Y:S01]  /*331f0*/  IMAD.WIDE R18, R11, 0x4, R238 ;  /* 0x000000040b127825 */ /* 0x010fe200078e02ee */
[----:B------:R2:W-:Y:S03]  /*33200*/  LDGSTS.E [R4+-0x66a00], desc[UR32][R20.64], !P5 ;  /* 0x9960000014047fae */ /* 0x0005e6000e921860 */
[----:B-1----:R-:W-:Y:S01]  /*33210*/  VIADD R8, R13, 0xffffff92 ;  /* 0xffffff920d087836 */ /* 0x002fe20000000000 */
[----:B------:R1:W-:Y:S01]  /*33220*/  LDGSTS.E [R3+-0x66900], desc[UR32][R18.64], !P5 ;  /* 0x9970000012037fae */ /* 0x0003e2000e921860 */
[----:B------:R-:W4:Y:S01]  /*33230*/  LDC R13, c[0x0][0x230] ;  /* 0x00008c00ff0d7b82 */ /* 0x000f220000000800 */
[----:B------:R-:W-:Y:S02]  /*33240*/  IMAD R10, R14, 0x69, RZ ;  /* 0x000000690e0a7824 */ /* 0x000fe400078e02ff */
[----:B------:R-:W-:Y:S01]  /*33250*/  ISETP.GE.U32.AND P5, PT, R8, 0x7fffff13, PT ;  /* 0x7fffff130800780c */ /* 0x000fe20003fa6070 */
[----:B------:R-:W-:-:S02]  /*33260*/  VIADD R9, R2, 0x100000 ;  /* 0x0010000002097836 */ /* 0x000fc40000000000 */
[----:B------:R-:W-:Y:S01]  /*33270*/  IMAD.WIDE R28, R10, 0x4, R244 ;  /* 0x000000040a1c7825 */ /* 0x000fe200078e02f4 */
[----:B------:R2:W-:Y:S01]  /*33280*/  STL.64 [R1+0x4b8], R20 ;  /* 0x0004b81401007387 */ /* 0x0005e20000100a00 */
[----:B------:R-:W4:Y:S02]  /*33290*/  LDC R14, c[0x0][0x238] ;  /* 0x00008e00ff0e7b82 */ /* 0x000f240000000800 */
        /* <DEDUP_REMOVED lines=10> */
[C---:B-1----:R-:W-:Y:S01]  /*33340*/  IMAD.WIDE R18, R11.reuse, 0x4, R244 ;  /* 0x000000040b127825 */ /* 0x042fe200078e02f4 */
        /* <DEDUP_REMOVED lines=33> */
[----:B------:R-:W-:Y:S01]  /*33560*/  LDGSTS.E [R6+-0x63a00], desc[UR32][R24.64], !P6 ;  /* 0x9c60000018067fae */ /* 0x000fe2000f121860 */
[----:B------:R-:W2:Y:S02]  /*33570*/  LDC R10, c[0x0][0x238] ;  /* 0x00008e00ff0a7b82 */ /* 0x000ea40000000800 */
        /* <DEDUP_REMOVED lines=9> */
[----:B------:R-:W-:Y:S01]  /*33610*/  IMAD.WIDE R16, R11, 0x4, R238 ;  /* 0x000000040b107825 */ /* 0x000fe200078e02ee */
[----:B------:R-:W1:Y:S02]  /*33620*/  LDC R12, c[0x0][0x230] ;  /* 0x00008c00ff0c7b82 */ /* 0x000e640000000800 */
[----:B------:R-:W-:Y:S01]  /*33630*/  STL.64 [R1+0x540], R20 ;  /* 0x0005401401007387 */ /* 0x000fe20000100a00 */
[----:B------:R-:W-:-:S03]  /*33640*/  ISETP.GE.U32.AND P6, PT, R6, 0x7fffff07, PT ;  /* 0x7fffff070600780c */ /* 0x000fc60003fc6070 */
[----:B------:R3:W-:Y:S04]  /*33650*/  STL.64 [R1+0x548], R18 ;  /* 0x0005481201007387 */ /* 0x0007e80000100a00 */
[----:B------:R4:W-:Y:S01]  /*33660*/  STL.64 [R1+0x558], R8 ;  /* 0x0005580801007387 */ /* 0x0009e20000100a00 */
[----:B---3--:R-:W-:Y:S02]  /*33670*/  IMAD.WIDE R18, R11, 0x4, R240 ;  /* 0x000000040b127825 */ /* 0x008fe400078e02f0 */
[----:B------:R-:W3:Y:S02]  /*33680*/  LDC R11, c[0x0][0x230] ;  /* 0x00008c00ff0b7b82 */ /* 0x000ee40000000800 */
[----:B----4-:R-:W-:Y:S01]  /*33690*/  VIADD R8, R13, 0xffffff82 ;  /* 0xffffff820d087836 */ /* 0x010fe20000000000 */
[----:B------:R4:W-:Y:S01]  /*336a0*/  LDGSTS.E [R4+-0x62a00], desc[UR32][R18.64], !P5 ;  /* 0x9d60000012047fae */ /* 0x0009e2000e921860 */
[----:B------:R-:W-:-:S03]  /*336b0*/  IMAD R9, R14, 0x79, RZ ;  /* 0x000000790e097824 */ /* 0x000fc600078e02ff */
[----:B------:R2:W-:Y:S01]  /*336c0*/  LDGSTS.E [R3+-0x62900], desc[UR32][R16.64], !P5 ;  /* 0x9d70000010037fae */ /* 0x0005e2000e921860 */
[----:B------:R-:W-:Y:S01]  /*336d0*/  ISETP.GE.U32.AND P5, PT, R8, 0x7fffff03, PT ;  /* 0x7fffff030800780c */ /* 0x000fe20003fa6070 */
[C---:B------:R-:W-:Y:S01]  /*336e0*/  IMAD.WIDE R24, R9.reuse, 0x4, R244 ;  /* 0x0000000409187825 */ /* 0x040fe200078e02f4 */
[C---:B------:R-:W-:Y:S01]  /*336f0*/  IADD3 R8, R2.reuse, 0x100000, RZ ;  /* 0x0010000002087810 */ /* 0x040fe20007ffe0ff */
[----:B------:R4:W-:Y:S01]  /*33700*/  STL.64 [R1+0x560], R18 ;  /* 0x0005601201007387 */ /* 0x0009e20000100a00 */
[----:B------:R-:W1:Y:S01]  /*33710*/  LDC R13, c[0x0][0x230] ;  /* 0x00008c00ff0d7b82 */ /* 0x000e620000000800 */
[----:B------:R-:W-:Y:S02]  /*33720*/  VIADD R6, R2, 0x100000 ;  /* 0x0010000002067836 */ /* 0x000fe40000000000 */
[C---:B------:R-:W-:Y:S01]  /*33730*/  IMAD.WIDE R20, R9.reuse, 0x4, R242 ;  /* 0x0000000409147825 */ /* 0x040fe200078e02f2 */
[----:B------:R2:W-:Y:S04]  /*33740*/  STL.64 [R1+0x568], R16 ;  /* 0x0005681001007387 */ /* 0x0005e80000100a00 */
[----:B------:R2:W-:Y:S01]  /*33750*/  LDGSTS.E [R8+-0x61c00], desc[UR32][R24.64], !P6 ;  /* 0x9e40000018087fae */ /* 0x0005e2000f121860 */
[----:B----4-:R-:W-:-:S03]  /*33760*/  IMAD.WIDE R18, R9, 0x4, R240 ;  /* 0x0000000409127825 */ /* 0x010fc600078e02f0 */
[----:B------:R-:W-:Y:S01]  /*33770*/  STL.64 [R1+0x570], R24 ;  /* 0x0005701801007387 */ /* 0x000fe20000100a00 */
[----:B--2---:R-:W-:-:S03]  /*33780*/  IMAD.WIDE R16, R9, 0x4, R238 ;  /* 0x0000000409107825 */ /* 0x004fc600078e02ee */
[----:B------:R-:W-:Y:S01]  /*33790*/  STL.64 [R1+0x580], R20 ;  /* 0x0005801401007387 */ /* 0x000fe20000100a00 */
[----:B------:R-:W-:-:S03]  /*337a0*/  IMAD R8, R10, 0x7d, RZ ;  /* 0x0000007d0a087824 */ /* 0x000fc600078e02ff */
[----:B------:R-:W-:Y:S04]  /*337b0*/  LDGSTS.E [R6+-0x61b00], desc[UR32][R20.64], !P6 ;  /* 0x9e50000014067fae */ /* 0x000fe8000f121860 */
[----:B------:R2:W-:Y:S01]  /*337c0*/  STL.64 [R1+0x588], R18 ;  /* 0x0005881201007387 */ /* 0x0005e20000100a00 */
[----:B------:R-:W-:-:S03]  /*337d0*/  IMAD.WIDE R14, R8, 0x4, R240 ;  /* 0x00000004080e7825 */ /* 0x000fc600078e02f0 */
[----:B------:R2:W-:Y:S04]  /*337e0*/  LDGSTS.E [R4+-0x61a00], desc[UR32][R18.64], !P6 ;  /* 0x9e60000012047fae */ /* 0x0005e8000f121860 */
[----:B------:R4:W-:Y:S04]  /*337f0*/  STL.64 [R1+0x590], R16 ;  /* 0x0005901001007387 */ /* 0x0009e80000100a00 */
[----:B------:R4:W-:Y:S01]  /*33800*/  LDGSTS.E [R3+-0x61900], desc[UR32][R16.64], !P6 ;  /* 0x9e70000010037fae */ /* 0x0009e2000f121860 */
[----:B--2---:R-:W-:-:S05]  /*33810*/  IMAD.WIDE R18, R8, 0x4, R244 ;  /* 0x0000000408127825 */ /* 0x004fca00078e02f4 */
[----:B------:R-:W-:Y:S01]  /*33820*/  LDGSTS.E [R3+-0x60c00], desc[UR32][R18.64], !P5 ;  /* 0x9f40000012037fae */ /* 0x000fe2000e921860 */
[----:B----4-:R-:W-:-:S04]  /*33830*/  IMAD.WIDE R16, R8, 0x4, R242 ;  /* 0x0000000408107825 */ /* 0x010fc800078e02f2 */
[----:B------:R-:W-:Y:S01]  /*33840*/  IMAD.WIDE R8, R8, 0x4, R238 ;  /* 0x0000000408087825 */ /* 0x000fe200078e02ee */
[----:B------:R-:W-:Y:S04]  /*33850*/  LDGSTS.E [R6+-0x60b00], desc[UR32][R16.64], !P5 ;  /* 0x9f50000010067fae */ /* 0x000fe8000e921860 */
[----:B------:R3:W-:Y:S04]  /*33860*/  LDGSTS.E [R4+-0x60a00], desc[UR32][R14.64], !P5 ;  /* 0x9f6000000e047fae */ /* 0x0007e8000e921860 */
[----:B------:R2:W-:Y:S01]  /*33870*/  LDGSTS.E [R3+-0x60900], desc[UR32][R8.64], !P5 ;  /* 0x9f70000008037fae */ /* 0x0005e2000e921860 */
[----:B---3--:R-:W-:Y:S01]  /*33880*/  VIADD R4, R11, 0xfffffffd ;  /* 0xfffffffd0b047836 */ /* 0x008fe20000000000 */
[----:B--2---:R-:W-:-:S04]  /*33890*/  LOP3.LUT R3, R5, 0x40, RZ, 0x3c, !PT ;  /* 0x0000004005037812 */ /* 0x004fc800078e3cff */
[----:B------:R-:W-:Y:S01]  /*338a0*/  ISETP.GE.U32.AND P6, PT, R4, 0x7fffff7e, PT ;  /* 0x7fffff7e0400780c */ /* 0x000fe20003fc6070 */
[----:B-1----:R-:W-:Y:S02]  /*338b0*/  VIADD R6, R12, 0xfffffff9 ;  /* 0xfffffff90c067836 */ /* 0x002fe40000000000 */
[----:B------:R-:W-:Y:S01]  /*338c0*/  VIADD R3, R3, UR4 ;  /* 0x0000000403037c36 */ /* 0x000fe20008000000 */
[----:B------:R-:W-:Y:S01]  /*338d0*/  STL.64 [R1+0x598], R18 ;  /* 0x0005981201007387 */ /* 0x000fe20000100a00 */
[----:B------:R-:W-:Y:S01]  /*338e0*/  IMAD.SHL.U32 R11, R7, 0x2, RZ ;  /* 0x00000002070b7824 */ /* 0x000fe200078e00ff */
[----:B------:R-:W-:Y:S02]  /*338f0*/  ISETP.GE.U32.AND P5, PT, R6, 0x7fffff7a, PT ;  /* 0x7fffff7a0600780c */ /* 0x000fe40003fa6070 */
[----:B------:R-:W-:Y:S01]  /*33900*/  STL.64 [R1+0x5a8], R16 ;  /* 0x0005a81001007387 */ /* 0x000fe20000100a00 */
[----:B------:R-:W-:Y:S01]  /*33910*/  IADD3 R10, R3, 0x100000, RZ ;  /* 0x00100000030a7810 */ /* 0x000fe20007ffe0ff */
[----:B------:R-:W-:-:S02]  /*33920*/  IMAD.WIDE R26, R11, 0x4, R244 ;  /* 0x000000040b1a7825 */ /* 0x000fc400078e02f4 */
[----:B------:R1:W-:Y:S02]  /*33930*/  STL.64 [R1+0x5b0], R14 ;  /* 0x0005b00e01007387 */ /* 0x0003e40000100a00 */
[C---:B------:R-:W-:Y:S02]  /*33940*/  IMAD.WIDE R24, R11.reuse, 0x4, R242 ;  /* 0x000000040b187825 */ /* 0x040fe400078e02f2 */
[----:B------:R2:W-:Y:S02]  /*33950*/  STL.64 [R1+0x5b8], R8 ;  /* 0x0005b80801007387 */ /* 0x0005e40000100a00 */
[----:B------:R-:W-:Y:S02]  /*33960*/  IMAD.WIDE R20, R11, 0x4, R240 ;  /* 0x000000040b147825 */ /* 0x000fe400078e02f0 */
[----:B------:R-:W-:Y:S01]  /*33970*/  LDGSTS.E [R10+-0x7f800], desc[UR32][R26.64], !P6 ;  /* 0x808000001a0a7fae */ /* 0x000fe2000f121860 */
[----:B-1----:R-:W1:Y:S01]  /*33980*/  LDC R14, c[0x0][0x230] ;  /* 0x00008c00ff0e7b82 */ /* 0x002e620000000800 */
[----:B------:R-:W-:-:S02]  /*33990*/  VIADD R6, R3, 0x100000 ;  /* 0x0010000003067836 */ /* 0x000fc40000000000 */
[C---:B--2---:R-:W-:Y:S02]  /*339a0*/  VIADD R9, R3.reuse, 0x100000 ;  /* 0x0010000003097836 */ /* 0x044fe40000000000 */
[----:B------:R-:W-:Y:S02]  /*339b0*/  VIADD R8, R3, 0x100000 ;  /* 0x0010000003087836 */ /* 0x000fe40000000000 */
[----:B------:R-:W-:Y:S01]  /*339c0*/  IMAD.WIDE R18, R11, 0x4, R238 ;  /* 0x000000040b127825 */ /* 0x000fe200078e02ee */
[----:B------:R-:W-:Y:S03]  /*339d0*/  STL.64 [R1+0xbe0], R26 ;  /* 0x000be01a01007387 */ /* 0x000fe60000100a00 */
[----:B------:R-:W-:Y:S01]  /*339e0*/  IMAD R12, R7, 0x6, RZ ;  /* 0x00000006070c7824 */ /* 0x000fe200078e02ff */
[----:B------:R-:W-:Y:S01]  /*339f0*/  STL.64 [R1+0xbd8], R24 ;  /* 0x000bd81801007387 */ /* 0x000fe20000100a00 */
[----:B------:R-:W-:-:S03]  /*33a00*/  VIADD R4, R3, 0x100000 ;  /* 0x0010000003047836 */ /* 0x000fc60000000000 */
        /* <DEDUP_REMOVED lines=12> */
[----:B---3--:R-:W-:-:S04]  /*33ad0*/  IMAD.WIDE R16, R12, 0x4, R240 ;  /* 0x000000040c107825 */ /* 0x008fc800078e02f0 */
[----:B--2---:R-:W-:Y:S01]  /*33ae0*/  VIADD R8, R13, 0xfffffff5 ;  /* 0xfffffff50d087836 */ /* 0x004fe20000000000 */
[----:B------:R-:W-:Y:S01]  /*33af0*/  LDGSTS.E [R6+-0x7e600], desc[UR32][R16.64], !P5 ;  /* 0x81a0000010067fae */ /* 0x000fe2000e921860 */
[----:B------:R-:W2:Y:S03]  /*33b00*/  LDC R13, c[0x0][0x230] ;  /* 0x00008c00ff0d7b82 */ /* 0x000ea60000000800 */
[----:B------:R-:W-:Y:S01]  /*33b10*/  ISETP.GE.U32.AND P6, PT, R8, 0x7fffff76, PT ;  /* 0x7fffff760800780c */ /* 0x000fe20003fc6070 */
[----:B------:R-:W-:Y:S01]  /*33b20*/  STL.64 [R1+0xb70], R16 ;  /* 0x000b701001007387 */ /* 0x000fe20000100a00 */
[----:B-1----:R-:W-:-:S03]  /*33b30*/  IADD3 R9, R14, -0xf, RZ ;  /* 0xfffffff10e097810 */ /* 0x002fc60007ffe0ff */
[----:B------:R1:W-:Y:S01]  /*33b40*/  STL.64 [R1+0xb68], R10 ;  /* 0x000b680a01007387 */ /* 0x0003e20000100a00 */
[----:B------:R-:W3:Y:S03]  /*33b50*/  LDC R14, c[0x0][0x230] ;  /* 0x00008c00ff0e7b82 */ /* 0x000ee60000000800 */
[----:B------:R1:W-:Y:S01]  /*33b60*/  LDGSTS.E [R4+-0x7e500], desc[UR32][R10.64], !P5 ;  /* 0x81b000000a047fae */ /* 0x0003e2000e921860 */
[----:B------:R-:W-:Y:S01]  /*33b70*/  ISETP.GE.U32.AND P5, PT, R9, 0x7fffff72, PT ;  /* 0x7fffff720900780c */ /* 0x000fe20003fa6070 */
[C---:B------:R-:W-:Y:S02]  /*33b80*/  VIADD R9, R3.reuse, 0x100000 ;  /* 0x0010000003097836 */ /* 0x040fe40000000000 */
[----:B------:R-:W-:Y:S02]  /*33b90*/  VIADD R8, R3, 0x100000 ;  /* 0x0010000003087836 */ /* 0x000fe40000000000 */
[----:B-1----:R-:W-:-:S02]  /*33ba0*/  IMAD R11, R7, 0xa, RZ ;  /* 0x0000000a070b7824 */ /* 0x002fc400078e02ff */
        /* <DEDUP_REMOVED lines=33> */
[----:B------:R-:W-:Y:S02]  /*33dc0*/  VIADD R8, R3, 0x100000 ;  /* 0x0010000003087836 */ /* 0x000fe40000000000 */
        /* <DEDUP_REMOVED lines=127> */
[----:B----4-:R-:W-:Y:S01]  /*345c0*/  IMAD.WIDE R16, R12, 0x4, R240 ;  /* 0x000000040c107825 */ /* 0x010fe200078e02f0 */
[----:B-1----:R-:W-:-:S04]  /*345d0*/  IADD3 R8, R13, -0x33, RZ ;  /* 0xffffffcd0d087810 */ /* 0x002fc80007ffe0ff */
[----:B------:R-:W-:Y:S01]  /*345e0*/  LDGSTS.E [R6+-0x74600], desc[UR32][R16.64], !P5 ;  /* 0x8ba0000010067fae */ /* 0x000fe2000e921860 */
[----:B------:R-:W1:Y:S01]  /*345f0*/  LDC R13, c[0x0][0x230] ;  /* 0x00008c00ff0d7b82 */ /* 0x000e620000000800 */
[----:B------:R-:W-:Y:S02]  /*34600*/  ISETP.GE.U32.AND P6, PT, R8, 0x7fffff4e, PT ;  /* 0x7fffff4e0800780c */ /* 0x000fe40003fc6070 */
        /* <DEDUP_REMOVED lines=36> */
[----:B---3--:R-:W-:-:S03]  /*34850*/  IADD3 R9, R14, -0x3f, RZ ;  /* 0xffffffc10e097810 */ /* 0x008fc60007ffe0ff */
        /* <DEDUP_REMOVED lines=35> */
[----:B------:R2:W-:Y:S01]  /*34a90*/  STL.64 [R1+0x128], R10 ;  /* 0x0001280a01007387 */ /* 0x0005e20000100a00 */
[----:B------:R-:W3:Y:S03]  /*34aa0*/  LDC R14, c[0x0][0x230] ;  /* 0x00008c00ff0e7b82 */ /* 0x000ee60000000800 */
[----:B------:R2:W-:Y:S01]  /*34ab0*/  LDGSTS.E [R4+-0x70500], desc[UR32][R10.64], !P5 ;  /* 0x8fb000000a047fae */ /* 0x0005e2000e921860 */
[----:B------:R-:W-:Y:S01]  /*34ac0*/  ISETP.GE.U32.AND P5, PT, R9, 0x7fffff3a, PT ;  /* 0x7fffff3a0900780c */ /* 0x000fe20003fa6070 */
[----:B------:R-:W-:-:S02]  /*34ad0*/  VIADD R9, R3, 0x100000 ;  /* 0x0010000003097836 */ /* 0x000fc40000000000 */
[----:B------:R-:W-:Y:S02]  /*34ae0*/  VIADD R8, R3, 0x100000 ;  /* 0x0010000003087836 */ /* 0x000fe40000000000 */
[----:B--2---:R-:W-:Y:S01]  /*34af0*/  IMAD R11, R7, 0x42, RZ ;  /* 0x00000042070b7824 */ /* 0x004fe200078e02ff */
[----:B------:R-:W-:-:S03]  /*34b00*/  IADD3 R10, R3, 0x100000, RZ ;  /* 0x00100000030a7810 */ /* 0x000fc60007ffe0ff */
[----:B------:R-:W-:-:S04]  /*34b10*/  IMAD.WIDE R26, R11, 0x4, R244 ;  /* 0x000000040b1a7825 */ /* 0x000fc800078e02f4 */
[C---:B------:R-:W-:Y:S01]  /*34b20*/  IMAD.WIDE R24, R11.reuse, 0x4, R242 ;  /* 0x000000040b187825 */ /* 0x040fe200078e02f2 */
[----:B------:R-:W-:Y:S03]  /*34b30*/  STL.64 [R1+0xe0], R26 ;  /* 0x0000e01a01007387 */ /* 0x000fe60000100a00 */
[C---:B------:R-:W-:Y:S01]  /*34b40*/  IMAD.WIDE R20, R11.reuse, 0x4, R240 ;  /* 0x000000040b147825 */ /* 0x040fe200078e02f0 */
[----:B------:R2:W-:Y:S03]  /*34b50*/  LDGSTS.E [R10+-0x6f800], desc[UR32][R26.64], !P6 ;  /* 0x908000001a0a7fae */ /* 0x0005e6000f121860 */
        /* <DEDUP_REMOVED lines=8> */
[----:B------:R4:W-:Y:S01]  /*34be0*/  LDGSTS.E [R6+-0x6f500], desc[UR32][R18.64], !P6 ;  /* 0x90b0000012067fae */ /* 0x0009e2000f121860 */
[----:B--2---:R-:W-:-:S03]  /*34bf0*/  IMAD.WIDE R10, R12, 0x4, R238 ;  /* 0x000000040c0a7825 */ /* 0x004fc600078e02ee */
[----:B------:R2:W-:Y:S04]  /*34c00*/  STL.64 [R1+0x738], R16 ;  /* 0x0007381001007387 */ /* 0x0005e80000100a00 */
[----:B------:R2:W-:Y:S01]  /*34c10*/  LDGSTS.E [R4+-0x6e800], desc[UR32][R16.64], !P5 ;  /* 0x9180000010047fae */ /* 0x0005e2000e921860 */
[----:B----4-:R-:W-:-:S05]  /*34c20*/  IMAD.WIDE R18, R12, 0x4, R242 ;  /* 0x000000040c127825 */ /* 0x010fca00078e02f2 */
[----:B------:R1:W-:Y:S01]  /*34c30*/  LDGSTS.E [R8+-0x6e700], desc[UR32][R18.64], !P5 ;  /* 0x9190000012087fae */ /* 0x0003e2000e921860 */
[----:B--2---:R-:W-:Y:S02]  /*34c40*/  IMAD.WIDE R16, R12, 0x4, R240 ;  /* 0x000000040c107825 */ /* 0x004fe400078e02f0 */
[----:B------:R-:W2:Y:S02]  /*34c50*/  LDC R12, c[0x0][0x230] ;  /* 0x00008c00ff0c7b82 */ /* 0x000ea40000000800 */
[----:B---3--:R-:W-:Y:S01]  /*34c60*/  VIADD R9, R14, 0xffffffb1 ;  /* 0xffffffb10e097836 */ /* 0x008fe20000000000 */
[----:B------:R-:W-:Y:S01]  /*34c70*/  LDGSTS.E [R6+-0x6e600], desc[UR32][R16.64], !P5 ;  /* 0x91a0000010067fae */ /* 0x000fe2000e921860 */
[----:B-1----:R-:W-:-:S03]  /*34c80*/  VIADD R8, R13, 0xffffffb5 ;  /* 0xffffffb50d087836 */ /* 0x002fc60000000000 */
[----:B------:R1:W-:Y:S01]  /*34c90*/  LDGSTS.E [R4+-0x6e500], desc[UR32][R10.64], !P5 ;  /* 0x91b000000a047fae */ /* 0x0003e2000e921860 */
[----:B------:R-:W3:Y:S01]  /*34ca0*/  LDC R13, c[0x0][0x230] ;  /* 0x00008c00ff0d7b82 */ /* 0x000ee20000000800 */
[----:B------:R-:W-:Y:S01]  /*34cb0*/  ISETP.GE.U32.AND P6, PT, R8, 0x7fffff36, PT ;  /* 0x7fffff360800780c */ /* 0x000fe20003fc6070 */
[----:B------:R-:W-:Y:S01]  /*34cc0*/  IMAD R150, R7, 0x4a, RZ ;  /* 0x0000004a07967824 */ /* 0x000fe200078e02ff */
[----:B------:R-:W-:Y:S01]  /*34cd0*/  ISETP.GE.U32.AND P5, PT, R9, 0x7fffff32, PT ;  /* 0x7fffff320900780c */ /* 0x000fe20003fa6070 */
[----:B------:R-:W-:Y:S01]  /*34ce0*/  STL.64 [R1+0x20], R18 ;  /* 0x0000201201007387 */ /* 0x000fe20000100a00 */
[----:B------:R-:W-:Y:S01]  /*34cf0*/  IADD3 R9, R3, 0x100000, RZ ;  /* 0x0010000003097810 */ /* 0x000fe20007ffe0ff */
[C---:B------:R-:W-:Y:S02]  /*34d00*/  IMAD.WIDE R14, R150.reuse, 0x4, R244 ;  /* 0x00000004960e7825 */ /* 0x040fe400078e02f4 */
[----:B------:R-:W-:Y:S02]  /*34d10*/  STL.64 [R1+0x740], R16 ;  /* 0x0007401001007387 */ /* 0x000fe40000100a00 */
[----:B------:R-:W-:-:S02]  /*34d20*/  IMAD.WIDE R154, R150, 0x4, R242 ;  /* 0x00000004969a7825 */ /* 0x000fc400078e02f2 */
[----:B------:R1:W-:Y:S02]  /*34d30*/  STL.64 [R1+0x18], R10 ;  /* 0x0000180a01007387 */ /* 0x0003e40000100a00 */
[----:B------:R-:W-:Y:S02]  /*34d40*/  VIADD R8, R3, 0x100000 ;  /* 0x0010000003087836 */ /* 0x000fe40000000000 */
[----:B------:R-:W-:-:S04]  /*34d50*/  IMAD.WIDE R152, R150, 0x4, R240 ;  /* 0x0000000496987825 */ /* 0x000fc800078e02f0 */
[----:B------:R-:W-:-:S04]  /*34d60*/  IMAD.WIDE R150, R150, 0x4, R238 ;  /* 0x0000000496967825 */ /* 0x000fc800078e02ee */
[----:B-1----:R-:W-:Y:S02]  /*34d70*/  IMAD R11, R7, 0x4e, RZ ;  /* 0x0000004e070b7824 */ /* 0x002fe400078e02ff */
[----:B------:R-:W-:Y:S02]  /*34d80*/  VIADD R10, R3, 0x100000 ;  /* 0x00100000030a7836 */ /* 0x000fe40000000000 */
[----:B------:R-:W-:-:S03]  /*34d90*/  IMAD.WIDE R148, R11, 0x4, R244 ;  /* 0x000000040b947825 */ /* 0x000fc600078e02f4 */
[----:B------:R-:W-:Y:S01]  /*34da0*/  LDGSTS.E [R10+-0x6d800], desc[UR32][R14.64], !P6 ;  /* 0x928000000e0a7fae */ /* 0x000fe2000f121860 */
[----:B------:R-:W-:-:S03]  /*34db0*/  IMAD.WIDE R146, R11, 0x4, R242 ;  /* 0x000000040b927825 */ /* 0x000fc600078e02f2 */
[----:B------:R3:W-:Y:S04]  /*34dc0*/  LDGSTS.E [R9+-0x6d700], desc[UR32][R154.64], !P6 ;  /* 0x929000009a097fae */ /* 0x0007e8000f121860 */
[----:B------:R-:W-:Y:S04]  /*34dd0*/  LDGSTS.E [R8+-0x6d600], desc[UR32][R152.64], !P6 ;  /* 0x92a0000098087fae */ /* 0x000fe8000f121860 */
[----:B------:R-:W-:Y:S04]  /*34de0*/  LDGSTS.E [R6+-0x6d500], desc[UR32][R150.64], !P6 ;  /* 0x92b0000096067fae */ /* 0x000fe8000f121860 */
[----:B------:R-:W-:Y:S04]  /*34df0*/  LDGSTS.E [R4+-0x6c800], desc[UR32][R148.64], !P5 ;  /* 0x9380000094047fae */ /* 0x000fe8000e921860 */
[----:B------:R2:W-:Y:S01]  /*34e00*/  LDGSTS.E [R8+-0x6c700], desc[UR32][R146.64], !P5 ;  /* 0x9390000092087fae */ /* 0x0005e2000e921860 */
[----:B------:R-:W-:-:S03]  /*34e10*/  IMAD.WIDE R144, R11, 0x4, R240 ;  /* 0x000000040b907825 */ /* 0x000fc600078e02f0 */
[----:B------:R1:W-:Y:S01]  /*34e20*/  STL.64 [R1+0x748], R14 ;  /* 0x0007480e01007387 */ /* 0x0003e20000100a00 */
[----:B---3--:R-:W-:Y:S02]  /*34e30*/  VIADD R9, R13, 0xffffffa9 ;  /* 0xffffffa90d097836 */ /* 0x008fe40000000000 */
[----:B------:R-:W3:Y:S01]  /*34e40*/  LDC R13, c[0x0][0x230] ;  /* 0x00008c00ff0d7b82 */ /* 0x000ee20000000800 */
[----:B------:R-:W-:Y:S01]  /*34e50*/  LDGSTS.E [R6+-0x6c600], desc[UR32][R144.64], !P5 ;  /* 0x93a0000090067fae */ /* 0x000fe2000e921860 */
[----:B--2---:R-:W-:-:S06]  /*34e60*/  VIADD R8, R12, 0xffffffad ;  /* 0xffffffad0c087836 */ /* 0x004fcc0000000000 */
[----:B------:R-:W2:Y:S01]  /*34e70*/  LDC R12, c[0x0][0x230] ;  /* 0x00008c00ff0c7b82 */ /* 0x000ea20000000800 */
[----:B-1----:R-:W-:Y:S01]  /*34e80*/  IMAD.WIDE R14, R11, 0x4, R238 ;  /* 0x000000040b0e7825 */ /* 0x002fe200078e02ee */
[----:B------:R-:W-:-:S03]  /*34e90*/  ISETP.GE.U32.AND P6, PT, R8, 0x7fffff2e, PT ;  /* 0x7fffff2e0800780c */ /* 0x000fc60003fc6070 */
[----:B------:R-:W-:Y:S01]  /*34ea0*/  IMAD R11, R7, 0x52, RZ ;  /* 0x00000052070b7824 */ /* 0x000fe200078e02ff */
[----:B------:R1:W-:Y:S01]  /*34eb0*/  LDGSTS.E [R4+-0x6c500], desc[UR32][R14.64], !P5 ;  /* 0x93b000000e047fae */ /* 0x0003e2000e921860 */
[----:B------:R-:W-:Y:S01]  /*34ec0*/  ISETP.GE.U32.AND P5, PT, R9, 0x7fffff2a, PT ;  /* 0x7fffff2a0900780c */ /* 0x000fe20003fa6070 */
[----:B------:R-:W-:Y:S02]  /*34ed0*/  IMAD R134, R7, 0x56, RZ ;  /* 0x0000005607867824 */ /* 0x000fe400078e02ff */
[----:B------:R-:W-:Y:S01]  /*34ee0*/  IMAD.WIDE R142, R11, 0x4, R244 ;  /* 0x000000040b8e7825 */ /* 0x000fe200078e02f4 */
[----:B------:R1:W-:Y:S03]  /*34ef0*/  STL.64 [R1+0x768], R14 ;  /* 0x0007680e01007387 */ /* 0x0003e60000100a00 */
[----:B------:R-:W-:Y:S01]  /*34f00*/  VIADD R9, R3, 0x100000 ;  /* 0x0010000003097836 */ /* 0x000fe20000000000 */
[----:B------:R4:W-:Y:S01]  /*34f10*/  LDGSTS.E [R10+-0x6b800], desc[UR32][R142.64], !P6 ;  /* 0x948000008e0a7fae */ /* 0x0009e2000f121860 */
[----:B------:R-:W-:-:S04]  /*34f20*/  IMAD.WIDE R18, R11, 0x4, R242 ;  /* 0x000000040b127825 */ /* 0x000fc800078e02f2 */
[----:B------:R-:W-:Y:S01]  /*34f30*/  VIADD R8, R3, 0x100000 ;  /* 0x0010000003087836 */ /* 0x000fe20000000000 */
[----:B------:R3:W-:Y:S01]  /*34f40*/  LDGSTS.E [R9+-0x6b700], desc[UR32][R18.64], !P6 ;  /* 0x9490000012097fae */ /* 0x0007e2000f121860 */
[C---:B------:R-:W-:Y:S01]  /*34f50*/  IMAD.WIDE R140, R11.reuse, 0x4, R240 ;  /* 0x000000040b8c7825 */ /* 0x040fe200078e02f0 */
[----:B-1----:R-:W1:Y:S03]  /*34f60*/  LDC R14, c[0x0][0x238] ;  /* 0x00008e00ff0e7b82 */ /* 0x002e660000000800 */
[----:B------:R-:W-:Y:S01]  /*34f70*/  IMAD.WIDE R16, R11, 0x4, R238 ;  /* 0x000000040b107825 */ /* 0x000fe200078e02ee */
[----:B------:R-:W-:Y:S03]  /*34f80*/  LDGSTS.E [R8+-0x6b600], desc[UR32][R140.64], !P6 ;  /* 0x94a000008c087fae */ /* 0x000fe6000f121860 */
[C---:B------:R-:W-:Y:S01]  /*34f90*/  IMAD.WIDE R138, R134.reuse, 0x4, R244 ;  /* 0x00000004868a7825 */ /* 0x040fe200078e02f4 */
[----:B------:R-:W-:Y:S01]  /*34fa0*/  LDGSTS.E [R6+-0x6b500], desc[UR32][R16.64], !P6 ;  /* 0x94b0000010067fae */ /* 0x000fe2000f121860 */
[----:B------:R-:W1:Y:S02]  /*34fb0*/  LDC R15, c[0x0][0x230] ;  /* 0x00008c00ff0f7b82 */ /* 0x000e640000000800 */
[C---:B------:R-:W-:Y:S01]  /*34fc0*/  IMAD.WIDE R136, R134.reuse, 0x4, R242 ;  /* 0x0000000486887825 */ /* 0x040fe200078e02f2 */
[----:B------:R-:W-:Y:S04]  /*34fd0*/  LDGSTS.E [R4+-0x6a800], desc[UR32][R138.64], !P5 ;  /* 0x958000008a047fae */ /* 0x000fe8000e921860 */
[----:B------:R2:W-:Y:S01]  /*34fe0*/  LDGSTS.E [R8+-0x6a700], desc[UR32][R136.64], !P5 ;  /* 0x9590000088087fae */ /* 0x0005e2000e921860 */
[----:B----4-:R-:W-:-:S03]  /*34ff0*/  IMAD.WIDE R10, R134, 0x4, R240 ;  /* 0x00000004860a7825 */ /* 0x010fc600078e02f0 */
[----:B------:R-:W-:Y:S01]  /*35000*/  STL.64 [R1+0x778], R18 ;  /* 0x0007781201007387 */ /* 0x000fe20000100a00 */
[----:B---3--:R-:W-:Y:S02]  /*35010*/  VIADD R9, R13, 0xffffffa1 ;  /* 0xffffffa10d097836 */ /* 0x008fe40000000000 */
[----:B------:R-:W3:Y:S01]  /*35020*/  LDC R13, c[0x0][0x230] ;  /* 0x00008c00ff0d7b82 */ /* 0x000ee20000000800 */
[----:B--2---:R-:W-:Y:S01]  /*35030*/  IADD3 R8, R12, -0x5b, RZ ;  /* 0xffffffa50c087810 */ /* 0x004fe20007ffe0ff */
[----:B------:R-:W-:Y:S01]  /*35040*/  STL.64 [R1+0x780], R16 ;  /* 0x0007801001007387 */ /* 0x000fe20000100a00 */
[----:B------:R-:W-:Y:S02]  /*35050*/  IMAD.WIDE R134, R134, 0x4, R238 ;  /* 0x0000000486867825 */ /* 0x000fe400078e02ee */
[----:B------:R-:W-:Y:S01]  /*35060*/  ISETP.GE.U32.AND P6, PT, R8, 0x7fffff26, PT ;  /* 0x7fffff260800780c */ /* 0x000fe20003fc6070 */
[----:B------:R2:W-:Y:S04]  /*35070*/  STL.64 [R1+0x790], R10 ;  /* 0x0007900a01007387 */ /* 0x0005e80000100a00 */
[----:B------:R2:W-:Y:S01]  /*35080*/  LDGSTS.E [R6+-0x6a600], desc[UR32][R10.64], !P5 ;  /* 0x95a000000a067fae */ /* 0x0005e2000e921860 */
[----:B------:R-:W-:-:S03]  /*35090*/  VIADD R8, R3, 0x100000 ;  /* 0x0010000003087836 */ /* 0x000fc60000000000 */
[----:B------:R-:W-:Y:S01]  /*350a0*/  LDGSTS.E [R4+-0x6a500], desc[UR32][R134.64], !P5 ;  /* 0x95b0000086047fae */ /* 0x000fe2000e921860 */
[----:B------:R-:W-:Y:S01]  /*350b0*/  ISETP.GE.U32.AND P5, PT, R9, 0x7fffff22, PT ;  /* 0x7fffff220900780c */ /* 0x000fe20003fa6070 */
[----:B------:R-:W-:Y:S02]  /*350c0*/  VIADD R9, R3, 0x100000 ;  /* 0x0010000003097836 */ /* 0x000fe40000000000 */
[----:B--2---:R-:W-:Y:S02]  /*350d0*/  IMAD R11, R7, 0x5a, RZ ;  /* 0x0000005a070b7824 */ /* 0x004fe400078e02ff */
[----:B------:R-:W-:Y:S02]  /*350e0*/  VIADD R10, R3, 0x100000 ;  /* 0x00100000030a7836 */ /* 0x000fe40000000000 */
[----:B------:R-:W-:-:S04]  /*350f0*/  IMAD.WIDE R132, R11, 0x4, R244 ;  /* 0x000000040b847825 */ /* 0x000fc800078e02f4 */
[C---:B------:R-:W-:Y:S01]  /*35100*/  IMAD.WIDE R130, R11.reuse, 0x4, R242 ;  /* 0x000000040b827825 */ /* 0x040fe200078e02f2 */
[----:B------:R2:W-:Y:S03]  /*35110*/  LDGSTS.E [R10+-0x69800], desc[UR32][R132.64], !P6 ;  /* 0x96800000840a7fae */ /* 0x0005e6000f121860 */
[C---:B------:R-:W-:Y:S01]  /*35120*/  IMAD.WIDE R128, R11.reuse, 0x4, R240 ;  /* 0x000000040b807825 */ /* 0x040fe200078e02f0 */
[----:B------:R-:W-:Y:S03]  /*35130*/  LDGSTS.E [R9+-0x69700], desc[UR32][R130.64], !P6 ;  /* 0x9690000082097fae */ /* 0x000fe6000f121860 */
[----:B------:R-:W-:Y:S01]  /*35140*/  IMAD.WIDE R16, R11, 0x4, R238 ;  /* 0x000000040b107825 */ /* 0x000fe200078e02ee */
[----:B------:R-:W-:Y:S03]  /*35150*/  LDGSTS.E [R8+-0x69600], desc[UR32][R128.64], !P6 ;  /* 0x96a0000080087fae */ /* 0x000fe6000f121860 */
[----:B-1----:R-:W-:Y:S01]  /*35160*/  IMAD R12, R14, 0x5e, RZ ;  /* 0x0000005e0e0c7824 */ /* 0x002fe200078e02ff */
[----:B------:R1:W-:Y:S03]  /*35170*/  STL.64 [R1+0x7a0], R16 ;  /* 0x0007a01001007387 */ /* 0x0003e60000100a00 */
[C---:B------:R-:W-:Y:S01]  /*35180*/  IMAD.WIDE R126, R12.reuse, 0x4, R244 ;  /* 0x000000040c7e7825 */ /* 0x040fe200078e02f4 */
[----:B------:R1:W-:Y:S03]  /*35190*/  LDGSTS.E [R6+-0x69500], desc[UR32][R16.64], !P6 ;  /* 0x96b0000010067fae */ /* 0x0003e6000f121860 */
[C---:B------:R-:W-:Y:S01]  /*351a0*/  IMAD.WIDE R124, R12.reuse, 0x4, R240 ;  /* 0x000000040c7c7825 */ /* 0x040fe200078e02f0 */
[----:B------:R-:W-:Y:S03]  /*351b0*/  LDGSTS.E [R4+-0x68800], desc[UR32][R126.64], !P5 ;  /* 0x978000007e047fae */ /* 0x000fe6000e921860 */
[----:B--2---:R-:W-:-:S04]  /*351c0*/  IMAD.WIDE R10, R12, 0x4, R238 ;  /* 0x000000040c0a7825 */ /* 0x004fc800078e02ee */
[----:B-1----:R-:W-:Y:S01]  /*351d0*/  IMAD.WIDE R16, R12, 0x4, R242 ;  /* 0x000000040c107825 */ /* 0x002fe200078e02f2 */
[----:B------:R-:W-:Y:S01]  /*351e0*/  IADD3 R9, R15, -0x67, RZ ;  /* 0xffffff990f097810 */ /* 0x000fe20007ffe0ff */
[----:B------:R-:W1:Y:S03]  /*351f0*/  LDC R12, c[0x0][0x230] ;  /* 0x00008c00ff0c7b82 */ /* 0x000e660000000800 */
[----:B------:R3:W-:Y:S04]  /*35200*/  LDGSTS.E [R8+-0x68700], desc[UR32][R16.64], !P5 ;  /* 0x9790000010087fae */ /* 0x0007e8000e921860 */
[----:B------:R-:W-:Y:S04]  /*35210*/  STL.64 [R1+0x7b0], R16 ;  /* 0x0007b01001007387 */ /* 0x000fe80000100a00 */
[----:B------:R-:W-:Y:S04]  /*35220*/  LDGSTS.E [R6+-0x68600], desc[UR32][R124.64], !P5 ;  /* 0x97a000007c067fae */ /* 0x000fe8000e921860 */
[----:B------:R2:W-:Y:S01]  /*35230*/  STL.64 [R1+0x7b8], R10 ;  /* 0x0007b80a01007387 */ /* 0x0005e20000100a00 */
[----:B---3--:R-:W-:-:S02]  /*35240*/  VIADD R8, R13, 0xffffff9d ;  /* 0xffffff9d0d087836 */ /* 0x008fc40000000000 */
[----:B------:R-:W-:Y:S01]  /*35250*/  IMAD R116, R116, 0x62, RZ ;  /* 0x0000006274747824 */ /* 0x000fe200078e02ff */
[----:B------:R2:W-:Y:S01]  /*35260*/  LDGSTS.E [R4+-0x68500], desc[UR32][R10.64], !P5 ;  /* 0x97b000000a047fae */ /* 0x0005e2000e921860 */
[----:B------:R-:W-:Y:S01]  /*35270*/  IMAD R110, R110, 0x66, RZ ;  /* 0x000000666e6e7824 */ /* 0x000fe200078e02ff */
[----:B------:R-:W-:Y:S01]  /*35280*/  ISETP.GE.U32.AND P6, PT, R8, 0x7fffff1e, PT ;  /* 0x7fffff1e0800780c */ /* 0x000fe20003fc6070 */
[----:B------:R-:W3:Y:S08]  /*35290*/  LDC R13, c[0x0][0x238] ;  /* 0x00008e00ff0d7b82 */ /* 0x000ef00000000800 */
[----:B--2---:R-:W2:Y:S01]  /*352a0*/  LDC R11, c[0x0][0x230] ;  /* 0x00008c00ff0b7b82 */ /* 0x004ea20000000800 */
[----:B------:R-:W-:Y:S01]  /*352b0*/  ISETP.GE.U32.AND P5, PT, R9, 0x7fffff1a, PT ;  /* 0x7fffff1a0900780c */ /* 0x000fe20003fa6070 */
[----:B------:R-:W-:-:S02]  /*352c0*/  VIADD R10, R3, 0x100000 ;  /* 0x00100000030a7836 */ /* 0x000fc40000000000 */
        /* <DEDUP_REMOVED lines=11> */
[C---:B------:R-:W-:Y:S01]  /*35380*/  IMAD.WIDE R112, R110.reuse, 0x4, R242 ;  /* 0x000000046e707825 */ /* 0x040fe200078e02f2 */
[----:B------:R-:W-:Y:S04]  /*35390*/  LDGSTS.E [R4+-0x66800], desc[UR32][R114.64], !P5 ;  /* 0x9980000072047fae */ /* 0x000fe8000e921860 */
[----:B------:R2:W-:Y:S01]  /*353a0*/  LDGSTS.E [R8+-0x66700], desc[UR32][R112.64], !P5 ;  /* 0x9990000070087fae */ /* 0x0005e2000e921860 */
[----:B------:R-:W-:-:S04]  /*353b0*/  IMAD.WIDE R14, R110, 0x4, R240 ;  /* 0x000000046e0e7825 */ /* 0x000fc800078e02f0 */
[----:B------:R-:W-:Y:S01]  /*353c0*/  IMAD.WIDE R110, R110, 0x4, R238 ;  /* 0x000000046e6e7825 */ /* 0x000fe200078e02ee */
[----:B------:R4:W-:Y:S03]  /*353d0*/  LDGSTS.E [R6+-0x66600], desc[UR32][R14.64], !P5 ;  /* 0x99a000000e067fae */ /* 0x0009e6000e921860 */
[----:B-1----:R-:W-:Y:S01]  /*353e0*/  VIADD R9, R12, 0xffffff91 ;  /* 0xffffff910c097836 */ /* 0x002fe20000000000 */
[----:B------:R-:W-:Y:S01]  /*353f0*/  LDGSTS.E [R4+-0x66500], desc[UR32][R110.64], !P5 ;  /* 0x99b000006e047fae */ /* 0x000fe2000e921860 */
[----:B------:R-:W1:Y:S01]  /*35400*/  LDC R12, c[0x0][0x230] ;  /* 0x00008c00ff0c7b82 */ /* 0x000e620000000800 */
[----:B--2---:R-:W-:-:S07]  /*35410*/  VIADD R8, R11, 0xffffff95 ;  /* 0xffffff950b087836 */ /* 0x004fce0000000000 */
[----:B------:R-:W2:Y:S01]  /*35420*/  LDC R11, c[0x0][0x230] ;  /* 0x00008c00ff0b7b82 */ /* 0x000ea20000000800 */
[----:B------:R-:W-:Y:S01]  /*35430*/  ISETP.GE.U32.AND P6, PT, R8, 0x7fffff16, PT ;  /* 0x7fffff160800780c */ /* 0x000fe20003fc6070 */
[----:B------:R-:W-:Y:S01]  /*35440*/  IMAD R106, R106, 0x6a, RZ ;  /* 0x0000006a6a6a7824 */ /* 0x000fe200078e02ff */
[----:B------:R-:W-:Y:S01]  /*35450*/  ISETP.GE.U32.AND P5, PT, R9, 0x7fffff12, PT ;  /* 0x7fffff120900780c */ /* 0x000fe20003fa6070 */
[----:B------:R-:W-:Y:S01]  /*35460*/  IMAD R100, R100, 0x6e, RZ ;  /* 0x0000006e64647824 */ /* 0x000fe200078e02ff */
[----:B------:R-:W-:Y:S01]  /*35470*/  IADD3 R9, R3, 0x100000, RZ ;  /* 0x0010000003097810 */ /* 0x000fe20007ffe0ff */
[----:B------:R-:W-:-:S04]  /*35480*/  IMAD.WIDE R18, R106, 0x4, R244 ;  /* 0x000000046a127825 */ /* 0x000fc800078e02f4 */
[----:B------:R-:W-:-:S04]  /*35490*/  IMAD.WIDE R108, R106, 0x4, R242 ;  /* 0x000000046a6c7825 */ /* 0x000fc800078e02f2 */
[----:B------:R-:W-:Y:S01]  /*354a0*/  VIADD R8, R3, 0x100000 ;  /* 0x0010000003087836 */ /* 0x000fe20000000000 */
[----:B------:R-:W-:Y:S01]  /*354b0*/  LDGSTS.E [R10+-0x65800], desc[UR32][R18.64], !P6 ;  /* 0x9a800000120a7fae */ /* 0x000fe2000f121860 */
[----:B------:R-:W-:-:S03]  /*354c0*/  IMAD.WIDE R16, R106, 0x4, R240 ;  /* 0x000000046a107825 */ /* 0x000fc600078e02f0 */
[----:B------:R4:W-:Y:S01]  /*354d0*/  STL.64 [R1+0x7d0], R14 ;  /* 0x0007d00e01007387 */ /* 0x0009e20000100a00 */
[----:B------:R-:W-:-:S03]  /*354e0*/  IMAD.WIDE R106, R106, 0x4, R238 ;  /* 0x000000046a6a7825 */ /* 0x000fc600078e02ee */
[----:B------:R-:W-:Y:S01]  /*354f0*/  LDGSTS.E [R9+-0x65700], desc[UR32][R108.64], !P6 ;  /* 0x9a9000006c097fae */ /* 0x000fe2000f121860 */
[----:B------:R-:W-:-:S03]  /*35500*/  IMAD.WIDE R104, R100, 0x4, R244 ;  /* 0x0000000464687825 */ /* 0x000fc600078e02f4 */
[----:B------:R-:W-:Y:S01]  /*35510*/  LDGSTS.E [R8+-0x65600], desc[UR32][R16.64], !P6 ;  /* 0x9aa0000010087fae */ /* 0x000fe2000f121860 */
[----:B------:R-:W-:Y:S01]  /*35520*/  IMAD.WIDE R102, R100, 0x4, R242 ;  /* 0x0000000464667825 */ /* 0x000fe200078e02f2 */
[----:B----4-:R-:W4:Y:S02]  /*35530*/  LDC R15, c[0x0][0x230] ;  /* 0x00008c00ff0f7b82 */ /* 0x010f240000000800 */
[----:B------:R-:W-:Y:S04]  /*35540*/  LDGSTS.E [R6+-0x65500], desc[UR32][R106.64], !P6 ;  /* 0x9ab000006a067fae */ /* 0x000fe8000f121860 */
[----:B------:R-:W-:Y:S02]  /*35550*/  LDGSTS.E [R4+-0x64800], desc[UR32][R104.64], !P5 ;  /* 0x9b80000068047fae */ /* 0x000fe4000e921860 */
[----:B------:R-:W4:Y:S02]  /*35560*/  LDC R14, c[0x0][0x238] ;  /* 0x00008e00ff0e7b82 */ /* 0x000f240000000800 */
[----:B------:R2:W-:Y:S04]  /*35570*/  LDGSTS.E [R8+-0x64700], desc[UR32][R102.64], !P5 ;  /* 0x9b90000066087fae */ /* 0x0005e8000e921860 */
[----:B------:R-:W-:Y:S01]  /*35580*/  STL.64 [R1+0x7d8], R18 ;  /* 0x0007d81201007387 */ /* 0x000fe20000100a00 */
[----:B--2---:R-:W-:-:S03]  /*35590*/  VIADD R8, R11, 0xffffff8d ;  /* 0xffffff8d0b087836 */ /* 0x004fc60000000000 */
[----:B------:R2:W-:Y:S01]  /*355a0*/  STL.64 [R1+0x7e8], R16 ;  /* 0x0007e81001007387 */ /* 0x0005e20000100a00 */
[----:B-1----:R-:W-:Y:S01]  /*355b0*/  VIADD R9, R12, 0xffffff89 ;  /* 0xffffff890c097836 */ /* 0x002fe20000000000 */
[----:B------:R-:W-:Y:S01]  /*355c0*/  ISETP.GE.U32.AND P6, PT, R8, 0x7fffff0e, PT ;  /* 0x7fffff0e0800780c */ /* 0x000fe20003fc6070 */
[----:B---3--:R-:W-:Y:S02]  /*355d0*/  IMAD R11, R13, 0x72, RZ ;  /* 0x000000720d0b7824 */ /* 0x008fe400078e02ff */
[----:B--2---:R-:W-:-:S04]  /*355e0*/  IMAD.WIDE R16, R100, 0x4, R240 ;  /* 0x0000000464107825 */ /* 0x004fc800078e02f0 */
[----:B------:R-:W-:Y:S01]  /*355f0*/  IMAD.WIDE R100, R100, 0x4, R238 ;  /* 0x0000000464647825 */ /* 0x000fe200078e02ee */
[----:B------:R1:W-:Y:S03]  /*35600*/  LDGSTS.E [R6+-0x64600], desc[UR32][R16.64], !P5 ;  /* 0x9ba0000010067fae */ /* 0x0003e6000e921860 */
[----:B------:R-:W-:Y:S01]  /*35610*/  IMAD.WIDE R20, R11, 0x4, R244 ;  /* 0x000000040b147825 */ /* 0x000fe200078e02f4 */
[----:B------:R1:W-:Y:S04]  /*35620*/  STL.64 [R1+0x7f8], R16 ;  /* 0x0007f81001007387 */ /* 0x0003e80000100a00 */
[----:B------:R-:W-:Y:S01]  /*35630*/  LDGSTS.E [R4+-0x64500], desc[UR32][R100.64], !P5 ;  /* 0x9bb0000064047fae */ /* 0x000fe2000e921860 */
[----:B------:R-:W-:Y:S01]  /*35640*/  ISETP.GE.U32.AND P5, PT, R9, 0x7fffff0a, PT ;  /* 0x7fffff0a0900780c */ /* 0x000fe20003fa6070 */
[----:B------:R-:W-:-:S02]  /*35650*/  VIADD R9, R3, 0x100000 ;  /* 0x0010000003097836 */ /* 0x000fc40000000000 */
[----:B------:R-:W-:Y:S01]  /*35660*/  IMAD.WIDE R98, R11, 0x4, R242 ;  /* 0x000000040b627825 */ /* 0x000fe200078e02f2 */
[----:B------:R-:W-:Y:S01]  /*35670*/  LDGSTS.E [R10+-0x63800], desc[UR32][R20.64], !P6 ;  /* 0x9c800000140a7fae */ /* 0x000fe2000f121860 */
[----:B-1----:R-:W1:Y:S02]  /*35680*/  LDC R16, c[0x0][0x230] ;  /* 0x00008c00ff107b82 */ /* 0x002e640000000800 */
[----:B------:R-:W-:Y:S01]  /*35690*/  VIADD R8, R3, 0x100000 ;  /* 0x0010000003087836 */ /* 0x000fe20000000000 */
[----:B------:R2:W-:Y:S01]  /*356a0*/  LDGSTS.E [R9+-0x63700], desc[UR32][R98.64], !P6 ;  /* 0x9c90000062097fae */ /* 0x0005e2000f121860 */
[----:B------:R-:W-:-:S04]  /*356b0*/  IMAD.WIDE R96, R11, 0x4, R240 ;  /* 0x000000040b607825 */ /* 0x000fc800078e02f0 */
[----:B------:R-:W-:Y:S01]  /*356c0*/  IMAD.WIDE R18, R11, 0x4, R238 ;  /* 0x000000040b127825 */ /* 0x000fe200078e02ee */
[----:B------:R-:W-:Y:S01]  /*356d0*/  LDGSTS.E [R8+-0x63600], desc[UR32][R96.64], !P6 ;  /* 0x9ca0000060087fae */ /* 0x000fe2000f121860 */
[----:B------:R-:W3:Y:S02]  /*356e0*/  LDC R11, c[0x0][0x238] ;  /* 0x00008e00ff0b7b82 */ /* 0x000ee40000000800 */
[----:B----4-:R-:W-:Y:S01]  /*356f0*/  IMAD R12, R14, 0x76, RZ ;  /* 0x000000760e0c7824 */ /* 0x010fe200078e02ff */
[----:B------:R4:W-:Y:S01]  /*35700*/  LDGSTS.E [R6+-0x63500], desc[UR32][R18.64], !P6 ;  /* 0x9cb0000012067fae */ /* 0x0009e2000f121860 */
[----:B--2---:R-:W-:Y:S02]  /*35710*/  IADD3 R9, R15, -0x7b, RZ ;  /* 0xffffff850f097810 */ /* 0x004fe40007ffe0ff */
[----:B------:R-:W-:Y:S01]  /*35720*/  IMAD.WIDE R94, R12, 0x4, R244 ;  /* 0x000000040c5e7825 */ /* 0x000fe200078e02f4 */
[----:B------:R2:W-:Y:S01]  /*35730*/  STL.64 [R1+0x808], R20 ;  /* 0x0008081401007387 */ /* 0x0005e20000100a00 */
[----:B------:R-:W3:Y:S01]  /*35740*/  LDC R10, c[0x0][0x230] ;  /* 0x00008c00ff0a7b82 */ /* 0x000ee20000000800 */
[----:B------:R-:W-:Y:S01]  /*35750*/  ISETP.GE.U32.AND P6, PT, R9, 0x7fffff06, PT ;  /* 0x7fffff060900780c */ /* 0x000fe20003fc6070 */
[----:B------:R-:W-:Y:S01]  /*35760*/  IMAD R86, R86, 0x7a, RZ ;  /* 0x0000007a56567824 */ /* 0x000fe200078e02ff */
[----:B------:R4:W-:Y:S01]  /*35770*/  STL.64 [R1+0x818], R18 ;  /* 0x0008181201007387 */ /* 0x0009e20000100a00 */
[----:B------:R-:W-:-:S03]  /*35780*/  IMAD.WIDE R92, R12, 0x4, R240 ;  /* 0x000000040c5c7825 */ /* 0x000fc600078e02f0 */
[----:B------:R-:W-:Y:S01]  /*35790*/  LDGSTS.E [R4+-0x62800], desc[UR32][R94.64], !P5 ;  /* 0x9d8000005e047fae */ /* 0x000fe2000e921860 */
[----:B------:R-:W-:Y:S01]  /*357a0*/  VIADD R9, R3, 0x100000 ;  /* 0x0010000003097836 */ /* 0x000fe20000000000 */
[----:B------:R-:W3:Y:S01]  /*357b0*/  LDC R14, c[0x0][0x230] ;  /* 0x00008c00ff0e7b82 */ /* 0x000ee20000000800 */
[----:B--2---:R-:W-:-:S04]  /*357c0*/  IMAD.WIDE R20, R12, 0x4, R242 ;  /* 0x000000040c147825 */ /* 0x004fc800078e02f2 */
[----:B----4-:R-:W-:Y:S01]  /*357d0*/  IMAD.WIDE R18, R12, 0x4, R238 ;  /* 0x000000040c127825 */ /* 0x010fe200078e02ee */
[----:B------:R-:W-:Y:S02]  /*357e0*/  LDGSTS.E [R8+-0x62700], desc[UR32][R20.64], !P5 ;  /* 0x9d90000014087fae */ /* 0x000fe4000e921860 */
[----:B------:R-:W2:Y:S01]  /*357f0*/  LDC R15, c[0x0][0x230] ;  /* 0x00008c00ff0f7b82 */ /* 0x000ea20000000800 */
[C---:B------:R-:W-:Y:S01]  /*35800*/  IMAD.WIDE R90, R86.reuse, 0x4, R244 ;  /* 0x00000004565a7825 */ /* 0x040fe200078e02f4 */
[----:B------:R1:W-:Y:S03]  /*35810*/  LDGSTS.E [R6+-0x62600], desc[UR32][R92.64], !P5 ;  /* 0x9da000005c067fae */ /* 0x0003e6000e921860 */
[----:B------:R-:W-:Y:S01]  /*35820*/  IMAD.WIDE R12, R86, 0x4, R242 ;  /* 0x00000004560c7825 */ /* 0x000fe200078e02f2 */
[----:B------:R-:W-:Y:S04]  /*35830*/  STL.64 [R1+0x828], R20 ;  /* 0x0008281401007387 */ /* 0x000fe80000100a00 */
[----:B------:R-:W-:Y:S01]  /*35840*/  LDGSTS.E [R4+-0x62500], desc[UR32][R18.64], !P5 ;  /* 0x9db0000012047fae */ /* 0x000fe2000e921860 */
[----:B-1----:R-:W-:-:S03]  /*35850*/  VIADD R6, R16, 0xffffff81 ;  /* 0xffffff8110067836 */ /* 0x002fc60000000000 */
[----:B------:R-:W-:Y:S04]  /*35860*/  STL.64 [R1+0x830], R18 ;  /* 0x0008301201007387 */ /* 0x000fe80000100a00 */
[----:B------:R-:W-:Y:S04]  /*35870*/  LDGSTS.E [R9+-0x61800], desc[UR32][R90.64], !P6 ;  /* 0x9e8000005a097fae */ /* 0x000fe8000f121860 */
[----:B------:R1:W-:Y:S04]  /*35880*/  STL.64 [R1+0x840], R12 ;  /* 0x0008400c01007387 */ /* 0x0003e80000100a00 */
[----:B------:R1:W-:Y:S01]  /*35890*/  LDGSTS.E [R8+-0x61700], desc[UR32][R12.64], !P6 ;  /* 0x9e9000000c087fae */ /* 0x0003e2000f121860 */
[----:B------:R-:W-:Y:S01]  /*358a0*/  ISETP.GE.U32.AND P5, PT, R6, 0x7fffff02, PT ;  /* 0x7fffff020600780c */ /* 0x000fe20003fa6070 */
[----:B---3--:R-:W-:Y:S01]  /*358b0*/  IMAD R11, R11, 0x7e, RZ ;  /* 0x0000007e0b0b7824 */ /* 0x008fe200078e02ff */
[----:B-1----:R-:W1:Y:S01]  /*358c0*/  LDC R13, c[0x0][0x230] ;  /* 0x00008c00ff0d7b82 */ /* 0x002e620000000800 */
[----:B------:R-:W-:-:S02]  /*358d0*/  VIADD R6, R3, 0x100000 ;  /* 0x0010000003067836 */ /* 0x000fc40000000000 */
[----:B------:R-:W-:-:S04]  /*358e0*/  IMAD.WIDE R88, R86, 0x4, R240 ;  /* 0x0000000456587825 */ /* 0x000fc800078e02f0 */
[----:B------:R-:W-:Y:S01]  /*358f0*/  IMAD.WIDE R86, R86, 0x4, R238 ;  /* 0x0000000456567825 */ /* 0x000fe200078e02ee */
[----:B------:R-:W-:Y:S03]  /*35900*/  LDGSTS.E [R6+-0x61600], desc[UR32][R88.64], !P6 ;  /* 0x9ea0000058067fae */ /* 0x000fe6000f121860 */
[C---:B------:R-:W-:Y:S01]  /*35910*/  IMAD.WIDE R84, R11.reuse, 0x4, R244 ;  /* 0x000000040b547825 */ /* 0x040fe200078e02f4 */
[----:B------:R-:W-:Y:S03]  /*35920*/  LDGSTS.E [R4+-0x61500], desc[UR32][R86.64], !P6 ;  /* 0x9eb0000056047fae */ /* 0x000fe6000f121860 */
[----:B------:R-:W-:Y:S01]  /*35930*/  VIADD R9, R10, 0xfffffffc ;  /* 0xfffffffc0a097836 */ /* 0x000fe20000000000 */
[----:B------:R3:W-:Y:S01]  /*35940*/  LDGSTS.E [R4+-0x60800], desc[UR32][R84.64], !P5 ;  /* 0x9f80000054047fae */ /* 0x0007e2000e921860 */
[----:B------:R-:W-:-:S04]  /*35950*/  IMAD.WIDE R82, R11, 0x4, R242 ;  /* 0x000000040b527825 */ /* 0x000fc800078e02f2 */
[----:B------:R-:W-:Y:S01]  /*35960*/  IMAD.WIDE R80, R11, 0x4, R240 ;  /* 0x000000040b507825 */ /* 0x000fe200078e02f0 */
[----:B------:R-:W-:Y:S01]  /*35970*/  ISETP.GE.U32.AND P6, PT, R9, 0x7fffff7d, PT ;  /* 0x7fffff7d0900780c */ /* 0x000fe20003fc6070 */
[----:B------:R-:W-:Y:S02]  /*35980*/  LDGSTS.E [R8+-0x60700], desc[UR32][R82.64], !P5 ;  /* 0x9f90000052087fae */ /* 0x000fe4000e921860 */
[----:B------:R-:W-:Y:S02]  /*35990*/  IMAD.WIDE R24, R11, 0x4, R238 ;  /* 0x000000040b187825 */ /* 0x000fe400078e02ee */
[----:B------:R-:W-:Y:S01]  /*359a0*/  LDGSTS.E [R6+-0x60600], desc[UR32][R80.64], !P5 ;  /* 0x9fa0000050067fae */ /* 0x000fe2000e921860 */
[----:B---3--:R-:W-:Y:S01]  /*359b0*/  LOP3.LUT R4, R5, 0x60, RZ, 0x3c, !PT ;  /* 0x0000006005047812 */ /* 0x008fe200078e3cff */
[----:B------:R-:W-:Y:S02]  /*359c0*/  IMAD R12, R7, 0x3, RZ ;  /* 0x00000003070c7824 */ /* 0x000fe400078e02ff */
[----:B------:R1:W-:Y:S02]  /*359d0*/  LDGSTS.E [R6+-0x60500], desc[UR32][R24.64], !P5 ;  /* 0x9fb0000018067fae */ /* 0x0003e4000e921860 */
[----:B------:R-:W-:-:S02]  /*359e0*/  VIADD R4, R4, UR4 ;  /* 0x0000000404047c36 */ /* 0x000fc40008000000 */
[----:B------:R-:W-:Y:S01]  /*359f0*/  IMAD.WIDE R20, R12, 0x4, R244 ;  /* 0x000000040c147825 */ /* 0x000fe200078e02f4 */
[----:B------:R3:W-:Y:S02]  /*35a00*/  STL.64 [R1+0x850], R24 ;  /* 0x0008501801007387 */ /* 0x0007e40000100a00 */
[C---:B------:R-:W-:Y:S01]  /*35a10*/  IADD3 R10, R4.reuse, 0x100000, RZ ;  /* 0x00100000040a7810 */ /* 0x040fe20007ffe0ff */
[----:B------:R-:W-:Y:S02]  /*35a20*/  VIADD R9, R4, 0x100000 ;  /* 0x0010000004097836 */ /* 0x000fe40000000000 */
[----:B-1----:R-:W-:Y:S02]  /*35a30*/  VIADD R6, R13, 0xfffffff8 ;  /* 0xfffffff80d067836 */ /* 0x002fe40000000000 */
[----:B------:R-:W-:Y:S01]  /*35a40*/  LDGSTS.E [R10+-0x7f400], desc[UR32][R20.64], !P6 ;  /* 0x80c00000140a7fae */ /* 0x000fe2000f121860 */
[----:B------:R-:W1:Y:S01]  /*35a50*/  LDC R13, c[0x0][0x230] ;  /* 0x00008c00ff0d7b82 */ /* 0x000e620000000800 */
[----:B------:R-:W-:-:S04]  /*35a60*/  IMAD.WIDE R18, R12, 0x4, R242 ;  /* 0x000000040c127825 */ /* 0x000fc800078e02f2 */
[----:B------:R-:W-:Y:S02]  /*35a70*/  VIADD R8, R4, 0x100000 ;  /* 0x0010000004087836 */ /* 0x000fe40000000000 */
[----:B------:R-:W-:Y:S01]  /*35a80*/  IMAD.WIDE R16, R12, 0x4, R240 ;  /* 0x000000040c107825 */ /* 0x000fe200078e02f0 */
[----:B------:R-:W-:Y:S01]  /*35a90*/  ISETP.GE.U32.AND P5, PT, R6, 0x7fffff79, PT ;  /* 0x7fffff790600780c */ /* 0x000fe20003fa6070 */
[----:B------:R-:W-:Y:S02]  /*35aa0*/  LDGSTS.E [R9+-0x7f300], desc[UR32][R18.64], !P6 ;  /* 0x80d0000012097fae */ /* 0x000fe4000f121860 */
[----:B---3--:R-:W-:Y:S02]  /*35ab0*/  IMAD.WIDE R24, R12, 0x4, R238 ;  /* 0x000000040c187825 */ /* 0x008fe400078e02ee */
[----:B------:R-:W-:Y:S02]  /*35ac0*/  LDGSTS.E [R8+-0x7f200], desc[UR32][R16.64], !P6 ;  /* 0x80e0000010087fae */ /* 0x000fe4000f121860 */
[----:B------:R-:W-:-:S02]  /*35ad0*/  IMAD R11, R7, 0x7, RZ ;  /* 0x00000007070b7824 */ /* 0x000fc400078e02ff */
[----:B------:R3:W-:Y:S01]  /*35ae0*/  LDGSTS.E [R10+-0x7f100], desc[UR32][R24.64], !P6 ;  /* 0x80f00000180a7fae */ /* 0x0007e2000f121860 */
[----:B------:R-:W-:-:S03]  /*35af0*/  VIADD R6, R4, 0x100000 ;  /* 0x0010000004067836 */ /* 0x000fc60000000000 */
[----:B------:R4:W-:Y:S04]  /*35b00*/  STL.64 [R1+0xbc0], R20 ;  /* 0x000bc01401007387 */ /* 0x0009e80000100a00 */
[----:B------:R2:W-:Y:S01]  /*35b10*/  STL.64 [R1+0xbb8], R18 ;  /* 0x000bb81201007387 */ /* 0x0005e20000100a00 */
[----:B---3--:R-:W-:Y:S02]  /*35b20*/  VIADD R10, R14, 0xfffffff4 ;  /* 0xfffffff40e0a7836 */ /* 0x008fe40000000000 */
[----:B------:R-:W3:Y:S01]  /*35b30*/  LDC R14, c[0x0][0x230] ;  /* 0x00008c00ff0e7b82 */ /* 0x000ee20000000800 */
[----:B------:R1:W-:Y:S01]  /*35b40*/  STL.64 [R1+0xbb0], R16 ;  /* 0x000bb01001007387 */ /* 0x0003e20000100a00 */
[----:B----4-:R-:W-:Y:S01]  /*35b50*/  IMAD.WIDE R20, R11, 0x4, R244 ;  /* 0x000000040b147825 */ /* 0x010fe200078e02f4 */
[----:B------:R-:W-:-:S02]  /*35b60*/  ISETP.GE.U32.AND P6, PT, R10, 0x7fffff75, PT ;  /* 0x7fffff750a00780c */ /* 0x000fc40003fc6070 */
[----:B------:R4:W-:Y:S01]  /*35b70*/  STL.64 [R1+0xba8], R24 ;  /* 0x000ba81801007387 */ /* 0x0009e20000100a00 */
[C---:B--2---:R-:W-:Y:S01]  /*35b80*/  IMAD.WIDE R18, R11.reuse, 0x4, R242 ;  /* 0x000000040b127825 */ /* 0x044fe200078e02f2 */
[----:B------:R-:W-:Y:S02]  /*35b90*/  IADD3 R10, R4, 0x100000, RZ ;  /* 0x00100000040a7810 */ /* 0x000fe40007ffe0ff */
[----:B------:R-:W-:Y:S01]  /*35ba0*/  LDGSTS.E [R9+-0x7e400], desc[UR32][R20.64], !P5 ;  /* 0x81c0000014097fae */ /* 0x000fe2000e921860 */
[----:B-1----:R-:W-:-:S03]  /*35bb0*/  IMAD.WIDE R16, R11, 0x4, R240 ;  /* 0x000000040b107825 */ /* 0x002fc600078e02f0 */
[----:B------:R-:W-:Y:S01]  /*35bc0*/  LDGSTS.E [R8+-0x7e300], desc[UR32][R18.64], !P5 ;  /* 0x81d0000012087fae */ /* 0x000fe2000e921860 */
[----:B----4-:R-:W-:-:S03]  /*35bd0*/  IMAD.WIDE R24, R11, 0x4, R238 ;  /* 0x000000040b187825 */ /* 0x010fc600078e02ee */
[----:B------:R-:W-:Y:S01]  /*35be0*/  LDGSTS.E [R6+-0x7e200], desc[UR32][R16.64], !P5 ;  /* 0x81e0000010067fae */ /* 0x000fe2000e921860 */
[----:B------:R-:W-:-:S03]  /*35bf0*/  IMAD R12, R7, 0xb, RZ ;  /* 0x0000000b070c7824 */ /* 0x000fc600078e02ff */
[----:B------:R1:W-:Y:S04]  /*35c00*/  LDGSTS.E [R10+-0x7e100], desc[UR32][R24.64], !P5 ;  /* 0x81f00000180a7fae */ /* 0x0003e8000e921860 */
[----:B------:R2:W-:Y:S04]  /*35c10*/  STL.64 [R1+0xb60], R20 ;  /* 0x000b601401007387 */ /* 0x0005e80000100a00 */
[----:B------:R4:W-:Y:S01]  /*35c20*/  STL.64 [R1+0xb58], R18 ;  /* 0x000b581201007387 */ /* 0x0009e20000100a00 */
[----:B-1----:R-:W-:Y:S02]  /*35c30*/  VIADD R10, R13, 0xfffffff0 ;  /* 0xfffffff00d0a7836 */ /* 0x002fe40000000000 */
[----:B------:R-:W1:Y:S01]  /*35c40*/  LDC R13, c[0x0][0x230] ;  /* 0x00008c00ff0d7b82 */ /* 0x000e620000000800 */
[----:B------:R3:W-:Y:S01]  /*35c50*/  STL.64 [R1+0xb50], R16 ;  /* 0x000b501001007387 */ /* 0x0007e20000100a00 */
[----:B--2---:R-:W-:Y:S01]  /*35c60*/  IMAD.WIDE R20, R12, 0x4, R244 ;  /* 0x000000040c147825 */ /* 0x004fe200078e02f4 */
[----:B------:R-:W-:-:S02]  /*35c70*/  ISETP.GE.U32.AND P5, PT, R10, 0x7fffff71, PT ;  /* 0x7fffff710a00780c */ /* 0x000fc40003fa6070 */
[----:B------:R2:W-:Y:S01]  /*35c80*/  STL.64 [R1+0xb48], R24 ;  /* 0x000b481801007387 */ /* 0x0005e20000100a00 */
[----:B----4-:R-:W-:-:S03]  /*35c90*/  IMAD.WIDE R18, R12, 0x4, R242 ;  /* 0x000000040c127825 */ /* 0x010fc600078e02f2 */
[----:B------:R-:W-:Y:S01]  /*35ca0*/  LDGSTS.E [R9+-0x7d400], desc[UR32][R20.64], !P6 ;  /* 0x82c0000014097fae */ /* 0x000fe2000f121860 */
[----:B------:R-:W-:Y:S02]  /*35cb0*/  VIADD R10, R4, 0x100000 ;  /* 0x00100000040a7836 */ /* 0x000fe40000000000 */
[C---:B---3--:R-:W-:Y:S01]  /*35cc0*/  IMAD.WIDE R16, R12.reuse, 0x4, R240 ;  /* 0x000000040c107825 */ /* 0x048fe200078e02f0 */
[----:B------:R-:W-:Y:S03]  /*35cd0*/  LDGSTS.E [R8+-0x7d300], desc[UR32][R18.64], !P6 ;  /* 0x82d0000012087fae */ /* 0x000fe6000f121860 */
[----:B--2---:R-:W-:Y:S01]  /*35ce0*/  IMAD.WIDE R24, R12, 0x4, R238 ;  /* 0x000000040c187825 */ /* 0x004fe200078e02ee */
[----:B------:R-:W-:Y:S03]  /*35cf0*/  LDGSTS.E [R6+-0x7d200], desc[UR32][R16.64], !P6 ;  /* 0x82e0000010067fae */ /* 0x000fe6000f121860 */
[----:B------:R-:W-:Y:S01]  /*35d00*/  IMAD R11, R7, 0xf, RZ ;  /* 0x0000000f070b7824 */ /* 0x000fe200078e02ff */
[----:B------:R2:W-:Y:S04]  /*35d10*/  LDGSTS.E [R10+-0x7d100], desc[UR32][R24.64], !P6 ;  /* 0x82f00000180a7fae */ /* 0x0005e8000f121860 */
[----:B------:R3:W-:Y:S04]  /*35d20*/  STL.64 [R1+0xaf8], R20 ;  /* 0x000af81401007387 */ /* 0x0007e80000100a00 */
[----:B------:R4:W-:Y:S01]  /*35d30*/  STL.64 [R1+0xaf0], R18 ;  /* 0x000af01201007387 */ /* 0x0009e20000100a00 */
[----:B--2---:R-:W-:-:S02]  /*35d40*/  VIADD R10, R14, 0xffffffec ;  /* 0xffffffec0e0a7836 */ /* 0x004fc40000000000 */
[----:B------:R-:W2:Y:S01]  /*35d50*/  LDC R14, c[0x0][0x230] ;  /* 0x00008c00ff0e7b82 */ /* 0x000ea20000000800 */
[----:B------:R1:W-:Y:S01]  /*35d60*/  STL.64 [R1+0xae8], R16 ;  /* 0x000ae81001007387 */ /* 0x0003e20000100a00 */
[C---:B---3--:R-:W-:Y:S01]  /*35d70*/  IMAD.WIDE R20, R11.reuse, 0x4, R244 ;  /* 0x000000040b147825 */ /* 0x048fe200078e02f4 */
[----:B------:R-:W-:Y:S02]  /*35d80*/  ISETP.GE.U32.AND P6, PT, R10, 0x7fffff6d, PT ;  /* 0x7fffff6d0a00780c */ /* 0x000fe40003fc6070 */
[----:B------:R3:W-:Y:S01]  /*35d90*/  STL.64 [R1+0xae0], R24 ;  /* 0x000ae01801007387 */ /* 0x0007e20000100a00 */
[----:B----4-:R-:W-:-:S03]  /*35da0*/  IMAD.WIDE R18, R11, 0x4, R242 ;  /* 0x000000040b127825 */ /* 0x010fc600078e02f2 */
[----:B------:R-:W-:Y:S01]  /*35db0*/  LDGSTS.E [R9+-0x7c400], desc[UR32][R20.64], !P5 ;  /* 0x83c0000014097fae */ /* 0x000fe2000e921860 */
[----:B------:R-:W-:Y:S02]  /*35dc0*/  VIADD R10, R4, 0x100000 ;  /* 0x00100000040a7836 */ /* 0x000fe40000000000 */
[C---:B-1----:R-:W-:Y:S01]  /*35dd0*/  IMAD.WIDE R16, R11.reuse, 0x4, R240 ;  /* 0x000000040b107825 */ /* 0x042fe200078e02f0 */
[----:B------:R-:W-:Y:S03]  /*35de0*/  LDGSTS.E [R8+-0x7c300], desc[UR32][R18.64], !P5 ;  /* 0x83d0000012087fae */ /* 0x000fe6000e921860 */
[----:B---3--:R-:W-:Y:S01]  /*35df0*/  IMAD.WIDE R24, R11, 0x4, R238 ;  /* 0x000000040b187825 */ /* 0x008fe200078e02ee */
[----:B------:R-:W-:Y:S03]  /*35e00*/  LDGSTS.E [R6+-0x7c200], desc[UR32][R16.64], !P5 ;  /* 0x83e0000010067fae */ /* 0x000fe6000e921860 */
[----:B------:R-:W-:Y:S01]  /*35e10*/  IMAD R12, R7, 0x13, RZ ;  /* 0x00000013070c7824 */ /* 0x000fe200078e02ff */
[----:B------:R1:W-:Y:S04]  /*35e20*/  LDGSTS.E [R10+-0x7c100], desc[UR32][R24.64], !P5 ;  /* 0x83f00000180a7fae */ /* 0x0003e8000e921860 */
[----:B------:R3:W-:Y:S04]  /*35e30*/  STL.64 [R1+0xa50], R20 ;  /* 0x000a501401007387 */ /* 0x0007e80000100a00 */
[----:B------:R4:W-:Y:S01]  /*35e40*/  STL.64 [R1+0xa40], R18 ;  /* 0x000a401201007387 */ /* 0x0009e20000100a00 */
[----:B-1----:R-:W-:-:S02]  /*35e50*/  VIADD R10, R13, 0xffffffe8 ;  /* 0xffffffe80d0a7836 */ /* 0x002fc40000000000 */
[----:B------:R-:W1:Y:S01]  /*35e60*/  LDC R13, c[0x0][0x230] ;  /* 0x00008c00ff0d7b82 */ /* 0x000e620000000800 */
[----:B------:R2:W-:Y:S01]  /*35e70*/  STL.64 [R1+0xa28], R16 ;  /* 0x000a281001007387 */ /* 0x0005e20000100a00 */
[----:B---3--:R-:W-:Y:S01]  /*35e80*/  IMAD.WIDE R20, R12, 0x4, R244 ;  /* 0x000000040c147825 */ /* 0x008fe200078e02f4 */
[----:B------:R-:W-:Y:S02]  /*35e90*/  ISETP.GE.U32.AND P5, PT, R10, 0x7fffff69, PT ;  /* 0x7fffff690a00780c */ /* 0x000fe40003fa6070 */
[----:B------:R3:W-:Y:S01]  /*35ea0*/  STL.64 [R1+0xa20], R24 ;  /* 0x000a201801007387 */ /* 0x0007e20000100a00 */
[----:B----4-:R-:W-:Y:S01]  /*35eb0*/  IMAD.WIDE R18, R12, 0x4, R242 ;  /* 0x000000040c127825 */ /* 0x010fe200078e02f2 */
[----:B------:R-:W-:Y:S02]  /*35ec0*/  IADD3 R10, R4, 0x100000, RZ ;  /* 0x00100000040a7810 */ /* 0x000fe40007ffe0ff */
[----:B------:R-:W-:Y:S01]  /*35ed0*/  LDGSTS.E [R9+-0x7b400], desc[UR32][R20.64], !P6 ;  /* 0x84c0000014097fae */ /* 0x000fe2000f121860 */
[----:B--2---:R-:W-:-:S03]  /*35ee0*/  IMAD.WIDE R16, R12, 0x4, R240 ;  /* 0x000000040c107825 */ /* 0x004fc600078e02f0 */
[----:B------:R-:W-:Y:S01]  /*35ef0*/  LDGSTS.E [R8+-0x7b300], desc[UR32][R18.64], !P6 ;  /* 0x84d0000012087fae */ /* 0x000fe2000f121860 */
[----:B---3--:R-:W-:-:S03]  /*35f00*/  IMAD.WIDE R24, R12, 0x4, R238 ;  /* 0x000000040c187825 */ /* 0x008fc600078e02ee */
[----:B------:R-:W-:Y:S01]  /*35f10*/  LDGSTS.E [R6+-0x7b200], desc[UR32][R16.64], !P6 ;  /* 0x84e0000010067fae */ /* 0x000fe2000f121860 */
[----:B------:R-:W-:-:S03]  /*35f20*/  IMAD R11, R7, 0x17, RZ ;  /* 0x00000017070b7824 */ /* 0x000fc600078e02ff */
[----:B------:R2:W-:Y:S04]  /*35f30*/  LDGSTS.E [R10+-0x7b100], desc[UR32][R24.64], !P6 ;  /* 0x84f00000180a7fae */ /* 0x0005e8000f121860 */
[----:B------:R3:W-:Y:S04]  /*35f40*/  STL.64 [R1+0x938], R20 ;  /* 0x0009381401007387 */ /* 0x0007e80000100a00 */
[----:B------:R4:W-:Y:S01]  /*35f50*/  STL.64 [R1+0x928], R18 ;  /* 0x0009281201007387 */ /* 0x0009e20000100a00 */
[----:B--2---:R-:W-:Y:S02]  /*35f60*/  VIADD R10, R14, 0xffffffe4 ;  /* 0xffffffe40e0a7836 */ /* 0x004fe40000000000 */
[----:B------:R-:W2:Y:S01]  /*35f70*/  LDC R14, c[0x0][0x230] ;  /* 0x00008c00ff0e7b82 */ /* 0x000ea20000000800 */
[----:B------:R1:W-:Y:S01]  /*35f80*/  STL.64 [R1+0x918], R16 ;  /* 0x0009181001007387 */ /* 0x0003e20000100a00 */
[----:B---3--:R-:W-:Y:S01]  /*35f90*/  IMAD.WIDE R20, R11, 0x4, R244 ;  /* 0x000000040b147825 */ /* 0x008fe200078e02f4 */
[----:B------:R-:W-:-:S02]  /*35fa0*/  ISETP.GE.U32.AND P6, PT, R10, 0x7fffff65, PT ;  /* 0x7fffff650a00780c */ /* 0x000fc40003fc6070 */
        /* <DEDUP_REMOVED lines=18> */
[----:B----4-:R-:W-:-:S03]  /*360d0*/  IMAD.WIDE R18, R12, 0x4, R242 ;  /* 0x000000040c127825 */ /* 0x010fc600078e02f2 */
[----:B------:R-:W-:Y:S01]  /*360e0*/  LDGSTS.E [R9+-0x79400], desc[UR32][R20.64], !P6 ;  /* 0x86c0000014097fae */ /* 0x000fe2000f121860 */
[----:B------:R-:W-:Y:S02]  /*360f0*/  VIADD R10, R4, 0x100000 ;  /* 0x00100000040a7836 */ /* 0x000fe40000000000 */
[C---:B--2---:R-:W-:Y:S01]  /*36100*/  IMAD.WIDE R16, R12.reuse, 0x4, R240 ;  /* 0x000000040c107825 */ /* 0x044fe200078e02f0 */
[----:B------:R-:W-:Y:S03]  /*36110*/  LDGSTS.E [R8+-0x79300], desc[UR32][R18.64], !P6 ;  /* 0x86d0000012087fae */ /* 0x000fe6000f121860 */
[----:B---3--:R-:W-:Y:S01]  /*36120*/  IMAD.WIDE R24, R12, 0x4, R238 ;  /* 0x000000040c187825 */ /* 0x008fe200078e02ee */
        /* <DEDUP_REMOVED lines=11> */
[C---:B----4-:R-:W-:Y:S01]  /*361e0*/  IMAD.WIDE R18, R11.reuse, 0x4, R242 ;  /* 0x000000040b127825 */ /* 0x050fe200078e02f2 */
[----:B------:R-:W-:Y:S02]  /*361f0*/  IADD3 R10, R4, 0x100000, RZ ;  /* 0x00100000040a7810 */ /* 0x000fe40007ffe0ff */
[----:B------:R-:W-:Y:S01]  /*36200*/  LDGSTS.E [R9+-0x78400], desc[UR32][R20.64], !P5 ;  /* 0x87c0000014097fae */ /* 0x000fe2000e921860 */
[----:B-1----:R-:W-:-:S03]  /*36210*/  IMAD.WIDE R16, R11, 0x4, R240 ;  /* 0x000000040b107825 */ /* 0x002fc600078e02f0 */
[----:B------:R-:W-:Y:S01]  /*36220*/  LDGSTS.E [R8+-0x78300], desc[UR32][R18.64], !P5 ;  /* 0x87d0000012087fae */ /* 0x000fe2000e921860 */
[----:B---3--:R-:W-:-:S03]  /*36230*/  IMAD.WIDE R24, R11, 0x4, R238 ;  /* 0x000000040b187825 */ /* 0x008fc600078e02ee */
        /* <DEDUP_REMOVED lines=8> */
[----:B---3--:R-:W-:Y:S01]  /*362c0*/  IMAD.WIDE R20, R12, 0x4, R244 ;  /* 0x000000040c147825 */ /* 0x008fe200078e02f4 */
[----:B------:R-:W-:-:S02]  /*362d0*/  ISETP.GE.U32.AND P5, PT, R10, 0x7fffff59, PT ;  /* 0x7fffff590a00780c */ /* 0x000fc40003fa6070 */
        /* <DEDUP_REMOVED lines=41> */
[----:B------:R-:W-:Y:S04]  /*36570*/  LDGSTS.E [R6+-0x75200], desc[UR32][R16.64], !P6 ;  /* 0x8ae0000010067fae */ /* 0x000fe8000f121860 */
[----:B------:R2:W-:Y:S01]  /*36580*/  LDGSTS.E [R10+-0x75100], desc[UR32][R24.64], !P6 ;  /* 0x8af00000180a7fae */ /* 0x0005e2000f121860 */
[----:B------:R-:W-:-:S03]  /*36590*/  IMAD R11, R7, 0x2f, RZ ;  /* 0x0000002f070b7824 */ /* 0x000fc600078e02ff */
[----:B------:R3:W-:Y:S01]  /*365a0*/  STL.64 [R1+0x8f0], R20 ;  /* 0x0008f01401007387 */ /* 0x0007e20000100a00 */
[----:B--2---:R-:W-:Y:S02]  /*365b0*/  VIADD R10, R14, 0xffffffcc ;  /* 0xffffffcc0e0a7836 */ /* 0x004fe40000000000 */
[----:B------:R-:W2:Y:S01]  /*365c0*/  LDC R14, c[0x0][0x230] ;  /* 0x00008c00ff0e7b82 */ /* 0x000ea20000000800 */
[----:B------:R4:W-:Y:S01]  /*365d0*/  STL.64 [R1+0x330], R18 ;  /* 0x0003301201007387 */ /* 0x0009e20000100a00 */
[----:B---3--:R-:W-:Y:S01]  /*365e0*/  IMAD.WIDE R20, R11, 0x4, R244 ;  /* 0x000000040b147825 */ /* 0x008fe200078e02f4 */
[----:B------:R-:W-:Y:S02]  /*365f0*/  ISETP.GE.U32.AND P6, PT, R10, 0x7fffff4d, PT ;  /* 0x7fffff4d0a00780c */ /* 0x000fe40003fc6070 */
[----:B------:R3:W-:Y:S01]  /*36600*/  STL.64 [R1+0x308], R16 ;  /* 0x0003081001007387 */ /* 0x0007e20000100a00 */
[----:B------:R-:W-:-:S03]  /*36610*/  VIADD R10, R4, 0x100000 ;  /* 0x00100000040a7836 */ /* 0x000fc60000000000 */
[----:B------:R1:W-:Y:S01]  /*36620*/  STL.64 [R1+0x2e0], R24 ;  /* 0x0002e01801007387 */ /* 0x0003e20000100a00 */
[----:B------:R-:W-:Y:S02]  /*36630*/  IMAD R12, R7, 0x33, RZ ;  /* 0x00000033070c7824 */ /* 0x000fe400078e02ff */
[C---:B----4-:R-:W-:Y:S01]  /*36640*/  IMAD.WIDE R18, R11.reuse, 0x4, R242 ;  /* 0x000000040b127825 */ /* 0x050fe200078e02f2 */
[----:B------:R4:W-:Y:S03]  /*36650*/  LDGSTS.E [R9+-0x74400], desc[UR32][R20.64], !P5 ;  /* 0x8bc0000014097fae */ /* 0x0009e6000e921860 */
[C---:B---3--:R-:W-:Y:S01]  /*36660*/  IMAD.WIDE R16, R11.reuse, 0x4, R240 ;  /* 0x000000040b107825 */ /* 0x048fe200078e02f0 */
[----:B------:R3:W-:Y:S03]  /*36670*/  LDGSTS.E [R8+-0x74300], desc[UR32][R18.64], !P5 ;  /* 0x8bd0000012087fae */ /* 0x0007e6000e921860 */
[----:B-1----:R-:W-:Y:S01]  /*36680*/  IMAD.WIDE R24, R11, 0x4, R238 ;  /* 0x000000040b187825 */ /* 0x002fe200078e02ee */
[----:B------:R4:W-:Y:S04]  /*36690*/  STL.64 [R1+0x900], R20 ;  /* 0x0009001401007387 */ /* 0x0009e80000100a00 */
[----:B------:R-:W-:Y:S04]  /*366a0*/  LDGSTS.E [R6+-0x74200], desc[UR32][R16.64], !P5 ;  /* 0x8be0000010067fae */ /* 0x000fe8000e921860 */
[----:B------:R3:W-:Y:S01]  /*366b0*/  STL.64 [R1+0x240], R18 ;  /* 0x0002401201007387 */ /* 0x0007e20000100a00 */
[----:B----4-:R-:W-:-:S03]  /*366c0*/  IMAD.WIDE R20, R12, 0x4, R244 ;  /* 0x000000040c147825 */ /* 0x010fc600078e02f4 */
[----:B------:R1:W-:Y:S04]  /*366d0*/  LDGSTS.E [R10+-0x74100], desc[UR32][R24.64], !P5 ;  /* 0x8bf00000180a7fae */ /* 0x0003e8000e921860 */
[----:B------:R4:W-:Y:S01]  /*366e0*/  STL.64 [R1+0x910], R16 ;  /* 0x0009101001007387 */ /* 0x0009e20000100a00 */
[----:B---3--:R-:W-:-:S03]  /*366f0*/  IMAD.WIDE R18, R12, 0x4, R242 ;  /* 0x000000040c127825 */ /* 0x008fc600078e02f2 */
[----:B------:R-:W-:Y:S01]  /*36700*/  STL.64 [R1+0x238], R24 ;  /* 0x0002381801007387 */ /* 0x000fe20000100a00 */
[----:B-1----:R-:W-:-:S03]  /*36710*/  VIADD R10, R13, 0xffffffc8 ;  /* 0xffffffc80d0a7836 */ /* 0x002fc60000000000 */
[----:B------:R-:W-:Y:S01]  /*36720*/  STL.64 [R1+0x920], R20 ;  /* 0x0009201401007387 */ /* 0x000fe20000100a00 */
[----:B----4-:R-:W-:-:S03]  /*36730*/  IMAD.WIDE R16, R12, 0x4, R240 ;  /* 0x000000040c107825 */ /* 0x010fc600078e02f0 */
[----:B------:R-:W-:Y:S01]  /*36740*/  LDGSTS.E [R9+-0x73400], desc[UR32][R20.64], !P6 ;  /* 0x8cc0000014097fae */ /* 0x000fe2000f121860 */
[----:B------:R-:W-:Y:S01]  /*36750*/  ISETP.GE.U32.AND P5, PT, R10, 0x7fffff49, PT ;  /* 0x7fffff490a00780c */ /* 0x000fe20003fa6070 */
[----:B------:R-:W-:Y:S02]  /*36760*/  VIADD R10, R4, 0x100000 ;  /* 0x00100000040a7836 */ /* 0x000fe40000000000 */
[----:B------:R-:W-:Y:S01]  /*36770*/  STL.64 [R1+0x1f8], R18 ;  /* 0x0001f81201007387 */ /* 0x000fe20000100a00 */
[----:B------:R-:W-:-:S03]  /*36780*/  IMAD.WIDE R12, R12, 0x4, R238 ;  /* 0x000000040c0c7825 */ /* 0x000fc600078e02ee */
[----:B------:R-:W-:Y:S04]  /*36790*/  LDGSTS.E [R8+-0x73300], desc[UR32][R18.64], !P6 ;  /* 0x8cd0000012087fae */ /* 0x000fe8000f121860 */
[----:B------:R1:W-:Y:S04]  /*367a0*/  STL.64 [R1+0x1f0], R16 ;  /* 0x0001f01001007387 */ /* 0x0003e80000100a00 */
[----:B------:R1:W-:Y:S01]  /*367b0*/  LDGSTS.E [R6+-0x73200], desc[UR32][R16.64], !P6 ;  /* 0x8ce0000010067fae */ /* 0x0003e2000f121860 */
[----:B------:R-:W-:-:S03]  /*367c0*/  IMAD R11, R7, 0x37, RZ ;  /* 0x00000037070b7824 */ /* 0x000fc600078e02ff */
[----:B------:R2:W-:Y:S01]  /*367d0*/  LDGSTS.E [R10+-0x73100], desc[UR32][R12.64], !P6 ;  /* 0x8cf000000c0a7fae */ /* 0x0005e2000f121860 */
[----:B-1----:R-:W1:Y:S01]  /*367e0*/  LDC R16, c[0x0][0x230] ;  /* 0x00008c00ff107b82 */ /* 0x002e620000000800 */
[----:B--2---:R-:W-:-:S07]  /*367f0*/  VIADD R10, R14, 0xffffffc4 ;  /* 0xffffffc40e0a7836 */ /* 0x004fce0000000000 */
[----:B------:R-:W2:Y:S01]  /*36800*/  LDC R14, c[0x0][0x230] ;  /* 0x00008c00ff0e7b82 */ /* 0x000ea20000000800 */
[----:B------:R-:W-:Y:S01]  /*36810*/  IMAD.WIDE R24, R11, 0x4, R244 ;  /* 0x000000040b187825 */ /* 0x000fe200078e02f4 */
[----:B------:R-:W-:-:S03]  /*36820*/  ISETP.GE.U32.AND P6, PT, R10, 0x7fffff45, PT ;  /* 0x7fffff450a00780c */ /* 0x000fc60003fc6070 */
[C---:B------:R-:W-:Y:S01]  /*36830*/  IMAD.WIDE R20, R11.reuse, 0x4, R242 ;  /* 0x000000040b147825 */ /* 0x040fe200078e02f2 */
[----:B------:R3:W-:Y:S03]  /*36840*/  STL.64 [R1+0x1e8], R12 ;  /* 0x0001e80c01007387 */ /* 0x0007e60000100a00 */
[C---:B------:R-:W-:Y:S01]  /*36850*/  IMAD.WIDE R18, R11.reuse, 0x4, R240 ;  /* 0x000000040b127825 */ /* 0x040fe200078e02f0 */
[----:B------:R4:W-:Y:S03]  /*36860*/  LDGSTS.E [R9+-0x72400], desc[UR32][R24.64], !P5 ;  /* 0x8dc0000018097fae */ /* 0x0009e6000e921860 */
[----:B------:R-:W-:Y:S01]  /*36870*/  VIADD R10, R4, 0x100000 ;  /* 0x00100000040a7836 */ /* 0x000fe20000000000 */
[----:B------:R4:W-:Y:S01]  /*36880*/  LDGSTS.E [R8+-0x72300], desc[UR32][R20.64], !P5 ;  /* 0x8dd0000014087fae */ /* 0x0009e2000e921860 */
[----:B------:R-:W-:Y:S01]  /*36890*/  IMAD.WIDE R26, R11, 0x4, R238 ;  /* 0x000000040b1a7825 */ /* 0x000fe200078e02ee */
[----:B---3--:R-:W-:-:S02]  /*368a0*/  IADD3 R13, R15, -0x40, RZ ;  /* 0xffffffc00f0d7810 */ /* 0x008fc40007ffe0ff */
[----:B------:R3:W-:Y:S01]  /*368b0*/  LDGSTS.E [R6+-0x72200], desc[UR32][R18.64], !P5 ;  /* 0x8de0000012067fae */ /* 0x0007e2000e921860 */
[----:B------:R-:W-:Y:S01]  /*368c0*/  IMAD R12, R7, 0x3b, RZ ;  /* 0x0000003b070c7824 */ /* 0x000fe200078e02ff */
[----:B------:R-:W2:Y:S02]  /*368d0*/  LDC R15, c[0x0][0x230] ;  /* 0x00008c00ff0f7b82 */ /* 0x000ea40000000800 */
[----:B------:R3:W-:Y:S01]  /*368e0*/  LDGSTS.E [R10+-0x72100], desc[UR32][R26.64], !P5 ;  /* 0x8df000001a0a7fae */ /* 0x0007e2000e921860 */
[----:B------:R-:W-:-:S03]  /*368f0*/  ISETP.GE.U32.AND P5, PT, R13, 0x7fffff41, PT ;  /* 0x7fffff410d00780c */ /* 0x000fc60003fa6070 */
[----:B------:R4:W-:Y:S01]  /*36900*/  STL.64 [R1+0x1a8], R24 ;  /* 0x0001a81801007387 */ /* 0x0009e20000100a00 */
[----:B------:R-:W-:-:S03]  /*36910*/  IMAD R11, R7, 0x3f, RZ ;  /* 0x0000003f070b7824 */ /* 0x000fc600078e02ff */
[----:B------:R3:W-:Y:S01]  /*36920*/  STL.64 [R1+0x1a0], R20 ;  /* 0x0001a01401007387 */ /* 0x0007e20000100a00 */
[----:B-1----:R-:W-:Y:S02]  /*36930*/  VIADD R13, R16, 0xffffffbc ;  /* 0xffffffbc100d7836 */ /* 0x002fe40000000000 */
[----:B------:R-:W1:Y:S01]  /*36940*/  LDC R16, c[0x0][0x230] ;  /* 0x00008c00ff107b82 */ /* 0x000e620000000800 */
[----:B------:R3:W-:Y:S01]  /*36950*/  STL.64 [R1+0x198], R18 ;  /* 0x0001981201007387 */ /* 0x0007e20000100a00 */
[----:B----4-:R-:W-:-:S03]  /*36960*/  IMAD.WIDE R24, R12, 0x4, R244 ;  /* 0x000000040c187825 */ /* 0x010fc600078e02f4 */
[----:B------:R4:W-:Y:S01]  /*36970*/  STL.64 [R1+0x930], R26 ;  /* 0x0009301a01007387 */ /* 0x0009e20000100a00 */
[----:B---3--:R-:W-:-:S03]  /*36980*/  IMAD.WIDE R20, R12, 0x4, R242 ;  /* 0x000000040c147825 */ /* 0x008fc600078e02f2 */
[----:B------:R3:W-:Y:S01]  /*36990*/  STL.64 [R1+0x160], R24 ;  /* 0x0001601801007387 */ /* 0x0007e20000100a00 */
[----:B------:R-:W-:-:S03]  /*369a0*/  IMAD.WIDE R18, R12, 0x4, R240 ;  /* 0x000000040c127825 */ /* 0x000fc600078e02f0 */
[----:B------:R3:W-:Y:S01]  /*369b0*/  LDGSTS.E [R9+-0x71400], desc[UR32][R24.64], !P6 ;  /* 0x8ec0000018097fae */ /* 0x0007e2000f121860 */
[----:B----4-:R-:W-:-:S03]  /*369c0*/  IMAD.WIDE R26, R12, 0x4, R238 ;  /* 0x000000040c1a7825 */ /* 0x010fc600078e02ee */
[----:B------:R4:W-:Y:S04]  /*369d0*/  STL.64 [R1+0x948], R20 ;  /* 0x0009481401007387 */ /* 0x0009e80000100a00 */
[----:B------:R4:W-:Y:S01]  /*369e0*/  LDGSTS.E [R8+-0x71300], desc[UR32][R20.64], !P6 ;  /* 0x8ed0000014087fae */ /* 0x0009e2000f121860 */
[----:B---3--:R-:W-:-:S03]  /*369f0*/  IMAD.WIDE R24, R11, 0x4, R244 ;  /* 0x000000040b187825 */ /* 0x008fc600078e02f4 */
[----:B------:R3:W-:Y:S04]  /*36a00*/  STL.64 [R1+0x158], R18 ;  /* 0x0001581201007387 */ /* 0x0007e80000100a00 */
[----:B------:R3:W-:Y:S01]  /*36a10*/  LDGSTS.E [R6+-0x71200], desc[UR32][R18.64], !P6 ;  /* 0x8ee0000012067fae */ /* 0x0007e2000f121860 */
[----:B----4-:R-:W-:-:S03]  /*36a20*/  IMAD.WIDE R20, R11, 0x4, R242 ;  /* 0x000000040b147825 */ /* 0x010fc600078e02f2 */
[----:B------:R4:W-:Y:S04]  /*36a30*/  STL.64 [R1+0x950], R26 ;  /* 0x0009501a01007387 */ /* 0x0009e80000100a00 */
[----:B------:R4:W-:Y:S01]  /*36a40*/  LDGSTS.E [R10+-0x71100], desc[UR32][R26.64], !P6 ;  /* 0x8ef000001a0a7fae */ /* 0x0009e2000f121860 */
[----:B------:R-:W-:Y:S01]  /*36a50*/  ISETP.GE.U32.AND P6, PT, R13, 0x7fffff3d, PT ;  /* 0x7fffff3d0d00780c */ /* 0x000fe20003fc6070 */
[----:B---3--:R-:W-:Y:S02]  /*36a60*/  IMAD.WIDE R18, R11, 0x4, R240 ;  /* 0x000000040b127825 */ /* 0x008fe400078e02f0 */
[----:B------:R3:W-:Y:S02]  /*36a70*/  LDGSTS.E [R9+-0x70400], desc[UR32][R24.64], !P5 ;  /* 0x8fc0000018097fae */ /* 0x0007e4000e921860 */
[----:B--2---:R-:W-:-:S02]  /*36a80*/  VIADD R13, R14, 0xffffffb8 ;  /* 0xffffffb80e0d7836 */ /* 0x004fc40000000000 */
[----:B------:R2:W-:Y:S01]  /*36a90*/  LDGSTS.E [R8+-0x70300], desc[UR32][R20.64], !P5 ;  /* 0x8fd0000014087fae */ /* 0x0005e2000e921860 */
[----:B------:R-:W-:Y:S01]  /*36aa0*/  IMAD R12, R7, 0x43, RZ ;  /* 0x00000043070c7824 */ /* 0x000fe200078e02ff */
[----:B------:R-:W1:Y:S01]  /*36ab0*/  LDC R14, c[0x0][0x230] ;  /* 0x00008c00ff0e7b82 */ /* 0x000e620000000800 */
[----:B----4-:R-:W-:Y:S01]  /*36ac0*/  IMAD.WIDE R26, R11, 0x4, R238 ;  /* 0x000000040b1a7825 */ /* 0x010fe200078e02ee */
[----:B------:R4:W-:Y:S04]  /*36ad0*/  LDGSTS.E [R6+-0x70200], desc[UR32][R18.64], !P5 ;  /* 0x8fe0000012067fae */ /* 0x0009e8000e921860 */
[----:B------:R4:W-:Y:S01]  /*36ae0*/  LDGSTS.E [R10+-0x70100], desc[UR32][R26.64], !P5 ;  /* 0x8ff000001a0a7fae */ /* 0x0009e2000e921860 */
[----:B------:R-:W-:-:S03]  /*36af0*/  ISETP.GE.U32.AND P5, PT, R13, 0x7fffff39, PT ;  /* 0x7fffff390d00780c */ /* 0x000fc60003fa6070 */
[----:B------:R3:W-:Y:S01]  /*36b00*/  STL.64 [R1+0x120], R24 ;  /* 0x0001201801007387 */ /* 0x0007e20000100a00 */
[----:B------:R-:W-:-:S03]  /*36b10*/  IMAD R11, R7, 0x47, RZ ;  /* 0x00000047070b7824 */ /* 0x000fc600078e02ff */
[----:B------:R2:W-:Y:S01]  /*36b20*/  STL.64 [R1+0x118], R20 ;  /* 0x0001181401007387 */ /* 0x0005e20000100a00 */
[----:B------:R-:W-:Y:S02]  /*36b30*/  VIADD R13, R15, 0xffffffb4 ;  /* 0xffffffb40f0d7836 */ /* 0x000fe40000000000 */
[----:B------:R-:W-:Y:S01]  /*36b40*/  IMAD R72, R7, 0x4b, RZ ;  /* 0x0000004b07487824 */ /* 0x000fe200078e02ff */
[----:B------:R4:W-:Y:S01]  /*36b50*/  STL.64 [R1+0x110], R18 ;  /* 0x0001101201007387 */ /* 0x0009e20000100a00 */
[----:B------:R-:W1:Y:S01]  /*36b60*/  LDC R15, c[0x0][0x230] ;  /* 0x00008c00ff0f7b82 */ /* 0x000e620000000800 */
[C---:B---3--:R-:W-:Y:S02]  /*36b70*/  IMAD.WIDE R24, R12.reuse, 0x4, R244 ;  /* 0x000000040c187825 */ /* 0x048fe400078e02f4 */
[----:B------:R3:W-:Y:S02]  /*36b80*/  STL.64 [R1+0x108], R26 ;  /* 0x0001081a01007387 */ /* 0x0007e40000100a00 */
[----:B--2---:R-:W-:-:S02]  /*36b90*/  IMAD.WIDE R20, R12, 0x4, R242 ;  /* 0x000000040c147825 */ /* 0x004fc400078e02f2 */
[----:B------:R2:W-:Y:S02]  /*36ba0*/  STL.64 [R1+0xc0], R24 ;  /* 0x0000c01801007387 */ /* 0x0005e40000100a00 */
[C---:B----4-:R-:W-:Y:S02]  /*36bb0*/  IMAD.WIDE R18, R12.reuse, 0x4, R240 ;  /* 0x000000040c127825 */ /* 0x050fe400078e02f0 */
[----:B------:R2:W-:Y:S02]  /*36bc0*/  LDGSTS.E [R9+-0x6f400], desc[UR32][R24.64], !P6 ;  /* 0x90c0000018097fae */ /* 0x0005e4000f121860 */
[----:B---3--:R-:W-:Y:S02]  /*36bd0*/  IMAD.WIDE R26, R12, 0x4, R238 ;  /* 0x000000040c1a7825 */ /* 0x008fe400078e02ee */
[----:B------:R3:W-:Y:S04]  /*36be0*/  STL.64 [R1+0xa0], R20 ;  /* 0x0000a01401007387 */ /* 0x0007e80000100a00 */
[----:B------:R3:W-:Y:S01]  /*36bf0*/  LDGSTS.E [R8+-0x6f300], desc[UR32][R20.64], !P6 ;  /* 0x90d0000014087fae */ /* 0x0007e2000f121860 */
[----:B--2---:R-:W-:-:S03]  /*36c00*/  IMAD.WIDE R24, R11, 0x4, R244 ;  /* 0x000000040b187825 */ /* 0x004fc600078e02f4 */
[----:B------:R2:W-:Y:S04]  /*36c10*/  STL.64 [R1+0x960], R18 ;  /* 0x0009601201007387 */ /* 0x0005e80000100a00 */
[----:B------:R2:W-:Y:S01]  /*36c20*/  LDGSTS.E [R6+-0x6f200], desc[UR32][R18.64], !P6 ;  /* 0x90e0000012067fae */ /* 0x0005e2000f121860 */
[----:B---3--:R-:W-:-:S03]  /*36c30*/  IMAD.WIDE R20, R11, 0x4, R242 ;  /* 0x000000040b147825 */ /* 0x008fc600078e02f2 */
[----:B------:R-:W-:Y:S01]  /*36c40*/  LDGSTS.E [R10+-0x6f100], desc[UR32][R26.64], !P6 ;  /* 0x90f000001a0a7fae */ /* 0x000fe2000f121860 */
[----:B------:R-:W-:Y:S02]  /*36c50*/  ISETP.GE.U32.AND P6, PT, R13, 0x7fffff35, PT ;  /* 0x7fffff350d00780c */ /* 0x000fe40003fc6070 */
[----:B------:R-:W3:Y:S01]  /*36c60*/  LDC R13, c[0x0][0x230] ;  /* 0x00008c00ff0d7b82 */ /* 0x000ee20000000800 */
[----:B------:R-:W-:Y:S01]  /*36c70*/  STL.64 [R1+0x78], R26 ;  /* 0x0000781a01007387 */ /* 0x000fe20000100a00 */
[----:B--2---:R-:W-:-:S03]  /*36c80*/  IMAD.WIDE R18, R11, 0x4, R240 ;  /* 0x000000040b127825 */ /* 0x004fc600078e02f0 */
[----:B------:R-:W-:Y:S04]  /*36c90*/  STL.64 [R1+0x970], R24 ;  /* 0x0009701801007387 */ /* 0x000fe80000100a00 */
[----:B------:R-:W-:Y:S01]  /*36ca0*/  LDGSTS.E [R9+-0x6e400], desc[UR32][R24.64], !P5 ;  /* 0x91c0000018097fae */ /* 0x000fe2000e921860 */
[----:B-1----:R-:W-:-:S03]  /*36cb0*/  VIADD R12, R16, 0xffffffb0 ;  /* 0xffffffb0100c7836 */ /* 0x002fc60000000000 */
[----:B------:R-:W-:Y:S04]  /*36cc0*/  STL.64 [R1+0x10], R20 ;  /* 0x0000101401007387 */ /* 0x000fe80000100a00 */
[----:B------:R-:W-:Y:S04]  /*36cd0*/  LDGSTS.E [R8+-0x6e300], desc[UR32][R20.64], !P5 ;  /* 0x91d0000014087fae */ /* 0x000fe8000e921860 */
[----:B------:R1:W-:Y:S04]  /*36ce0*/  STL.64 [R1+0x978], R18 ;  /* 0x0009781201007387 */ /* 0x0003e80000100a00 */
[----:B------:R1:W-:Y:S01]  /*36cf0*/  LDGSTS.E [R6+-0x6e200], desc[UR32][R18.64], !P5 ;  /* 0x91e0000012067fae */ /* 0x0003e2000e921860 */
[----:B------:R-:W-:-:S04]  /*36d00*/  IMAD.WIDE R78, R72, 0x4, R244 ;  /* 0x00000004484e7825 */ /* 0x000fc800078e02f4 */
[----:B------:R-:W-:-:S04]  /*36d10*/  IMAD.WIDE R76, R72, 0x4, R242 ;  /* 0x00000004484c7825 */ /* 0x000fc800078e02f2 */
[----:B-1----:R-:W-:-:S04]  /*36d20*/  IMAD.WIDE R18, R11, 0x4, R238 ;  /* 0x000000040b127825 */ /* 0x002fc800078e02ee */
[----:B------:R-:W-:Y:S01]  /*36d30*/  IMAD.WIDE R74, R72, 0x4, R240 ;  /* 0x00000004484a7825 */ /* 0x000fe200078e02f0 */
[----:B------:R1:W-:Y:S01]  /*36d40*/  LDGSTS.E [R10+-0x6e100], desc[UR32][R18.64], !P5 ;  /* 0x91f00000120a7fae */ /* 0x0003e2000e921860 */
[----:B------:R-:W-:Y:S02]  /*36d50*/  ISETP.GE.U32.AND P5, PT, R12, 0x7fffff31, PT ;  /* 0x7fffff310c00780c */ /* 0x000fe40003fa6070 */
[----:B------:R-:W-:Y:S01]  /*36d60*/  IMAD.WIDE R72, R72, 0x4, R238 ;  /* 0x0000000448487825 */ /* 0x000fe200078e02ee */
[----:B------:R-:W-:Y:S01]  /*36d70*/  LDGSTS.E [R9+-0x6d400], desc[UR32][R78.64], !P6 ;  /* 0x92c000004e097fae */ /* 0x000fe2000f121860 */
[----:B------:R-:W-:Y:S02]  /*36d80*/  IADD3 R12, R14, -0x54, RZ ;  /* 0xffffffac0e0c7810 */ /* 0x000fe40007ffe0ff */
[----:B------:R-:W-:Y:S01]  /*36d90*/  IMAD R11, R7, 0x4f, RZ ;  /* 0x0000004f070b7824 */ /* 0x000fe200078e02ff */
[----:B------:R-:W-:Y:S01]  /*36da0*/  LDGSTS.E [R8+-0x6d300], desc[UR32][R76.64], !P6 ;  /* 0x92d000004c087fae */ /* 0x000fe2000f121860 */
[----:B------:R-:W2:Y:S03]  /*36db0*/  LDC R14, c[0x0][0x230] ;  /* 0x00008c00ff0e7b82 */ /* 0x000ea60000000800 */
[----:B------:R-:W-:Y:S01]  /*36dc0*/  LDGSTS.E [R6+-0x6d200], desc[UR32][R74.64], !P6 ;  /* 0x92e000004a067fae */ /* 0x000fe2000f121860 */
[----:B------:R-:W-:-:S03]  /*36dd0*/  IMAD.WIDE R70, R11, 0x4, R244 ;  /* 0x000000040b467825 */ /* 0x000fc600078e02f4 */
[----:B------:R-:W-:Y:S01]  /*36de0*/  LDGSTS.E [R10+-0x6d100], desc[UR32][R72.64], !P6 ;  /* 0x92f00000480a7fae */ /* 0x000fe2000f121860 */
[----:B------:R-:W-:Y:S01]  /*36df0*/  ISETP.GE.U32.AND P6, PT, R12, 0x7fffff2d, PT ;  /* 0x7fffff2d0c00780c */ /* 0x000fe20003fc6070 */
[----:B------:R-:W-:Y:S02]  /*36e00*/  IMAD.WIDE R16, R11, 0x4, R242 ;  /* 0x000000040b107825 */ /* 0x000fe400078e02f2 */
[----:B------:R1:W-:Y:S02]  /*36e10*/  STL.64 [R1+0x8], R18 ;  /* 0x0000081201007387 */ /* 0x0003e40000100a00 */
[----:B------:R-:W-:Y:S02]  /*36e20*/  IMAD R12, R7, 0x53, RZ ;  /* 0x00000053070c7824 */ /* 0x000fe400078e02ff */
[C---:B------:R-:W-:Y:S01]  /*36e30*/  IMAD.WIDE R68, R11.reuse, 0x4, R240 ;  /* 0x000000040b447825 */ /* 0x040fe200078e02f0 */
[----:B------:R-:W-:Y:S03]  /*36e40*/  LDGSTS.E [R9+-0x6c400], desc[UR32][R70.64], !P5 ;  /* 0x93c0000046097fae */ /* 0x000fe6000e921860 */
[C---:B------:R-:W-:Y:S01]  /*36e50*/  IMAD.WIDE R66, R12.reuse, 0x4, R244 ;  /* 0x000000040c427825 */ /* 0x040fe200078e02f4 */
[----:B------:R4:W-:Y:S03]  /*36e60*/  STL.64 [R1+0x990], R16 ;  /* 0x0009901001007387 */ /* 0x0009e60000100a00 */
[----:B-1----:R-:W-:Y:S01]  /*36e70*/  IMAD.WIDE R18, R11, 0x4, R238 ;  /* 0x000000040b127825 */ /* 0x002fe200078e02ee */
[----:B------:R4:W-:Y:S03]  /*36e80*/  LDGSTS.E [R8+-0x6c300], desc[UR32][R16.64], !P5 ;  /* 0x93d0000010087fae */ /* 0x0009e6000e921860 */
[----:B---3--:R-:W-:Y:S01]  /*36e90*/  VIADD R13, R13, 0xffffffa8 ;  /* 0xffffffa80d0d7836 */ /* 0x008fe20000000000 */
[----:B------:R-:W-:Y:S04]  /*36ea0*/  LDGSTS.E [R6+-0x6c200], desc[UR32][R68.64], !P5 ;  /* 0x93e0000044067fae */ /* 0x000fe8000e921860 */
[----:B------:R-:W-:Y:S01]  /*36eb0*/  LDGSTS.E [R10+-0x6c100], desc[UR32][R18.64], !P5 ;  /* 0x93f00000120a7fae */ /* 0x000fe2000e921860 */
[----:B----4-:R-:W-:-:S03]  /*36ec0*/  IMAD.WIDE R16, R12, 0x4, R242 ;  /* 0x000000040c107825 */ /* 0x010fc600078e02f2 */
[----:B------:R-:W-:Y:S01]  /*36ed0*/  STL.64 [R1+0x998], R18 ;  /* 0x0009981201007387 */ /* 0x000fe20000100a00 */
[----:B------:R-:W-:Y:S02]  /*36ee0*/  ISETP.GE.U32.AND P5, PT, R13, 0x7fffff29, PT ;  /* 0x7fffff290d00780c */ /* 0x000fe40003fa6070 */
[----:B------:R-:W1:Y:S01]  /*36ef0*/  LDC R13, c[0x0][0x230] ;  /* 0x00008c00ff0d7b82 */ /* 0x000e620000000800 */
[----:B------:R-:W-:Y:S04]  /*36f00*/  LDGSTS.E [R9+-0x6b400], desc[UR32][R66.64], !P6 ;  /* 0x94c0000042097fae */ /* 0x000fe8000f121860 */
[----:B------:R3:W-:Y:S04]  /*36f10*/  STL.64 [R1+0x9a8], R16 ;  /* 0x0009a81001007387 */ /* 0x0007e80000100a00 */
[----:B------:R3:W-:Y:S01]  /*36f20*/  LDGSTS.E [R8+-0x6b300], desc[UR32][R16.64], !P6 ;  /* 0x94d0000010087fae */ /* 0x0007e2000f121860 */
[----:B------:R-:W-:-:S02]  /*36f30*/  IMAD R58, R7, 0x57, RZ ;  /* 0x00000057073a7824 */ /* 0x000fc400078e02ff */
[C---:B------:R-:W-:Y:S01]  /*36f40*/  IMAD.WIDE R64, R12.reuse, 0x4, R240 ;  /* 0x000000040c407825 */ /* 0x040fe200078e02f0 */
[----:B---3--:R-:W3:Y:S03]  /*36f50*/  LDC R16, c[0x0][0x238] ;  /* 0x00008e00ff107b82 */ /* 0x008ee60000000800 */
[----:B------:R-:W-:Y:S01]  /*36f60*/  IMAD.WIDE R20, R12, 0x4, R238 ;  /* 0x000000040c147825 */ /* 0x000fe200078e02ee */
[----:B------:R-:W-:Y:S03]  /*36f70*/  LDGSTS.E [R6+-0x6b200], desc[UR32][R64.64], !P6 ;  /* 0x94e0000040067fae */ /* 0x000fe6000f121860 */
[C---:B------:R-:W-:Y:S01]  /*36f80*/  IMAD.WIDE R62, R58.reuse, 0x4, R244 ;  /* 0x000000043a3e7825 */ /* 0x040fe200078e02f4 */
[----:B------:R-:W-:Y:S01]  /*36f90*/  LDGSTS.E [R10+-0x6b100], desc[UR32][R20.64], !P6 ;  /* 0x94f00000140a7fae */ /* 0x000fe2000f121860 */
[----:B------:R-:W4:Y:S02]  /*36fa0*/  LDC R17, c[0x0][0x238] ;  /* 0x00008e00ff117b82 */ /* 0x000f240000000800 */
[----:B------:R-:W-:Y:S01]  /*36fb0*/  VIADD R11, R15, 0xffffffa4 ;  /* 0xffffffa40f0b7836 */ /* 0x000fe20000000000 */
[----:B------:R2:W-:Y:S01]  /*36fc0*/  LDGSTS.E [R9+-0x6a400], desc[UR32][R62.64], !P5 ;  /* 0x95c000003e097fae */ /* 0x0005e2000e921860 */
[----:B------:R-:W-:-:S04]  /*36fd0*/  IMAD.WIDE R18, R58, 0x4, R242 ;  /* 0x000000043a127825 */ /* 0x000fc800078e02f2 */
[C---:B------:R-:W-:Y:S01]  /*36fe0*/  IMAD.WIDE R60, R58.reuse, 0x4, R240 ;  /* 0x000000043a3c7825 */ /* 0x040fe200078e02f0 */
[----:B------:R-:W4:Y:S01]  /*36ff0*/  LDC R15, c[0x0][0x230] ;  /* 0x00008c00ff0f7b82 */ /* 0x000f220000000800 */
[----:B------:R-:W-:Y:S01]  /*37000*/  ISETP.GE.U32.AND P6, PT, R11, 0x7fffff25, PT ;  /* 0x7fffff250b00780c */ /* 0x000fe20003fc6070 */
[----:B------:R1:W-:Y:S01]  /*37010*/  LDGSTS.E [R8+-0x6a300], desc[UR32][R18.64], !P5 ;  /* 0x95d0000012087fae */ /* 0x0003e2000e921860 */
[----:B------:R-:W-:-:S03]  /*37020*/  IMAD.WIDE R58, R58, 0x4, R238 ;  /* 0x000000043a3a7825 */ /* 0x000fc600078e02ee */
[----:B------:R-:W-:Y:S01]  /*37030*/  LDGSTS.E [R6+-0x6a200], desc[UR32][R60.64], !P5 ;  /* 0x95e000003c067fae */ /* 0x000fe2000e921860 */
[----:B--2---:R-:W-:Y:S02]  /*37040*/  VIADD R9, R14, 0xffffffa0 ;  /* 0xffffffa00e097836 */ /* 0x004fe40000000000 */
[----:B------:R-:W-:Y:S01]  /*37050*/  IMAD R10, R7, 0x5b, RZ ;  /* 0x0000005b070a7824 */ /* 0x000fe200078e02ff */
[----:B------:R-:W-:Y:S01]  /*37060*/  LDGSTS.E [R8+-0x6a100], desc[UR32][R58.64], !P5 ;  /* 0x95f000003a087fae */ /* 0x000fe2000e921860 */
[----:B------:R-:W2:Y:S01]  /*37070*/  LDC R14, c[0x0][0x230] ;  /* 0x00008c00ff0e7b82 */ /* 0x000ea20000000800 */
[----:B------:R-:W-:Y:S02]  /*37080*/  ISETP.GE.U32.AND P5, PT, R9, 0x7fffff21, PT ;  /* 0x7fffff210900780c */ /* 0x000fe40003fa6070 */
[----:B------:R-:W-:Y:S01]  /*37090*/  STL.64 [R1+0x9b0], R20 ;  /* 0x0009b01401007387 */ /* 0x000fe20000100a00 */
[----:B------:R-:W-:-:S03]  /*370a0*/  VIADD R7, R4, 0x100000 ;  /* 0x0010000004077836 */ /* 0x000fc60000000000 */
[----:B------:R1:W-:Y:S01]  /*370b0*/  STL.64 [R1+0x9c0], R18 ;  /* 0x0009c01201007387 */ /* 0x0003e20000100a00 */
[----:B---3--:R-:W-:Y:S01]  /*370c0*/  IMAD R11, R16, 0x5f, RZ ;  /* 0x0000005f100b7824 */ /* 0x008fe200078e02ff */
[----:B------:R-:W-:Y:S01]  /*370d0*/  IADD3 R9, R4, 0x100000, RZ ;  /* 0x0010000004097810 */ /* 0x000fe20007ffe0ff */
[C---:B------:R-:W-:Y:S01]  /*370e0*/  IMAD.WIDE R56, R10.reuse, 0x4, R242 ;  /* 0x000000040a387825 */ /* 0x040fe200078e02f2 */
[----:B------:R-:W3:Y:S03]  /*370f0*/  LDC R16, c[0x0][0x230] ;  /* 0x00008c00ff107b82 */ /* 0x000ee60000000800 */
[----:B------:R-:W-:-:S04]  /*37100*/  IMAD.WIDE R54, R10, 0x4, R240 ;  /* 0x000000040a367825 */ /* 0x000fc800078e02f0 */
[----:B-1----:R-:W-:-:S04]  /*37110*/  IMAD.WIDE R18, R10, 0x4, R244 ;  /* 0x000000040a127825 */ /* 0x002fc800078e02f4 */
[----:B------:R-:W-:Y:S01]  /*37120*/  IMAD.WIDE R20, R10, 0x4, R238 ;  /* 0x000000040a147825 */ /* 0x000fe200078e02ee */
[----:B------:R1:W-:Y:S03]  /*37130*/  STL.64 [R1+0x9c8], R18 ;  /* 0x0009c81201007387 */ /* 0x0003e60000100a00 */
[----:B------:R-:W-:Y:S01]  /*37140*/  VIADD R12, R13, 0xffffff9c ;  /* 0xffffff9c0d0c7836 */ /* 0x000fe20000000000 */
[----:B------:R1:W-:Y:S01]  /*37150*/  LDGSTS.E [R7+-0x69400], desc[UR32][R18.64], !P6 ;  /* 0x96c0000012077fae */ /* 0x0003e2000f121860 */
[C---:B------:R-:W-:Y:S01]  /*37160*/  IMAD.WIDE R52, R11.reuse, 0x4, R244 ;  /* 0x000000040b347825 */ /* 0x040fe200078e02f4 */
[----:B------:R-:W3:Y:S02]  /*37170*/  LDC R13, c[0x0][0x238] ;  /* 0x00008e00ff0d7b82 */ /* 0x000ee40000000800 */
[----:B------:R-:W-:Y:S01]  /*37180*/  LDGSTS.E [R6+-0x69300], desc[UR32][R56.64], !P6 ;  /* 0x96d0000038067fae */ /* 0x000fe2000f121860 */
[----:B------:R-:W-:-:S03]  /*37190*/  IMAD.WIDE R50, R11, 0x4, R240 ;  /* 0x000000040b327825 */ /* 0x000fc600078e02f0 */
[----:B------:R4:W-:Y:S01]  /*371a0*/  LDGSTS.E [R9+-0x69200], desc[UR32][R54.64], !P6 ;  /* 0x96e0000036097fae */ /* 0x0009e2000f121860 */
[----:B-1----:R-:W-:-:S03]  /*371b0*/  IMAD.WIDE R18, R11, 0x4, R242 ;  /* 0x000000040b127825 */ /* 0x002fc600078e02f2 */
[----:B------:R-:W-:Y:S01]  /*371c0*/  LDGSTS.E [R8+-0x69100], desc[UR32][R20.64], !P6 ;  /* 0x96f0000014087fae */ /* 0x000fe2000f121860 */
[----:B------:R-:W-:Y:S01]  /*371d0*/  ISETP.GE.U32.AND P6, PT, R12, 0x7fffff1d, PT ;  /* 0x7fffff1d0c00780c */ /* 0x000fe20003fc6070 */
[----:B------:R-:W-:Y:S02]  /*371e0*/  IMAD R44, R44, 0x63, RZ ;  /* 0x000000632c2c7824 */ /* 0x000fe400078e02ff */
[----:B------:R-:W-:Y:S01]  /*371f0*/  STL.64 [R1+0x9e0], R20 ;  /* 0x0009e01401007387 */ /* 0x000fe20000100a00 */
[----:B------:R-:W1:Y:S03]  /*37200*/  LDC R12, c[0x0][0x230] ;  /* 0x00008c00ff0c7b82 */ /* 0x000e660000000800 */
[----:B------:R-:W-:Y:S01]  /*37210*/  LDGSTS.E [R7+-0x68400], desc[UR32][R52.64], !P5 ;  /* 0x97c0000034077fae */ /* 0x000fe2000e921860 */
[----:B----4-:R-:W-:-:S03]  /*37220*/  VIADD R9, R15, 0xffffff98 ;  /* 0xffffff980f097836 */ /* 0x010fc60000000000 */
[----:B------:R4:W-:Y:S01]  /*37230*/  STL.64 [R1+0x9f0], R18 ;  /* 0x0009f01201007387 */ /* 0x0009e20000100a00 */
[C---:B------:R-:W-:Y:S01]  /*37240*/  IMAD.WIDE R48, R44.reuse, 0x4, R244 ;  /* 0x000000042c307825 */ /* 0x040fe200078e02f4 */
[----:B------:R-:W1:Y:S02]  /*37250*/  LDC R15, c[0x0][0x238] ;  /* 0x00008e00ff0f7b82 */ /* 0x000e640000000800 */
[----:B------:R4:W-:Y:S01]  /*37260*/  LDGSTS.E [R6+-0x68300], desc[UR32][R18.64], !P5 ;  /* 0x97d0000012067fae */ /* 0x0009e2000e921860 */
[----:B------:R-:W-:-:S03]  /*37270*/  IMAD.WIDE R46, R44, 0x4, R242 ;  /* 0x000000042c2e7825 */ /* 0x000fc600078e02f2 */
[----:B------:R-:W-:Y:S01]  /*37280*/  LDGSTS.E [R8+-0x68200], desc[UR32][R50.64], !P5 ;  /* 0x97e0000032087fae */ /* 0x000fe2000e921860 */
[----:B----4-:R-:W-:-:S05]  /*37290*/  IMAD.WIDE R18, R11, 0x4, R238 ;  /* 0x000000040b127825 */ /* 0x010fca00078e02ee */
[----:B------:R4:W-:Y:S01]  /*372a0*/  LDGSTS.E [R7+-0x68100], desc[UR32][R18.64], !P5 ;  /* 0x97f0000012077fae */ /* 0x0009e2000e921860 */
[----:B------:R-:W-:Y:S01]  /*372b0*/  ISETP.GE.U32.AND P5, PT, R9, 0x7fffff19, PT ;  /* 0x7fffff190900780c */ /* 0x000fe20003fa6070 */
[----:B------:R-:W-:Y:S02]  /*372c0*/  VIADD R9, R4, 0x100000 ;  /* 0x0010000004097836 */ /* 0x000fe40000000000 */
[----:B------:R4:W-:Y:S01]  /*372d0*/  STL.64 [R1+0x9f8], R18 ;  /* 0x0009f81201007387 */ /* 0x0009e20000100a00 */
[----:B--2---:R-:W-:-:S03]  /*372e0*/  VIADD R11, R14, 0xffffff94 ;  /* 0xffffff940e0b7836 */ /* 0x004fc60000000000 */
[----:B------:R-:W-:Y:S01]  /*372f0*/  LDGSTS.E [R6+-0x67400], desc[UR32][R48.64], !P6 ;  /* 0x98c0000030067fae */ /* 0x000fe2000f121860 */
[----:B------:R-:W-:-:S03]  /*37300*/  IMAD R10, R17, 0x67, RZ ;  /* 0x00000067110a7824 */ /* 0x000fc600078e02ff */
[----:B------:R-:W-:Y:S01]  /*37310*/  LDGSTS.E [R9+-0x67300], desc[UR32][R46.64], !P6 ;  /* 0x98d000002e097fae */ /* 0x000fe2000f121860 */
[----:B----4-:R-:W-:-:S04]  /*37320*/  IMAD.WIDE R18, R44, 0x4, R240 ;  /* 0x000000042c127825 */ /* 0x010fc800078e02f0 */
[----:B------:R-:W-:Y:S01]  /*37330*/  IMAD.WIDE R44, R44, 0x4, R238 ;  /* 0x000000042c2c7825 */ /* 0x000fe200078e02ee */
[----:B------:R2:W-:Y:S04]  /*37340*/  LDGSTS.E [R8+-0x67200], desc[UR32][R18.64], !P6 ;  /* 0x98e0000012087fae */ /* 0x0005e8000f121860 */
[----:B------:R-:W-:Y:S01]  /*37350*/  LDGSTS.E [R7+-0x67100], desc[UR32][R44.64], !P6 ;  /* 0x98f000002c077fae */ /* 0x000fe2000f121860 */
[----:B------:R-:W-:Y:S01]  /*37360*/  ISETP.GE.U32.AND P6, PT, R11, 0x7fffff15, PT ;  /* 0x7fffff150b00780c */ /* 0x000fe20003fc6070 */
[C---:B------:R-:W-:Y:S02]  /*37370*/  IMAD.WIDE R42, R10.reuse, 0x4, R244 ;  /* 0x000000040a2a7825 */ /* 0x040fe400078e02f4 */
[----:B------:R2:W-:Y:S02]  /*37380*/  STL.64 [R1+0xa08], R18 ;  /* 0x000a081201007387 */ /* 0x0005e40000100a00 */
[----:B------:R-:W-:-:S02]  /*37390*/  IMAD.WIDE R40, R10, 0x4, R242 ;  /* 0x000000040a287825 */ /* 0x000fc400078e02f2 */
[----:B------:R-:W-:Y:S02]  /*373a0*/  LDGSTS.E [R6+-0x66400], desc[UR32][R42.64], !P5 ;  /* 0x99c000002a067fae */ /* 0x000fe4000e921860 */
[----:B---3--:R-:W-:Y:S02]  /*373b0*/  IMAD R11, R13, 0x6b, RZ ;  /* 0x0000006b0d0b7824 */ /* 0x008fe400078e02ff */
[C---:B------:R-:W-:Y:S01]  /*373c0*/  IMAD.WIDE R38, R10.reuse, 0x4, R240 ;  /* 0x000000040a267825 */ /* 0x040fe200078e02f0 */
[----:B------:R-:W-:Y:S03]  /*373d0*/  LDGSTS.E [R9+-0x66300], desc[UR32][R40.64], !P5 ;  /* 0x99d0000028097fae */ /* 0x000fe6000e921860 */
[----:B--2---:R-:W-:Y:S01]  /*373e0*/  IMAD.WIDE R18, R10, 0x4, R238 ;  /* 0x000000040a127825 */ /* 0x004fe200078e02ee */
[----:B------:R-:W-:Y:S03]  /*373f0*/  LDGSTS.E [R8+-0x66200], desc[UR32][R38.64], !P5 ;  /* 0x99e0000026087fae */ /* 0x000fe6000e921860 */
[C---:B------:R-:W-:Y:S01]  /*37400*/  IMAD.WIDE R36, R11.reuse, 0x4, R244 ;  /* 0x000000040b247825 */ /* 0x040fe200078e02f4 */
[----:B------:R2:W-:Y:S03]  /*37410*/  STL.64 [R1+0xa18], R18 ;  /* 0x000a181201007387 */ /* 0x0005e60000100a00 */
[C---:B------:R-:W-:Y:S01]  /*37420*/  IMAD.WIDE R20, R11.reuse, 0x4, R242 ;  /* 0x000000040b147825 */ /* 0x040fe200078e02f2 */
[----:B------:R2:W-:Y:S03]  /*37430*/  LDGSTS.E [R7+-0x66100], desc[UR32][R18.64], !P5 ;  /* 0x99f0000012077fae */ /* 0x0005e6000e921860 */
[C---:B------:R-:W-:Y:S01]  /*37440*/  IMAD.WIDE R34, R11.reuse, 0x4, R240 ;  /* 0x000000040b227825 */ /* 0x040fe200078e02f0 */
[----:B------:R-:W-:Y:S03]  /*37450*/  LDGSTS.E [R6+-0x65400], desc[UR32][R36.64], !P6 ;  /* 0x9ac0000024067fae */ /* 0x000fe6000f121860 */
[----:B------:R-:W-:Y:S01]  /*37460*/  VIADD R10, R16, 0xffffff80 ;  /* 0xffffff80100a7836 */ /* 0x000fe20000000000 */
[----:B------:R-:W-:Y:S01]  /*37470*/  LDGSTS.E [R9+-0x65300], desc[UR32][R20.64], !P6 ;  /* 0x9ad0000014097fae */ /* 0x000fe2000f121860 */
[----:B--2---:R-:W-:-:S03]  /*37480*/  IMAD.WIDE R18, R11, 0x4, R238 ;  /* 0x000000040b127825 */ /* 0x004fc600078e02ee */
[----:B------:R-:W-:Y:S01]  /*37490*/  LDGSTS.E [R8+-0x65200], desc[UR32][R34.64], !P6 ;  /* 0x9ae0000022087fae */ /* 0x000fe2000f121860 */
[C---:B------:R-:W-:Y:S01]  /*374a0*/  LOP3.LUT R24, R23.reuse, 0x40, RZ, 0xfc, !PT ;  /* 0x0000004017187812 */ /* 0x040fe200078efcff */
[----:B------:R-:W2:Y:S02]  /*374b0*/  LDC R11, c[0x0][0x238] ;  /* 0x00008e00ff0b7b82 */ /* 0x000ea40000000800 */
[----:B------:R3:W-:Y:S01]  /*374c0*/  LDGSTS.E [R7+-0x65100], desc[UR32][R18.64], !P6 ;  /* 0x9af0000012077fae */ /* 0x0007e2000f121860 */
[----:B------:R-:W-:Y:S01]  /*374d0*/  ISETP.GE.AND P6, PT, R23, R10, PT ;  /* 0x0000000a1700720c */ /* 0x000fe20003fc6270 */
[----:B-1----:R-:W-:-:S04]  /*374e0*/  VIADD R12, R12, 0xffffff90 ;  /* 0xffffff900c0c7836 */ /* 0x002fc80000000000 */
[----:B------:R-:W1:Y:S01]  /*374f0*/  LDC R23, c[0x0][0x230] ;  /* 0x00008c00ff177b82 */ /* 0x000e620000000800 */
[----:B------:R-:W-:Y:S01]  /*37500*/  STL.64 [R1+0xa30], R20 ;  /* 0x000a301401007387 */ /* 0x000fe20000100a00 */
[----:B------:R-:W-:Y:S01]  /*37510*/  ISETP.GE.U32.AND P5, PT, R12, 0x7fffff11, PT ;  /* 0x7fffff110c00780c */ /* 0x000fe20003fa6070 */
[----:B------:R-:W-:Y:S02]  /*37520*/  IMAD R12, R15, 0x6f, RZ ;  /* 0x0000006f0f0c7824 */ /* 0x000fe400078e02ff */
[----:B------:R3:W-:Y:S02]  /*37530*/  STL.64 [R1+0xa38], R18 ;  /* 0x000a381201007387 */ /* 0x0007e40000100a00 */
[----:B------:R-:W-:-:S04]  /*37540*/  IMAD.WIDE R32, R12, 0x4, R244 ;  /* 0x000000040c207825 */ /* 0x000fc800078e02f4 */
[----:B------:R-:W-:-:S04]  /*37550*/  IMAD.WIDE R30, R12, 0x4, R242 ;  /* 0x000000040c1e7825 */ /* 0x000fc800078e02f2 */
[C---:B------:R-:W-:Y:S01]  /*37560*/  IMAD.WIDE R28, R12.reuse, 0x4, R240 ;  /* 0x000000040c1c7825 */ /* 0x040fe200078e02f0 */
[----:B------:R-:W-:Y:S01]  /*37570*/  LDGSTS.E [R6+-0x64400], desc[UR32][R32.64], !P5 ;  /* 0x9bc0000020067fae */ /* 0x000fe2000e921860 */
[----:B---3--:R-:W3:Y:S02]  /*37580*/  LDC R18, c[0x0][0x238] ;  /* 0x00008e00ff127b82 */ /* 0x008ee40000000800 */
[----:B------:R-:W-:Y:S01]  /*37590*/  IMAD.WIDE R14, R12, 0x4, R238 ;  /* 0x000000040c0e7825 */ /* 0x000fe200078e02ee */
[----:B------:R-:W-:Y:S03]  /*375a0*/  LDGSTS.E [R9+-0x64300], desc[UR32][R30.64], !P5 ;  /* 0x9bd000001e097fae */ /* 0x000fe6000e921860 */
[----:B------:R-:W-:Y:S01]  /*375b0*/  IMAD R22, R22, 0x73, RZ ;  /* 0x0000007316167824 */ /* 0x000fe200078e02ff */
[----:B------:R-:W-:Y:S01]  /*375c0*/  LDGSTS.E [R8+-0x64200], desc[UR32][R28.64], !P5 ;  /* 0x9be000001c087fae */ /* 0x000fe2000e921860 */
[----:B------:R-:W4:Y:S02]  /*375d0*/  LDC R12, c[0x0][0x238] ;  /* 0x00008e00ff0c7b82 */ /* 0x000f240000000800 */
[----:B------:R-:W-:Y:S01]  /*375e0*/  IMAD.WIDE R26, R22, 0x4, R244 ;  /* 0x00000004161a7825 */ /* 0x000fe200078e02f4 */
[----:B------:R2:W-:Y:S01]  /*375f0*/  LDGSTS.E [R7+-0x64100], desc[UR32][R14.64], !P5 ;  /* 0x9bf000000e077fae */ /* 0x0005e2000e921860 */
[----:B-1----:R-:W-:-:S02]  /*37600*/  IADD3 R23, R23, 0x7f, RZ ;  /* 0x0000007f17177810 */ /* 0x002fc40007ffe0ff */
[----:B------:R-:W-:Y:S01]  /*37610*/  ISETP.GE.AND P5, PT, R24, R10, PT ;  /* 0x0000000a1800720c */ /* 0x000fe20003fa6270 */
[----:B------:R2:W-:Y:S01]  /*37620*/  STL.64 [R1+0xa48], R14 ;  /* 0x000a480e01007387 */ /* 0x0005e20000100a00 */
[----:B------:R-:W-:-:S03]  /*37630*/  IMAD.WIDE R24, R22, 0x4, R242 ;  /* 0x0000000416187825 */ /* 0x000fc600078e02f2 */
[----:B------:R1:W-:Y:S04]  /*37640*/  LDGSTS.E [R6+-0x63400], desc[UR32][R26.64], !P2 ;  /* 0x9cc000001a067fae */ /* 0x0003e8000d121860 */
[----:B------:R-:W-:Y:S01]  /*37650*/  LDGSTS.E [R8+-0x63300], desc[UR32][R24.64], !P2 ;  /* 0x9cd0000018087fae */ /* 0x000fe2000d121860 */
[----:B--2---:R-:W-:Y:S01]  /*37660*/  IMAD.WIDE R14, R22, 0x4, R240 ;  /* 0x00000004160e7825 */ /* 0x004fe200078e02f0 */
[----:B-1----:R-:W-:-:S04]  /*37670*/  SEL R6, RZ, 0x4, P6 ;  /* 0x00000004ff067807 */ /* 0x002fc80003000000 */
[----:B------:R1:W-:Y:S01]  /*37680*/  LDGSTS.E [R7+-0x63200], desc[UR32][R14.64], !P2 ;  /* 0x9ce000000e077fae */ /* 0x0003e2000d121860 */
[----:B------:R-:W-:Y:S01]  /*37690*/  ISETP.GT.AND P6, PT, R23, 0xff, PT ;  /* 0x000000ff1700780c */ /* 0x000fe20003fc4270 */
[----:B---3--:R-:W-:Y:S02]  /*376a0*/  IMAD R18, R18, 0x77, RZ ;  /* 0x0000007712127824 */ /* 0x008fe400078e02ff */
[----:B------:R-:W-:Y:S01]  /*376b0*/  IMAD.WIDE R22, R22, 0x4, R238 ;  /* 0x0000000416167825 */ /* 0x000fe200078e02ee */
[----:B------:R2:W-:Y:S03]  /*376c0*/  STL.64 [R1+0xa58], R14 ;  /* 0x000a580e01007387 */ /* 0x0005e60000100a00 */
[----:B------:R-:W-:Y:S01]  /*376d0*/  IMAD.WIDE R16, R18, 0x4, R244 ;  /* 0x0000000412107825 */ /* 0x000fe200078e02f4 */
[----:B------:R-:W-:Y:S01]  /*376e0*/  LDGSTS.E [R9+-0x63100], desc[UR32][R22.64], !P2 ;  /* 0x9cf0000016097fae */ /* 0x000fe2000d121860 */
[----:B-1----:R-:W-:-:S02]  /*376f0*/  SEL R7, R6, RZ, P6 ;  /* 0x000000ff06077207 */ /* 0x002fc40003000000 */
[----:B------:R-:W-:Y:S01]  /*37700*/  IMAD.WIDE R20, R18, 0x4, R242 ;  /* 0x0000000412147825 */ /* 0x000fe200078e02f2 */
[----:B------:R-:W-:Y:S01]  /*37710*/  SEL R6, RZ, 0x4, P5 ;  /* 0x00000004ff067807 */ /* 0x000fe20002800000 */
[----:B------:R1:W-:Y:S01]  /*37720*/  LDGSTS.E [R9+-0x62400], desc[UR32][R16.64], !P3 ;  /* 0x9dc0000010097fae */ /* 0x0003e2000d921860 */
[----:B------:R-:W-:Y:S01]  /*37730*/  ISETP.NE.U32.AND P5, PT, R7, RZ, PT ;  /* 0x000000ff0700720c */ /* 0x000fe20003fa5070 */
[----:B------:R-:W-:Y:S02]  /*37740*/  VIADD R7, R4, 0x100000 ;  /* 0x0010000004077836 */ /* 0x000fe40000000000 */
[----:B--2---:R-:W-:Y:S01]  /*37750*/  IMAD.WIDE R14, R18, 0x4, R240 ;  /* 0x00000004120e7825 */ /* 0x004fe200078e02f0 */
[----:B------:R-:W-:-:S03]  /*37760*/  ISETP.GE.U32.AND P2, PT, R10, 0x7fffff01, PT ;  /* 0x7fffff010a00780c */ /* 0x000fc60003f46070 */
[----:B----4-:R-:W-:Y:S01]  /*37770*/  IMAD R12, R12, 0x7b, RZ ;  /* 0x0000007b0c0c7824 */ /* 0x010fe200078e02ff */
[----:B------:R-:W-:Y:S01]  /*37780*/  SEL R6, R6, RZ, P6 ;  /* 0x000000ff06067207 */ /* 0x000fe20003000000 */
[----:B------:R-:W-:Y:S01]  /*37790*/  VIADD R10, R4, 0x100000 ;  /* 0x00100000040a7836 */ /* 0x000fe20000000000 */
[----:B------:R1:W-:Y:S01]  /*377a0*/  STL.64 [R1+0xa68], R16 ;  /* 0x000a681001007387 */ /* 0x0003e20000100a00 */
[----:B------:R-:W-:Y:S01]  /*377b0*/  IMAD.WIDE R18, R18, 0x4, R238 ;  /* 0x0000000412127825 */ /* 0x000fe200078e02ee */
[----:B------:R-:W-:Y:S02]  /*377c0*/  ISETP.NE.U32.AND P6, PT, R6, RZ, PT ;  /* 0x000000ff0600720c */ /* 0x000fe40003fc5070 */
[----:B------:R-:W-:Y:S01]  /*377d0*/  LDGSTS.E [R8+-0x62300], desc[UR32][R20.64], !P3 ;  /* 0x9dd0000014087fae */ /* 0x000fe2000d921860 */
[----:B------:R-:W-:-:S03]  /*377e0*/  IMAD.WIDE R246, R12, 0x4, R244 ;  /* 0x000000040cf67825 */ /* 0x000fc600078e02f4 */
[----:B------:R2:W-:Y:S01]  /*377f0*/  STL.64 [R1+0xa78], R14 ;  /* 0x000a780e01007387 */ /* 0x0005e20000100a00 */
[----:B------:R-:W-:-:S03]  /*37800*/  VIADD R6, R4, 0x100000 ;  /* 0x0010000004067836 */ /* 0x000fc60000000000 */
[----:B------:R2:W-:Y:S01]  /*37810*/  LDGSTS.E [R7+-0x62200], desc[UR32][R14.64], !P3 ;  /* 0x9de000000e077fae */ /* 0x0005e2000d921860 */
[----:B-1----:R-:W-:-:S03]  /*37820*/  IMAD.WIDE R16, R12, 0x4, R242 ;  /* 0x000000040c107825 */ /* 0x002fc600078e02f2 */
[----:B------:R-:W-:Y:S04]  /*37830*/  LDGSTS.E [R10+-0x62100], desc[UR32][R18.64], !P3 ;  /* 0x9df00000120a7fae */ /* 0x000fe8000d921860 */
[----:B------:R-:W-:Y:S01]  /*37840*/  LDGSTS.E [R9+-0x61400], desc[UR32][R246.64], !P4 ;  /* 0x9ec00000f6097fae */ /* 0x000fe2000e121860 */
[----:B--2---:R-:W-:-:S03]  /*37850*/  IMAD.WIDE R14, R12, 0x4, R240 ;  /* 0x000000040c0e7825 */ /* 0x004fc600078e02f0 */
[----:B------:R-:W-:Y:S01]  /*37860*/  LDGSTS.E [R8+-0x61300], desc[UR32][R16.64], !P4 ;  /* 0x9ed0000010087fae */ /* 0x000fe2000e121860 */
[----:B------:R-:W-:-:S03]  /*37870*/  IMAD.WIDE R12, R12, 0x4, R238 ;  /* 0x000000040c0c7825 */ /* 0x000fc600078e02ee */
[----:B------:R-:W-:Y:S04]  /*37880*/  LDGSTS.E [R7+-0x61200], desc[UR32][R14.64], !P4 ;  /* 0x9ee000000e077fae */ /* 0x000fe8000e121860 */
[----:B------:R1:W-:Y:S01]  /*37890*/  LDGSTS.E [R6+-0x61100], desc[UR32][R12.64], !P4 ;  /* 0x9ef000000c067fae */ /* 0x0003e2000e121860 */
[C---:B------:R-:W-:Y:S02]  /*378a0*/  VIADD R249, R4.reuse, 0x100000 ;  /* 0x0010000004f97836 */ /* 0x040fe40000000000 */
[----:B------:R-:W-:Y:S01]  /*378b0*/  VIADD R248, R4, 0x100000 ;  /* 0x0010000004f87836 */ /* 0x000fe20000000000 */
[----:B------:R2:W-:Y:S01]  /*378c0*/  STL.64 [R1+0xa88], R246 ;  /* 0x000a88f601007387 */ /* 0x0005e20000100a00 */
[----:B-1----:R-:W-:-:S04]  /*378d0*/  IMAD R6, R11, 0x7f, RZ ;  /* 0x0000007f0b067824 */ /* 0x002fc800078e02ff */
[----:B------:R-:W-:Y:S01]  /*378e0*/  IMAD.WIDE R10, R6, 0x4, R244 ;  /* 0x00000004060a7825 */ /* 0x000fe200078e02f4 */
[----:B--2---:R-:W-:-:S03]  /*378f0*/  IADD3 R247, R4, 0x100000, RZ ;  /* 0x0010000004f77810 */ /* 0x004fc60007ffe0ff */
[C---:B------:R-:W-:Y:S01]  /*37900*/  IMAD.WIDE R8, R6.reuse, 0x4, R242 ;  /* 0x0000000406087825 */ /* 0x040fe200078e02f2 */
[----:B------:R1:W-:Y:S03]  /*37910*/  LDGSTS.E [R249+-0x60400], desc[UR32][R10.64], !P2 ;  /* 0x9fc000000af97fae */ /* 0x0003e6000d121860 */
[----:B------:R-:W-:Y:S01]  /*37920*/  IMAD.WIDE R250, R6, 0x4, R240 ;  /* 0x0000000406fa7825 */ /* 0x000fe200078e02f0 */
[----:B------:R-:W-:Y:S04]  /*37930*/  LDGSTS.E [R248+-0x60300], desc[UR32][R8.64], !P2 ;  /* 0x9fd0000008f87fae */ /* 0x000fe8000d121860 */
[----:B------:R2:W-:Y:S04]  /*37940*/  STL.64 [R1+0xaa0], R250 ;  /* 0x000aa0fa01007387 */ /* 0x0005e80000100a00 */
[----:B------:R-:W-:Y:S04]  /*37950*/  LDGSTS.E [R247+-0x60200], desc[UR32][R250.64], !P2 ;  /* 0x9fe00000faf77fae */ /* 0x000fe8000d121860 */
[----:B--2---:R-:W2:Y:S01]  /*37960*/  LDL.LU.64 R250, [R1+0x6e48] ;  /* 0x006e480001fa7983 */ /* 0x004ea20000300a00 */
[----:B-1----:R-:W-:-:S02]  /*37970*/  VIADD R249, R252, 0xffffff7f ;  /* 0xffffff7ffcf97836 */ /* 0x002fc40000000000 */
[----:B------:R-:W1:Y:S01]  /*37980*/  LDC R252, c[0x0][0x238] ;  /* 0x00008e00fffc7b82 */ /* 0x000e620000000800 */
[----:B------:R-:W-:Y:S02]  /*37990*/  VIADD R246, R4, 0x100000 ;  /* 0x0010000004f67836 */ /* 0x000fe40000000000 */
[----:B------:R-:W-:-:S05]  /*379a0*/  IMAD.WIDE R6, R6, 0x4, R238 ;  /* 0x0000000406067825 */ /* 0x000fca00078e02ee */
[----:B------:R3:W-:Y:S01]  /*379b0*/  LDGSTS.E [R246+-0x60100], desc[UR32][R6.64], !P2 ;  /* 0x9ff0000006f67fae */ /* 0x0007e2000d121860 */
[----:B------:R-:W-:Y:S02]  /*379c0*/  ISETP.GE.U32.AND P2, PT, R249, 0x7fffff00, PT ;  /* 0x7fffff00f900780c */ /* 0x000fe40003f46070 */
[C---:B---3--:R-:W-:Y:S02]  /*379d0*/  LOP3.LUT R246, R5.reuse, 0x10, RZ, 0x3c, !PT ;  /* 0x0000001005f67812 */ /* 0x048fe400078e3cff */
[C---:B------:R-:W-:Y:S02]  /*379e0*/  LOP3.LUT R247, R5.reuse, 0x30, RZ, 0x3c, !PT ;  /* 0x0000003005f77812 */ /* 0x040fe400078e3cff */
[C---:B------:R-:W-:Y:S02]  /*379f0*/  LOP3.LUT R249, R5.reuse, 0x50, RZ, 0x3c, !PT ;  /* 0x0000005005f97812 */ /* 0x040fe400078e3cff */
[----:B------:R-:W-:Y:S01]  /*37a00*/  LOP3.LUT R248, R5, 0x70, RZ, 0x3c, !PT ;  /* 0x0000007005f87812 */ /* 0x000fe200078e3cff */
[----:B------:R1:W-:Y:S01]  /*37a10*/  STL [R1+0x6e44], R2 ;  /* 0x006e440201007387 */ /* 0x0003e20000100800 */
[----:B------:R-:W-:-:S02]  /*37a20*/  VIADD R5, R246, UR4 ;  /* 0x00000004f6057c36 */ /* 0x000fc40008000000 */
[----:B------:R-:W-:Y:S01]  /*37a30*/  IADD3 R248, R248, UR4, RZ ;  /* 0x00000004f8f87c10 */ /* 0x000fe2000fffe0ff */
[----:B------:R-:W-:Y:S01]  /*37a40*/  VIADD R246, R247, UR4 ;  /* 0x00000004f7f67c36 */ /* 0x000fe20008000000 */
[----:B------:R-:W0:Y:S01]  /*37a50*/  LDGDEPBAR ;  /* 0x00000000000079af */ /* 0x000e220000000000 */
[----:B------:R-:W-:Y:S02]  /*37a60*/  VIADD R247, R249, UR4 ;  /* 0x00000004f9f77c36 */ /* 0x000fe40008000000 */
[----:B------:R-:W-:Y:S02]  /*37a70*/  VIADD R249, R0, 0x100000 ;  /* 0x0010000000f97836 */ /* 0x000fe40000000000 */
[----:B-1----:R-:W-:Y:S02]  /*37a80*/  IMAD.SHL.U32 R2, R252, 0x80, RZ ;  /* 0x00000080fc027824 */ /* 0x002fe400078e00ff */
[----:B------:R-:W-:Y:S02]  /*37a90*/  VIADD R252, R0, 0x100000 ;  /* 0x0010000000fc7836 */ /* 0x000fe40000000000 */
[----:B------:R-:W-:-:S05]  /*37aa0*/  IMAD.WIDE R244, R2, 0x4, R244 ;  /* 0x0000000402f47825 */ /* 0x000fca00078e02f4 */
[----:B------:R1:W-:Y:S04]  /*37ab0*/  STL.64 [R1+0x2dd8], R244 ;  /* 0x002dd8f401007387 */ /* 0x0003e80000100a00 */
[----:B-1----:R-:W3:Y:S01]  /*37ac0*/  LDL.64 R244, [R1+0x2130] ;  /* 0x0021300001f47983 */ /* 0x002ee20000100a00 */
[----:B------:R-:W-:-:S04]  /*37ad0*/  IMAD.WIDE R242, R2, 0x4, R242 ;  /* 0x0000000402f27825 */ /* 0x000fc800078e02f2 */
[----:B------:R-:W-:-:S04]  /*37ae0*/  IMAD.WIDE R240, R2, 0x4, R240 ;  /* 0x0000000402f07825 */ /* 0x000fc800078e02f0 */
[----:B------:R-:W-:Y:S02]  /*37af0*/  IMAD.WIDE R238, R2, 0x4, R238 ;  /* 0x0000000402ee7825 */ /* 0x000fe400078e02ee */
[----:B------:R-:W4:Y:S04]  /*37b00*/  LDL.LU R2, [R1+0x6e44] ;  /* 0x006e440001027983 */ /* 0x000f280000300800 */
[----:B------:R-:W-:Y:S04]  /*37b10*/  STL.64 [R1+0x2dd0], R242 ;  /* 0x002dd0f201007387 */ /* 0x000fe80000100a00 */
[----:B------:R-:W-:Y:S04]  /*37b20*/  STL.64 [R1+0x2dc8], R240 ;  /* 0x002dc8f001007387 */ /* 0x000fe80000100a00 */
[----:B------:R-:W-:Y:S04]  /*37b30*/  STL.64 [R1+0x2dc0], R238 ;  /* 0x002dc0ee01007387 */ /* 0x000fe80000100a00 */
[----:B---3--:R-:W-:Y:S04]  /*37b40*/  LDGSTS.E [R0], desc[UR32][R244.64], P0 ;  /* 0x00000000f4007fae */ /* 0x008fe80008121860 */
[----:B------:R-:W3:Y:S04]  /*37b50*/  LDL.64 R244, [R1+0x2128] ;  /* 0x0021280001f47983 */ /* 0x000ee80000100a00 */
[----:B------:R1:W-:Y:S04]  /*37b60*/  STL.64 [R1+0x7268], R52 ;  /* 0x0072683401007387 */ /* 0x0003e80000100a00 */
[----:B-1----:R-:W2:Y:S04]  /*37b70*/  LDL.64 R52, [R1+0x1e48] ;  /* 0x001e480001347983 */ /* 0x002ea80000100a00 */
[----:B------:R1:W-:Y:S04]  /*37b80*/  STL.64 [R1+0x7260], R50 ;  /* 0x0072603201007387 */ /* 0x0003e80000100a00 */
[----:B-1----:R-:W4:Y:S04]  /*37b90*/  LDL.64 R50, [R1+0x2280] ;  /* 0x0022800001327983 */ /* 0x002f280000100a00 */
[----:B------:R1:W-:Y:S04]  /*37ba0*/  STL.64 [R1+0x7258], R48 ;  /* 0x0072583001007387 */ /* 0x0003e80000100a00 */
[----:B-1----:R-:W2:Y:S04]  /*37bb0*/  LDL.64 R48, [R1+0x1e60] ;  /* 0x001e600001307983 */ /* 0x002ea80000100a00 */
[----:B------:R-:W-:Y:S04]  /*37bc0*/  STL.64 [R1+0x7250], R46 ;  /* 0x0072502e01007387 */ /* 0x000fe80000100a00 */
[----:B------:R-:W-:Y:S04]  /*37bd0*/  STL.64 [R1+0x7248], R44 ;  /* 0x0072482c01007387 */ /* 0x000fe80000100a00 */
[----:B------:R1:W-:Y:S04]  /*37be0*/  STL.64 [R1+0x7240], R42 ;  /* 0x0072402a01007387 */ /* 0x0003e80000100a00 */
[----:B-1----:R-:W4:Y:S04]  /*37bf0*/  LDL.64 R42, [R1+0x2290] ;  /* 0x00229000012a7983 */ /* 0x002f280000100a00 */
[----:B------:R1:W-:Y:S04]  /*37c00*/  STL.64 [R1+0x7238], R40 ;  /* 0x0072382801007387 */ /* 0x0003e80000100a00 */
[----:B-1----:R-:W2:Y:S04]  /*37c10*/  LDL.64 R40, [R1+0x1e68] ;  /* 0x001e680001287983 */ /* 0x002ea80000100a00 */
[----:B------:R1:W-:Y:S04]  /*37c20*/  STL.64 [R1+0x7230], R38 ;  /* 0x0072302601007387 */ /* 0x0003e80000100a00 */
[----:B-1----:R-:W4:Y:S04]  /*37c30*/  LDL.64 R38, [R1+0x2288] ;  /* 0x0022880001267983 */ /* 0x002f280000100a00 */
[----:B------:R-:W-:Y:S04]  /*37c40*/  STL.64 [R1+0x7228], R36 ;  /* 0x0072282401007387 */ /* 0x000fe80000100a00 */
        /* <DEDUP_REMOVED lines=11> */
[----:B------:R1:W-:Y:S04]  /*37d00*/  STL.64 [R1+0x71c8], R12 ;  /* 0x0071c80c01007387 */ /* 0x0003e80000100a00 */
[----:B-1----:R-:W2:Y:S04]  /*37d10*/  LDL.64 R12, [R1+0x2298] ;  /* 0x00229800010c7983 */ /* 0x002ea80000100a00 */
[----:B------:R1:W-:Y:S04]  /*37d20*/  STL.64 [R1+0x71c0], R10 ;  /* 0x0071c00a01007387 */ /* 0x0003e80000100a00 */
[----:B-1----:R-:W2:Y:S04]  /*37d30*/  LDL.64 R10, [R1+0x1e50] ;  /* 0x001e5000010a7983 */ /* 0x002ea80000100a00 */
[----:B------:R1:W-:Y:S04]  /*37d40*/  STL.64 [R1+0x71b8], R8 ;  /* 0x0071b80801007387 */ /* 0x0003e80000100a00 */
[----:B-1----:R-:W2:Y:S04]  /*37d50*/  LDL.64 R8, [R1+0x2278] ;  /* 0x0022780001087983 */ /* 0x002ea80000100a00 */
[----:B------:R1:W-:Y:S04]  /*37d60*/  STL.64 [R1+0x71b0], R6 ;  /* 0x0071b00601007387 */ /* 0x0003e80000100a00 */
[----:B------:R-:W2:Y:S04]  /*37d70*/  LDL.64 R14, [R1+0x25b0] ;  /* 0x0025b000010e7983 */ /* 0x000ea80000100a00 */
[----:B------:R-:W2:Y:S04]  /*37d80*/  LDL.64 R16, [R1+0x1e40] ;  /* 0x001e400001107983 */ /* 0x000ea80000100a00 */
[----:B-1----:R-:W2:Y:S04]  /*37d90*/  LDL.64 R6, [R1+0x1e58] ;  /* 0x001e580001067983 */ /* 0x002ea80000100a00 */
[----:B------:R-:W2:Y:S04]  /*37da0*/  LDL.64 R18, [R1+0x25b8] ;  /* 0x0025b80001127983 */ /* 0x000ea80000100a00 */
        /* <DEDUP_REMOVED lines=11> */
[----:B---3--:R-:W-:Y:S04]  /*37e60*/  LDGSTS.E [R0+0x100], desc[UR32][R244.64], P1 ;  /* 0x00100000f4007fae */ /* 0x008fe80008921860 */
[----:B------:R-:W3:Y:S04]  /*37e70*/  LDL.64 R244, [R1+0x1e18] ;  /* 0x001e180001f47983 */ /* 0x000ee80000100a00 */
[----:B----4-:R-:W-:Y:S04]  /*37e80*/  LDGSTS.E [R0+0x1000], desc[UR32][R38.64], P0 ;  /* 0x0100000026007fae */ /* 0x010fe80008121860 */
[----:B--2---:R-:W-:Y:S04]  /*37e90*/  LDGSTS.E [R0+0x1100], desc[UR32][R40.64], P1 ;  /* 0x0110000028007fae */ /* 0x004fe80008921860 */
[----:B------:R-:W-:Y:S04]  /*37ea0*/  LDGSTS.E [R0+0x2000], desc[UR32][R42.64], P0 ;  /* 0x020000002a007fae */ /* 0x000fe80008121860 */
[----:B------:R-:W-:Y:S04]  /*37eb0*/  LDGSTS.E [R0+0x2100], desc[UR32][R48.64], P1 ;  /* 0x0210000030007fae */ /* 0x000fe80008921860 */
[----:B------:R-:W2:Y:S04]  /*37ec0*/  LDL.64 R38, [R1+0x25e0] ;  /* 0x0025e00001267983 */ /* 0x000ea80000100a00 */
[----:B------:R-:W4:Y:S04]  /*37ed0*/  LDL.64 R40, [R1+0x1e00] ;  /* 0x001e000001287983 */ /* 0x000f280000100a00 */
[----:B------:R-:W2:Y:S04]  /*37ee0*/  LDL.64 R48, [R1+0x25d0] ;  /* 0x0025d00001307983 */ /* 0x000ea80000100a00 */
[----:B------:R-:W-:Y:S04]  /*37ef0*/  LDGSTS.E [R0+0x3000], desc[UR32][R50.64], P0 ;  /* 0x0300000032007fae */ /* 0x000fe80008121860 */
[----:B------:R-:W4:Y:S04]  /*37f00*/  LDL.64 R42, [R1+0x25e8] ;  /* 0x0025e800012a7983 */ /* 0x000f280000100a00 */
[----:B------:R-:W4:Y:S04]  /*37f10*/  LDL.64 R50, [R1+0x1df8] ;  /* 0x001df80001327983 */ /* 0x000f280000100a00 */
[----:B------:R-:W-:Y:S04]  /*37f20*/  LDGSTS.E [R0+0x3100], desc[UR32][R6.64], P1 ;  /* 0x0310000006007fae */ /* 0x000fe80008921860 */
[----:B------:R-:W-:Y:S04]  /*37f30*/  LDGSTS.E [R0+0x4000], desc[UR32][R8.64], P0 ;  /* 0x0400000008007fae */ /* 0x000fe80008121860 */
[----:B------:R-:W-:Y:S04]  /*37f40*/  LDGSTS.E [R0+0x4100], desc[UR32][R10.64], P1 ;  /* 0x041000000a007fae */ /* 0x000fe80008921860 */
[----:B------:R-:W-:Y:S04]  /*37f50*/  LDGSTS.E [R0+0x5000], desc[UR32][R12.64], P0 ;  /* 0x050000000c007fae */ /* 0x000fe80008121860 */
[----:B------:R-:W-:Y:S04]  /*37f60*/  LDGSTS.E [R0+0x5100], desc[UR32][R52.64], P1 ;  /* 0x0510000034007fae */ /* 0x000fe80008921860 */
[----:B------:R-:W-:Y:S04]  /*37f70*/  LDGSTS.E [R0+0x6000], desc[UR32][R14.64], P0 ;  /* 0x060000000e007fae */ /* 0x000fe80008121860 */
[----:B------:R-:W-:Y:S04]  /*37f80*/  LDGSTS.E [R0+0x6100], desc[UR32][R16.64], P1 ;  /* 0x0610000010007fae */ /* 0x000fe80008921860 */
        /* <DEDUP_REMOVED lines=11> */
[----:B------:R-:W4:Y:S04]  /*38040*/  LDL.64 R44, [R1+0x2260] ;  /* 0x00226000012c7983 */ /* 0x000f280000100a00 */
[----:B------:R-:W4:Y:S04]  /*38050*/  LDL.64 R46, [R1+0x1de8] ;  /* 0x001de800012e7983 */ /* 0x000f280000100a00 */
[----:B------:R-:W4:Y:S04]  /*38060*/  LDL.64 R6, [R1+0x2600] ;  /* 0x0026000001067983 */ /* 0x000f280000100a00 */
[----:B------:R-:W4:Y:S04]  /*38070*/  LDL.64 R8, [R1+0x1dd8] ;  /* 0x001dd80001087983 */ /* 0x000f280000100a00 */
[----:B------:R-:W4:Y:S04]  /*38080*/  LDL.64 R10, [R1+0x2608] ;  /* 0x00260800010a7983 */ /* 0x000f280000100a00 */
[----:B------:R-:W4:Y:S04]  /*38090*/  LDL.64 R12, [R1+0x1dd0] ;  /* 0x001dd000010c7983 */ /* 0x000f280000100a00 */
[----:B---3--:R-:W-:Y:S04]  /*380a0*/  LDGSTS.E [R0+0xb100], desc[UR32][R244.64], P1 ;  /* 0x0b100000f4007fae */ /* 0x008fe80008921860 */
[----:B------:R-:W3:Y:S04]  /*380b0*/  LDL.64 R14, [R1+0x1dc8] ;  /* 0x001dc800010e7983 */ /* 0x000ee80000100a00 */
        /* <DEDUP_REMOVED lines=8> */
[----:B--2---:R-:W-:Y:S04]  /*38140*/  LDGSTS.E [R0+0xc000], desc[UR32][R48.64], P0 ;  /* 0x0c00000030007fae */ /* 0x004fe80008121860 */
[----:B------:R-:W-:Y:S04]  /*38150*/  LDGSTS.E [R0+0xc100], desc[UR32][R30.64], P1 ;  /* 0x0c1000001e007fae */ /* 0x000fe80008921860 */
[----:B------:R-:W-:Y:S04]  /*38160*/  LDGSTS.E [R0+0xd000], desc[UR32][R32.64], P0 ;  /* 0x0d00000020007fae */ /* 0x000fe80008121860 */
[----:B------:R-:W2:Y:S04]  /*38170*/  LDL.64 R48, [R1+0x1de0] ;  /* 0x001de00001307983 */ /* 0x000ea80000100a00 */
[----:B------:R-:W-:Y:S04]  /*38180*/  LDGSTS.E [R0+0xd100], desc[UR32][R34.64], P1 ;  /* 0x0d10000022007fae */ /* 0x000fe80008921860 */
[----:B------:R-:W-:Y:S04]  /*38190*/  LDGSTS.E [R0+0xe000], desc[UR32][R38.64], P0 ;  /* 0x0e00000026007fae */ /* 0x000fe80008121860 */
[----:B----4-:R-:W-:Y:S04]  /*381a0*/  LDGSTS.E [R0+0xe100], desc[UR32][R40.64], P1 ;  /* 0x0e10000028007fae */ /* 0x010fe80008921860 */
        /* <DEDUP_REMOVED lines=9> */
[----:B------:R-:W-:Y:S04]  /*38240*/  LDGSTS.E [R0+0x10000], desc[UR32][R52.64], P0 ;  /* 0x1000000034007fae */ /* 0x000fe80008121860 */
[----:B------:R-:W4:Y:S04]  /*38250*/  LDL.64 R52, [R1+0x2240] ;  /* 0x0022400001347983 */ /* 0x000f280000100a00 */
[----:B------:R-:W-:Y:S04]  /*38260*/  LDGSTS.E [R0+0x10100], desc[UR32][R36.64], P1 ;  /* 0x1010000024007fae */ /* 0x000fe80008921860 */
[----:B------:R-:W-:Y:S04]  /*38270*/  LDGSTS.E [R0+0x11000], desc[UR32][R44.64], P0 ;  /* 0x110000002c007fae */ /* 0x000fe80008121860 */
[----:B------:R-:W-:Y:S04]  /*38280*/  LDGSTS.E [R0+0x11100], desc[UR32][R46.64], P1 ;  /* 0x111000002e007fae */ /* 0x000fe80008921860 */
[----:B------:R-:W4:Y:S04]  /*38290*/  LDL.64 R36, [R1+0x1da8] ;  /* 0x001da80001247983 */ /* 0x000f280000100a00 */
[----:B------:R-:W4:Y:S04]  /*382a0*/  LDL.64 R44, [R1+0x2630] ;  /* 0x00263000012c7983 */ /* 0x000f280000100a00 */
[----:B------:R-:W4:Y:S04]  /*382b0*/  LDL.64 R46, [R1+0x2048] ;  /* 0x00204800012e7983 */ /* 0x000f280000100a00 */
[----:B---3--:R-:W-:Y:S04]  /*382c0*/  LDGSTS.E [R0+0x12000], desc[UR32][R244.64], P0 ;  /* 0x12000000f4007fae */ /* 0x008fe80008121860 */
[----:B------:R-:W3:Y:S04]  /*382d0*/  LDL.64 R244, [R1+0x1db0] ;  /* 0x001db00001f47983 */ /* 0x000ee80000100a00 */
[----:B--2---:R-:W-:Y:S04]  /*382e0*/  LDGSTS.E [R0+0x12100], desc[UR32][R48.64], P1 ;  /* 0x1210000030007fae */ /* 0x004fe80008921860 */
[----:B------:R-:W-:Y:S04]  /*382f0*/  LDGSTS.E [R0+0x13000], desc[UR32][R6.64], P0 ;  /* 0x1300000006007fae */ /* 0x000fe80008121860 */
[----:B------:R-:W-:Y:S04]  /*38300*/  LDGSTS.E [R0+0x13100], desc[UR32][R8.64], P1 ;  /* 0x1310000008007fae */ /* 0x000fe80008921860 */
[----:B------:R-:W2:Y:S04]  /*38310*/  LDL.64 R48, [R1+0x21f0] ;  /* 0x0021f00001307983 */ /* 0x000ea80000100a00 */
[----:B------:R-:W-:Y:S04]  /*38320*/  LDGSTS.E [R0+0x14000], desc[UR32][R10.64], P0 ;  /* 0x140000000a007fae */ /* 0x000fe80008121860 */
[----:B------:R-:W-:Y:S04]  /*38330*/  LDGSTS.E [R0+0x14100], desc[UR32][R12.64], P1 ;  /* 0x141000000c007fae */ /* 0x000fe80008921860 */
[----:B------:R-:W2:Y:S04]  /*38340*/  LDL.64 R6, [R1+0x1e80] ;  /* 0x001e800001067983 */ /* 0x000ea80000100a00 */
[----:B------:R-:W2:Y:S04]  /*38350*/  LDL.64 R8, [R1+0x21d0] ;  /* 0x0021d00001087983 */ /* 0x000ea80000100a00 */
[----:B----4-:R-:W-:Y:S04]  /*38360*/  LDGSTS.E [R0+0x15000], desc[UR32][R50.64], P0 ;  /* 0x1500000032007fae */ /* 0x010fe80008121860 */
        /* <DEDUP_REMOVED lines=22> */
[----:B------:R-:W4:Y:S04]  /*384d0*/  LDL.64 R22, [R1+0x21b8] ;  /* 0x0021b80001167983 */ /* 0x000f280000100a00 */
[----:B------:R-:W4:Y:S04]  /*384e0*/  LDL.64 R52, [R1+0x1d98] ;  /* 0x001d980001347983 */ /* 0x000f280000100a00 */
[----:B------:R-:W4:Y:S04]  /*384f0*/  LDL.64 R24, [R1+0x1d80] ;  /* 0x001d800001187983 */ /* 0x000f280000100a00 */
[----:B------:R-:W4:Y:S04]  /*38500*/  LDL.64 R26, [R1+0x2640] ;  /* 0x00264000011a7983 */ /* 0x000f280000100a00 */
[----:B------:R-:W4:Y:S04]  /*38510*/  LDL.64 R28, [R1+0x2058] ;  /* 0x00205800011c7983 */ /* 0x000f280000100a00 */
[----:B---3--:R-:W-:Y:S04]  /*38520*/  LDGSTS.E [R0+0x1b100], desc[UR32][R244.64], P1 ;  /* 0x1b100000f4007fae */ /* 0x008fe80008921860 */
[----:B------:R-:W-:Y:S04]  /*38530*/  LDGSTS.E [R0+0x1c000], desc[UR32][R30.64], P0 ;  /* 0x1c0000001e007fae */ /* 0x000fe80008121860 */
[----:B------:R-:W-:Y:S04]  /*38540*/  LDGSTS.E [R0+0x1c100], desc[UR32][R32.64], P1 ;  /* 0x1c10000020007fae */ /* 0x000fe80008921860 */
[----:B------:R-:W3:Y:S04]  /*38550*/  LDL.64 R244, [R1+0x21d8] ;  /* 0x0021d80001f47983 */ /* 0x000ee80000100a00 */
[----:B------:R-:W-:Y:S04]  /*38560*/  LDGSTS.E [R0+0x1d000], desc[UR32][R34.64], P0 ;  /* 0x1d00000022007fae */ /* 0x000fe80008121860 */
[----:B------:R-:W-:Y:S04]  /*38570*/  LDGSTS.E [R0+0x1d100], desc[UR32][R36.64], P1 ;  /* 0x1d10000024007fae */ /* 0x000fe80008921860 */
[----:B------:R-:W-:Y:S04]  /*38580*/  LDGSTS.E [R0+0x1e000], desc[UR32][R44.64], P0 ;  /* 0x1e0000002c007fae */ /* 0x000fe80008121860 */
[----:B------:R-:W-:Y:S04]  /*38590*/  LDGSTS.E [R0+0x1e100], desc[UR32][R46.64], P1 ;  /* 0x1e1000002e007fae */ /* 0x000fe80008921860 */
[----:B------:R-:W3:Y:S04]  /*385a0*/  LDL.64 R36, [R1+0x21b0] ;  /* 0x0021b00001247983 */ /* 0x000ee80000100a00 */
[----:B------:R-:W3:Y:S04]  /*385b0*/  LDL.64 R44, [R1+0x1d78] ;  /* 0x001d7800012c7983 */ /* 0x000ee80000100a00 */
[----:B------:R-:W3:Y:S04]  /*385c0*/  LDL.64 R46, [R1+0x2648] ;  /* 0x00264800012e7983 */ /* 0x000ee80000100a00 */
[----:B------:R-:W3:Y:S04]  /*385d0*/  LDL.64 R30, [R1+0x1d70] ;  /* 0x001d7000011e7983 */ /* 0x000ee80000100a00 */
[----:B------:R-:W3:Y:S04]  /*385e0*/  LDL.64 R32, [R1+0x2650] ;  /* 0x0026500001207983 */ /* 0x000ee80000100a00 */
[----:B------:R-:W3:Y:S04]  /*385f0*/  LDL.64 R34, [R1+0x2078] ;  /* 0x0020780001227983 */ /* 0x000ee80000100a00 */
[----:B--2---:R-:W-:Y:S04]  /*38600*/  LDGSTS.E [R0+0x1f000], desc[UR32][R48.64], P0 ;  /* 0x1f00000030007fae */ /* 0x004fe80008121860 */
[----:B------:R-:W2:Y:S04]  /*38610*/  LDL.64 R48, [R1+0x1e88] ;  /* 0x001e880001307983 */ /* 0x000ea80000100a00 */
[----:B----4-:R-:W-:Y:S04]  /*38620*/  LDGSTS.E [R0+0x1f100], desc[UR32][R50.64], P1 ;  /* 0x1f10000032007fae */ /* 0x010fe80008921860 */
[----:B------:R-:W4:Y:S04]  /*38630*/  LDL.64 R50, [R1+0x2068] ;  /* 0x0020680001327983 */ /* 0x000f280000100a00 */
[----:B------:R-:W-:Y:S04]  /*38640*/  LDGSTS.E [R0+0x20000], desc[UR32][R38.64], P0 ;  /* 0x2000000026007fae */ /* 0x000fe80008121860 */
[----:B------:R-:W-:Y:S04]  /*38650*/  LDGSTS.E [R0+0x20100], desc[UR32][R40.64], P1 ;  /* 0x2010000028007fae */ /* 0x000fe80008921860 */
[----:B------:R-:W-:Y:S04]  /*38660*/  LDGSTS.E [R0+0x21000], desc[UR32][R42.64], P0 ;  /* 0x210000002a007fae */ /* 0x000fe80008121860 */
[----:B------:R-:W4:Y:S04]  /*38670*/  LDL.64 R38, [R1+0x21a0] ;  /* 0x0021a00001267983 */ /* 0x000f280000100a00 */
[----:B------:R-:W4:Y:S04]  /*38680*/  LDL.64 R40, [R1+0x1d68] ;  /* 0x001d680001287983 */ /* 0x000f280000100a00 */
[----:B------:R-:W4:Y:S04]  /*38690*/  LDL.64 R42, [R1+0x2198] ;  /* 0x00219800012a7983 */ /* 0x000f280000100a00 */
[----:B------:R-:W-:Y:S04]  /*386a0*/  LDGSTS.E [R0+0x21100], desc[UR32][R52.64], P1 ;  /* 0x2110000034007fae */ /* 0x000fe80008921860 */
[----:B------:R-:W4:Y:S04]  /*386b0*/  LDL.64 R52, [R1+0x21a8] ;  /* 0x0021a80001347983 */ /* 0x000f280000100a00 */
[----:B---3--:R-:W-:Y:S04]  /*386c0*/  LDGSTS.E [R0+0x22000], desc[UR32][R244.64], P0 ;  /* 0x22000000f4007fae */ /* 0x008fe80008121860 */
[----:B------:R-:W-:Y:S04]  /*386d0*/  LDGSTS.E [R0+0x22100], desc[UR32][R6.64], P1 ;  /* 0x2210000006007fae */ /* 0x000fe80008921860 */
[----:B------:R-:W-:Y:S04]  /*386e0*/  LDGSTS.E [R0+0x23000], desc[UR32][R8.64], P0 ;  /* 0x2300000008007fae */ /* 0x000fe80008121860 */
[----:B------:R-:W3:Y:S04]  /*386f0*/  LDL.64 R244, [R1+0x1e90] ;  /* 0x001e900001f47983 */ /* 0x000ee80000100a00 */
[----:B------:R-:W-:Y:S04]  /*38700*/  LDGSTS.E [R0+0x23100], desc[UR32][R10.64], P1 ;  /* 0x231000000a007fae */ /* 0x000fe80008921860 */
[----:B------:R-:W-:Y:S04]  /*38710*/  LDGSTS.E [R0+0x24000], desc[UR32][R12.64], P0 ;  /* 0x240000000c007fae */ /* 0x000fe80008121860 */
        /* <DEDUP_REMOVED lines=17> */
[----:B------:R-:W2:Y:S04]  /*38830*/  LDL.64 R36, [R1+0x1d60] ;  /* 0x001d600001247983 */ /* 0x000ea80000100a00 */
[----:B------:R-:W2:Y:S04]  /*38840*/  LDL.64 R44, [R1+0x2188] ;  /* 0x00218800012c7983 */ /* 0x000ea80000100a00 */
[----:B----4-:R-:W-:Y:S04]  /*38850*/  LDGSTS.E [R0+0x2a100], desc[UR32][R50.64], P1 ;  /* 0x2a10000032007fae */ /* 0x010fe80008921860 */
        /* <DEDUP_REMOVED lines=26> */
[----:B--2---:R-:W-:Y:S04]  /*38a00*/  LDGSTS.E [R0+0x2f000], desc[UR32][R48.64], P0 ;  /* 0x2f00000030007fae */ /* 0x004fe80008121860 */
[----:B------:R-:W2:Y:S04]  /*38a10*/  LDL.64 R48, [R1+0x2678] ;  /* 0x0026780001307983 */ /* 0x000ea80000100a00 */
[----:B------:R-:W-:Y:S04]  /*38a20*/  LDGSTS.E [R0+0x2f100], desc[UR32][R36.64], P1 ;  /* 0x2f10000024007fae */ /* 0x000fe80008921860 */
[----:B------:R-:W-:Y:S04]  /*38a30*/  LDGSTS.E [R0+0x30000], desc[UR32][R44.64], P0 ;  /* 0x300000002c007fae */ /* 0x000fe80008121860 */
[----:B----4-:R-:W-:Y:S04]  /*38a40*/  LDGSTS.E [R0+0x30100], desc[UR32][R46.64], P1 ;  /* 0x301000002e007fae */ /* 0x010fe80008921860 */
[----:B------:R-:W4:Y:S04]  /*38a50*/  LDL.64 R36, [R1+0x1ea0] ;  /* 0x001ea00001247983 */ /* 0x000f280000100a00 */
[----:B------:R-:W-:Y:S04]  /*38a60*/  LDGSTS.E [R0+0x31000], desc[UR32][R50.64], P0 ;  /* 0x3100000032007fae */ /* 0x000fe80008121860 */
        /* <DEDUP_REMOVED lines=55> */
[----:B---3--:R-:W-:Y:S04]  /*38de0*/  LDGSTS.E [R0+0x3e100], desc[UR32][R244.64], P1 ;  /* 0x3e100000f4007fae */ /* 0x008fe80008921860 */
[----:B------:R-:W3:Y:S04]  /*38df0*/  LDL.64 R244, [R1+0x1cd0] ;  /* 0x001cd00001f47983 */ /* 0x000ee80000100a00 */
[----:B------:R-:W-:Y:S04]  /*38e00*/  LDGSTS.E [R0+0x3f000], desc[UR32][R38.64], P0 ;  /* 0x3f00000026007fae */ /* 0x000fe80008121860 */
[----:B------:R-:W-:Y:S04]  /*38e10*/  LDGSTS.E [R0+0x3f100], desc[UR32][R40.64], P1 ;  /* 0x3f10000028007fae */ /* 0x000fe80008921860 */
[----:B------:R-:W-:Y:S04]  /*38e20*/  LDGSTS.E [R5+0x200], desc[UR32][R42.64], P0 ;  /* 0x002000002a057fae */ /* 0x000fe80008121860 */
        /* <DEDUP_REMOVED lines=49> */
[----:B------:R-:W2:Y:S04]  /*39140*/  LDL.64 R38, [R1+0x1c80] ;  /* 0x001c800001267983 */ /* 0x000ea80000100a00 */
[----:B------:R-:W2:Y:S04]  /*39150*/  LDL.64 R40, [R1+0x2778] ;  /* 0x0027780001287983 */ /* 0x000ea80000100a00 */
[----:B------:R-:W2:Y:S04]  /*39160*/  LDL.64 R42, [R1+0x1ed0] ;  /* 0x001ed000012a7983 */ /* 0x000ea80000100a00 */
[----:B------:R-:W2:Y:S04]  /*39170*/  LDL.64 R30, [R1+0x2768] ;  /* 0x00276800011e7983 */ /* 0x000ea80000100a00 */
[----:B------:R-:W2:Y:S04]  /*39180*/  LDL.64 R32, [R1+0x1ee0] ;  /* 0x001ee00001207983 */ /* 0x000ea80000100a00 */
[----:B------:R-:W2:Y:S04]  /*39190*/  LDL.64 R34, [R1+0x2760] ;  /* 0x0027600001227983 */ /* 0x000ea80000100a00 */
[----:B----4-:R-:W-:Y:S04]  /*391a0*/  LDGSTS.E [R5+0xd300], desc[UR32][R50.64], P1 ;  /* 0x0d30000032057fae */ /* 0x010fe80008921860 */
        /* <DEDUP_REMOVED lines=69> */
[----:B------:R-:W-:Y:S04]  /*39600*/  LDGSTS.E [R5+0x1f300], desc[UR32][R52.64], P1 ;  /* 0x1f30000034057fae */ /* 0x000fe80008921860 */
        /* <DEDUP_REMOVED lines=512> */
[----:B------:R-:W-:Y:S04]  /*3b610*/  LDGSTS.E [R246+0x20600], desc[UR32][R18.64], P0 ;  /* 0x2060000012f67fae */ /* 0x000fe80008121860 */
        /* <DEDUP_REMOVED lines=158> */
[----:B----4-:R-:W-:Y:S04]  /*3c000*/  LDGSTS.E [R3+0x7900], desc[UR32][R50.64], P1 ;  /* 0x0790000032037fae */ /* 0x010fe80008921860 */
        /* <DEDUP_REMOVED lines=375> */
[----:B------:R-:W-:Y:S04]  /*3d780*/  LDGSTS.E [R247+0x25a00], desc[UR32][R46.64], P0 ;  /* 0x25a000002ef77fae */ /* 0x000fe80008121860 */
[----:B------:R-:W3:Y:S04]  /*3d790*/  LDL.64 R46, [R1+0x3780] ;  /* 0x00378000012e7983 */ /* 0x000ee80000100a00 */
[----:B------:R-:W-:Y:S04]  /*3d7a0*/  LDGSTS.E [R247+0x25b00], desc[UR32][R36.64], P1 ;  /* 0x25b0000024f77fae */ /* 0x000fe80008921860 */
[----:B------:R-:W-:Y:S04]  /*3d7b0*/  LDGSTS.E [R247+0x26a00], desc[UR32][R44.64], P0 ;  /* 0x26a000002cf77fae */ /* 0x000fe80008121860 */
        /* <DEDUP_REMOVED lines=64> */
[----:B------:R-:W-:Y:S04]  /*3dbc0*/  LDGSTS.E [R247+0x36b00], desc[UR32][R46.64], P1 ;  /* 0x36b000002ef77fae */ /* 0x000fe80008921860 */
        /* <DEDUP_REMOVED lines=24> */
[----:B---3--:R-:W-:Y:S04]  /*3dd50*/  LDGSTS.E [R247+0x3fb00], desc[UR32][R244.64], P1 ;  /* 0x3fb00000f4f77fae */ /* 0x008fe80008921860 */
[----:B------:R-:W3:Y:S04]  /*3dd60*/  LDL.64 R244, [R1+0x38a0] ;  /* 0x0038a00001f47983 */ /* 0x000ee80000100a00 */
[----:B------:R1:W-:Y:S04]  /*3dd70*/  STL.64 [R1+0x7140], R246 ;  /* 0x007140f601007387 */ /* 0x0003e80000100a00 */
[----:B------:R-:W3:Y:S04]  /*3dd80*/  LDL.64 R6, [R1+0x38b0] ;  /* 0x0038b00001067983 */ /* 0x000ee80000100a00 */
[----:B------:R-:W3:Y:S04]  /*3dd90*/  LDL.64 R8, [R1+0x16e8] ;  /* 0x0016e80001087983 */ /* 0x000ee80000100a00 */
[----:B-1----:R-:W3:Y:S04]  /*3dda0*/  LDL.64 R246, [R1+0x1700] ;  /* 0x0017000001f67983 */ /* 0x002ee80000100a00 */
[----:B------:R-:W3:Y:S04]  /*3ddb0*/  LDL.64 R10, [R1+0x38b8] ;  /* 0x0038b800010a7983 */ /* 0x000ee80000100a00 */
[----:B------:R-:W3:Y:S04]  /*3ddc0*/  LDL.64 R12, [R1+0x38c8] ;  /* 0x0038c800010c7983 */ /* 0x000ee80000100a00 */
[----:B------:R-:W3:Y:S04]  /*3ddd0*/  LDL.64 R14, [R1+0x16b8] ;  /* 0x0016b800010e7983 */ /* 0x000ee80000100a00 */
[----:B------:R-:W3:Y:S04]  /*3dde0*/  LDL.64 R16, [R1+0x38e8] ;  /* 0x0038e80001107983 */ /* 0x000ee80000100a00 */
[----:B------:R-:W3:Y:S04]  /*3ddf0*/  LDL.64 R18, [R1+0x16a0] ;  /* 0x0016a00001127983 */ /* 0x000ee80000100a00 */
[----:B------:R-:W3:Y:S04]  /*3de00*/  LDL.64 R20, [R1+0x3900] ;  /* 0x0039000001147983 */ /* 0x000ee80000100a00 */
[----:B------:R-:W3:Y:S04]  /*3de10*/  LDL.64 R22, [R1+0x1688] ;  /* 0x0016880001167983 */ /* 0x000ee80000100a00 */
        /* <DEDUP_REMOVED lines=23> */
[----:B------:R-:W4:Y:S04]  /*3df90*/  LDL.64 R44, [R1+0x15e0] ;  /* 0x0015e000012c7983 */ /* 0x000f280000100a00 */
[----:B---3--:R-:W-:Y:S04]  /*3dfa0*/  LDGSTS.E [R4+0x5c00], desc[UR32][R244.64], P0 ;  /* 0x05c00000f4047fae */ /* 0x008fe80008121860 */
[----:B------:R-:W-:Y:S04]  /*3dfb0*/  LDGSTS.E [R4+0x5d00], desc[UR32][R52.64], P1 ;  /* 0x05d0000034047fae */ /* 0x000fe80008921860 */
        /* <DEDUP_REMOVED lines=42> */
[----:B------:R-:W3:Y:S04]  /*3e260*/  LDL.64 R52, [R1+0x1198] ;  /* 0x0011980001347983 */ /* 0x000ee80000100a00 */
        /* <DEDUP_REMOVED lines=10> */
[----:B------:R-:W-:Y:S04]  /*3e310*/  LDGSTS.E [R4+0x13c00], desc[UR32][R46.64], P0 ;  /* 0x13c000002e047fae */ /* 0x000fe80008121860 */
[----:B------:R-:W3:Y:S04]  /*3e320*/  LDL.64 R40, [R1+0x1078] ;  /* 0x0010780001287983 */ /* 0x000ee80000100a00 */
[----:B------:R-:W3:Y:S04]  /*3e330*/  LDL.64 R46, [R1+0x3af0] ;  /* 0x003af000012e7983 */ /* 0x000ee80000100a00 */
[----:B--2---:R-:W-:Y:S04]  /*3e340*/  LDGSTS.E [R4+0x13d00], desc[UR32][R48.64], P1 ;  /* 0x13d0000030047fae */ /* 0x004fe80008921860 */
[----:B------:R-:W2:Y:S04]  /*3e350*/  LDL.64 R48, [R1+0x3ac0] ;  /* 0x003ac00001307983 */ /* 0x000ea80000100a00 */
[----:B------:R-:W-:Y:S04]  /*3e360*/  LDGSTS.E [R4+0x14c00], desc[UR32][R42.64], P0 ;  /* 0x14c000002a047fae */ /* 0x000fe80008121860 */
[----:B------:R-:W2:Y:S04]  /*3e370*/  LDL.64 R42, [R1+0x3aa0] ;  /* 0x003aa000012a7983 */ /* 0x000ea80000100a00 */
[----:B----4-:R-:W-:Y:S04]  /*3e380*/  LDGSTS.E [R4+0x14d00], desc[UR32][R50.64], P1 ;  /* 0x14d0000032047fae */ /* 0x010fe80008921860 */
        /* <DEDUP_REMOVED lines=9> */
[----:B------:R-:W3:Y:S04]  /*3e420*/  LDL.64 R246, [R1+0xfb8] ;  /* 0x000fb80001f67983 */ /* 0x000ee80000100a00 */
[----:B------:R-:W3:Y:S04]  /*3e430*/  LDL.64 R6, [R1+0x3a80] ;  /* 0x003a800001067983 */ /* 0x000ee80000100a00 */
[----:B------:R-:W3:Y:S04]  /*3e440*/  LDL.64 R8, [R1+0xf90] ;  /* 0x000f900001087983 */ /* 0x000ee80000100a00 */
        /* <DEDUP_REMOVED lines=26> */
[----:B------:R-:W2:Y:S04]  /*3e5f0*/  LDL.64 R48, [R1+0x3a90] ;  /* 0x003a900001307983 */ /* 0x000ea80000100a00 */
[----:B----4-:R-:W-:Y:S04]  /*3e600*/  LDGSTS.E [R4+0x1ed00], desc[UR32][R50.64], P1 ;  /* 0x1ed0000032047fae */ /* 0x010fe80008921860 */
        /* <DEDUP_REMOVED lines=18> */
[----:B------:R-:W3:Y:S04]  /*3e730*/  LDL.64 R46, [R1+0xe48] ;  /* 0x000e4800012e7983 */ /* 0x000ee80000100a00 */
[----:B------:R-:W-:Y:S04]  /*3e740*/  LDGSTS.E [R4+0x23d00], desc[UR32][R44.64], P1 ;  /* 0x23d000002c047fae */ /* 0x000fe80008921860 */
[----:B------:R-:W3:Y:S04]  /*3e750*/  LDL.64 R44, [R1+0xd98] ;  /* 0x000d9800012c7983 */ /* 0x000ee80000100a00 */
[----:B--2---:R-:W-:Y:S04]  /*3e760*/  LDGSTS.E [R4+0x24c00], desc[UR32][R48.64], P0 ;  /* 0x24c0000030047fae */ /* 0x004fe80008121860 */
        /* <DEDUP_REMOVED lines=119> */
[----:B---3--:R-:W-:Y:S04]  /*3eee0*/  LDGSTS.E [R248+0x2e00], desc[UR32][R244.64], P0 ;  /* 0x02e00000f4f87fae */ /* 0x008fe80008121860 */
[----:B------:R-:W3:Y:S04]  /*3eef0*/  LDL.64 R244, [R1+0x16e0] ;  /* 0x0016e00001f47983 */ /* 0x000ee80000100a00 */
[----:B------:R-:W-:Y:S04]  /*3ef00*/  LDGSTS.E [R248+0x2f00], desc[UR32][R44.64], P1 ;  /* 0x02f000002cf87fae */ /* 0x000fe80008921860 */
[----:B------:R-:W-:Y:S04]  /*3ef10*/  LDGSTS.E [R248+0x3e00], desc[UR32][R52.64], P0 ;  /* 0x03e0000034f87fae */ /* 0x000fe80008121860 */
[----:B------:R-:W3:Y:S04]  /*3ef20*/  LDL.64 R44, [R1+0x16c8] ;  /* 0x0016c800012c7983 */ /* 0x000ee80000100a00 */
[----:B------:R-:W3:Y:S04]  /*3ef30*/  LDL.64 R52, [R1+0x3ba0] ;  /* 0x003ba00001347983 */ /* 0x000ee80000100a00 */
[----:B------:R-:W-:Y:S04]  /*3ef40*/  LDGSTS.E [R248+0x3f00], desc[UR32][R46.64], P1 ;  /* 0x03f000002ef87fae */ /* 0x000fe80008921860 */
[----:B------:R-:W3:Y:S04]  /*3ef50*/  LDL.64 R46, [R1+0x1680] ;  /* 0x00168000012e7983 */ /* 0x000ee80000100a00 */
[----:B--2---:R-:W-:Y:S04]  /*3ef60*/  LDGSTS.E [R248+0x4e00], desc[UR32][R48.64], P0 ;  /* 0x04e0000030f87fae */ /* 0x004fe80008121860 */
        /* <DEDUP_REMOVED lines=167> */
[----:B--2---:R-:W-:Y:S04]  /*3f9e0*/  LDGSTS.E [R248+0x2fe00], desc[UR32][R48.64], P0 ;  /* 0x2fe0000030f87fae */ /* 0x004fe80008121860 */
[----:B----4-:R-:W-:Y:S04]  /*3f9f0*/  LDGSTS.E [R248+0x2ff00], desc[UR32][R50.64], P1 ;  /* 0x2ff0000032f87fae */ /* 0x010fe80008921860 */
[----:B------:R-:W2:Y:S04]  /*3fa00*/  LDL.64 R46, [R1+0xde0] ;  /* 0x000de000012e7983 */ /* 0x000ea80000100a00 */
[----:B------:R-:W4:Y:S04]  /*3fa10*/  LDL.64 R48, [R1+0x3c78] ;  /* 0x003c780001307983 */ /* 0x000f280000100a00 */
[----:B------:R-:W2:Y:S04]  /*3fa20*/  LDL.64 R50, [R1+0xe08] ;  /* 0x000e080001327983 */ /* 0x000ea80000100a00 */
[----:B------:R-:W4:Y:S04]  /*3fa30*/  LDL.64 R42, [R1+0x3c60] ;  /* 0x003c6000012a7983 */ /* 0x000f280000100a00 */
[----:B------:R-:W4:Y:S04]  /*3fa40*/  LDL.64 R40, [R1+0xd90] ;  /* 0x000d900001287983 */ /* 0x000f280000100a00 */
[----:B------:R-:W-:Y:S04]  /*3fa50*/  LDGSTS.E [R248+0x30e00], desc[UR32][R52.64], P0 ;  /* 0x30e0000034f87fae */ /* 0x000fe80008121860 */
[----:B------:R-:W4:Y:S04]  /*3fa60*/  LDL.64 R38, [R1+0x3c58] ;  /* 0x003c580001267983 */ /* 0x000f280000100a00 */
[----:B------:R-:W2:Y:S04]  /*3fa70*/  LDL.64 R52, [R1+0x3c80] ;  /* 0x003c800001347983 */ /* 0x000ea80000100a00 */
[----:B------:R-:W-:Y:S04]  /*3fa80*/  LDGSTS.E [R248+0x30f00], desc[UR32][R44.64], P1 ;  /* 0x30f000002cf87fae */ /* 0x000fe80008921860 */
[----:B------:R-:W4:Y:S04]  /*3fa90*/  LDL.64 R44, [R1+0xda8] ;  /* 0x000da800012c7983 */ /* 0x000f280000100a00 */
[----:B------:R-:W-:Y:S04]  /*3faa0*/  LDGSTS.E [R248+0x31e00], desc[UR32][R20.64], P0 ;  /* 0x31e0000014f87fae */ /* 0x000fe80008121860 */
[----:B------:R-:W-:Y:S04]  /*3fab0*/  LDGSTS.E [R248+0x31f00], desc[UR32][R22.64], P1 ;  /* 0x31f0000016f87fae */ /* 0x000fe80008921860 */
[----:B------:R-:W4:Y:S04]  /*3fac0*/  LDL.64 R20, [R1+0x3c18] ;  /* 0x003c180001147983 */ /* 0x000f280000100a00 */
[----:B------:R-:W-:Y:S04]  /*3fad0*/  LDGSTS.E [R248+0x32e00], desc[UR32][R24.64], P0 ;  /* 0x32e0000018f87fae */ /* 0x000fe80008121860 */
[----:B------:R-:W4:Y:S04]  /*3fae0*/  LDL.64 R22, [R1+0x3c28] ;  /* 0x003c280001167983 */ /* 0x000f280000100a00 */
[----:B------:R-:W4:Y:S04]  /*3faf0*/  LDL.64 R24, [R1+0xc88] ;  /* 0x000c880001187983 */ /* 0x000f280000100a00 */
[----:B---3--:R-:W-:Y:S04]  /*3fb00*/  LDGSTS.E [R248+0x32f00], desc[UR32][R244.64], P1 ;  /* 0x32f00000f4f87fae */ /* 0x008fe80008921860 */
[----:B------:R-:W3:Y:S04]  /*3fb10*/  LDL.64 R244, [R1+0xc48] ;  /* 0x000c480001f47983 */ /* 0x000ee80000100a00 */
[----:B--2---:R-:W-:Y:S04]  /*3fb20*/  LDGSTS.E [R248+0x33e00], desc[UR32][R52.64], P0 ;  /* 0x33e0000034f87fae */ /* 0x004fe80008121860 */
[----:B------:R-:W-:Y:S04]  /*3fb30*/  LDGSTS.E [R248+0x33f00], desc[UR32][R50.64], P1 ;  /* 0x33f0000032f87fae */ /* 0x000fe80008921860 */
[----:B----4-:R-:W-:Y:S04]  /*3fb40*/  LDGSTS.E [R248+0x34e00], desc[UR32][R48.64], P0 ;  /* 0x34e0000030f87fae */ /* 0x010fe80008121860 */
[----:B------:R-:W2:Y:S04]  /*3fb50*/  LDL.LU.64 R52, [R1+0x7268] ;  /* 0x0072680001347983 */ /* 0x000ea80000300a00 */
[----:B------:R-:W4:Y:S04]  /*3fb60*/  LDL.LU.64 R50, [R1+0x7260] ;  /* 0x0072600001327983 */ /* 0x000f280000300a00 */
[----:B------:R-:W-:Y:S04]  /*3fb70*/  LDGSTS.E [R248+0x34f00], desc[UR32][R46.64], P1 ;  /* 0x34f000002ef87fae */ /* 0x000fe80008921860 */
[----:B------:R-:W4:Y:S04]  /*3fb80*/  LDL.LU.64 R48, [R1+0x7258] ;  /* 0x0072580001307983 */ /* 0x000f280000300a00 */
[----:B------:R-:W-:Y:S04]  /*3fb90*/  LDGSTS.E [R248+0x35e00], desc[UR32][R18.64], P0 ;  /* 0x35e0000012f87fae */ /* 0x000fe80008121860 */
[----:B------:R-:W4:Y:S04]  /*3fba0*/  LDL.LU.64 R46, [R1+0x7250] ;  /* 0x00725000012e7983 */ /* 0x000f280000300a00 */
[----:B------:R-:W-:Y:S04]  /*3fbb0*/  LDGSTS.E [R248+0x35f00], desc[UR32][R44.64], P1 ;  /* 0x35f000002cf87fae */ /* 0x000fe80008921860 */
[----:B------:R-:W2:Y:S04]  /*3fbc0*/  LDL.64 R18, [R1+0x2dd8] ;  /* 0x002dd80001127983 */ /* 0x000ea80000100a00 */
[----:B------:R-:W-:Y:S04]  /*3fbd0*/  LDGSTS.E [R248+0x36e00], desc[UR32][R42.64], P0 ;  /* 0x36e000002af87fae */ /* 0x000fe80008121860 */
[----:B------:R-:W4:Y:S04]  /*3fbe0*/  LDL.LU.64 R44, [R1+0x7248] ;  /* 0x00724800012c7983 */ /* 0x000f280000300a00 */
        /* <DEDUP_REMOVED lines=19> */
[----:B------:R-:W-:Y:S04]  /*3fd20*/  LDGSTS.E [R248+0x3bf00], desc[UR32][R12.64], P1 ;  /* 0x3bf000000cf87fae */ /* 0x000fe80008921860 */
[----:B------:R-:W-:Y:S04]  /*3fd30*/  LDGSTS.E [R248+0x3ce00], desc[UR32][R10.64], P0 ;  /* 0x3ce000000af87fae */ /* 0x000fe80008121860 */
[----:B------:R-:W4:Y:S04]  /*3fd40*/  LDL.LU.64 R8, [R1+0xc38] ;  /* 0x000c380001087983 */ /* 0x000f280000300a00 */
[----:B------:R-:W4:Y:S04]  /*3fd50*/  LDL.LU.64 R6, [R1+0xc30] ;  /* 0x000c300001067983 */ /* 0x000f280000300a00 */
[----:B------:R-:W4:Y:S04]  /*3fd60*/  LDL.LU.64 R12, [R1+0xc28] ;  /* 0x000c2800010c7983 */ /* 0x000f280000300a00 */
[----:B------:R-:W4:Y:S04]  /*3fd70*/  LDL.LU.64 R10, [R1+0xc20] ;  /* 0x000c2000010a7983 */ /* 0x000f280000300a00 */
[----:B------:R-:W-:Y:S04]  /*3fd80*/  LDGSTS.E [R248+0x3cf00], desc[UR32][R24.64], P1 ;  /* 0x3cf0000018f87fae */ /* 0x000fe80008921860 */
[----:B------:R-:W-:Y:S04]  /*3fd90*/  LDGSTS.E [R248+0x3de00], desc[UR32][R22.64], P0 ;  /* 0x3de0000016f87fae */ /* 0x000fe80008121860 */
[----:B------:R-:W-:Y:S04]  /*3fda0*/  LDGSTS.E [R248+0x3df00], desc[UR32][R246.64], P1 ;  /* 0x3df00000f6f87fae */ /* 0x000fe80008921860 */
[----:B------:R-:W-:Y:S04]  /*3fdb0*/  LDGSTS.E [R248+0x3ee00], desc[UR32][R14.64], P0 ;  /* 0x3ee000000ef87fae */ /* 0x000fe80008121860 */
[----:B------:R-:W-:Y:S04]  /*3fdc0*/  LDGSTS.E [R248+0x3ef00], desc[UR32][R16.64], P1 ;  /* 0x3ef0000010f87fae */ /* 0x000fe80008921860 */
[----:B------:R1:W-:Y:S04]  /*3fdd0*/  LDGSTS.E [R248+0x3fe00], desc[UR32][R20.64], P0 ;  /* 0x3fe0000014f87fae */ /* 0x0003e80008121860 */
[----:B------:R-:W4:Y:S04]  /*3fde0*/  LDL.LU.64 R24, [R1+0x71f8] ;  /* 0x0071f80001187983 */ /* 0x000f280000300a00 */
[----:B------:R-:W4:Y:S01]  /*3fdf0*/  LDL.LU.64 R22, [R1+0x71f0] ;  /* 0x0071f00001167983 */ /* 0x000f220000300a00 */
[----:B-1----:R-:W-:-:S03]  /*3fe00*/  VIADD R21, R0, 0x100000 ;  /* 0x0010000000157836 */ /* 0x002fc60000000000 */
[----:B------:R-:W4:Y:S04]  /*3fe10*/  LDL.LU.64 R16, [R1+0xc18] ;  /* 0x000c180001107983 */ /* 0x000f280000300a00 */
[----:B------:R-:W4:Y:S04]  /*3fe20*/  LDL.LU.64 R14, [R1+0xc10] ;  /* 0x000c1000010e7983 */ /* 0x000f280000300a00 */
[----:B---3--:R1:W-:Y:S04]  /*3fe30*/  LDGSTS.E [R248+0x3ff00], desc[UR32][R244.64], P1 ;  /* 0x3ff00000f4f87fae */ /* 0x0083e80008921860 */
[----:B------:R-:W0:Y:S01]  /*3fe40*/  LDGDEPBAR ;  /* 0x00000000000079af */ /* 0x000e220000000000 */
[----:B------:R-:W-:Y:S08]  /*3fe50*/  BAR.SYNC.DEFER_BLOCKING 0x0 ;  /* 0x0000000000007b1d */ /* 0x000ff00000010000 */
[----:B-1----:R-:W1:Y:S01]  /*3fe60*/  LDC R245, c[0x0][0x230] ;  /* 0x00008c00fff57b82 */ /* 0x002e620000000800 */
[----:B------:R-:W-:Y:S01]  /*3fe70*/  VIADD R244, R0, 0x100000 ;  /* 0x0010000000f47836 */ /* 0x000fe20000000000 */
[----:B-1----:R-:W-:-:S04]  /*3fe80*/  IADD3 R245, R245, -0x85, RZ ;  /* 0xffffff7bf5f57810 */ /* 0x002fc80007ffe0ff */
[----:B------:R-:W-:Y:S02]  /*3fe90*/  ISETP.GE.U32.AND P0, PT, R245, 0x7ffffefc, PT ;  /* 0x7ffffefcf500780c */ /* 0x000fe40003f06070 */
[----:B------:R-:W1:Y:S01]  /*3fea0*/  LDC R245, c[0x0][0x238] ;  /* 0x00008e00fff57b82 */ /* 0x000e620000000800 */
[----:B------:R-:W-:Y:S01]  /*3feb0*/  @!PT LDS RZ, [RZ] ;  /* 0x00000000fffff984 */ /* 0x000fe20000000800 */
[----:B------:R-:W-:Y:S01]  /*3fec0*/  @!PT LDS RZ, [RZ] ;  /* 0x00000000fffff984 */ /* 0x000fe20000000800 */
[----:B------:R-:W-:Y:S01]  /*3fed0*/  @!PT LDS RZ, [RZ] ;  /* 0x00000000fffff984 */ /* 0x000fe20000000800 */
[----:B--2---:R-:W-:Y:S04]  /*3fee0*/  LDGSTS.E [R21+-0x60000], desc[UR32][R18.64], !P2 ;  /* 0xa000000012157fae */ /* 0x004fe8000d121860 */
[----:B------:R2:W-:Y:S04]  /*3fef0*/  LDGSTS.E [R244+-0x5ff00], desc[UR32][R242.64], !P2 ;  /* 0xa0100000f2f47fae */ /* 0x0005e8000d121860 */
[----:B------:R1:W-:Y:S04]  /*3ff00*/  LDGSTS.E [R252+-0x5fe00], desc[UR32][R240.64], !P2 ;  /* 0xa0200000f0fc7fae */ /* 0x0003e8000d121860 */
[----:B------:R-:W3:Y:S04]  /*3ff10*/  LDL.LU.64 R20, [R1+0xc08] ;  /* 0x000c080001147983 */ /* 0x000ee80000300a00 */
[----:B------:R-:W3:Y:S01]  /*3ff20*/  LDL.LU.64 R18, [R1+0xb40] ;  /* 0x000b400001127983 */ /* 0x000ee20000300a00 */
[----:B--2---:R-:W2:Y:S01]  /*3ff30*/  LDC R243, c[0x0][0x230] ;  /* 0x00008c00fff37b82 */ /* 0x004ea20000000800 */
[----:B-1----:R-:W-:-:S02]  /*3ff40*/  IMAD.SHL.U32 R252, R245, 0x80, RZ ;  /* 0x00000080f5fc7824 */ /* 0x002fc400078e00ff */
[C---:B------:R-:W-:Y:S01]  /*3ff50*/  VIADD R241, R0.reuse, 0x100000 ;  /* 0x0010000000f17836 */ /* 0x040fe20000000000 */
[----:B------:R-:W-:Y:S01]  /*3ff60*/  STL [R1+0x70a0], R248 ;  /* 0x0070a0f801007387 */ /* 0x000fe20000100800 */
[----:B------:R-:W-:-:S03]  /*3ff70*/  VIADD R240, R0, 0x100000 ;  /* 0x0010000000f07836 */ /* 0x000fc60000000000 */
[----:B------:R-:W1:Y:S01]  /*3ff80*/  LDC R245, c[0x0][0x230] ;  /* 0x00008c00fff57b82 */ /* 0x000e620000000800 */
[----:B------:R2:W-:Y:S07]  /*3ff90*/  LDGSTS.E [R249+-0x5fd00], desc[UR32][R238.64], !P2 ;  /* 0xa0300000eef97fae */ /* 0x0005ee000d121860 */
[----:B------:R-:W3:Y:S01]  /*3ffa0*/  LDC R244, c[0x0][0x230] ;  /* 0x00008c00fff47b82 */ /* 0x000ee20000000800 */
[----:B--2---:R-:W-:Y:S02]  /*3ffb0*/  VIADD R239, R0, 0x100000 ;  /* 0x0010000000ef7836 */ /* 0x004fe40000000000 */
[----:B----4-:R-:W-:-:S04]  /*3ffc0*/  IMAD.WIDE R8, R252, 0x4, R8 ;  /* 0x00000004fc087825 */ /* 0x010fc800078e0208 */
[C---:B------:R-:W-:Y:S01]  /*3ffd0*/  IMAD.WIDE R6, R252.reuse, 0x4, R6 ;  /* 0x00000004fc067825 */ /* 0x040fe200078e0206 */
[----:B------:R2:W-:Y:S03]  /*3ffe0*/  STL.64 [R1+0x2db8], R8 ;  /* 0x002db80801007387 */ /* 0x0005e60000100a00 */
[C---:B------:R-:W-:Y:S01]  /*3fff0*/  IMAD.WIDE R12, R252.reuse, 0x4, R12 ;  /* 0x00000004fc0c7825 */ /* 0x040fe200078e020c */
[----:B------:R4:W-:Y:S03]  /*40000*/  STL.64 [R1+0x2db0], R6 ;  /* 0x002db00601007387 */ /* 0x0009e60000100a00 */
[----:B------:R-:W-:Y:S01]  /*40010*/  IMAD.WIDE R246, R252, 0x4, R10 ;  /* 0x00000004fcf67825 */ /* 0x000fe200078e020a */
[----:B------:R-:W-:Y:S04]  /*40020*/  LDGSTS.E [R241+-0x5f000], desc[UR32][R8.64], !P0 ;  /* 0xa100000008f17fae */ /* 0x000fe8000c121860 */
[----:B------:R1:W-:Y:S04]  /*40030*/  STL.64 [R1+0x2da8], R12 ;  /* 0x002da80c01007387 */ /* 0x0003e80000100a00 */
[----:B------:R-:W-:Y:S04]  /*40040*/  LDGSTS.E [R240+-0x5ef00], desc[UR32][R6.64], !P0 ;  /* 0xa110000006f07fae */ /* 0x000fe8000c121860 */
[----:B--2---:R-:W2:Y:S04]  /*40050*/  LDL.LU.64 R8, [R1+0xad8] ;  /* 0x000ad80001087983 */ /* 0x004ea80000300a00 */
[----:B------:R3:W-:Y:S04]  /*40060*/  STL.64 [R1+0x2da0], R246 ;  /* 0x002da0f601007387 */ /* 0x0007e80000100a00 */
[----:B----4-:R-:W4:Y:S04]  /*40070*/  LDL.LU.64 R6, [R1+0xad0] ;  /* 0x000ad00001067983 */ /* 0x010f280000300a00 */
[----:B------:R-:W4:Y:S04]  /*40080*/  LDL.LU.64 R10, [R1+0xac8] ;  /* 0x000ac800010a7983 */ /* 0x000f280000300a00 */
[----:B------:R-:W-:Y:S04]  /*40090*/  LDGSTS.E [R239+-0x5ee00], desc[UR32][R12.64], !P0 ;  /* 0xa12000000cef7fae */ /* 0x000fe8000c121860 */
[----:B-1----:R-:W4:Y:S01]  /*400a0*/  LDL.LU.64 R12, [R1+0xac0] ;  /* 0x000ac000010c7983 */ /* 0x002f220000300a00 */
[----:B------:R-:W-:Y:S01]  /*400b0*/  VIADD R242, R243, 0xffffff77 ;  /* 0xffffff77f3f27836 */ /* 0x000fe20000000000 */
[----:B------:R-:W-:Y:S01]  /*400c0*/  IADD3 R238, R0, 0x100000, RZ ;  /* 0x0010000000ee7810 */ /* 0x000fe20007ffe0ff */
[----:B------:R-:W-:Y:S01]  /*400d0*/  IMAD.WIDE R16, R252, 0x4, R16 ;  /* 0x00000004fc107825 */ /* 0x000fe200078e0210 */
[----:B------:R-:W1:Y:S02]  /*400e0*/  LDC R243, c[0x0][0x230] ;  /* 0x00008c00fff37b82 */ /* 0x000e640000000800 */
[----:B------:R-:W-:Y:S01]  /*400f0*/  ISETP.GE.U32.AND P1, PT, R242, 0x7ffffef8, PT ;  /* 0x7ffffef8f200780c */ /* 0x000fe20003f26070 */
[----:B------:R-:W-:Y:S01]  /*40100*/  VIADD R242, R245, 0xffffff73 ;  /* 0xffffff73f5f27836 */ /* 0x000fe20000000000 */
[----:B------:R3:W-:Y:S01]  /*40110*/  LDGSTS.E [R238+-0x5ed00], desc[UR32][R246.64], !P0 ;  /* 0xa1300000f6ee7fae */ /* 0x0007e2000c121860 */
[----:B------:R-:W-:-:S03]  /*40120*/  IMAD.WIDE R14, R252, 0x4, R14 ;  /* 0x00000004fc0e7825 */ /* 0x000fc600078e020e */
[----:B------:R-:W-:Y:S01]  /*40130*/  ISETP.GE.U32.AND P0, PT, R242, 0x7ffffef4, PT ;  /* 0x7ffffef4f200780c */ /* 0x000fe20003f06070 */
[----:B------:R3:W-:Y:S01]  /*40140*/  STL.64 [R1+0x2d98], R16 ;  /* 0x002d981001007387 */ /* 0x0007e20000100a00 */
[----:B------:R-:W1:Y:S03]  /*40150*/  LDC R245, c[0x0][0x230] ;  /* 0x00008c00fff57b82 */ /* 0x000e660000000800 */
[----:B------:R3:W-:Y:S04]  /*40160*/  STL.64 [R1+0x2d90], R14 ;  /* 0x002d900e01007387 */ /* 0x0007e80000100a00 */
[----:B------:R-:W-:Y:S04]  /*40170*/  LDGSTS.E [R241+-0x5e000], desc[UR32][R16.64], !P1 ;  /* 0xa200000010f17fae */ /* 0x000fe8000c921860 */
[----:B------:R-:W-:Y:S01]  /*40180*/  LDGSTS.E [R240+-0x5df00], desc[UR32][R14.64], !P1 ;  /* 0xa21000000ef07fae */ /* 0x000fe2000c921860 */
[----:B---3--:R-:W-:-:S04]  /*40190*/  IMAD.WIDE R20, R252, 0x4, R20 ;  /* 0x00000004fc147825 */ /* 0x008fc800078e0214 */
[C---:B------:R-:W-:Y:S01]  /*401a0*/  IMAD.WIDE R246, R252.reuse, 0x4, R18 ;  /* 0x00000004fcf67825 */ /* 0x040fe200078e0212 */
[----:B------:R3:W-:Y:S04]  /*401b0*/  STL.64 [R1+0x2d88], R20 ;  /* 0x002d881401007387 */ /* 0x0007e80000100a00 */
[----:B------:R-:W4:Y:S04]  /*401c0*/  LDL.LU.64 R16, [R1+0xa10] ;  /* 0x000a100001107983 */ /* 0x000f280000300a00 */
[----:B------:R1:W-:Y:S04]  /*401d0*/  STL.64 [R1+0x2d80], R246 ;  /* 0x002d80f601007387 */ /* 0x0003e80000100a00 */
[----:B------:R-:W4:Y:S04]  /*401e0*/  LDL.LU.64 R14, [R1+0xa00] ;  /* 0x000a0000010e7983 */ /* 0x000f280000300a00 */
[----:B------:R-:W4:Y:S04]  /*401f0*/  LDL.LU.64 R18, [R1+0x9e8] ;  /* 0x0009e80001127983 */ /* 0x000f280000300a00 */
[----:B------:R-:W-:Y:S04]  /*40200*/  LDGSTS.E [R239+-0x5de00], desc[UR32][R20.64], !P1 ;  /* 0xa220000014ef7fae */ /* 0x000fe8000c921860 */
[----:B------:R1:W-:Y:S04]  /*40210*/  LDGSTS.E [R238+-0x5dd00], desc[UR32][R246.64], !P1 ;  /* 0xa2300000f6ee7fae */ /* 0x0003e8000c921860 */
[----:B---3--:R-:W3:Y:S01]  /*40220*/  LDL.LU.64 R20, [R1+0x9d8] ;  /* 0x0009d80001147983 */ /* 0x008ee20000300a00 */
[----:B--2---:R-:W-:-:S04]  /*40230*/  IMAD.WIDE R8, R252, 0x4, R8 ;  /* 0x00000004fc087825 */ /* 0x004fc800078e0208 */
[C---:B----4-:R-:W-:Y:S01]  /*40240*/  IMAD.WIDE R6, R252.reuse, 0x4, R6 ;  /* 0x00000004fc067825 */ /* 0x050fe200078e0206 */
[----:B------:R2:W-:Y:S03]  /*40250*/  STL.64 [R1+0x2d78], R8 ;  /* 0x002d780801007387 */ /* 0x0005e60000100a00 */
[C---:B------:R-:W-:Y:S01]  /*40260*/  IMAD.WIDE R10, R252.reuse, 0x4, R10 ;  /* 0x00000004fc0a7825 */ /* 0x040fe200078e020a */
[----:B------:R4:W-:Y:S04]  /*40270*/  STL.64 [R1+0x2d70], R6 ;  /* 0x002d700601007387 */ /* 0x0009e80000100a00 */
[----:B------:R-:W-:Y:S04]  /*40280*/  LDGSTS.E [R241+-0x5d000], desc[UR32][R8.64], !P0 ;  /* 0xa300000008f17fae */ /* 0x000fe8000c121860 */
[----:B------:R4:W-:Y:S04]  /*40290*/  STL.64 [R1+0x2d68], R10 ;  /* 0x002d680a01007387 */ /* 0x0009e80000100a00 */
[----:B------:R-:W-:Y:S01]  /*402a0*/  LDGSTS.E [R240+-0x5cf00], desc[UR32][R6.64], !P0 ;  /* 0xa310000006f07fae */ /* 0x000fe2000c121860 */
[----:B-1----:R-:W-:-:S03]  /*402b0*/  IMAD.WIDE R246, R252, 0x4, R12 ;  /* 0x00000004fcf67825 */ /* 0x002fc600078e020c */
[----:B--2---:R-:W2:Y:S04]  /*402c0*/  LDL.LU.64 R8, [R1+0x8f8] ;  /* 0x0008f80001087983 */ /* 0x004ea80000300a00 */
[----:B------:R3:W-:Y:S04]  /*402d0*/  STL.64 [R1+0x2d60], R246 ;  /* 0x002d60f601007387 */ /* 0x0007e80000100a00 */
[----:B----4-:R-:W4:Y:S04]  /*402e0*/  LDL.LU.64 R6, [R1+0x8e8] ;  /* 0x0008e80001067983 */ /* 0x010f280000300a00 */
[----:B------:R-:W4:Y:S04]  /*402f0*/  LDL.LU.64 R12, [R1+0x8d8] ;  /* 0x0008d800010c7983 */ /* 0x000f280000300a00 */
[----:B------:R-:W-:Y:S01]  /*40300*/  LDGSTS.E [R239+-0x5ce00], desc[UR32][R10.64], !P0 ;  /* 0xa32000000aef7fae */ /* 0x000fe2000c121860 */
[----:B------:R-:W-:-:S02]  /*40310*/  VIADD R242, R244, 0xffffff6f ;  /* 0xffffff6ff4f27836 */ /* 0x000fc40000000000 */
[----:B------:R-:W1:Y:S01]  /*40320*/  LDC R244, c[0x0][0x230] ;  /* 0x00008c00fff47b82 */ /* 0x000e620000000800 */
[----:B------:R3:W-:Y:S04]  /*40330*/  LDGSTS.E [R238+-0x5cd00], desc[UR32][R246.64], !P0 ;  /* 0xa3300000f6ee7fae */ /* 0x0007e8000c121860 */
[----:B------:R-:W4:Y:S01]  /*40340*/  LDL.LU.64 R10, [R1+0x8c8] ;  /* 0x0008c800010a7983 */ /* 0x000f220000300a00 */
[----:B------:R-:W-:Y:S01]  /*40350*/  ISETP.GE.U32.AND P1, PT, R242, 0x7ffffef0, PT ;  /* 0x7ffffef0f200780c */ /* 0x000fe20003f26070 */
[----:B------:R-:W-:Y:S02]  /*40360*/  VIADD R242, R243, 0xffffff6b ;  /* 0xffffff6bf3f27836 */ /* 0x000fe40000000000 */
[----:B------:R-:W1:Y:S03]  /*40370*/  LDC R243, c[0x0][0x230] ;  /* 0x00008c00fff37b82 */ /* 0x000e660000000800 */
[----:B------:R-:W-:Y:S01]  /*40380*/  ISETP.GE.U32.AND P0, PT, R242, 0x7ffffeec, PT ;  /* 0x7ffffeecf200780c */ /* 0x000fe20003f06070 */
[----:B------:R-:W-:-:S04]  /*40390*/  IMAD.WIDE R16, R252, 0x4, R16 ;  /* 0x00000004fc107825 */ /* 0x000fc800078e0210 */
[C---:B------:R-:W-:Y:S01]  /*403a0*/  IMAD.WIDE R14, R252.reuse, 0x4, R14 ;  /* 0x00000004fc0e7825 */ /* 0x040fe200078e020e */
[----:B------:R1:W-:Y:S03]  /*403b0*/  STL.64 [R1+0x2d58], R16 ;  /* 0x002d581001007387 */ /* 0x0003e60000100a00 */
[C---:B------:R-:W-:Y:S01]  /*403c0*/  IMAD.WIDE R18, R252.reuse, 0x4, R18 ;  /* 0x00000004fc127825 */ /* 0x040fe200078e0212 */
[----:B------:R1:W-:Y:S04]  /*403d0*/  STL.64 [R1+0x2d50], R14 ;  /* 0x002d500e01007387 */ /* 0x0003e80000100a00 */
[----:B------:R-:W-:Y:S04]  /*403e0*/  LDGSTS.E [R241+-0x5c000], desc[UR32][R16.64], !P1 ;  /* 0xa400000010f17fae */ /* 0x000fe8000c921860 */
[----:B------:R1:W-:Y:S04]  /*403f0*/  STL.64 [R1+0x2d48], R18 ;  /* 0x002d481201007387 */ /* 0x0003e80000100a00 */
[----:B------:R-:W-:Y:S01]  /*40400*/  LDGSTS.E [R240+-0x5bf00], desc[UR32][R14.64], !P1 ;  /* 0xa41000000ef07fae */ /* 0x000fe2000c921860 */
[----:B---3--:R-:W-:-:S03]  /*40410*/  IMAD.WIDE R246, R252, 0x4, R20 ;  /* 0x00000004fcf67825 */ /* 0x008fc600078e0214 */
[----:B-1----:R-:W3:Y:S04]  /*40420*/  LDL.LU.64 R16, [R1+0x848] ;  /* 0x0008480001107983 */ /* 0x002ee80000300a00 */
[----:B------:R1:W-:Y:S04]  /*40430*/  STL.64 [R1+0x2d40], R246 ;  /* 0x002d40f601007387 */ /* 0x0003e80000100a00 */
[----:B------:R-:W3:Y:S04]  /*40440*/  LDL.LU.64 R14, [R1+0x838] ;  /* 0x00083800010e7983 */ /* 0x000ee80000300a00 */
[----:B------:R-:W3:Y:S04]  /*40450*/  LDL.LU.64 R20, [R1+0x820] ;  /* 0x0008200001147983 */ /* 0x000ee80000300a00 */
[----:B------:R-:W-:Y:S04]  /*40460*/  LDGSTS.E [R239+-0x5be00], desc[UR32][R18.64], !P1 ;  /* 0xa420000012ef7fae */ /* 0x000fe8000c921860 */
[----:B------:R1:W-:Y:S04]  /*40470*/  LDGSTS.E [R238+-0x5bd00], desc[UR32][R246.64], !P1 ;  /* 0xa4300000f6ee7fae */ /* 0x0003e8000c921860 */
[----:B------:R-:W3:Y:S01]  /*40480*/  LDL.LU.64 R18, [R1+0x810] ;  /* 0x0008100001127983 */ /* 0x000ee20000300a00 */
        /* <DEDUP_REMOVED lines=15> */
[----:B------:R-:W4:Y:S01]  /*40580*/  LDC R245, c[0x0][0x230] ;  /* 0x00008c00fff57b82 */ /* 0x000f220000000800 */
[----:B------:R1:W-:Y:S04]  /*40590*/  LDGSTS.E [R238+-0x5ad00], desc[UR32][R246.64], !P0 ;  /* 0xa5300000f6ee7fae */ /* 0x0003e8000c121860 */
[----:B------:R-:W4:Y:S01]  /*405a0*/  LDL.LU.64 R12, [R1+0x700] ;  /* 0x00070000010c7983 */ /* 0x000f220000300a00 */
[----:B------:R-:W-:Y:S01]  /*405b0*/  ISETP.GE.U32.AND P1, PT, R242, 0x7ffffee8, PT ;  /* 0x7ffffee8f200780c */ /* 0x000fe20003f26070 */
[----:B------:R-:W-:Y:S02]  /*405c0*/  VIADD R242, R244, 0xffffff63 ;  /* 0xffffff63f4f27836 */ /* 0x000fe40000000000 */
[----:B------:R-:W4:Y:S03]  /*405d0*/  LDC R244, c[0x0][0x230] ;  /* 0x00008c00fff47b82 */ /* 0x000f260000000800 */
[----:B------:R-:W-:Y:S01]  /*405e0*/  ISETP.GE.U32.AND P0, PT, R242, 0x7ffffee4, PT ;  /* 0x7ffffee4f200780c */ /* 0x000fe20003f06070 */
[----:B---3--:R-:W-:-:S04]  /*405f0*/  IMAD.WIDE R16, R252, 0x4, R16 ;  /* 0x00000004fc107825 */ /* 0x008fc800078e0210 */
[C---:B------:R-:W-:Y:S01]  /*40600*/  IMAD.WIDE R14, R252.reuse, 0x4, R14 ;  /* 0x00000004fc0e7825 */ /* 0x040fe200078e020e */
[----:B------:R3:W-:Y:S03]  /*40610*/  STL.64 [R1+0x2d18], R16 ;  /* 0x002d181001007387 */ /* 0x0007e60000100a00 */
[C---:B------:R-:W-:Y:S01]  /*40620*/  IMAD.WIDE R20, R252.reuse, 0x4, R20 ;  /* 0x00000004fc147825 */ /* 0x040fe200078e0214 */
[----:B------:R3:W-:Y:S04]  /*40630*/  STL.64 [R1+0x2d10], R14 ;  /* 0x002d100e01007387 */ /* 0x0007e80000100a00 */
[----:B------:R-:W-:Y:S04]  /*40640*/  LDGSTS.E [R241+-0x5a000], desc[UR32][R16.64], !P1 ;  /* 0xa600000010f17fae */ /* 0x000fe8000c921860 */
[----:B------:R3:W-:Y:S04]  /*40650*/  STL.64 [R1+0x2d08], R20 ;  /* 0x002d081401007387 */ /* 0x0007e80000100a00 */
[----:B------:R-:W-:Y:S01]  /*40660*/  LDGSTS.E [R240+-0x59f00], desc[UR32][R14.64], !P1 ;  /* 0xa61000000ef07fae */ /* 0x000fe2000c921860 */
[----:B-1----:R-:W-:-:S03]  /*40670*/  IMAD.WIDE R246, R252, 0x4, R18 ;  /* 0x00000004fcf67825 */ /* 0x002fc600078e0212 */
[----:B---3--:R-:W3:Y:S04]  /*40680*/  LDL.LU.64 R16, [R1+0x658] ;  /* 0x0006580001107983 */ /* 0x008ee80000300a00 */
        /* <DEDUP_REMOVED lines=20> */
[----:B------:R-:W-:-:S02]  /*407d0*/  IADD3 R242, R243, -0xa1, RZ ;  /* 0xffffff5ff3f27810 */ /* 0x000fc40007ffe0ff */
        /* <DEDUP_REMOVED lines=50> */
[----:B------:R3:W-:Y:S04]  /*40b00*/  STL.64 [R1+0x2598], R20 ;  /* 0x0025981401007387 */ /* 0x0007e80000100a00 */
[----:B------:R-:W-:Y:S04]  /*40b10*/  LDGSTS.E [R241+-0x56000], desc[UR32][R16.64], !P1 ;  /* 0xaa00000010f17fae */ /* 0x000fe8000c921860 */
[----:B------:R-:W-:Y:S01]  /*40b20*/  LDGSTS.E [R240+-0x55f00], desc[UR32][R14.64], !P1 ;  /* 0xaa1000000ef07fae */ /* 0x000fe2000c921860 */
[----:B-1----:R-:W-:-:S03]  /*40b30*/  IMAD.WIDE R246, R252, 0x4, R18 ;  /* 0x00000004fcf67825 */ /* 0x002fc600078e0212 */
[----:B------:R-:W-:Y:S04]  /*40b40*/  LDGSTS.E [R239+-0x55e00], desc[UR32][R20.64], !P1 ;  /* 0xaa20000014ef7fae */ /* 0x000fe8000c921860 */
[----:B------:R-:W4:Y:S04]  /*40b50*/  LDL.LU.64 R18, [R1+0x230] ;  /* 0x0002300001127983 */ /* 0x000f280000300a00 */
[----:B------:R1:W-:Y:S04]  /*40b60*/  STL.64 [R1+0x2590], R246 ;  /* 0x002590f601007387 */ /* 0x0003e80000100a00 */
[----:B---3--:R-:W3:Y:S04]  /*40b70*/  LDL.LU.64 R16, [R1+0x228] ;  /* 0x0002280001107983 */ /* 0x008ee80000300a00 */
[----:B------:R-:W3:Y:S04]  /*40b80*/  LDL.LU.64 R14, [R1+0x220] ;  /* 0x00022000010e7983 */ /* 0x000ee80000300a00 */
[----:B------:R-:W3:Y:S04]  /*40b90*/  LDL.LU.64 R20, [R1+0x218] ;  /* 0x0002180001147983 */ /* 0x000ee80000300a00 */
[----:B------:R1:W-:Y:S01]  /*40ba0*/  LDGSTS.E [R238+-0x55d00], desc[UR32][R246.64], !P1 ;  /* 0xaa300000f6ee7fae */ /* 0x0003e2000c921860 */
        /* <DEDUP_REMOVED lines=22> */
[----:B------:R-:W-:-:S04]  /*40d10*/  IMAD.WIDE R18, R252, 0x4, R18 ;  /* 0x00000004fc127825 */ /* 0x000fc800078e0212 */
[C---:B---3--:R-:W-:Y:S01]  /*40d20*/  IMAD.WIDE R16, R252.reuse, 0x4, R16 ;  /* 0x00000004fc107825 */ /* 0x048fe200078e0210 */
[----:B------:R3:W-:Y:S03]  /*40d30*/  STL.64 [R1+0x2568], R18 ;  /* 0x0025681201007387 */ /* 0x0007e60000100a00 */
[C---:B------:R-:W-:Y:S01]  /*40d40*/  IMAD.WIDE R14, R252.reuse, 0x4, R14 ;  /* 0x00000004fc0e7825 */ /* 0x040fe200078e020e */
[----:B------:R3:W-:Y:S03]  /*40d50*/  STL.64 [R1+0x2560], R16 ;  /* 0x0025601001007387 */ /* 0x0007e60000100a00 */
[C---:B-1----:R-:W-:Y:S01]  /*40d60*/  IMAD.WIDE R246, R252.reuse, 0x4, R20 ;  /* 0x00000004fcf67825 */ /* 0x042fe200078e0214 */
[----:B------:R1:W-:Y:S04]  /*40d70*/  STL.64 [R1+0x2558], R14 ;  /* 0x0025580e01007387 */ /* 0x0003e80000100a00 */
[----:B------:R-:W4:Y:S04]  /*40d80*/  LDL.LU.64 R20, [R1+0x190] ;  /* 0x0001900001147983 */ /* 0x000f280000300a00 */
[----:B------:R-:W-:Y:S04]  /*40d90*/  LDGSTS.E [R241+-0x54000], desc[UR32][R18.64], !P1 ;  /* 0xac00000012f17fae */ /* 0x000fe8000c921860 */
[----:B------:R4:W-:Y:S04]  /*40da0*/  STL.64 [R1+0x2550], R246 ;  /* 0x002550f601007387 */ /* 0x0009e80000100a00 */
[----:B------:R-:W-:Y:S04]  /*40db0*/  LDGSTS.E [R240+-0x53f00], desc[UR32][R16.64], !P1 ;  /* 0xac10000010f07fae */ /* 0x000fe8000c921860 */
[----:B---3--:R-:W3:Y:S04]  /*40dc0*/  LDL.LU.64 R18, [R1+0x188] ;  /* 0x0001880001127983 */ /* 0x008ee80000300a00 */
[----:B------:R-:W-:Y:S04]  /*40dd0*/  LDGSTS.E [R239+-0x53e00], desc[UR32][R14.64], !P1 ;  /* 0xac2000000eef7fae */ /* 0x000fe8000c921860 */
[----:B------:R-:W3:Y:S04]  /*40de0*/  LDL.LU.64 R16, [R1+0x180] ;  /* 0x0001800001107983 */ /* 0x000ee80000300a00 */
[----:B------:R4:W-:Y:S04]  /*40df0*/  LDGSTS.E [R238+-0x53d00], desc[UR32][R246.64], !P1 ;  /* 0xac300000f6ee7fae */ /* 0x0009e8000c921860 */
[----:B-1----:R-:W3:Y:S01]  /*40e00*/  LDL.LU.64 R14, [R1+0x178] ;  /* 0x00017800010e7983 */ /* 0x002ee20000300a00 */
[----:B--2---:R-:W-:-:S04]  /*40e10*/  IMAD.WIDE R8, R252, 0x4, R8 ;  /* 0x00000004fc087825 */ /* 0x004fc800078e0208 */
[C---:B----4-:R-:W-:Y:S01]  /*40e20*/  IMAD.WIDE R6, R252.reuse, 0x4, R6 ;  /* 0x00000004fc067825 */ /* 0x050fe200078e0206 */
[----:B------:R-:W-:Y:S03]  /*40e30*/  STL.64 [R1+0x2548], R8 ;  /* 0x0025480801007387 */ /* 0x000fe60000100a00 */
[C---:B------:R-:W-:Y:S01]  /*40e40*/  IMAD.WIDE R12, R252.reuse, 0x4, R12 ;  /* 0x00000004fc0c7825 */ /* 0x040fe200078e020c */
[----:B------:R1:W-:Y:S04]  /*40e50*/  STL.64 [R1+0x2540], R6 ;  /* 0x0025400601007387 */ /* 0x0003e80000100a00 */
[----:B------:R-:W-:Y:S04]  /*40e60*/  LDGSTS.E [R241+-0x53000], desc[UR32][R8.64], !P0 ;  /* 0xad00000008f17fae */ /* 0x000fe8000c121860 */
[----:B------:R-:W-:Y:S04]  /*40e70*/  LDGSTS.E [R240+-0x52f00], desc[UR32][R6.64], !P0 ;  /* 0xad10000006f07fae */ /* 0x000fe8000c121860 */
[----:B------:R2:W-:Y:S01]  /*40e80*/  STL.64 [R1+0x2538], R12 ;  /* 0x0025380c01007387 */ /* 0x0005e20000100a00 */
[----:B------:R-:W-:-:S03]  /*40e90*/  IMAD.WIDE R246, R252, 0x4, R10 ;  /* 0x00000004fcf67825 */ /* 0x000fc600078e020a */
[----:B------:R-:W-:Y:S04]  /*40ea0*/  LDGSTS.E [R239+-0x52e00], desc[UR32][R12.64], !P0 ;  /* 0xad2000000cef7fae */ /* 0x000fe8000c121860 */
[----:B-1----:R-:W4:Y:S04]  /*40eb0*/  LDL.LU.64 R6, [R1+0x150] ;  /* 0x0001500001067983 */ /* 0x002f280000300a00 */
[----:B------:R-:W-:Y:S04]  /*40ec0*/  STL.64 [R1+0x2530], R246 ;  /* 0x002530f601007387 */ /* 0x000fe80000100a00 */
[----:B------:R-:W4:Y:S04]  /*40ed0*/  LDL.LU.64 R8, [R1+0x148] ;  /* 0x0001480001087983 */ /* 0x000f280000300a00 */
[----:B------:R-:W4:Y:S04]  /*40ee0*/  LDL.LU.64 R10, [R1+0x140] ;  /* 0x00014000010a7983 */ /* 0x000f280000300a00 */
[----:B--2---:R-:W2:Y:S01]  /*40ef0*/  LDL.LU.64 R12, [R1+0x138] ;  /* 0x00013800010c7983 */ /* 0x004ea20000300a00 */
[----:B------:R-:W-:-:S02]  /*40f00*/  IADD3 R242, R243, -0xb9, RZ ;  /* 0xffffff47f3f27810 */ /* 0x000fc40007ffe0ff */
[----:B------:R-:W1:Y:S01]  /*40f10*/  LDC R243, c[0x0][0x230] ;  /* 0x00008c00fff37b82 */ /* 0x000e620000000800 */
[----:B------:R4:W-:Y:S01]  /*40f20*/  LDGSTS.E [R238+-0x52d00], desc[UR32][R246.64], !P0 ;  /* 0xad300000f6ee7fae */ /* 0x0009e2000c121860 */
[----:B------:R-:W-:Y:S01]  /*40f30*/  ISETP.GE.U32.AND P1, PT, R242, 0x7ffffec8, PT ;  /* 0x7ffffec8f200780c */ /* 0x000fe20003f26070 */
[----:B------:R-:W-:-:S05]  /*40f40*/  VIADD R242, R245, 0xffffff43 ;  /* 0xffffff43f5f27836 */ /* 0x000fca0000000000 */
[----:B------:R-:W-:Y:S01]  /*40f50*/  ISETP.GE.U32.AND P0, PT, R242, 0x7ffffec4, PT ;  /* 0x7ffffec4f200780c */ /* 0x000fe20003f06070 */
[C---:B------:R-:W-:Y:S01]  /*40f60*/  IMAD.WIDE R20, R252.reuse, 0x4, R20 ;  /* 0x00000004fc147825 */ /* 0x040fe200078e0214 */
[----:B------:R-:W1:Y:S04]  /*40f70*/  LDC R245, c[0x0][0x230] ;  /* 0x00008c00fff57b82 */ /* 0x000e680000000800 */
[----:B------:R3:W-:Y:S04]  /*40f80*/  STL.64 [R1+0x2528], R20 ;  /* 0x0025281401007387 */ /* 0x0007e80000100a00 */
[----:B------:R1:W-:Y:S01]  /*40f90*/  LDGSTS.E [R241+-0x52000], desc[UR32][R20.64], !P1 ;  /* 0xae00000014f17fae */ /* 0x0003e2000c921860 */
[----:B---3--:R-:W-:-:S04]  /*40fa0*/  IMAD.WIDE R18, R252, 0x4, R18 ;  /* 0x00000004fc127825 */ /* 0x008fc800078e0212 */
[C---:B------:R-:W-:Y:S01]  /*40fb0*/  IMAD.WIDE R16, R252.reuse, 0x4, R16 ;  /* 0x00000004fc107825 */ /* 0x040fe200078e0210 */
[----:B------:R3:W-:Y:S04]  /*40fc0*/  STL.64 [R1+0x2520], R18 ;  /* 0x0025201201007387 */ /* 0x0007e80000100a00 */
[----:B------:R1:W-:Y:S01]  /*40fd0*/  STL.64 [R1+0x2518], R16 ;  /* 0x0025181001007387 */ /* 0x0003e20000100a00 */
[----:B------:R-:W-:-:S03]  /*40fe0*/  IMAD.WIDE R14, R252, 0x4, R14 ;  /* 0x00000004fc0e7825 */ /* 0x000fc600078e020e */
[----:B------:R-:W2:Y:S04]  /*40ff0*/  LDL.LU.64 R20, [R1+0x100] ;  /* 0x0001000001147983 */ /* 0x000ea80000300a00 */
[----:B------:R2:W-:Y:S04]  /*41000*/  LDGSTS.E [R240+-0x51f00], desc[UR32][R18.64], !P1 ;  /* 0xae10000012f07fae */ /* 0x0005e8000c921860 */
[----:B------:R1:W-:Y:S04]  /*41010*/  STL.64 [R1+0x2510], R14 ;  /* 0x0025100e01007387 */ /* 0x0003e80000100a00 */
[----:B------:R2:W-:Y:S04]  /*41020*/  LDGSTS.E [R239+-0x51e00], desc[UR32][R16.64], !P1 ;  /* 0xae20000010ef7fae */ /* 0x0005e8000c921860 */
[----:B---3--:R-:W3:Y:S04]  /*41030*/  LDL.LU.64 R18, [R1+0xf8] ;  /* 0x0000f80001127983 */ /* 0x008ee80000300a00 */
[----:B------:R3:W-:Y:S04]  /*41040*/  LDGSTS.E [R238+-0x51d00], desc[UR32][R14.64], !P1 ;  /* 0xae3000000eee7fae */ /* 0x0007e8000c921860 */
[----:B-1----:R-:W3:Y:S04]  /*41050*/  LDL.LU.64 R16, [R1+0xf0] ;  /* 0x0000f00001107983 */ /* 0x002ee80000300a00 */
[----:B------:R-:W3:Y:S01]  /*41060*/  LDL.LU.64 R14, [R1+0xe8] ;  /* 0x0000e800010e7983 */ /* 0x000ee20000300a00 */
[----:B----4-:R-:W-:-:S04]  /*41070*/  IMAD.WIDE R248, R252, 0x4, R6 ;  /* 0x00000004fcf87825 */ /* 0x010fc800078e0206 */
[C---:B------:R-:W-:Y:S01]  /*41080*/  IMAD.WIDE R246, R252.reuse, 0x4, R8 ;  /* 0x00000004fcf67825 */ /* 0x040fe200078e0208 */
[----:B------:R1:W-:Y:S03]  /*41090*/  STL.64 [R1+0x2508], R248 ;  /* 0x002508f801007387 */ /* 0x0003e60000100a00 */
[C---:B------:R-:W-:Y:S01]  /*410a0*/  IMAD.WIDE R8, R252.reuse, 0x4, R10 ;  /* 0x00000004fc087825 */ /* 0x040fe200078e020a */
[----:B------:R4:W-:Y:S03]  /*410b0*/  STL.64 [R1+0x2500], R246 ;  /* 0x002500f601007387 */ /* 0x0009e60000100a00 */
[----:B--2---:R-:W-:Y:S01]  /*410c0*/  IMAD.WIDE R6, R252, 0x4, R12 ;  /* 0x00000004fc067825 */ /* 0x004fe200078e020c */
[----:B------:R2:W-:Y:S04]  /*410d0*/  LDGSTS.E [R241+-0x51000], desc[UR32][R248.64], !P0 ;  /* 0xaf000000f8f17fae */ /* 0x0005e8000c121860 */
[----:B------:R-:W2:Y:S04]  /*410e0*/  LDL.LU.64 R12, [R1+0x70] ;  /* 0x00007000010c7983 */ /* 0x000ea80000300a00 */
[----:B------:R-:W2:Y:S04]  /*410f0*/  LDL.LU.64 R10, [R1+0x50] ;  /* 0x00005000010a7983 */ /* 0x000ea80000300a00 */
[----:B------:R4:W-:Y:S04]  /*41100*/  STL.64 [R1+0x24f8], R8 ;  /* 0x0024f80801007387 */ /* 0x0009e80000100a00 */
[----:B------:R4:W-:Y:S04]  /*41110*/  STL.64 [R1+0x24f0], R6 ;  /* 0x0024f00601007387 */ /* 0x0009e80000100a00 */
[----:B-1----:R-:W2:Y:S04]  /*41120*/  LDL.LU.64 R248, [R1+0x40] ;  /* 0x0000400001f87983 */ /* 0x002ea80000300a00 */
[----:B------:R1:W-:Y:S01]  /*41130*/  LDGSTS.E [R240+-0x50f00], desc[UR32][R246.64], !P0 ;  /* 0xaf100000f6f07fae */ /* 0x0003e2000c121860 */
[----:B------:R-:W-:-:S02]  /*41140*/  VIADD R242, R244, 0xffffff3f ;  /* 0xffffff3ff4f27836 */ /* 0x000fc40000000000 */
[----:B------:R-:W1:Y:S01]  /*41150*/  LDC R244, c[0x0][0x230] ;  /* 0x00008c00fff47b82 */ /* 0x000e620000000800 */
[----:B------:R1:W-:Y:S04]  /*41160*/  LDGSTS.E [R239+-0x50e00], desc[UR32][R8.64], !P0 ;  /* 0xaf20000008ef7fae */ /* 0x0003e8000c121860 */
[----:B----4-:R-:W1:Y:S01]  /*41170*/  LDL.LU.64 R246, [R1+0x30] ;  /* 0x0000300001f67983 */ /* 0x010e620000300a00 */
[----:B------:R-:W-:Y:S01]  /*41180*/  ISETP.GE.U32.AND P1, PT, R242, 0x7ffffec0, PT ;  /* 0x7ffffec0f200780c */ /* 0x000fe20003f26070 */
[----:B------:R-:W-:Y:S02]  /*41190*/  VIADD R242, R243, 0xffffff3b ;  /* 0xffffff3bf3f27836 */ /* 0x000fe40000000000 */
[----:B------:R4:W-:Y:S01]  /*411a0*/  LDGSTS.E [R238+-0x50d00], desc[UR32][R6.64], !P0 ;  /* 0xaf30000006ee7fae */ /* 0x0009e2000c121860 */
[----:B------:R-:W-:Y:S01]  /*411b0*/  IMAD.WIDE R236, R252, 0x4, R236 ;  /* 0x00000004fcec7825 */ /* 0x000fe200078e02ec */
[----:B------:R-:W4:Y:S01]  /*411c0*/  LDC R243, c[0x0][0x230] ;  /* 0x00008c00fff37b82 */ /* 0x000f220000000800 */
[----:B------:R-:W-:Y:S01]  /*411d0*/  ISETP.GE.U32.AND P0, PT, R242, 0x7ffffebc, PT ;  /* 0x7ffffebcf200780c */ /* 0x000fe20003f06070 */
[----:B------:R-:W4:Y:S04]  /*411e0*/  LDL.LU.64 R8, [R1] ;  /* 0x0000000001087983 */ /* 0x000f280000300a00 */
[----:B------:R-:W4:Y:S01]  /*411f0*/  LDL.LU.64 R6, [R1+0x28] ;  /* 0x0000280001067983 */ /* 0x000f220000300a00 */
[----:B------:R-:W-:-:S05]  /*41200*/  IMAD.WIDE R20, R252, 0x4, R20 ;  /* 0x00000004fc147825 */ /* 0x000fca00078e0214 */
[----:B------:R3:W-:Y:S04]  /*41210*/  STL.64 [R1+0x24e8], R20 ;  /* 0x0024e81401007387 */ /* 0x0007e80000100a00 */
[----:B------:R-:W-:Y:S01]  /*41220*/  LDGSTS.E [R241+-0x50000], desc[UR32][R20.64], !P1 ;  /* 0xb000000014f17fae */ /* 0x000fe2000c921860 */
[----:B---3--:R-:W-:-:S05]  /*41230*/  IMAD.WIDE R18, R252, 0x4, R18 ;  /* 0x00000004fc127825 */ /* 0x008fca00078e0212 */
[----:B------:R3:W-:Y:S01]  /*41240*/  STL.64 [R1+0x24e0], R18 ;  /* 0x0024e01201007387 */ /* 0x0007e20000100a00 */
[----:B------:R-:W-:-:S03]  /*41250*/  IMAD.WIDE R16, R252, 0x4, R16 ;  /* 0x00000004fc107825 */ /* 0x000fc600078e0210 */
[----:B------:R-:W4:Y:S04]  /*41260*/  LDL.LU.64 R20, [R1+0x71e8] ;  /* 0x0071e80001147983 */ /* 0x000f280000300a00 */
[----:B------:R-:W-:Y:S01]  /*41270*/  LDGSTS.E [R240+-0x4ff00], desc[UR32][R18.64], !P1 ;  /* 0xb010000012f07fae */ /* 0x000fe2000c921860 */
[----:B------:R-:W-:-:S03]  /*41280*/  IMAD.WIDE R14, R252, 0x4, R14 ;  /* 0x00000004fc0e7825 */ /* 0x000fc600078e020e */
[----:B------:R-:W-:Y:S04]  /*41290*/  LDGSTS.E [R239+-0x4fe00], desc[UR32][R16.64], !P1 ;  /* 0xb020000010ef7fae */ /* 0x000fe8000c921860 */
[----:B------:R-:W-:Y:S04]  /*412a0*/  LDGSTS.E [R238+-0x4fd00], desc[UR32][R14.64], !P1 ;  /* 0xb03000000eee7fae */ /* 0x000fe8000c921860 */
[----:B---3--:R-:W3:Y:S04]  /*412b0*/  LDL.LU.64 R18, [R1+0x71e0] ;  /* 0x0071e00001127983 */ /* 0x008ee80000300a00 */
[----:B------:R2:W-:Y:S04]  /*412c0*/  STL.64 [R1+0x24d8], R16 ;  /* 0x0024d81001007387 */ /* 0x0005e80000100a00 */
[----:B------:R2:W-:Y:S04]  /*412d0*/  STL.64 [R1+0x24d0], R14 ;  /* 0x0024d00e01007387 */ /* 0x0005e80000100a00 */
[----:B--2---:R-:W2:Y:S04]  /*412e0*/  LDL.LU.64 R16, [R1+0x71d8] ;  /* 0x0071d80001107983 */ /* 0x004ea80000300a00 */
[----:B------:R-:W2:Y:S01]  /*412f0*/  LDL.LU.64 R14, [R1+0x71d0] ;  /* 0x0071d000010e7983 */ /* 0x000ea20000300a00 */
[----:B------:R-:W-:-:S04]  /*41300*/  IMAD.WIDE R12, R252, 0x4, R12 ;  /* 0x00000004fc0c7825 */ /* 0x000fc800078e020c */
[C---:B------:R-:W-:Y:S01]  /*41310*/  IMAD.WIDE R10, R252.reuse, 0x4, R10 ;  /* 0x00000004fc0a7825 */ /* 0x040fe200078e020a */
[----:B------:R1:W-:Y:S04]  /*41320*/  STL.64 [R1+0x24c8], R12 ;  /* 0x0024c80c01007387 */ /* 0x0003e80000100a00 */
[----:B------:R1:W-:Y:S04]  /*41330*/  STL.64 [R1+0x24c0], R10 ;  /* 0x0024c00a01007387 */ /* 0x0003e80000100a00 */
[----:B------:R-:W-:Y:S01]  /*41340*/  LDGSTS.E [R241+-0x4f000], desc[UR32][R12.64], !P0 ;  /* 0xb10000000cf17fae */ /* 0x000fe2000c121860 */
[----:B------:R-:W-:-:S03]  /*41350*/  IMAD.WIDE R248, R252, 0x4, R248 ;  /* 0x00000004fcf87825 */ /* 0x000fc600078e02f8 */
[----:B------:R-:W-:Y:S04]  /*41360*/  LDGSTS.E [R240+-0x4ef00], desc[UR32][R10.64], !P0 ;  /* 0xb11000000af07fae */ /* 0x000fe8000c121860 */
[----:B------:R4:W-:Y:S04]  /*41370*/  LDGSTS.E [R239+-0x4ee00], desc[UR32][R248.64], !P0 ;  /* 0xb1200000f8ef7fae */ /* 0x0009e8000c121860 */
[----:B-1----:R-:W2:Y:S04]  /*41380*/  LDL.LU.64 R12, [R1+0x71c8] ;  /* 0x0071c800010c7983 */ /* 0x002ea80000300a00 */
[----:B------:R-:W2:Y:S01]  /*41390*/  LDL.LU.64 R10, [R1+0x71c0] ;  /* 0x0071c000010a7983 */ /* 0x000ea20000300a00 */
[----:B------:R-:W-:-:S03]  /*413a0*/  IMAD.WIDE R246, R252, 0x4, R246 ;  /* 0x00000004fcf67825 */ /* 0x000fc600078e02f6 */
[----:B------:R-:W-:Y:S04]  /*413b0*/  STL.64 [R1+0x24b8], R248 ;  /* 0x0024b8f801007387 */ /* 0x000fe80000100a00 */
[----:B------:R1:W-:Y:S04]  /*413c0*/  STL.64 [R1+0x24b0], R246 ;  /* 0x0024b0f601007387 */ /* 0x0003e80000100a00 */
[----:B------:R-:W-:Y:S04]  /*413d0*/  LDGSTS.E [R238+-0x4ed00], desc[UR32][R246.64], !P0 ;  /* 0xb1300000f6ee7fae */ /* 0x000fe8000c121860 */
[----:B-1----:R-:W3:Y:S01]  /*413e0*/  LDL.LU.64 R246, [R1+0x38] ;  /* 0x0000380001f67983 */ /* 0x002ee20000300a00 */
[----:B------:R-:W-:-:S02]  /*413f0*/  VIADD R242, R245, 0xffffff37 ;  /* 0xffffff37f5f27836 */ /* 0x000fc40000000000 */
[----:B----4-:R-:W-:Y:S01]  /*41400*/  IMAD.WIDE R8, R252, 0x4, R8 ;  /* 0x00000004fc087825 */ /* 0x010fe200078e0208 */
[----:B------:R-:W1:Y:S02]  /*41410*/  LDC R245, c[0x0][0x230] ;  /* 0x00008c00fff57b82 */ /* 0x000e640000000800 */
[----:B------:R-:W-:Y:S01]  /*41420*/  ISETP.GE.U32.AND P1, PT, R242, 0x7ffffeb8, PT ;  /* 0x7ffffeb8f200780c */ /* 0x000fe20003f26070 */
[----:B------:R-:W-:Y:S02]  /*41430*/  VIADD R242, R244, 0xffffff33 ;  /* 0xffffff33f4f27836 */ /* 0x000fe40000000000 */
[----:B------:R-:W-:Y:S01]  /*41440*/  IMAD.WIDE R6, R252, 0x4, R6 ;  /* 0x00000004fc067825 */ /* 0x000fe200078e0206 */
[----:B------:R4:W-:Y:S02]  /*41450*/  STL.64 [R1+0x24a8], R8 ;  /* 0x0024a80801007387 */ /* 0x0009e40000100a00 */
[----:B------:R-:W-:Y:S01]  /*41460*/  ISETP.GE.U32.AND P0, PT, R242, 0x7ffffeb4, PT ;  /* 0x7ffffeb4f200780c */ /* 0x000fe20003f06070 */
[C---:B------:R-:W-:Y:S01]  /*41470*/  IMAD.WIDE R248, R252.reuse, 0x4, R250 ;  /* 0x00000004fcf87825 */ /* 0x040fe200078e02fa */
[----:B------:R4:W-:Y:S05]  /*41480*/  STL.64 [R1+0x24a0], R6 ;  /* 0x0024a00601007387 */ /* 0x0009ea0000100a00 */
[----:B------:R-:W-:Y:S01]  /*41490*/  LDGSTS.E [R241+-0x4e000], desc[UR32][R8.64], !P1 ;  /* 0xb200000008f17fae */ /* 0x000fe2000c921860 */
[----:B------:R-:W-:-:S03]  /*414a0*/  IMAD.WIDE R234, R252, 0x4, R234 ;  /* 0x00000004fcea7825 */ /* 0x000fc600078e02ea */
[----:B------:R4:W-:Y:S01]  /*414b0*/  LDGSTS.E [R240+-0x4df00], desc[UR32][R6.64], !P1 ;  /* 0xb210000006f07fae */ /* 0x0009e2000c921860 */
[----:B------:R-:W-:-:S03]  /*414c0*/  IMAD.WIDE R230, R252, 0x4, R230 ;  /* 0x00000004fce67825 */ /* 0x000fc600078e02e6 */
[----:B------:R1:W-:Y:S04]  /*414d0*/  LDGSTS.E [R239+-0x4de00], desc[UR32][R248.64], !P1 ;  /* 0xb2200000f8ef7fae */ /* 0x0003e8000c921860 */
[----:B----4-:R-:W4:Y:S04]  /*414e0*/  LDL.LU.64 R8, [R1+0x71b8] ;  /* 0x0071b80001087983 */ /* 0x010f280000300a00 */
[----:B------:R-:W4:Y:S01]  /*414f0*/  LDL.LU.64 R6, [R1+0x71b0] ;  /* 0x0071b00001067983 */ /* 0x000f220000300a00 */
[C---:B------:R-:W-:Y:S01]  /*41500*/  IMAD.WIDE R228, R252.reuse, 0x4, R228 ;  /* 0x00000004fce47825 */ /* 0x040fe200078e02e4 */
[----:B------:R-:W3:Y:S02]  /*41510*/  LDC R240, c[0x0][0x230] ;  /* 0x00008c00fff07b82 */ /* 0x000ee40000000800 */
[----:B------:R1:W-:Y:S04]  /*41520*/  STL.64 [R1+0x2498], R248 ;  /* 0x002498f801007387 */ /* 0x0003e80000100a00 */
[----:B------:R-:W-:Y:S04]  /*41530*/  STL.64 [R1+0x2490], R236 ;  /* 0x002490ec01007387 */ /* 0x000fe80000100a00 */
[----:B------:R3:W-:Y:S01]  /*41540*/  STL.64 [R1+0x2488], R234 ;  /* 0x002488ea01007387 */ /* 0x0007e20000100a00 */
[----:B-1----:R-:W-:-:S03]  /*41550*/  IMAD.WIDE R248, R252, 0x4, R232 ;  /* 0x00000004fcf87825 */ /* 0x002fc600078e02e8 */
[----:B------:R-:W-:Y:S04]  /*41560*/  LDGSTS.E [R238+-0x4dd00], desc[UR32][R236.64], !P1 ;  /* 0xb2300000ecee7fae */ /* 0x000fe8000c921860 */
[----:B------:R-:W-:Y:S04]  /*41570*/  STL.64 [R1+0x2480], R248 ;  /* 0x002480f801007387 */ /* 0x000fe80000100a00 */
[----:B------:R3:W-:Y:S04]  /*41580*/  LDGSTS.E [R238+-0x4d000], desc[UR32][R234.64], !P0 ;  /* 0xb3000000eaee7fae */ /* 0x0007e8000c121860 */
[----:B------:R1:W-:Y:S04]  /*41590*/  STL.64 [R1+0x2478], R230 ;  /* 0x002478e601007387 */ /* 0x0003e80000100a00 */
[----:B------:R1:W-:Y:S01]  /*415a0*/  STL.64 [R1+0x2470], R228 ;  /* 0x002470e401007387 */ /* 0x0003e20000100a00 */
[----:B---3--:R-:W-:-:S03]  /*415b0*/  IMAD.WIDE R234, R252, 0x4, R246 ;  /* 0x00000004fcea7825 */ /* 0x008fc600078e02f6 */
[----:B------:R-:W3:Y:S01]  /*415c0*/  LDL.LU.64 R246, [R1+0x48] ;  /* 0x0000480001f67983 */ /* 0x000ee20000300a00 */
[----:B------:R-:W-:Y:S01]  /*415d0*/  IADD3 R239, R243, -0xd1, RZ ;  /* 0xffffff2ff3ef7810 */ /* 0x000fe20007ffe0ff */
[----:B------:R-:W-:-:S03]  /*415e0*/  VIADD R237, R0, 0x100000 ;  /* 0x0010000000ed7836 */ /* 0x000fc60000000000 */
[----:B------:R-:W-:Y:S01]  /*415f0*/  ISETP.GE.U32.AND P1, PT, R239, 0x7ffffeb0, PT ;  /* 0x7ffffeb0ef00780c */ /* 0x000fe20003f26070 */
[C---:B------:R-:W-:Y:S01]  /*41600*/  VIADD R236, R0.reuse, 0x100000 ;  /* 0x0010000000ec7836 */ /* 0x040fe20000000000 */
[----:B------:R-:W-:Y:S01]  /*41610*/  LDGSTS.E [R237+-0x4cf00], desc[UR32][R248.64], !P0 ;  /* 0xb3100000f8ed7fae */ /* 0x000fe2000c121860 */
[----:B------:R-:W-:-:S03]  /*41620*/  VIADD R232, R0, 0x100000 ;  /* 0x0010000000e87836 */ /* 0x000fc60000000000 */
[----:B------:R1:W-:Y:S01]  /*41630*/  LDGSTS.E [R236+-0x4ce00], desc[UR32][R230.64], !P0 ;  /* 0xb3200000e6ec7fae */ /* 0x0003e2000c121860 */
[----:B------:R-:W-:-:S03]  /*41640*/  IMAD.WIDE R224, R252, 0x4, R224 ;  /* 0x00000004fce07825 */ /* 0x000fc600078e02e0 */
[----:B------:R2:W-:Y:S01]  /*41650*/  LDGSTS.E [R232+-0x4cd00], desc[UR32][R228.64], !P0 ;  /* 0xb3300000e4e87fae */ /* 0x0005e2000c121860 */
[----:B------:R-:W-:-:S04]  /*41660*/  IMAD.WIDE R222, R252, 0x4, R222 ;  /* 0x00000004fcde7825 */ /* 0x000fc800078e02de */
[----:B-1----:R-:W-:Y:S02]  /*41670*/  VIADD R231, R245, 0xffffff2b ;  /* 0xffffff2bf5e77836 */ /* 0x002fe40000000000 */
[----:B------:R-:W-:Y:S02]  /*41680*/  VIADD R230, R0, 0x100000 ;  /* 0x0010000000e67836 */ /* 0x000fe40000000000 */
[----:B------:R-:W-:Y:S01]  /*41690*/  IMAD.WIDE R236, R252, 0x4, R226 ;  /* 0x00000004fcec7825 */ /* 0x000fe200078e02e2 */
[----:B--2---:R-:W1:Y:S01]  /*416a0*/  LDC R232, c[0x0][0x230] ;  /* 0x00008c00ffe87b82 */ /* 0x004e620000000800 */
[C---:B------:R-:W-:Y:S02]  /*416b0*/  IADD3 R229, R0.reuse, 0x100000, RZ ;  /* 0x0010000000e57810 */ /* 0x040fe40007ffe0ff */
[C---:B------:R-:W-:Y:S01]  /*416c0*/  VIADD R228, R0.reuse, 0x100000 ;  /* 0x0010000000e47836 */ /* 0x040fe20000000000 */
[----:B------:R-:W-:Y:S01]  /*416d0*/  LDGSTS.E [R230+-0x4c000], desc[UR32][R236.64], !P1 ;  /* 0xb4000000ece67fae */ /* 0x000fe2000c921860 */
[----:B------:R-:W-:Y:S01]  /*416e0*/  VIADD R226, R0, 0x100000 ;  /* 0x0010000000e27836 */ /* 0x000fe20000000000 */
[----:B------:R-:W-:-:S02]  /*416f0*/  ISETP.GE.U32.AND P0, PT, R231, 0x7ffffeac, PT ;  /* 0x7ffffeace700780c */ /* 0x000fc40003f06070 */
[----:B------:R-:W-:Y:S04]  /*41700*/  LDGSTS.E [R229+-0x4bf00], desc[UR32][R234.64], !P1 ;  /* 0xb4100000eae57fae */ /* 0x000fe8000c921860 */
[----:B------:R-:W-:Y:S04]  /*41710*/  LDGSTS.E [R228+-0x4be00], desc[UR32][R224.64], !P1 ;  /* 0xb4200000e0e47fae */ /* 0x000fe8000c921860 */
[----:B------:R-:W-:Y:S04]  /*41720*/  STL.64 [R1+0x2468], R236 ;  /* 0x002468ec01007387 */ /* 0x000fe80000100a00 */
[----:B------:R2:W-:Y:S04]  /*41730*/  LDGSTS.E [R226+-0x4bd00], desc[UR32][R222.64], !P1 ;  /* 0xb4300000dee27fae */ /* 0x0005e8000c921860 */
[----:B------:R-:W-:Y:S01]  /*41740*/  STL.64 [R1+0x2460], R234 ;  /* 0x002460ea01007387 */ /* 0x000fe20000100a00 */
[----:B------:R-:W-:-:S03]  /*41750*/  IMAD.WIDE R220, R252, 0x4, R220 ;  /* 0x00000004fcdc7825 */ /* 0x000fc600078e02dc */
[----:B------:R4:W-:Y:S01]  /*41760*/  STL.64 [R1+0x2458], R224 ;  /* 0x002458e001007387 */ /* 0x0009e20000100a00 */
[----:B--2---:R-:W2:Y:S03]  /*41770*/  LDC R226, c[0x0][0x230] ;  /* 0x00008c00ffe27b82 */ /* 0x004ea60000000800 */
[----:B------:R1:W-:Y:S01]  /*41780*/  STL.64 [R1+0x2450], R222 ;  /* 0x002450de01007387 */ /* 0x0003e20000100a00 */
[----:B------:R-:W-:-:S04]  /*41790*/  IMAD.WIDE R228, R252, 0x4, R218 ;  /* 0x00000004fce47825 */ /* 0x000fc800078e02da */
[----:B----4-:R-:W-:Y:S02]  /*417a0*/  VIADD R225, R240, 0xffffff27 ;  /* 0xffffff27f0e17836 */ /* 0x010fe40000000000 */
[----:B------:R-:W-:Y:S02]  /*417b0*/  VIADD R224, R0, 0x100000 ;  /* 0x0010000000e07836 */ /* 0x000fe40000000000 */
[----:B------:R-:W-:Y:S01]  /*417c0*/  IMAD.WIDE R216, R252, 0x4, R216 ;  /* 0x00000004fcd87825 */ /* 0x000fe200078e02d8 */
[----:B-1----:R-:W-:-:S03]  /*417d0*/  IADD3 R222, R0, 0x100000, RZ ;  /* 0x0010000000de7810 */ /* 0x002fc60007ffe0ff */
[C---:B------:R-:W-:Y:S01]  /*417e0*/  VIADD R223, R0.reuse, 0x100000 ;  /* 0x0010000000df7836 */ /* 0x040fe20000000000 */
[----:B------:R-:W-:Y:S01]  /*417f0*/  ISETP.GE.U32.AND P1, PT, R225, 0x7ffffea8, PT ;  /* 0x7ffffea8e100780c */ /* 0x000fe20003f26070 */
[----:B------:R-:W-:Y:S01]  /*41800*/  VIADD R218, R0, 0x100000 ;  /* 0x0010000000da7836 */ /* 0x000fe20000000000 */
[----:B------:R-:W-:Y:S01]  /*41810*/  LDGSTS.E [R224+-0x4b000], desc[UR32][R220.64], !P0 ;  /* 0xb5000000dce07fae */ /* 0x000fe2000c121860 */
[----:B------:R-:W-:-:S03]  /*41820*/  IMAD.WIDE R214, R252, 0x4, R214 ;  /* 0x00000004fcd67825 */ /* 0x000fc600078e02d6 */
[----:B------:R-:W-:Y:S04]  /*41830*/  LDGSTS.E [R223+-0x4af00], desc[UR32][R228.64], !P0 ;  /* 0xb5100000e4df7fae */ /* 0x000fe8000c121860 */
[----:B------:R-:W-:Y:S01]  /*41840*/  LDGSTS.E [R222+-0x4ae00], desc[UR32][R216.64], !P0 ;  /* 0xb5200000d8de7fae */ /* 0x000fe2000c121860 */
[----:B------:R-:W-:-:S03]  /*41850*/  IMAD.WIDE R212, R252, 0x4, R212 ;  /* 0x00000004fcd47825 */ /* 0x000fc600078e02d4 */
[----:B------:R-:W-:Y:S04]  /*41860*/  STL.64 [R1+0x2448], R220 ;  /* 0x002448dc01007387 */ /* 0x000fe80000100a00 */
[----:B------:R1:W-:Y:S04]  /*41870*/  LDGSTS.E [R218+-0x4ad00], desc[UR32][R214.64], !P0 ;  /* 0xb5300000d6da7fae */ /* 0x0003e8000c121860 */
[----:B------:R-:W-:Y:S04]  /*41880*/  STL.64 [R1+0x2440], R228 ;  /* 0x002440e401007387 */ /* 0x000fe80000100a00 */
[----:B------:R4:W-:Y:S01]  /*41890*/  STL.64 [R1+0x2438], R216 ;  /* 0x002438d801007387 */ /* 0x0009e20000100a00 */
[----:B-1----:R-:W1:Y:S03]  /*418a0*/  LDC R218, c[0x0][0x230] ;  /* 0x00008c00ffda7b82 */ /* 0x002e660000000800 */
[----:B------:R2:W-:Y:S01]  /*418b0*/  STL.64 [R1+0x2430], R214 ;  /* 0x002430d601007387 */ /* 0x0005e20000100a00 */
[----:B------:R-:W-:-:S04]  /*418c0*/  IMAD.WIDE R222, R252, 0x4, R210 ;  /* 0x00000004fcde7825 */ /* 0x000fc800078e02d2 */
[----:B----4-:R-:W-:Y:S02]  /*418d0*/  VIADD R216, R0, 0x100000 ;  /* 0x0010000000d87836 */ /* 0x010fe40000000000 */
[----:B------:R-:W-:Y:S01]  /*418e0*/  VIADD R217, R232, 0xffffff23 ;  /* 0xffffff23e8d97836 */ /* 0x000fe20000000000 */
[----:B------:R4:W-:Y:S01]  /*418f0*/  STL.64 [R1+0x2428], R212 ;  /* 0x002428d401007387 */ /* 0x0009e20000100a00 */
[----:B------:R-:W-:-:S03]  /*41900*/  IMAD.WIDE R208, R252, 0x4, R208 ;  /* 0x00000004fcd07825 */ /* 0x000fc600078e02d0 */
[----:B------:R4:W-:Y:S01]  /*41910*/  LDGSTS.E [R216+-0x4a000], desc[UR32][R212.64], !P1 ;  /* 0xb6000000d4d87fae */ /* 0x0009e2000c921860 */
[C---:B--2---:R-:W-:Y:S01]  /*41920*/  VIADD R215, R0.reuse, 0x100000 ;  /* 0x0010000000d77836 */ /* 0x044fe20000000000 */
[----:B------:R-:W-:Y:S01]  /*41930*/  ISETP.GE.U32.AND P0, PT, R217, 0x7ffffea4, PT ;  /* 0x7ffffea4d900780c */ /* 0x000fe20003f06070 */
[C---:B------:R-:W-:Y:S01]  /*41940*/  VIADD R214, R0.reuse, 0x100000 ;  /* 0x0010000000d67836 */ /* 0x040fe20000000000 */
[----:B------:R-:W-:Y:S01]  /*41950*/  IADD3 R210, R0, 0x100000, RZ ;  /* 0x0010000000d27810 */ /* 0x000fe20007ffe0ff */
[----:B------:R-:W-:Y:S01]  /*41960*/  VIADD R211, R226, 0xffffff1f ;  /* 0xffffff1fe2d37836 */ /* 0x000fe20000000000 */
[----:B------:R-:W-:Y:S01]  /*41970*/  LDGSTS.E [R215+-0x49f00], desc[UR32][R222.64], !P1 ;  /* 0xb6100000ded77fae */ /* 0x000fe2000c921860 */
[----:B------:R-:W-:-:S03]  /*41980*/  IMAD.WIDE R206, R252, 0x4, R206 ;  /* 0x00000004fcce7825 */ /* 0x000fc600078e02ce */
[----:B------:R2:W-:Y:S01]  /*41990*/  LDGSTS.E [R214+-0x49e00], desc[UR32][R208.64], !P1 ;  /* 0xb6200000d0d67fae */ /* 0x0005e2000c921860 */
[----:B----4-:R-:W4:Y:S03]  /*419a0*/  LDC R212, c[0x0][0x230] ;  /* 0x00008c00ffd47b82 */ /* 0x010f260000000800 */
[----:B------:R-:W-:Y:S01]  /*419b0*/  STL.64 [R1+0x2420], R222 ;  /* 0x002420de01007387 */ /* 0x000fe20000100a00 */
[----:B------:R-:W-:-:S03]  /*419c0*/  IMAD.WIDE R202, R252, 0x4, R202 ;  /* 0x00000004fcca7825 */ /* 0x000fc600078e02ca */
[----:B------:R1:W-:Y:S01]  /*419d0*/  STL.64 [R1+0x2418], R208 ;  /* 0x002418d001007387 */ /* 0x0003e20000100a00 */
[----:B------:R-:W-:-:S04]  /*419e0*/  IMAD.WIDE R200, R252, 0x4, R200 ;  /* 0x00000004fcc87825 */ /* 0x000fc800078e02c8 */
[----:B--2---:R-:W-:-:S04]  /*419f0*/  IMAD.WIDE R214, R252, 0x4, R204 ;  /* 0x00000004fcd67825 */ /* 0x004fc800078e02cc */
[C---:B------:R-:W-:Y:S02]  /*41a00*/  VIADD R204, R0.reuse, 0x100000 ;  /* 0x0010000000cc7836 */ /* 0x040fe40000000000 */
[C---:B-1----:R-:W-:Y:S02]  /*41a10*/  VIADD R209, R0.reuse, 0x100000 ;  /* 0x0010000000d17836 */ /* 0x042fe40000000000 */
[----:B------:R-:W-:Y:S02]  /*41a20*/  VIADD R208, R0, 0x100000 ;  /* 0x0010000000d07836 */ /* 0x000fe40000000000 */
[----:B------:R-:W-:-:S04]  /*41a30*/  IMAD.WIDE R198, R252, 0x4, R198 ;  /* 0x00000004fcc67825 */ /* 0x000fc800078e02c6 */
        /* <DEDUP_REMOVED lines=11> */
[----:B---3--:R-:W-:-:S05]  /*41af0*/  IMAD.WIDE R220, R252, 0x4, R246 ;  /* 0x00000004fcdc7825 */ /* 0x008fca00078e02f6 */
[----:B------:R-:W-:Y:S01]  /*41b00*/  LDGSTS.E [R210+-0x49d00], desc[UR32][R220.64], !P1 ;  /* 0xb6300000dcd27fae */ /* 0x000fe2000c921860 */
[----:B------:R-:W-:-:S03]  /*41b10*/  ISETP.GE.U32.AND P1, PT, R211, 0x7ffffea0, PT ;  /* 0x7ffffea0d300780c */ /* 0x000fc60003f26070 */
[----:B------:R-:W-:Y:S04]  /*41b20*/  STL.64 [R1+0x2410], R220 ;  /* 0x002410dc01007387 */ /* 0x000fe80000100a00 */
[----:B------:R1:W-:Y:S04]  /*41b30*/  STL.64 [R1+0x2408], R206 ;  /* 0x002408ce01007387 */ /* 0x0003e80000100a00 */
[----:B------:R1:W-:Y:S04]  /*41b40*/  LDGSTS.E [R210+-0x49000], desc[UR32][R206.64], !P0 ;  /* 0xb7000000ced27fae */ /* 0x0003e8000c121860 */
[----:B------:R-:W-:Y:S04]  /*41b50*/  STL.64 [R1+0x2400], R214 ;  /* 0x002400d601007387 */ /* 0x000fe80000100a00 */
[----:B------:R-:W-:Y:S04]  /*41b60*/  LDGSTS.E [R209+-0x48f00], desc[UR32][R214.64], !P0 ;  /* 0xb7100000d6d17fae */ /* 0x000fe8000c121860 */
[----:B------:R2:W-:Y:S01]  /*41b70*/  STL.64 [R1+0x23f8], R202 ;  /* 0x0023f8ca01007387 */ /* 0x0005e20000100a00 */
[----:B-1----:R-:W-:-:S03]  /*41b80*/  IMAD.WIDE R206, R252, 0x4, R196 ;  /* 0x00000004fcce7825 */ /* 0x002fc600078e02c4 */
[----:B------:R2:W-:Y:S04]  /*41b90*/  LDGSTS.E [R208+-0x48e00], desc[UR32][R202.64], !P0 ;  /* 0xb7200000cad07fae */ /* 0x0005e8000c121860 */
[----:B------:R1:W-:Y:S04]  /*41ba0*/  STL.64 [R1+0x23f0], R200 ;  /* 0x0023f0c801007387 */ /* 0x0003e80000100a00 */
[----:B------:R1:W-:Y:S01]  /*41bb0*/  LDGSTS.E [R204+-0x48d00], desc[UR32][R200.64], !P0 ;  /* 0xb7300000c8cc7fae */ /* 0x0003e2000c121860 */
[----:B--2---:R-:W-:Y:S01]  /*41bc0*/  VIADD R203, R218, 0xffffff1b ;  /* 0xffffff1bdacb7836 */ /* 0x004fe20000000000 */
[----:B------:R-:W-:-:S02]  /*41bd0*/  IADD3 R202, R0, 0x100000, RZ ;  /* 0x0010000000ca7810 */ /* 0x000fc40007ffe0ff */
[----:B------:R2:W-:Y:S01]  /*41be0*/  STL.64 [R1+0x23e8], R198 ;  /* 0x0023e8c601007387 */ /* 0x0005e20000100a00 */
[----:B-1----:R-:W-:-:S03]  /*41bf0*/  VIADD R201, R0, 0x100000 ;  /* 0x0010000000c97836 */ /* 0x002fc60000000000 */
[----:B------:R2:W-:Y:S01]  /*41c00*/  LDGSTS.E [R202+-0x48000], desc[UR32][R198.64], !P1 ;  /* 0xb8000000c6ca7fae */ /* 0x0005e2000c921860 */
[C---:B------:R-:W-:Y:S01]  /*41c10*/  VIADD R200, R0.reuse, 0x100000 ;  /* 0x0010000000c87836 */ /* 0x040fe20000000000 */
[----:B------:R-:W-:Y:S01]  /*41c20*/  ISETP.GE.U32.AND P0, PT, R203, 0x7ffffe9c, PT ;  /* 0x7ffffe9ccb00780c */ /* 0x000fe20003f06070 */
[----:B------:R-:W-:Y:S01]  /*41c30*/  VIADD R196, R0, 0x100000 ;  /* 0x0010000000c47836 */ /* 0x000fe20000000000 */
[----:B------:R-:W-:Y:S01]  /*41c40*/  STL.64 [R1+0x23e0], R206 ;  /* 0x0023e0ce01007387 */ /* 0x000fe20000100a00 */
[----:B------:R-:W1:Y:S03]  /*41c50*/  LDC R204, c[0x0][0x230] ;  /* 0x00008c00ffcc7b82 */ /* 0x000e660000000800 */
[----:B------:R-:W-:Y:S04]  /*41c60*/  LDGSTS.E [R201+-0x47f00], desc[UR32][R206.64], !P1 ;  /* 0xb8100000cec97fae */ /* 0x000fe8000c921860 */
[----:B------:R4:W-:Y:S04]  /*41c70*/  STL.64 [R1+0x23d8], R194 ;  /* 0x0023d8c201007387 */ /* 0x0009e80000100a00 */
[----:B------:R4:W-:Y:S01]  /*41c80*/  LDGSTS.E [R200+-0x47e00], desc[UR32][R194.64], !P1 ;  /* 0xb8200000c2c87fae */ /* 0x0009e2000c921860 */
[----:B--2---:R-:W-:-:S03]  /*41c90*/  IMAD.WIDE R198, R252, 0x4, R188 ;  /* 0x00000004fcc67825 */ /* 0x004fc600078e02bc */
[----:B------:R2:W-:Y:S01]  /*41ca0*/  LDGSTS.E [R196+-0x47d00], desc[UR32][R192.64], !P1 ;  /* 0xb8300000c0c47fae */ /* 0x0005e2000c921860 */
[----:B----4-:R-:W-:-:S03]  /*41cb0*/  VIADD R195, R212, 0xffffff17 ;  /* 0xffffff17d4c37836 */ /* 0x010fc60000000000 */
[----:B------:R3:W-:Y:S01]  /*41cc0*/  STL.64 [R1+0x23d0], R192 ;  /* 0x0023d0c001007387 */ /* 0x0007e20000100a00 */
[C---:B------:R-:W-:Y:S02]  /*41cd0*/  VIADD R194, R0.reuse, 0x100000 ;  /* 0x0010000000c27836 */ /* 0x040fe40000000000 */
[C---:B------:R-:W-:Y:S01]  /*41ce0*/  VIADD R188, R0.reuse, 0x100000 ;  /* 0x0010000000bc7836 */ /* 0x040fe20000000000 */
[----:B------:R-:W-:Y:S01]  /*41cf0*/  ISETP.GE.U32.AND P1, PT, R195, 0x7ffffe98, PT ;  /* 0x7ffffe98c300780c */ /* 0x000fe20003f26070 */
[----:B------:R4:W-:Y:S01]  /*41d00*/  STL.64 [R1+0x23c8], R190 ;  /* 0x0023c8be01007387 */ /* 0x0009e20000100a00 */
[----:B--2---:R-:W2:Y:S03]  /*41d10*/  LDC R196, c[0x0][0x230] ;  /* 0x00008c00ffc47b82 */ /* 0x004ea60000000800 */
[----:B------:R4:W-:Y:S01]  /*41d20*/  LDGSTS.E [R194+-0x47000], desc[UR32][R190.64], !P0 ;  /* 0xb9000000bec27fae */ /* 0x0009e2000c121860 */
[C---:B---3--:R-:W-:Y:S01]  /*41d30*/  IADD3 R193, R0.reuse, 0x100000, RZ ;  /* 0x0010000000c17810 */ /* 0x048fe20007ffe0ff */
[----:B------:R-:W-:-:S02]  /*41d40*/  VIADD R192, R0, 0x100000 ;  /* 0x0010000000c07836 */ /* 0x000fc40000000000 */
[----:B------:R-:W-:Y:S04]  /*41d50*/  STL.64 [R1+0x23c0], R198 ;  /* 0x0023c0c601007387 */ /* 0x000fe80000100a00 */
[----:B------:R-:W-:Y:S04]  /*41d60*/  LDGSTS.E [R193+-0x46f00], desc[UR32][R198.64], !P0 ;  /* 0xb9100000c6c17fae */ /* 0x000fe8000c121860 */
[----:B------:R3:W-:Y:S01]  /*41d70*/  STL.64 [R1+0x23b8], R186 ;  /* 0x0023b8ba01007387 */ /* 0x0007e20000100a00 */
[----:B----4-:R-:W-:-:S03]  /*41d80*/  IMAD.WIDE R190, R252, 0x4, R180 ;  /* 0x00000004fcbe7825 */ /* 0x010fc600078e02b4 */
[----:B------:R3:W-:Y:S04]  /*41d90*/  LDGSTS.E [R192+-0x46e00], desc[UR32][R186.64], !P0 ;  /* 0xb9200000bac07fae */ /* 0x0007e8000c121860 */
[----:B------:R-:W-:Y:S04]  /*41da0*/  STL.64 [R1+0x23b0], R184 ;  /* 0x0023b0b801007387 */ /* 0x000fe80000100a00 */
[----:B------:R4:W-:Y:S01]  /*41db0*/  LDGSTS.E [R188+-0x46d00], desc[UR32][R184.64], !P0 ;  /* 0xb9300000b8bc7fae */ /* 0x0009e2000c121860 */
[----:B---3--:R-:W-:-:S03]  /*41dc0*/  VIADD R186, R0, 0x100000 ;  /* 0x0010000000ba7836 */ /* 0x008fc60000000000 */
[----:B------:R3:W-:Y:S04]  /*41dd0*/  STL.64 [R1+0x23a8], R182 ;  /* 0x0023a8b601007387 */ /* 0x0007e80000100a00 */
[----:B------:R3:W-:Y:S01]  /*41de0*/  LDGSTS.E [R186+-0x46000], desc[UR32][R182.64], !P1 ;  /* 0xba000000b6ba7fae */ /* 0x0007e2000c921860 */
[----:B-1----:R-:W-:Y:S01]  /*41df0*/  VIADD R187, R204, 0xffffff13 ;  /* 0xffffff13ccbb7836 */ /* 0x002fe20000000000 */
[----:B----4-:R-:W1:Y:S02]  /*41e00*/  LDC R188, c[0x0][0x230] ;  /* 0x00008c00ffbc7b82 */ /* 0x010e640000000800 */
[----:B------:R-:W-:Y:S04]  /*41e10*/  STL.64 [R1+0x23a0], R190 ;  /* 0x0023a0be01007387 */ /* 0x000fe80000100a00 */
[----:B------:R2:W-:Y:S01]  /*41e20*/  STL.64 [R1+0x2398], R178 ;  /* 0x002398b201007387 */ /* 0x0005e20000100a00 */
[----:B---3--:R-:W-:-:S03]  /*41e30*/  IMAD.WIDE R182, R252, 0x4, R172 ;  /* 0x00000004fcb67825 */ /* 0x008fc600078e02ac */
[----:B------:R3:W-:Y:S04]  /*41e40*/  STL.64 [R1+0x2390], R176 ;  /* 0x002390b001007387 */ /* 0x0007e80000100a00 */
[----:B------:R4:W-:Y:S04]  /*41e50*/  STL.64 [R1+0x2388], R174 ;  /* 0x002388ae01007387 */ /* 0x0009e80000100a00 */
[----:B------:R-:W-:Y:S04]  /*41e60*/  STL.64 [R1+0x2380], R182 ;  /* 0x002380b601007387 */ /* 0x000fe80000100a00 */
[----:B------:R4:W-:Y:S04]  /*41e70*/  STL.64 [R1+0x2378], R170 ;  /* 0x002378aa01007387 */ /* 0x0009e80000100a00 */
[----:B------:R-:W4:Y:S04]  /*41e80*/  LDL.LU.64 R250, [R1+0x58] ;  /* 0x0000580001fa7983 */ /* 0x000f280000300a00 */
[----:B------:R1:W-:Y:S04]  /*41e90*/  STL.64 [R1+0x2370], R168 ;  /* 0x002370a801007387 */ /* 0x0003e80000100a00 */
[----:B------:R-:W4:Y:S01]  /*41ea0*/  LDL.LU.64 R246, [R1+0x60] ;  /* 0x0000600001f67983 */ /* 0x000f220000300a00 */
[C---:B------:R-:W-:Y:S01]  /*41eb0*/  VIADD R185, R0.reuse, 0x100000 ;  /* 0x0010000000b97836 */ /* 0x040fe20000000000 */
[----:B------:R-:W-:-:S02]  /*41ec0*/  IADD3 R184, R0, 0x100000, RZ ;  /* 0x0010000000b87810 */ /* 0x000fc40007ffe0ff */
[----:B------:R-:W-:Y:S01]  /*41ed0*/  ISETP.GE.U32.AND P0, PT, R187, 0x7ffffe94, PT ;  /* 0x7ffffe94bb00780c */ /* 0x000fe20003f06070 */
[----:B------:R-:W-:Y:S01]  /*41ee0*/  VIADD R180, R0, 0x100000 ;  /* 0x0010000000b47836 */ /* 0x000fe20000000000 */
[----:B------:R-:W-:Y:S04]  /*41ef0*/  LDGSTS.E [R185+-0x45f00], desc[UR32][R190.64], !P1 ;  /* 0xba100000beb97fae */ /* 0x000fe8000c921860 */
[----:B------:R2:W-:Y:S04]  /*41f00*/  LDGSTS.E [R184+-0x45e00], desc[UR32][R178.64], !P1 ;  /* 0xba200000b2b87fae */ /* 0x0005e8000c921860 */
[----:B------:R3:W-:Y:S01]  /*41f10*/  LDGSTS.E [R180+-0x45d00], desc[UR32][R176.64], !P1 ;  /* 0xba300000b0b47fae */ /* 0x0007e2000c921860 */
[----:B--2---:R-:W-:-:S02]  /*41f20*/  VIADD R179, R196, 0xffffff0f ;  /* 0xffffff0fc4b37836 */ /* 0x004fc40000000000 */
[C---:B------:R-:W-:Y:S02]  /*41f30*/  VIADD R178, R0.reuse, 0x100000 ;  /* 0x0010000000b27836 */ /* 0x040fe40000000000 */
[C---:B---3--:R-:W-:Y:S01]  /*41f40*/  VIADD R177, R0.reuse, 0x100000 ;  /* 0x0010000000b17836 */ /* 0x048fe20000000000 */
[----:B------:R-:W-:Y:S01]  /*41f50*/  ISETP.GE.U32.AND P1, PT, R179, 0x7ffffe90, PT ;  /* 0x7ffffe90b300780c */ /* 0x000fe20003f26070 */
[C---:B------:R-:W-:Y:S01]  /*41f60*/  VIADD R176, R0.reuse, 0x100000 ;  /* 0x0010000000b07836 */ /* 0x040fe20000000000 */
[----:B------:R-:W-:Y:S01]  /*41f70*/  IADD3 R172, R0, 0x100000, RZ ;  /* 0x0010000000ac7810 */ /* 0x000fe20007ffe0ff */
[----:B------:R4:W-:Y:S01]  /*41f80*/  LDGSTS.E [R178+-0x45000], desc[UR32][R174.64], !P0 ;  /* 0xbb000000aeb27fae */ /* 0x0009e2000c121860 */
[C---:B------:R-:W-:Y:S01]  /*41f90*/  IMAD.WIDE R166, R252.reuse, 0x4, R166 ;  /* 0x00000004fca67825 */ /* 0x040fe200078e02a6 */
[----:B------:R-:W2:Y:S02]  /*41fa0*/  LDC R180, c[0x0][0x230] ;  /* 0x00008c00ffb47b82 */ /* 0x000ea40000000800 */
[----:B------:R-:W-:Y:S01]  /*41fb0*/  LDGSTS.E [R177+-0x44f00], desc[UR32][R182.64], !P0 ;  /* 0xbb100000b6b17fae */ /* 0x000fe2000c121860 */
[----:B------:R-:W-:-:S03]  /*41fc0*/  IMAD.WIDE R162, R252, 0x4, R162 ;  /* 0x00000004fca27825 */ /* 0x000fc600078e02a2 */
[----:B------:R3:W-:Y:S01]  /*41fd0*/  LDGSTS.E [R176+-0x44e00], desc[UR32][R170.64], !P0 ;  /* 0xbb200000aab07fae */ /* 0x0007e2000c121860 */
[----:B------:R-:W-:-:S03]  /*41fe0*/  IMAD.WIDE R160, R252, 0x4, R160 ;  /* 0x00000004fca07825 */ /* 0x000fc600078e02a0 */
[----:B------:R1:W-:Y:S01]  /*41ff0*/  LDGSTS.E [R172+-0x44d00], desc[UR32][R168.64], !P0 ;  /* 0xbb300000a8ac7fae */ /* 0x0003e2000c121860 */
[----:B----4-:R-:W-:-:S03]  /*42000*/  IMAD.WIDE R174, R252, 0x4, R164 ;  /* 0x00000004fcae7825 */ /* 0x010fc600078e02a4 */
[----:B------:R4:W-:Y:S01]  /*42010*/  STL.64 [R1+0x2368], R166 ;  /* 0x002368a601007387 */ /* 0x0009e20000100a00 */
[----:B---3--:R-:W-:Y:S02]  /*42020*/  VIADD R170, R0, 0x100000 ;  /* 0x0010000000aa7836 */ /* 0x008fe40000000000 */
[----:B-1----:R-:W-:Y:S02]  /*42030*/  VIADD R171, R188, 0xffffff0b ;  /* 0xffffff0bbcab7836 */ /* 0x002fe40000000000 */
[C---:B------:R-:W-:Y:S01]  /*42040*/  VIADD R169, R0.reuse, 0x100000 ;  /* 0x0010000000a97836 */ /* 0x040fe20000000000 */
[----:B------:R-:W-:Y:S01]  /*42050*/  STL.64 [R1+0x2360], R174 ;  /* 0x002360ae01007387 */ /* 0x000fe20000100a00 */
[----:B------:R-:W-:Y:S01]  /*42060*/  VIADD R168, R0, 0x100000 ;  /* 0x0010000000a87836 */ /* 0x000fe20000000000 */
[----:B------:R-:W-:Y:S01]  /*42070*/  ISETP.GE.U32.AND P0, PT, R171, 0x7ffffe8c, PT ;  /* 0x7ffffe8cab00780c */ /* 0x000fe20003f06070 */
[----:B------:R-:W1:Y:S01]  /*42080*/  LDC R172, c[0x0][0x230] ;  /* 0x00008c00ffac7b82 */ /* 0x000e620000000800 */
[----:B------:R2:W-:Y:S04]  /*42090*/  STL.64 [R1+0x2358], R162 ;  /* 0x002358a201007387 */ /* 0x0005e80000100a00 */
[----:B------:R3:W-:Y:S04]  /*420a0*/  LDGSTS.E [R170+-0x44000], desc[UR32][R166.64], !P1 ;  /* 0xbc000000a6aa7fae */ /* 0x0007e8000c921860 */
[----:B------:R-:W2:Y:S04]  /*420b0*/  LDL.LU.64 R244, [R1+0x68] ;  /* 0x0000680001f47983 */ /* 0x000ea80000300a00 */
[----:B------:R-:W-:Y:S04]  /*420c0*/  LDGSTS.E [R169+-0x43f00], desc[UR32][R174.64], !P1 ;  /* 0xbc100000aea97fae */ /* 0x000fe8000c921860 */
[----:B------:R2:W-:Y:S01]  /*420d0*/  STL.64 [R1+0x2350], R160 ;  /* 0x002350a001007387 */ /* 0x0005e20000100a00 */
[----:B---3--:R-:W-:-:S03]  /*420e0*/  IMAD.WIDE R170, R252, 0x4, R158 ;  /* 0x00000004fcaa7825 */ /* 0x008fc600078e029e */
[----:B------:R-:W3:Y:S04]  /*420f0*/  LDL.LU.64 R236, [R1+0x80] ;  /* 0x0000800001ec7983 */ /* 0x000ee80000300a00 */
[----:B------:R1:W-:Y:S04]  /*42100*/  LDGSTS.E [R168+-0x43e00], desc[UR32][R162.64], !P1 ;  /* 0xbc200000a2a87fae */ /* 0x0003e8000c921860 */
[----:B------:R-:W3:Y:S04]  /*42110*/  LDL.LU.64 R238, [R1+0x88] ;  /* 0x0000880001ee7983 */ /* 0x000ee80000300a00 */
[----:B------:R-:W3:Y:S01]  /*42120*/  LDL.LU.64 R248, [R1+0x90] ;  /* 0x0000900001f87983 */ /* 0x000ee20000300a00 */
[----:B-1----:R-:W-:-:S03]  /*42130*/  IMAD.WIDE R168, R252, 0x4, R156 ;  /* 0x00000004fca87825 */ /* 0x002fc600078e029c */
[----:B------:R-:W-:Y:S04]  /*42140*/  STL.64 [R1+0x3388], R170 ;  /* 0x003388aa01007387 */ /* 0x000fe80000100a00 */
[----:B------:R-:W-:Y:S01]  /*42150*/  STL.64 [R1+0x2348], R168 ;  /* 0x002348a801007387 */ /* 0x000fe20000100a00 */
[----:B----4-:R-:W-:-:S05]  /*42160*/  IMAD.WIDE R166, R252, 0x4, R250 ;  /* 0x00000004fca67825 */ /* 0x010fca00078e02fa */
[----:B------:R-:W-:Y:S01]  /*42170*/  STL.64 [R1+0x2340], R166 ;  /* 0x002340a601007387 */ /* 0x000fe20000100a00 */
[----:B------:R-:W-:-:S03]  /*42180*/  IMAD.WIDE R158, R252, 0x4, R246 ;  /* 0x00000004fc9e7825 */ /* 0x000fc600078e02f6 */
[----:B------:R-:W4:Y:S04]  /*42190*/  LDL.LU.64 R234, [R1+0x98] ;  /* 0x0000980001ea7983 */ /* 0x000f280000300a00 */
[----:B------:R1:W-:Y:S04]  /*421a0*/  STL.64 [R1+0x2338], R158 ;  /* 0x0023389e01007387 */ /* 0x0003e80000100a00 */
[----:B------:R-:W4:Y:S04]  /*421b0*/  LDL.LU.64 R242, [R1+0xa8] ;  /* 0x0000a80001f27983 */ /* 0x000f280000300a00 */
[----:B------:R-:W4:Y:S04]  /*421c0*/  LDL.LU.64 R250, [R1+0xb0] ;  /* 0x0000b00001fa7983 */ /* 0x000f280000300a00 */
[----:B------:R-:W4:Y:S01]  /*421d0*/  LDL.LU.64 R246, [R1+0xb8] ;  /* 0x0000b80001f67983 */ /* 0x000f220000300a00 */
[----:B------:R-:W-:Y:S01]  /*421e0*/  VIADD R164, R0, 0x100000 ;  /* 0x0010000000a47836 */ /* 0x000fe20000000000 */
[----:B--2---:R-:W-:-:S04]  /*421f0*/  IADD3 R163, R180, -0xf9, RZ ;  /* 0xffffff07b4a37810 */ /* 0x004fc80007ffe0ff */
[----:B------:R2:W-:Y:S01]  /*42200*/  LDGSTS.E [R164+-0x43d00], desc[UR32][R160.64], !P1 ;  /* 0xbc300000a0a47fae */ /* 0x0005e2000c921860 */
[C---:B------:R-:W-:Y:S01]  /*42210*/  VIADD R162, R0.reuse, 0x100000 ;  /* 0x0010000000a27836 */ /* 0x040fe20000000000 */
[----:B------:R-:W-:Y:S01]  /*42220*/  ISETP.GE.U32.AND P1, PT, R163, 0x7ffffe88, PT ;  /* 0x7ffffe88a300780c */ /* 0x000fe20003f26070 */
[C---:B------:R-:W-:Y:S01]  /*42230*/  VIADD R156, R0.reuse, 0x100000 ;  /* 0x00100000009c7836 */ /* 0x040fe20000000000 */
[----:B------:R-:W4:Y:S02]  /*42240*/  LDC R163, c[0x0][0x230] ;  /* 0x00008c00ffa37b82 */ /* 0x000f240000000800 */
[----:B------:R1:W-:Y:S06]  /*42250*/  LDGSTS.E [R162+-0x43000], desc[UR32][R170.64], !P0 ;  /* 0xbd000000aaa27fae */ /* 0x0003ec000c121860 */
[----:B--2---:R-:W2:Y:S01]  /*42260*/  LDC R164, c[0x0][0x230] ;  /* 0x00008c00ffa47b82 */ /* 0x004ea20000000800 */
[----:B------:R-:W-:-:S02]  /*42270*/  VIADD R161, R0, 0x100000 ;  /* 0x0010000000a17836 */ /* 0x000fc40000000000 */
[----:B------:R-:W-:-:S03]  /*42280*/  VIADD R160, R0, 0x100000 ;  /* 0x0010000000a07836 */ /* 0x000fc60000000000 */
[----:B------:R1:W-:Y:S01]  /*42290*/  LDGSTS.E [R161+-0x42f00], desc[UR32][R168.64], !P0 ;  /* 0xbd100000a8a17fae */ /* 0x0003e2000c121860 */
[----:B------:R-:W-:Y:S01]  /*422a0*/  VIADD R157, R0, 0x100000 ;  /* 0x00100000009d7836 */ /* 0x000fe20000000000 */
[----:B-1----:R-:W1:Y:S02]  /*422b0*/  LDC R162, c[0x0][0x230] ;  /* 0x00008c00ffa27b82 */ /* 0x002e640000000800 */
[----:B------:R3:W-:Y:S04]  /*422c0*/  LDGSTS.E [R160+-0x42e00], desc[UR32][R166.64], !P0 ;  /* 0xbd200000a6a07fae */ /* 0x0007e8000c121860 */
[----:B------:R3:W-:Y:S02]  /*422d0*/  LDGSTS.E [R156+-0x42d00], desc[UR32][R158.64], !P0 ;  /* 0xbd3000009e9c7fae */ /* 0x0007e4000c121860 */
[----:B------:R-:W1:Y:S01]  /*422e0*/  LDC R161, c[0x0][0x230] ;  /* 0x00008c00ffa17b82 */ /* 0x000e620000000800 */
[----:B---3--:R-:W-:Y:S01]  /*422f0*/  VIADD R160, R172, 0xffffff03 ;  /* 0xffffff03aca07836 */ /* 0x008fe20000000000 */
[C---:B------:R-:W-:Y:S01]  /*42300*/  IADD3 R159, R0.reuse, 0x100000, RZ ;  /* 0x00100000009f7810 */ /* 0x040fe20007ffe0ff */
[----:B------:R-:W-:-:S02]  /*42310*/  VIADD R158, R0, 0x100000 ;  /* 0x00100000009e7836 */ /* 0x000fc40000000000 */
[----:B------:R-:W-:-:S05]  /*42320*/  IMAD.WIDE R174, R252, 0x4, R244 ;  /* 0x00000004fcae7825 */ /* 0x000fca00078e02f4 */
[----:B------:R-:W-:Y:S04]  /*42330*/  STL.64 [R1+0x2330], R174 ;  /* 0x002330ae01007387 */ /* 0x000fe80000100a00 */
[----:B------:R-:W-:Y:S01]  /*42340*/  LDGSTS.E [R159+-0x42000], desc[UR32][R174.64], !P1 ;  /* 0xbe000000ae9f7fae */ /* 0x000fe2000c921860 */
[----:B------:R-:W-:-:S04]  /*42350*/  IMAD.WIDE R170, R252, 0x4, R236 ;  /* 0x00000004fcaa7825 */ /* 0x000fc800078e02ec */
[C---:B------:R-:W-:Y:S01]  /*42360*/  IMAD.WIDE R168, R252.reuse, 0x4, R238 ;  /* 0x00000004fca87825 */ /* 0x040fe200078e02ee */
[----:B------:R4:W-:Y:S03]  /*42370*/  STL.64 [R1+0x2328], R170 ;  /* 0x002328aa01007387 */ /* 0x0009e60000100a00 */
[----:B------:R-:W-:Y:S01]  /*42380*/  IMAD.WIDE R166, R252, 0x4, R248 ;  /* 0x00000004fca67825 */ /* 0x000fe200078e02f8 */
[----:B------:R3:W-:Y:S04]  /*42390*/  STL.64 [R1+0x2320], R168 ;  /* 0x002320a801007387 */ /* 0x0007e80000100a00 */
[----:B------:R-:W3:Y:S01]  /*423a0*/  LDL.LU.64 R244, [R1+0xc00] ;  /* 0x000c000001f47983 */ /* 0x000ee20000300a00 */
[----:B------:R-:W-:-:S03]  /*423b0*/  ISETP.GE.U32.AND P0, PT, R160, 0x7ffffe84, PT ;  /* 0x7ffffe84a000780c */ /* 0x000fc60003f06070 */
[----:B------:R4:W-:Y:S04]  /*423c0*/  LDGSTS.E [R158+-0x41f00], desc[UR32][R170.64], !P1 ;  /* 0xbe100000aa9e7fae */ /* 0x0009e8000c921860 */
[----:B------:R1:W-:Y:S01]  /*423d0*/  STL.64 [R1+0x2318], R166 ;  /* 0x002318a601007387 */ /* 0x0003e20000100a00 */
[----:B--2---:R-:W-:-:S03]  /*423e0*/  VIADD R160, R164, 0xffffff7e ;  /* 0xffffff7ea4a07836 */ /* 0x004fc60000000000 */
[----:B------:R-:W2:Y:S04]  /*423f0*/  LDL.LU.64 R236, [R1+0xbf8] ;  /* 0x000bf80001ec7983 */ /* 0x000ea80000300a00 */
[----:B------:R3:W-:Y:S04]  /*42400*/  LDGSTS.E [R157+-0x41e00], desc[UR32][R168.64], !P1 ;  /* 0xbe200000a89d7fae */ /* 0x0007e8000c921860 */
[----:B------:R-:W2:Y:S04]  /*42410*/  LDL.LU.64 R238, [R1+0xbf0] ;  /* 0x000bf00001ee7983 */ /* 0x000ea80000300a00 */
[----:B------:R1:W-:Y:S04]  /*42420*/  LDGSTS.E [R156+-0x41d00], desc[UR32][R166.64], !P1 ;  /* 0xbe300000a69c7fae */ /* 0x0003e8000c921860 */
[----:B------:R-:W2:Y:S01]  /*42430*/  LDL.LU.64 R248, [R1+0xbe8] ;  /* 0x000be80001f87983 */ /* 0x000ea20000300a00 */
[----:B----4-:R-:W-:-:S04]  /*42440*/  IMAD.WIDE R170, R252, 0x4, R234 ;  /* 0x00000004fcaa7825 */ /* 0x010fc800078e02ea */
[C---:B---3--:R-:W-:Y:S01]  /*42450*/  IMAD.WIDE R168, R252.reuse, 0x4, R242 ;  /* 0x00000004fca87825 */ /* 0x048fe200078e02f2 */
[----:B------:R3:W-:Y:S03]  /*42460*/  STL.64 [R1+0x2310], R170 ;  /* 0x002310aa01007387 */ /* 0x0007e60000100a00 */
[C---:B-1----:R-:W-:Y:S01]  /*42470*/  IMAD.WIDE R166, R252.reuse, 0x4, R250 ;  /* 0x00000004fca67825 */ /* 0x042fe200078e02fa */
[----:B------:R2:W-:Y:S03]  /*42480*/  STL.64 [R1+0x2308], R168 ;  /* 0x002308a801007387 */ /* 0x0005e60000100a00 */
[----:B------:R-:W-:Y:S01]  /*42490*/  IMAD.WIDE R164, R252, 0x4, R246 ;  /* 0x00000004fca47825 */ /* 0x000fe200078e02f6 */
[----:B------:R1:W-:Y:S04]  /*424a0*/  STL.64 [R1+0x2300], R166 ;  /* 0x002300a601007387 */ /* 0x0003e80000100a00 */
[----:B------:R-:W4:Y:S04]  /*424b0*/  LDL.LU.64 R234, [R1+0xba0] ;  /* 0x000ba00001ea7983 */ /* 0x000f280000300a00 */
[----:B------:R1:W-:Y:S04]  /*424c0*/  STL.64 [R1+0x22f8], R164 ;  /* 0x0022f8a401007387 */ /* 0x0003e80000100a00 */
[----:B------:R-:W4:Y:S04]  /*424d0*/  LDL.LU.64 R242, [R1+0xb98] ;  /* 0x000b980001f27983 */ /* 0x000f280000300a00 */
[----:B------:R-:W4:Y:S04]  /*424e0*/  LDL.LU.64 R250, [R1+0xb90] ;  /* 0x000b900001fa7983 */ /* 0x000f280000300a00 */
[----:B------:R-:W4:Y:S01]  /*424f0*/  LDL.LU.64 R246, [R1+0xb88] ;  /* 0x000b880001f67983 */ /* 0x000f220000300a00 */
[----:B------:R-:W-:-:S03]  /*42500*/  ISETP.GE.U32.AND P1, PT, R160, 0x7ffffeff, PT ;  /* 0x7ffffeffa000780c */ /* 0x000fc60003f26070 */
[----:B------:R1:W-:Y:S04]  /*42510*/  LDGSTS.E [R159+-0x41000], desc[UR32][R170.64], !P0 ;  /* 0xbf000000aa9f7fae */ /* 0x0003e8000c121860 */
[----:B------:R1:W-:Y:S04]  /*42520*/  LDGSTS.E [R158+-0x40f00], desc[UR32][R168.64], !P0 ;  /* 0xbf100000a89e7fae */ /* 0x0003e8000c121860 */
[----:B------:R1:W-:Y:S04]  /*42530*/  LDGSTS.E [R157+-0x40e00], desc[UR32][R166.64], !P0 ;  /* 0xbf200000a69d7fae */ /* 0x0003e8000c121860 */
[----:B------:R1:W-:Y:S02]  /*42540*/  LDGSTS.E [R156+-0x40d00], desc[UR32][R164.64], !P0 ;  /* 0xbf300000a49c7fae */ /* 0x0003e4000c121860 */
[C---:B-1----:R-:W-:Y:S01]  /*42550*/  VIADD R159, R2.reuse, 0x100000 ;  /* 0x00100000029f7836 */ /* 0x042fe20000000000 */
[C---:B------:R-:W-:Y:S01]  /*42560*/  IADD3 R158, R2.reuse, 0x100000, RZ ;  /* 0x00100000029e7810 */ /* 0x040fe20007ffe0ff */
[----:B------:R-:W-:-:S02]  /*42570*/  VIADD R157, R2, 0x100000 ;  /* 0x00100000029d7836 */ /* 0x000fc40000000000 */
[----:B------:R-:W-:Y:S02]  /*42580*/  VIADD R156, R2, 0x100000 ;  /* 0x00100000029c7836 */ /* 0x000fe40000000000 */
[----:B---3--:R-:W-:-:S05]  /*42590*/  IMAD.WIDE R170, R252, 0x4, R244 ;  /* 0x00000004fcaa7825 */ /* 0x008fca00078e02f4 */
[----:B------:R4:W-:Y:S04]  /*425a0*/  STL.64 [R1+0x22f0], R170 ;  /* 0x0022f0aa01007387 */ /* 0x0009e80000100a00 */
[----:B------:R4:W-:Y:S01]  /*425b0*/  LDGSTS.E [R159+-0x5fc00], desc[UR32][R170.64], !P1 ;  /* 0xa0400000aa9f7fae */ /* 0x0009e2000c921860 */
[----:B--2---:R-:W-:-:S04]  /*425c0*/  IMAD.WIDE R168, R252, 0x4, R236 ;  /* 0x00000004fca87825 */ /* 0x004fc800078e02ec */
[C---:B------:R-:W-:Y:S01]  /*425d0*/  IMAD.WIDE R166, R252.reuse, 0x4, R238 ;  /* 0x00000004fca67825 */ /* 0x040fe200078e02ee */
[----:B------:R1:W-:Y:S04]  /*425e0*/  STL.64 [R1+0x22e8], R168 ;  /* 0x0022e8a801007387 */ /* 0x0003e80000100a00 */
[----:B------:R2:W-:Y:S01]  /*425f0*/  STL.64 [R1+0x22e0], R166 ;  /* 0x0022e0a601007387 */ /* 0x0005e20000100a00 */
[----:B------:R-:W-:-:S03]  /*42600*/  IMAD.WIDE R164, R252, 0x4, R248 ;  /* 0x00000004fca47825 */ /* 0x000fc600078e02f8 */
[----:B------:R-:W3:Y:S04]  /*42610*/  LDL.LU.64 R244, [R1+0xb38] ;  /* 0x000b380001f47983 */ /* 0x000ee80000300a00 */
[----:B------:R2:W-:Y:S04]  /*42620*/  STL.64 [R1+0x22d8], R164 ;  /* 0x0022d8a401007387 */ /* 0x0005e80000100a00 */
[----:B------:R1:W-:Y:S04]  /*42630*/  LDGSTS.E [R158+-0x5fb00], desc[UR32][R168.64], !P1 ;  /* 0xa0500000a89e7fae */ /* 0x0003e8000c921860 */
[----:B------:R-:W3:Y:S04]  /*42640*/  LDL.LU.64 R236, [R1+0xb30] ;  /* 0x000b300001ec7983 */ /* 0x000ee80000300a00 */
[----:B------:R-:W3:Y:S04]  /*42650*/  LDL.LU.64 R238, [R1+0xb28] ;  /* 0x000b280001ee7983 */ /* 0x000ee80000300a00 */
[----:B------:R2:W-:Y:S04]  /*42660*/  LDGSTS.E [R157+-0x5fa00], desc[UR32][R166.64], !P1 ;  /* 0xa0600000a69d7fae */ /* 0x0005e8000c921860 */
[----:B------:R-:W3:Y:S04]  /*42670*/  LDL.LU.64 R248, [R1+0xb20] ;  /* 0x000b200001f87983 */ /* 0x000ee80000300a00 */
[----:B------:R2:W-:Y:S01]  /*42680*/  LDGSTS.E [R156+-0x5f900], desc[UR32][R164.64], !P1 ;  /* 0xa0700000a49c7fae */ /* 0x0005e2000c921860 */
[----:B----4-:R-:W-:-:S04]  /*42690*/  IMAD.WIDE R170, R252, 0x4, R234 ;  /* 0x00000004fcaa7825 */ /* 0x010fc800078e02ea */
[C---:B-1----:R-:W-:Y:S01]  /*426a0*/  IMAD.WIDE R168, R252.reuse, 0x4, R242 ;  /* 0x00000004fca87825 */ /* 0x042fe200078e02f2 */
[----:B------:R3:W-:Y:S03]  /*426b0*/  STL.64 [R1+0x22d0], R170 ;  /* 0x0022d0aa01007387 */ /* 0x0007e60000100a00 */
[C---:B--2---:R-:W-:Y:S01]  /*426c0*/  IMAD.WIDE R166, R252.reuse, 0x4, R250 ;  /* 0x00000004fca67825 */ /* 0x044fe200078e02fa */
        /* <DEDUP_REMOVED lines=8> */
[----:B------:R-:W-:-:S02]  /*42750*/  VIADD R160, R163, 0xffffff7a ;  /* 0xffffff7aa3a07836 */ /* 0x000fc40000000000 */
[----:B------:R-:W4:Y:S03]  /*42760*/  LDC R163, c[0x0][0x230] ;  /* 0x00008c00ffa37b82 */ /* 0x000f260000000800 */
[----:B------:R-:W-:Y:S01]  /*42770*/  ISETP.GE.U32.AND P0, PT, R160, 0x7ffffefb, PT ;  /* 0x7ffffefba000780c */ /* 0x000fe20003f06070 */
[----:B------:R-:W-:-:S04]  /*42780*/  VIADD R160, R162, 0xffffff76 ;  /* 0xffffff76a2a07836 */ /* 0x000fc80000000000 */
[----:B------:R-:W4:Y:S01]  /*42790*/  LDC R162, c[0x0][0x230] ;  /* 0x00008c00ffa27b82 */ /* 0x000f220000000800 */
[----:B------:R-:W-:-:S07]  /*427a0*/  ISETP.GE.U32.AND P1, PT, R160, 0x7ffffef7, PT ;  /* 0x7ffffef7a000780c */ /* 0x000fce0003f26070 */
[----:B------:R3:W-:Y:S04]  /*427b0*/  LDGSTS.E [R159+-0x5ec00], desc[UR32][R170.64], !P0 ;  /* 0xa1400000aa9f7fae */ /* 0x0007e8000c121860 */
[----:B------:R1:W-:Y:S04]  /*427c0*/  LDGSTS.E [R158+-0x5eb00], desc[UR32][R168.64], !P0 ;  /* 0xa1500000a89e7fae */ /* 0x0003e8000c121860 */
[----:B------:R2:W-:Y:S04]  /*427d0*/  LDGSTS.E [R157+-0x5ea00], desc[UR32][R166.64], !P0 ;  /* 0xa1600000a69d7fae */ /* 0x0005e8000c121860 */
[----:B------:R2:W-:Y:S01]  /*427e0*/  LDGSTS.E [R156+-0x5e900], desc[UR32][R164.64], !P0 ;  /* 0xa1700000a49c7fae */ /* 0x0005e2000c121860 */
[----:B---3--:R-:W-:-:S05]  /*427f0*/  IMAD.WIDE R170, R252, 0x4, R244 ;  /* 0x00000004fcaa7825 */ /* 0x008fca00078e02f4 */
[----:B------:R4:W-:Y:S04]  /*42800*/  STL.64 [R1+0x22b0], R170 ;  /* 0x0022b0aa01007387 */ /* 0x0009e80000100a00 */
[----:B------:R4:W-:Y:S01]  /*42810*/  LDGSTS.E [R159+-0x5dc00], desc[UR32][R170.64], !P1 ;  /* 0xa2400000aa9f7fae */ /* 0x0009e2000c921860 */
[----:B-1----:R-:W-:-:S04]  /*42820*/  IMAD.WIDE R168, R252, 0x4, R236 ;  /* 0x00000004fca87825 */ /* 0x002fc800078e02ec */
[C---:B--2---:R-:W-:Y:S01]  /*42830*/  IMAD.WIDE R166, R252.reuse, 0x4, R238 ;  /* 0x00000004fca67825 */ /* 0x044fe200078e02ee */
        /* <DEDUP_REMOVED lines=61> */
[----:B------:R-:W-:-:S02]  /*42c10*/  IADD3 R160, R162, -0x96, RZ ;  /* 0xffffff6aa2a07810 */ /* 0x000fc40007ffe0ff */
[----:B------:R-:W4:Y:S02]  /*42c20*/  LDC R162, c[0x0][0x230] ;  /* 0x00008c00ffa27b82 */ /* 0x000f240000000800 */
[----:B------:R-:W-:Y:S01]  /*42c30*/  ISETP.GE.U32.AND P0, PT, R160, 0x7ffffeeb, PT ;  /* 0x7ffffeeba000780c */ /* 0x000fe20003f06070 */
[----:B------:R-:W-:-:S05]  /*42c40*/  VIADD R160, R161, 0xffffff66 ;  /* 0xffffff66a1a07836 */ /* 0x000fca0000000000 */
[----:B------:R-:W-:-:S07]  /*42c50*/  ISETP.GE.U32.AND P1, PT, R160, 0x7ffffee7, PT ;  /* 0x7ffffee7a000780c */ /* 0x000fce0003f26070 */
[----:B------:R3:W-:Y:S01]  /*42c60*/  LDGSTS.E [R159+-0x5ac00], desc[UR32][R170.64], !P0 ;  /* 0xa5400000aa9f7fae */ /* 0x0007e2000c121860 */
[----:B------:R-:W4:Y:S03]  /*42c70*/  LDC R161, c[0x0][0x230] ;  /* 0x00008c00ffa17b82 */ /* 0x000f260000000800 */
        /* <DEDUP_REMOVED lines=497> */
[C---:B-1----:R-:W-:Y:S01]  /*44b90*/  VIADD R159, R3.reuse, 0x100000 ;  /* 0x00100000039f7836 */ /* 0x042fe20000000000 */
[C---:B--2---:R-:W-:Y:S01]  /*44ba0*/  IADD3 R158, R3.reuse, 0x100000, RZ ;  /* 0x00100000039e7810 */ /* 0x044fe20007ffe0ff */
[----:B------:R-:W-:-:S02]  /*44bb0*/  VIADD R157, R3, 0x100000 ;  /* 0x00100000039d7836 */ /* 0x000fc40000000000 */
[----:B------:R-:W-:Y:S02]  /*44bc0*/  VIADD R156, R3, 0x100000 ;  /* 0x00100000039c7836 */ /* 0x000fe40000000000 */
[----:B---3--:R-:W-:-:S05]  /*44bd0*/  IMAD.WIDE R170, R252, 0x4, R244 ;  /* 0x00000004fcaa7825 */ /* 0x008fca00078e02f4 */
[----:B------:R4:W-:Y:S04]  /*44be0*/  STL.64 [R1+0x1250], R170 ;  /* 0x001250aa01007387 */ /* 0x0009e80000100a00 */
[----:B------:R4:W-:Y:S01]  /*44bf0*/  LDGSTS.E [R159+-0x5f800], desc[UR32][R170.64], !P1 ;  /* 0xa0800000aa9f7fae */ /* 0x0009e2000c921860 */
[----:B------:R-:W-:-:S04]  /*44c00*/  IMAD.WIDE R168, R252, 0x4, R236 ;  /* 0x00000004fca87825 */ /* 0x000fc800078e02ec */
        /* <DEDUP_REMOVED lines=238> */
[----:B------:R2:W-:Y:S04]  /*45af0*/  LDGSTS.E [R156+-0x53500], desc[UR32][R164.64], !P1 ;  /* 0xacb00000a49c7fae */ /* 0x0005e8000c921860 */
[----:B------:R-:W3:Y:S01]  /*45b00*/  LDL.LU.64 R248, [R1+0x168] ;  /* 0x0001680001f87983 */ /* 0x000ee20000300a00 */
        /* <DEDUP_REMOVED lines=28> */
[----:B------:R2:W-:Y:S04]  /*45cd0*/  STL.64 [R1+0xdf0], R166 ;  /* 0x000df0a601007387 */ /* 0x0005e80000100a00 */
[----:B------:R1:W-:Y:S01]  /*45ce0*/  LDGSTS.E [R158+-0x51700], desc[UR32][R168.64], !P1 ;  /* 0xae900000a89e7fae */ /* 0x0003e2000c921860 */
[----:B------:R-:W-:-:S03]  /*45cf0*/  IMAD.WIDE R164, R252, 0x4, R248 ;  /* 0x00000004fca47825 */ /* 0x000fc600078e02f8 */
[----:B------:R2:W-:Y:S04]  /*45d00*/  LDGSTS.E [R157+-0x51600], desc[UR32][R166.64], !P1 ;  /* 0xaea00000a69d7fae */ /* 0x0005e8000c921860 */
[----:B------:R-:W3:Y:S04]  /*45d10*/  LDL.LU.64 R248, [R1+0xe0] ;  /* 0x0000e00001f87983 */ /* 0x000ee80000300a00 */
[----:B------:R2:W-:Y:S04]  /*45d20*/  STL.64 [R1+0xdd8], R164 ;  /* 0x000dd8a401007387 */ /* 0x0005e80000100a00 */
[----:B------:R-:W3:Y:S04]  /*45d30*/  LDL.LU.64 R244, [R1+0xd8] ;  /* 0x0000d80001f47983 */ /* 0x000ee80000300a00 */
[----:B------:R-:W3:Y:S04]  /*45d40*/  LDL.LU.64 R236, [R1+0xd0] ;  /* 0x0000d00001ec7983 */ /* 0x000ee80000300a00 */
[----:B------:R-:W3:Y:S04]  /*45d50*/  LDL.LU.64 R238, [R1+0xc8] ;  /* 0x0000c80001ee7983 */ /* 0x000ee80000300a00 */
[----:B------:R2:W-:Y:S01]  /*45d60*/  LDGSTS.E [R156+-0x51500], desc[UR32][R164.64], !P1 ;  /* 0xaeb00000a49c7fae */ /* 0x0005e2000c921860 */
[----:B----4-:R-:W-:-:S05]  /*45d70*/  IMAD.WIDE R170, R252, 0x4, R234 ;  /* 0x00000004fcaa7825 */ /* 0x010fca00078e02ea */
[----:B------:R3:W-:Y:S01]  /*45d80*/  STL.64 [R1+0xdd0], R170 ;  /* 0x000dd0aa01007387 */ /* 0x0007e20000100a00 */
[----:B-1----:R-:W-:-:S03]  /*45d90*/  IMAD.WIDE R168, R252, 0x4, R242 ;  /* 0x00000004fca87825 */ /* 0x002fc600078e02f2 */
[----:B------:R-:W4:Y:S01]  /*45da0*/  LDL.LU.64 R234, [R1+0x738] ;  /* 0x0007380001ea7983 */ /* 0x000f220000300a00 */
[----:B--2---:R-:W-:-:S03]  /*45db0*/  IMAD.WIDE R166, R252, 0x4, R250 ;  /* 0x00000004fca67825 */ /* 0x004fc600078e02fa */
[----:B------:R1:W-:Y:S04]  /*45dc0*/  STL.64 [R1+0xdb8], R168 ;  /* 0x000db8a801007387 */ /* 0x0003e80000100a00 */
[----:B------:R-:W2:Y:S04]  /*45dd0*/  LDL.LU.64 R242, [R1+0x20] ;  /* 0x0000200001f27983 */ /* 0x000ea80000300a00 */
[----:B------:R1:W-:Y:S04]  /*45de0*/  STL.64 [R1+0xdb0], R166 ;  /* 0x000db0a601007387 */ /* 0x0003e80000100a00 */
[----:B------:R-:W2:Y:S01]  /*45df0*/  LDL.LU.64 R250, [R1+0x740] ;  /* 0x0007400001fa7983 */ /* 0x000ea20000300a00 */
[----:B------:R-:W-:-:S03]  /*45e00*/  IMAD.WIDE R164, R252, 0x4, R246 ;  /* 0x00000004fca47825 */ /* 0x000fc600078e02f6 */
[----:B------:R-:W2:Y:S01]  /*45e10*/  LDL.LU.64 R246, [R1+0x18] ;  /* 0x0000180001f67983 */ /* 0x000ea20000300a00 */
[----:B------:R-:W-:Y:S02]  /*45e20*/  VIADD R160, R162, 0xffffff41 ;  /* 0xffffff41a2a07836 */ /* 0x000fe40000000000 */
[----:B------:R-:W2:Y:S03]  /*45e30*/  LDC R162, c[0x0][0x230] ;  /* 0x00008c00ffa27b82 */ /* 0x000ea60000000800 */
[----:B------:R-:W-:Y:S01]  /*45e40*/  ISETP.GE.U32.AND P0, PT, R160, 0x7ffffec2, PT ;  /* 0x7ffffec2a000780c */ /* 0x000fe20003f06070 */
[----:B------:R-:W-:Y:S01]  /*45e50*/  VIADD R160, R161, 0xffffff3d ;  /* 0xffffff3da1a07836 */ /* 0x000fe20000000000 */
[----:B------:R1:W-:Y:S03]  /*45e60*/  STL.64 [R1+0xd78], R164 ;  /* 0x000d78a401007387 */ /* 0x0003e60000100a00 */
[----:B------:R-:W2:Y:S01]  /*45e70*/  LDC R161, c[0x0][0x230] ;  /* 0x00008c00ffa17b82 */ /* 0x000ea20000000800 */
[----:B------:R-:W-:-:S07]  /*45e80*/  ISETP.GE.U32.AND P1, PT, R160, 0x7ffffebe, PT ;  /* 0x7ffffebea000780c */ /* 0x000fce0003f26070 */
[----:B------:R3:W-:Y:S04]  /*45e90*/  LDGSTS.E [R159+-0x50800], desc[UR32][R170.64], !P0 ;  /* 0xaf800000aa9f7fae */ /* 0x0007e8000c121860 */
[----:B------:R1:W-:Y:S04]  /*45ea0*/  LDGSTS.E [R158+-0x50700], desc[UR32][R168.64], !P0 ;  /* 0xaf900000a89e7fae */ /* 0x0003e8000c121860 */
[----:B------:R1:W-:Y:S04]  /*45eb0*/  LDGSTS.E [R157+-0x50600], desc[UR32][R166.64], !P0 ;  /* 0xafa00000a69d7fae */ /* 0x0003e8000c121860 */
[----:B------:R1:W-:Y:S01]  /*45ec0*/  LDGSTS.E [R156+-0x50500], desc[UR32][R164.64], !P0 ;  /* 0xafb00000a49c7fae */ /* 0x0003e2000c121860 */
[----:B---3--:R-:W-:-:S03]  /*45ed0*/  IMAD.WIDE R170, R252, 0x4, R248 ;  /* 0x00000004fcaa7825 */ /* 0x008fc600078e02f8 */
[----:B------:R-:W3:Y:S01]  /*45ee0*/  LDL.LU.64 R248, [R1+0x748] ;  /* 0x0007480001f87983 */ /* 0x000ee20000300a00 */
[----:B-1----:R-:W-:-:S03]  /*45ef0*/  IMAD.WIDE R168, R252, 0x4, R244 ;  /* 0x00000004fca87825 */ /* 0x002fc600078e02f4 */
[----:B------:R4:W-:Y:S01]  /*45f00*/  STL.64 [R1+0xd70], R170 ;  /* 0x000d70aa01007387 */ /* 0x0009e20000100a00 */
[----:B------:R-:W-:-:S03]  /*45f10*/  IMAD.WIDE R166, R252, 0x4, R236 ;  /* 0x00000004fca67825 */ /* 0x000fc600078e02ec */
[----:B------:R4:W-:Y:S01]  /*45f20*/  LDGSTS.E [R159+-0x4f800], desc[UR32][R170.64], !P1 ;  /* 0xb0800000aa9f7fae */ /* 0x0009e2000c921860 */
[----:B------:R-:W-:-:S03]  /*45f30*/  IMAD.WIDE R164, R252, 0x4, R238 ;  /* 0x00000004fca47825 */ /* 0x000fc600078e02ee */
[----:B------:R2:W-:Y:S04]  /*45f40*/  STL.64 [R1+0xc38], R168 ;  /* 0x000c38a801007387 */ /* 0x0005e80000100a00 */
[----:B------:R2:W-:Y:S04]  /*45f50*/  LDGSTS.E [R158+-0x4f700], desc[UR32][R168.64], !P1 ;  /* 0xb0900000a89e7fae */ /* 0x0005e8000c921860 */
[----:B------:R1:W-:Y:S04]  /*45f60*/  STL.64 [R1+0xc30], R166 ;  /* 0x000c30a601007387 */ /* 0x0003e80000100a00 */
[----:B------:R1:W-:Y:S04]  /*45f70*/  LDGSTS.E [R157+-0x4f600], desc[UR32][R166.64], !P1 ;  /* 0xb0a00000a69d7fae */ /* 0x0003e8000c921860 */
[----:B------:R1:W-:Y:S04]  /*45f80*/  STL.64 [R1+0xc18], R164 ;  /* 0x000c18a401007387 */ /* 0x0003e80000100a00 */
[----:B------:R1:W-:Y:S01]  /*45f90*/  LDGSTS.E [R156+-0x4f500], desc[UR32][R164.64], !P1 ;  /* 0xb0b00000a49c7fae */ /* 0x0003e2000c921860 */
[----:B----4-:R-:W-:-:S04]  /*45fa0*/  IMAD.WIDE R170, R252, 0x4, R234 ;  /* 0x00000004fcaa7825 */ /* 0x010fc800078e02ea */
[C---:B--2---:R-:W-:Y:S01]  /*45fb0*/  IMAD.WIDE R168, R252.reuse, 0x4, R242 ;  /* 0x00000004fca87825 */ /* 0x044fe200078e02f2 */
[----:B------:R-:W-:Y:S03]  /*45fc0*/  STL.64 [R1+0xc10], R170 ;  /* 0x000c10aa01007387 */ /* 0x000fe60000100a00 */
[C---:B-1----:R-:W-:Y:S01]  /*45fd0*/  IMAD.WIDE R166, R252.reuse, 0x4, R250 ;  /* 0x00000004fca67825 */ /* 0x042fe200078e02fa */
[----:B------:R-:W-:Y:S03]  /*45fe0*/  STL.64 [R1+0xbf8], R168 ;  /* 0x000bf8a801007387 */ /* 0x000fe60000100a00 */
[C---:B------:R-:W-:Y:S01]  /*45ff0*/  IMAD.WIDE R164, R252.reuse, 0x4, R246 ;  /* 0x00000004fca47825 */ /* 0x040fe200078e02f6 */
[----:B------:R-:W-:Y:S04]  /*46000*/  STL.64 [R1+0xbf0], R166 ;  /* 0x000bf0a601007387 */ /* 0x000fe80000100a00 */
[----:B------:R-:W2:Y:S01]  /*46010*/  LDL.LU.64 R246, [R1+0x768] ;  /* 0x0007680001f67983 */ /* 0x000ea20000300a00 */
[----:B------:R-:W-:Y:S01]  /*46020*/  IADD3 R160, R163, -0xc7, RZ ;  /* 0xffffff39a3a07810 */ /* 0x000fe20007ffe0ff */
[----:B------:R-:W-:Y:S01]  /*46030*/  IMAD.WIDE R152, R252, 0x4, R152 ;  /* 0x00000004fc987825 */ /* 0x000fe200078e0298 */
[----:B------:R-:W1:Y:S02]  /*46040*/  LDC R163, c[0x0][0x230] ;  /* 0x00008c00ffa37b82 */ /* 0x000e640000000800 */
[----:B------:R-:W-:Y:S01]  /*46050*/  ISETP.GE.U32.AND P0, PT, R160, 0x7ffffeba, PT ;  /* 0x7ffffebaa000780c */ /* 0x000fe20003f06070 */
[----:B------:R-:W-:Y:S01]  /*46060*/  VIADD R160, R162, 0xffffff35 ;  /* 0xffffff35a2a07836 */ /* 0x000fe20000000000 */
[----:B------:R4:W-:Y:S04]  /*46070*/  STL.64 [R1+0xbd8], R164 ;  /* 0x000bd8a401007387 */ /* 0x0009e80000100a00 */
[----:B------:R-:W-:Y:S01]  /*46080*/  ISETP.GE.U32.AND P1, PT, R160, 0x7ffffeb6, PT ;  /* 0x7ffffeb6a000780c */ /* 0x000fe20003f26070 */
[----:B------:R-:W2:Y:S01]  /*46090*/  LDL.LU.64 R250, [R1+0x778] ;  /* 0x0007780001fa7983 */ /* 0x000ea20000300a00 */
[----:B------:R-:W-:Y:S01]  /*460a0*/  IMAD.WIDE R150, R252, 0x4, R150 ;  /* 0x00000004fc967825 */ /* 0x000fe200078e0296 */
[----:B------:R-:W1:Y:S04]  /*460b0*/  LDC R160, c[0x0][0x230] ;  /* 0x00008c00ffa07b82 */ /* 0x000e680000000800 */
[----:B------:R4:W-:Y:S04]  /*460c0*/  LDGSTS.E [R159+-0x4e800], desc[UR32][R170.64], !P0 ;  /* 0xb1800000aa9f7fae */ /* 0x0009e8000c121860 */
[----:B------:R-:W-:Y:S04]  /*460d0*/  LDGSTS.E [R158+-0x4e700], desc[UR32][R168.64], !P0 ;  /* 0xb1900000a89e7fae */ /* 0x000fe8000c121860 */
[----:B------:R-:W-:Y:S04]  /*460e0*/  LDGSTS.E [R157+-0x4e600], desc[UR32][R166.64], !P0 ;  /* 0xb1a00000a69d7fae */ /* 0x000fe8000c121860 */
[----:B------:R4:W-:Y:S02]  /*460f0*/  LDGSTS.E [R156+-0x4e500], desc[UR32][R164.64], !P0 ;  /* 0xb1b00000a49c7fae */ /* 0x0009e4000c121860 */
[----:B----4-:R-:W-:-:S02]  /*46100*/  VIADD R159, R161, 0xffffff31 ;  /* 0xffffff31a19f7836 */ /* 0x010fc40000000000 */
[----:B------:R-:W-:-:S04]  /*46110*/  IMAD.WIDE R148, R252, 0x4, R148 ;  /* 0x00000004fc947825 */ /* 0x000fc800078e0294 */
[----:B------:R-:W-:Y:S01]  /*46120*/  IMAD.WIDE R164, R252, 0x4, R154 ;  /* 0x00000004fca47825 */ /* 0x000fe200078e029a */
[----:B------:R-:W-:-:S03]  /*46130*/  ISETP.GE.U32.AND P0, PT, R159, 0x7ffffeb2, PT ;  /* 0x7ffffeb29f00780c */ /* 0x000fc60003f06070 */
[----:B---3--:R-:W-:-:S05]  /*46140*/  IMAD.WIDE R166, R252, 0x4, R248 ;  /* 0x00000004fca67825 */ /* 0x008fca00078e02f8 */
[----:B------:R-:W-:Y:S04]  /*46150*/  STL.64 [R1+0xbd0], R166 ;  /* 0x000bd0a601007387 */ /* 0x000fe80000100a00 */
[----:B------:R-:W-:Y:S04]  /*46160*/  STL.64 [R1+0xb98], R164 ;  /* 0x000b98a401007387 */ /* 0x000fe80000100a00 */
[----:B------:R-:W3:Y:S04]  /*46170*/  LDL.LU.64 R248, [R1+0x780] ;  /* 0x0007800001f87983 */ /* 0x000ee80000300a00 */
[----:B------:R4:W-:Y:S04]  /*46180*/  LDGSTS.E [R158+-0x4d800], desc[UR32][R166.64], !P1 ;  /* 0xb2800000a69e7fae */ /* 0x0009e8000c921860 */
[----:B------:R1:W-:Y:S04]  /*46190*/  STL.64 [R1+0xb90], R152 ;  /* 0x000b909801007387 */ /* 0x0003e80000100a00 */
[----:B------:R-:W-:Y:S01]  /*461a0*/  LDGSTS.E [R157+-0x4d700], desc[UR32][R164.64], !P1 ;  /* 0xb2900000a49d7fae */ /* 0x000fe2000c921860 */
[----:B----4-:R-:W-:-:S03]  /*461b0*/  IMAD.WIDE R158, R252, 0x4, R146 ;  /* 0x00000004fc9e7825 */ /* 0x010fc600078e0292 */
[----:B------:R4:W-:Y:S04]  /*461c0*/  STL.64 [R1+0xb78], R150 ;  /* 0x000b789601007387 */ /* 0x0009e80000100a00 */
[----:B------:R2:W-:Y:S04]  /*461d0*/  LDGSTS.E [R156+-0x4d600], desc[UR32][R152.64], !P1 ;  /* 0xb2a00000989c7fae */ /* 0x0005e8000c921860 */
[----:B------:R4:W-:Y:S04]  /*461e0*/  STL.64 [R1+0xb70], R148 ;  /* 0x000b709401007387 */ /* 0x0009e80000100a00 */
[----:B------:R-:W-:Y:S01]  /*461f0*/  STL.64 [R1+0xb40], R158 ;  /* 0x000b409e01007387 */ /* 0x000fe20000100a00 */
[----:B--2---:R-:W-:-:S03]  /*46200*/  IMAD.WIDE R156, R252, 0x4, R246 ;  /* 0x00000004fc9c7825 */ /* 0x004fc600078e02f6 */
[----:B------:R-:W2:Y:S01]  /*46210*/  LDL.LU.64 R246, [R1+0x790] ;  /* 0x0007900001f67983 */ /* 0x000ea20000300a00 */
[C---:B------:R-:W-:Y:S02]  /*46220*/  VIADD R154, R3.reuse, 0x100000 ;  /* 0x00100000039a7836 */ /* 0x040fe40000000000 */
[----:B-1----:R-:W-:-:S03]  /*46230*/  VIADD R152, R3, 0x100000 ;  /* 0x0010000003987836 */ /* 0x002fc60000000000 */
[----:B------:R4:W-:Y:S01]  /*46240*/  LDGSTS.E [R154+-0x4d500], desc[UR32][R150.64], !P1 ;  /* 0xb2b00000969a7fae */ /* 0x0009e2000c921860 */
[----:B------:R-:W-:-:S03]  /*46250*/  IMAD.WIDE R144, R252, 0x4, R144 ;  /* 0x00000004fc907825 */ /* 0x000fc600078e0290 */
[----:B------:R1:W-:Y:S01]  /*46260*/  LDGSTS.E [R152+-0x4c800], desc[UR32][R148.64], !P0 ;  /* 0xb380000094987fae */ /* 0x0003e2000c121860 */
[----:B------:R-:W-:Y:S02]  /*46270*/  VIADD R146, R3, 0x100000 ;  /* 0x0010000003927836 */ /* 0x000fe40000000000 */
[----:B------:R-:W-:Y:S01]  /*46280*/  VIADD R153, R163, 0xffffff2d ;  /* 0xffffff2da3997836 */ /* 0x000fe20000000000 */
[C---:B----4-:R-:W-:Y:S01]  /*46290*/  IADD3 R151, R3.reuse, 0x100000, RZ ;  /* 0x0010000003977810 */ /* 0x050fe20007ffe0ff */
[----:B------:R-:W-:Y:S01]  /*462a0*/  VIADD R150, R3, 0x100000 ;  /* 0x0010000003967836 */ /* 0x000fe20000000000 */
[----:B------:R-:W-:Y:S02]  /*462b0*/  STL.64 [R1+0xb28], R144 ;  /* 0x000b289001007387 */ /* 0x000fe40000100a00 */
[----:B------:R-:W-:Y:S01]  /*462c0*/  ISETP.GE.U32.AND P1, PT, R153, 0x7ffffeae, PT ;  /* 0x7ffffeae9900780c */ /* 0x000fe20003f26070 */
[C---:B------:R-:W-:Y:S01]  /*462d0*/  IMAD.WIDE R140, R252.reuse, 0x4, R140 ;  /* 0x00000004fc8c7825 */ /* 0x040fe200078e028c */
[----:B------:R-:W4:Y:S01]  /*462e0*/  LDC R154, c[0x0][0x230] ;  /* 0x00008c00ff9a7b82 */ /* 0x000f220000000800 */
[----:B------:R-:W-:Y:S04]  /*462f0*/  LDGSTS.E [R151+-0x4c700], desc[UR32][R158.64], !P0 ;  /* 0xb39000009e977fae */ /* 0x000fe8000c121860 */
[----:B------:R-:W-:Y:S01]  /*46300*/  LDGSTS.E [R150+-0x4c600], desc[UR32][R144.64], !P0 ;  /* 0xb3a0000090967fae */ /* 0x000fe2000c121860 */
[----:B-1----:R-:W-:-:S02]  /*46310*/  IMAD.WIDE R152, R252, 0x4, R250 ;  /* 0x00000004fc987825 */ /* 0x002fc400078e02fa */
[----:B------:R-:W1:Y:S01]  /*46320*/  LDC R148, c[0x0][0x230] ;  /* 0x00008c00ff947b82 */ /* 0x000e620000000800 */
[----:B------:R4:W-:Y:S04]  /*46330*/  STL.64 [R1+0xb20], R156 ;  /* 0x000b209c01007387 */ /* 0x0009e80000100a00 */
[----:B------:R4:W-:Y:S02]  /*46340*/  LDGSTS.E [R146+-0x4c500], desc[UR32][R156.64], !P0 ;  /* 0xb3b000009c927fae */ /* 0x0009e4000c121860 */
[----:B----4-:R-:W-:-:S05]  /*46350*/  IMAD.WIDE R156, R252, 0x4, R142 ;  /* 0x00000004fc9c7825 */ /* 0x010fca00078e028e */
[----:B------:R-:W-:Y:S04]  /*46360*/  STL.64 [R1+0xb18], R156 ;  /* 0x000b189c01007387 */ /* 0x000fe80000100a00 */
[----:B------:R-:W-:Y:S04]  /*46370*/  STL.64 [R1+0xb10], R152 ;  /* 0x000b109801007387 */ /* 0x000fe80000100a00 */
[----:B------:R4:W-:Y:S04]  /*46380*/  STL.64 [R1+0xad8], R140 ;  /* 0x000ad88c01007387 */ /* 0x0009e80000100a00 */
[----:B------:R-:W4:Y:S01]  /*46390*/  LDL.LU.64 R250, [R1+0x7a0] ;  /* 0x0007a00001fa7983 */ /* 0x000f220000300a00 */
[----:B------:R-:W-:-:S02]  /*463a0*/  VIADD R147, R160, 0xffffff29 ;  /* 0xffffff29a0937836 */ /* 0x000fc40000000000 */
[C---:B------:R-:W-:Y:S01]  /*463b0*/  IMAD.WIDE R138, R252.reuse, 0x4, R138 ;  /* 0x00000004fc8a7825 */ /* 0x040fe200078e028a */
[----:B------:R2:W-:Y:S02]  /*463c0*/  LDGSTS.E [R146+-0x4b800], desc[UR32][R156.64], !P1 ;  /* 0xb48000009c927fae */ /* 0x0005e4000c921860 */
[----:B------:R-:W-:Y:S01]  /*463d0*/  ISETP.GE.U32.AND P0, PT, R147, 0x7ffffeaa, PT ;  /* 0x7ffffeaa9300780c */ /* 0x000fe20003f06070 */
[----:B---3--:R-:W-:-:S05]  /*463e0*/  IMAD.WIDE R150, R252, 0x4, R248 ;  /* 0x00000004fc967825 */ /* 0x008fca00078e02f8 */
[----:B------:R3:W-:Y:S04]  /*463f0*/  STL.64 [R1+0xad0], R150 ;  /* 0x000ad09601007387 */ /* 0x0007e80000100a00 */
[----:B------:R-:W3:Y:S04]  /*46400*/  LDL.LU.64 R248, [R1+0x7b0] ;  /* 0x0007b00001f87983 */ /* 0x000ee80000300a00 */
[----:B------:R1:W-:Y:S01]  /*46410*/  STL.64 [R1+0xab8], R138 ;  /* 0x000ab88a01007387 */ /* 0x0003e20000100a00 */
[----:B--2---:R-:W-:-:S03]  /*46420*/  IMAD.WIDE R146, R252, 0x4, R246 ;  /* 0x00000004fc927825 */ /* 0x004fc600078e02f6 */
[----:B------:R-:W2:Y:S01]  /*46430*/  LDL.LU.64 R246, [R1+0x7b8] ;  /* 0x0007b80001f67983 */ /* 0x000ea20000300a00 */
[C---:B------:R-:W-:Y:S01]  /*46440*/  VIADD R145, R3.reuse, 0x100000 ;  /* 0x0010000003917836 */ /* 0x040fe20000000000 */
[C---:B------:R-:W-:Y:S01]  /*46450*/  IADD3 R142, R3.reuse, 0x100000, RZ ;  /* 0x00100000038e7810 */ /* 0x040fe20007ffe0ff */
[----:B------:R-:W-:Y:S02]  /*46460*/  VIADD R144, R3, 0x100000 ;  /* 0x0010000003907836 */ /* 0x000fe40000000000 */
[----:B------:R-:W-:Y:S01]  /*46470*/  VIADD R143, R154, 0xffffff25 ;  /* 0xffffff259a8f7836 */ /* 0x000fe20000000000 */
[----:B------:R-:W-:Y:S04]  /*46480*/  LDGSTS.E [R145+-0x4b700], desc[UR32][R152.64], !P1 ;  /* 0xb490000098917fae */ /* 0x000fe8000c921860 */
[----:B------:R4:W-:Y:S04]  /*46490*/  LDGSTS.E [R144+-0x4b600], desc[UR32][R140.64], !P1 ;  /* 0xb4a000008c907fae */ /* 0x0009e8000c921860 */
[----:B------:R3:W-:Y:S01]  /*464a0*/  LDGSTS.E [R142+-0x4b500], desc[UR32][R150.64], !P1 ;  /* 0xb4b00000968e7fae */ /* 0x0007e2000c921860 */
[----:B------:R-:W-:Y:S01]  /*464b0*/  ISETP.GE.U32.AND P1, PT, R143, 0x7ffffea6, PT ;  /* 0x7ffffea68f00780c */ /* 0x000fe20003f26070 */
[----:B------:R-:W-:-:S02]  /*464c0*/  IMAD.WIDE R134, R252, 0x4, R134 ;  /* 0x00000004fc867825 */ /* 0x000fc400078e0286 */
[----:B------:R1:W-:Y:S02]  /*464d0*/  LDGSTS.E [R142+-0x4a800], desc[UR32][R138.64], !P0 ;  /* 0xb58000008a8e7fae */ /* 0x0003e4000c121860 */
[C---:B----4-:R-:W-:Y:S01]  /*464e0*/  VIADD R141, R3.reuse, 0x100000 ;  /* 0x00100000038d7836 */ /* 0x050fe20000000000 */
[----:B------:R-:W4:Y:S01]  /*464f0*/  LDC R144, c[0x0][0x230] ;  /* 0x00008c00ff907b82 */ /* 0x000f220000000800 */
[----:B------:R-:W-:Y:S02]  /*46500*/  VIADD R140, R3, 0x100000 ;  /* 0x00100000038c7836 */ /* 0x000fe40000000000 */
[----:B---3--:R-:W-:-:S04]  /*46510*/  IMAD.WIDE R150, R252, 0x4, R136 ;  /* 0x00000004fc967825 */ /* 0x008fc800078e0288 */
[----:B------:R-:W-:Y:S01]  /*46520*/  VIADD R136, R3, 0x100000 ;  /* 0x0010000003887836 */ /* 0x000fe20000000000 */
[----:B------:R-:W-:Y:S01]  /*46530*/  STL.64 [R1+0xab0], R150 ;  /* 0x000ab09601007387 */ /* 0x000fe20000100a00 */
[C---:B------:R-:W-:Y:S01]  /*46540*/  IMAD.WIDE R132, R252.reuse, 0x4, R132 ;  /* 0x00000004fc847825 */ /* 0x040fe200078e0284 */
[----:B-1----:R-:W1:Y:S02]  /*46550*/  LDC R138, c[0x0][0x230] ;  /* 0x00008c00ff8a7b82 */ /* 0x002e640000000800 */
[----:B------:R-:W-:Y:S01]  /*46560*/  LDGSTS.E [R141+-0x4a700], desc[UR32][R150.64], !P0 ;  /* 0xb5900000968d7fae */ /* 0x000fe2000c121860 */
[----:B------:R-:W-:-:S03]  /*46570*/  IMAD.WIDE R142, R252, 0x4, R130 ;  /* 0x00000004fc8e7825 */ /* 0x000fc600078e0282 */
[----:B------:R-:W-:Y:S01]  /*46580*/  STL.64 [R1+0xa98], R146 ;  /* 0x000a989201007387 */ /* 0x000fe20000100a00 */
[----:B------:R-:W-:-:S03]  /*46590*/  IMAD.WIDE R128, R252, 0x4, R128 ;  /* 0x00000004fc807825 */ /* 0x000fc600078e0280 */
[----:B------:R-:W-:Y:S01]  /*465a0*/  LDGSTS.E [R140+-0x4a600], desc[UR32][R146.64], !P0 ;  /* 0xb5a00000928c7fae */ /* 0x000fe2000c121860 */
[----:B------:R-:W-:-:S03]  /*465b0*/  VIADD R130, R3, 0x100000 ;  /* 0x0010000003827836 */ /* 0x000fc60000000000 */
[----:B------:R3:W-:Y:S04]  /*465c0*/  STL.64 [R1+0xa90], R134 ;  /* 0x000a908601007387 */ /* 0x0007e80000100a00 */
[----:B------:R3:W-:Y:S01]  /*465d0*/  LDGSTS.E [R136+-0x4a500], desc[UR32][R134.64], !P0 ;  /* 0xb5b0000086887fae */ /* 0x0007e2000c121860 */
[----:B------:R-:W-:-:S03]  /*465e0*/  VIADD R137, R148, 0xffffff21 ;  /* 0xffffff2194897836 */ /* 0x000fc60000000000 */
[----:B------:R4:W-:Y:S04]  /*465f0*/  STL.64 [R1+0xa70], R132 ;  /* 0x000a708401007387 */ /* 0x0009e80000100a00 */
[----:B------:R4:W-:Y:S01]  /*46600*/  LDGSTS.E [R136+-0x49800], desc[UR32][R132.64], !P1 ;  /* 0xb680000084887fae */ /* 0x0009e2000c921860 */
[C---:B---3--:R-:W-:Y:S01]  /*46610*/  IADD3 R135, R3.reuse, 0x100000, RZ ;  /* 0x0010000003877810 */ /* 0x048fe20007ffe0ff */
[----:B------:R-:W-:Y:S02]  /*46620*/  VIADD R134, R3, 0x100000 ;  /* 0x0010000003867836 */ /* 0x000fe40000000000 */
[----:B------:R-:W-:Y:S01]  /*46630*/  IMAD.WIDE R140, R252, 0x4, R250 ;  /* 0x00000004fc8c7825 */ /* 0x000fe200078e02fa */
[----:B------:R-:W-:Y:S01]  /*46640*/  STL.64 [R1+0xa10], R142 ;  /* 0x000a108e01007387 */ /* 0x000fe20000100a00 */
[----:B------:R-:W-:-:S03]  /*46650*/  ISETP.GE.U32.AND P0, PT, R137, 0x7ffffea2, PT ;  /* 0x7ffffea28900780c */ /* 0x000fc60003f06070 */
[----:B------:R-:W-:Y:S01]  /*46660*/  LDGSTS.E [R135+-0x49700], desc[UR32][R142.64], !P1 ;  /* 0xb69000008e877fae */ /* 0x000fe2000c921860 */
[----:B----4-:R-:W-:Y:S01]  /*46670*/  VIADD R131, R144, 0xffffff1d ;  /* 0xffffff1d90837836 */ /* 0x010fe20000000000 */
[----:B------:R-:W3:Y:S02]  /*46680*/  LDC R132, c[0x0][0x230] ;  /* 0x00008c00ff847b82 */ /* 0x000ee40000000800 */
[----:B------:R-:W-:Y:S04]  /*46690*/  STL.64 [R1+0x9d8], R128 ;  /* 0x0009d88001007387 */ /* 0x000fe80000100a00 */
[----:B------:R-:W-:Y:S04]  /*466a0*/  LDGSTS.E [R134+-0x49600], desc[UR32][R128.64], !P1 ;  /* 0xb6a0000080867fae */ /* 0x000fe8000c921860 */
[----:B------:R4:W-:Y:S04]  /*466b0*/  STL.64 [R1+0x9d0], R140 ;  /* 0x0009d08c01007387 */ /* 0x0009e80000100a00 */
[----:B------:R4:W-:Y:S02]  /*466c0*/  LDGSTS.E [R130+-0x49500], desc[UR32][R140.64], !P1 ;  /* 0xb6b000008c827fae */ /* 0x0009e4000c921860 */
[----:B----4-:R-:W-:-:S05]  /*466d0*/  IMAD.WIDE R140, R252, 0x4, R126 ;  /* 0x00000004fc8c7825 */ /* 0x010fca00078e027e */
[----:B------:R-:W-:Y:S01]  /*466e0*/  STL.64 [R1+0x9b8], R140 ;  /* 0x0009b88c01007387 */ /* 0x000fe20000100a00 */
[----:B------:R-:W-:-:S04]  /*466f0*/  IMAD.WIDE R136, R252, 0x4, R248 ;  /* 0x00000004fc887825 */ /* 0x000fc800078e02f8 */
[C---:B--2---:R-:W-:Y:S01]  /*46700*/  IMAD.WIDE R134, R252.reuse, 0x4, R246 ;  /* 0x00000004fc867825 */ /* 0x044fe200078e02f6 */
[----:B------:R-:W-:Y:S04]  /*46710*/  STL.64 [R1+0x958], R136 ;  /* 0x0009588801007387 */ /* 0x000fe80000100a00 */
[----:B------:R-:W2:Y:S01]  /*46720*/  LDL.LU.64 R246, [R1+0x7d0] ;  /* 0x0007d00001f67983 */ /* 0x000ea20000300a00 */
[----:B------:R-:W-:Y:S01]  /*46730*/  IMAD.WIDE R124, R252, 0x4, R124 ;  /* 0x00000004fc7c7825 */ /* 0x000fe200078e027c */
[----:B------:R-:W-:Y:S02]  /*46740*/  ISETP.GE.U32.AND P1, PT, R131, 0x7ffffe9e, PT ;  /* 0x7ffffe9e8300780c */ /* 0x000fe40003f26070 */
[----:B------:R4:W-:Y:S01]  /*46750*/  LDGSTS.E [R130+-0x48800], desc[UR32][R140.64], !P0 ;  /* 0xb78000008c827fae */ /* 0x0009e2000c121860 */
[----:B------:R-:W-:-:S02]  /*46760*/  VIADD R129, R3, 0x100000 ;  /* 0x0010000003817836 */ /* 0x000fc40000000000 */
[C---:B------:R-:W-:Y:S01]  /*46770*/  IMAD.WIDE R122, R252.reuse, 0x4, R122 ;  /* 0x00000004fc7a7825 */ /* 0x040fe200078e027a */
[----:B------:R1:W-:Y:S03]  /*46780*/  STL.64 [R1+0x8f8], R124 ;  /* 0x0008f87c01007387 */ /* 0x0003e60000100a00 */
[----:B------:R-:W-:Y:S01]  /*46790*/  VIADD R128, R3, 0x100000 ;  /* 0x0010000003807836 */ /* 0x000fe20000000000 */
[----:B------:R-:W-:Y:S01]  /*467a0*/  STL.64 [R1+0x8d8], R134 ;  /* 0x0008d88601007387 */ /* 0x000fe20000100a00 */
[----:B----4-:R-:W-:-:S03]  /*467b0*/  IMAD.WIDE R130, R252, 0x4, R120 ;  /* 0x00000004fc827825 */ /* 0x010fc600078e0278 */
[----:B------:R-:W4:Y:S01]  /*467c0*/  LDL.LU.64 R248, [R1+0x7d8] ;  /* 0x0007d80001f87983 */ /* 0x000f220000300a00 */
[----:B------:R-:W-:-:S03]  /*467d0*/  IADD3 R126, R3, 0x100000, RZ ;  /* 0x00100000037e7810 */ /* 0x000fc60007ffe0ff */
[----:B------:R-:W-:Y:S01]  /*467e0*/  LDGSTS.E [R129+-0x48700], desc[UR32][R136.64], !P0 ;  /* 0xb790000088817fae */ /* 0x000fe2000c121860 */
[----:B------:R-:W-:-:S03]  /*467f0*/  IMAD.WIDE R118, R252, 0x4, R118 ;  /* 0x00000004fc767825 */ /* 0x000fc600078e0276 */
[----:B------:R2:W-:Y:S04]  /*46800*/  STL.64 [R1+0x8b8], R122 ;  /* 0x0008b87a01007387 */ /* 0x0005e80000100a00 */
[----:B------:R1:W-:Y:S04]  /*46810*/  LDGSTS.E [R128+-0x48600], desc[UR32][R124.64], !P0 ;  /* 0xb7a000007c807fae */ /* 0x0003e8000c121860 */
[----:B------:R-:W-:Y:S04]  /*46820*/  STL.64 [R1+0x890], R130 ;  /* 0x0008908201007387 */ /* 0x000fe80000100a00 */
[----:B------:R-:W4:Y:S01]  /*46830*/  LDL.LU.64 R250, [R1+0x7e8] ;  /* 0x0007e80001fa7983 */ /* 0x000f220000300a00 */
[----:B-1----:R-:W-:-:S03]  /*46840*/  VIADD R125, R3, 0x100000 ;  /* 0x00100000037d7836 */ /* 0x002fc60000000000 */
[----:B------:R-:W-:Y:S01]  /*46850*/  LDGSTS.E [R126+-0x48500], desc[UR32][R134.64], !P0 ;  /* 0xb7b00000867e7fae */ /* 0x000fe2000c121860 */
[----:B------:R-:W-:Y:S01]  /*46860*/  VIADD R124, R3, 0x100000 ;  /* 0x00100000037c7836 */ /* 0x000fe20000000000 */
[----:B------:R-:W1:Y:S01]  /*46870*/  LDC R128, c[0x0][0x230] ;  /* 0x00008c00ff807b82 */ /* 0x000e620000000800 */
[C---:B------:R-:W-:Y:S01]  /*46880*/  IMAD.WIDE R116, R252.reuse, 0x4, R116 ;  /* 0x00000004fc747825 */ /* 0x040fe200078e0274 */
[----:B------:R-:W-:Y:S03]  /*46890*/  LDGSTS.E [R126+-0x47800], desc[UR32][R122.64], !P1 ;  /* 0xb88000007a7e7fae */ /* 0x000fe6000c921860 */
[C---:B------:R-:W-:Y:S01]  /*468a0*/  IMAD.WIDE R114, R252.reuse, 0x4, R114 ;  /* 0x00000004fc727825 */ /* 0x040fe200078e0272 */
[----:B------:R-:W-:Y:S04]  /*468b0*/  LDGSTS.E [R125+-0x47700], desc[UR32][R130.64], !P1 ;  /* 0xb8900000827d7fae */ /* 0x000fe8000c921860 */
[----:B------:R3:W-:Y:S04]  /*468c0*/  LDGSTS.E [R124+-0x47600], desc[UR32][R118.64], !P1 ;  /* 0xb8a00000767c7fae */ /* 0x0007e8000c921860 */
[----:B------:R2:W-:Y:S04]  /*468d0*/  STL.64 [R1+0x878], R118 ;  /* 0x0008787601007387 */ /* 0x0005e80000100a00 */
[----:B------:R1:W-:Y:S01]  /*468e0*/  STL.64 [R1+0x870], R116 ;  /* 0x0008707401007387 */ /* 0x0003e20000100a00 */
[----:B---3--:R-:W-:-:S03]  /*468f0*/  IMAD.WIDE R124, R252, 0x4, R112 ;  /* 0x00000004fc7c7825 */ /* 0x008fc600078e0270 */
[----:B------:R3:W-:Y:S04]  /*46900*/  STL.64 [R1+0x838], R114 ;  /* 0x0008387201007387 */ /* 0x0007e80000100a00 */
[----:B------:R-:W-:Y:S01]  /*46910*/  STL.64 [R1+0x820], R124 ;  /* 0x0008207c01007387 */ /* 0x000fe20000100a00 */
[----:B--2---:R-:W-:-:S03]  /*46920*/  IMAD.WIDE R122, R252, 0x4, R246 ;  /* 0x00000004fc7a7825 */ /* 0x004fc600078e02f6 */
[----:B------:R-:W2:Y:S01]  /*46930*/  LDL.LU.64 R246, [R1+0x7f8] ;  /* 0x0007f80001f67983 */ /* 0x000ea20000300a00 */
[----:B------:R-:W-:Y:S02]  /*46940*/  VIADD R127, R138, 0xffffff19 ;  /* 0xffffff198a7f7836 */ /* 0x000fe40000000000 */
[----:B------:R-:W-:-:S03]  /*46950*/  VIADD R120, R3, 0x100000 ;  /* 0x0010000003787836 */ /* 0x000fc60000000000 */
[----:B------:R-:W-:Y:S01]  /*46960*/  ISETP.GE.U32.AND P0, PT, R127, 0x7ffffe9a, PT ;  /* 0x7ffffe9a7f00780c */ /* 0x000fe20003f06070 */
[----:B------:R-:W-:Y:S01]  /*46970*/  VIADD R119, R132, 0xffffff15 ;  /* 0xffffff1584777836 */ /* 0x000fe20000000000 */
[----:B------:R1:W-:Y:S01]  /*46980*/  LDGSTS.E [R120+-0x47500], desc[UR32][R116.64], !P1 ;  /* 0xb8b0000074787fae */ /* 0x0003e2000c921860 */
[----:B------:R-:W-:-:S03]  /*46990*/  IADD3 R118, R3, 0x100000, RZ ;  /* 0x0010000003767810 */ /* 0x000fc60007ffe0ff */
[----:B------:R-:W-:Y:S01]  /*469a0*/  ISETP.GE.U32.AND P1, PT, R119, 0x7ffffe96, PT ;  /* 0x7ffffe967700780c */ /* 0x000fe20003f26070 */
[C---:B------:R-:W-:Y:S02]  /*469b0*/  VIADD R112, R3.reuse, 0x100000 ;  /* 0x0010000003707836 */ /* 0x040fe40000000000 */
[C---:B------:R-:W-:Y:S01]  /*469c0*/  IMAD.WIDE R110, R252.reuse, 0x4, R110 ;  /* 0x00000004fc6e7825 */ /* 0x040fe200078e026e */
[----:B------:R4:W-:Y:S03]  /*469d0*/  STL.64 [R1+0x810], R122 ;  /* 0x0008107a01007387 */ /* 0x0009e60000100a00 */
[C---:B-1----:R-:W-:Y:S01]  /*469e0*/  VIADD R117, R3.reuse, 0x100000 ;  /* 0x0010000003757836 */ /* 0x042fe20000000000 */
[----:B------:R1:W-:Y:S01]  /*469f0*/  LDGSTS.E [R118+-0x46800], desc[UR32][R114.64], !P0 ;  /* 0xb980000072767fae */ /* 0x0003e2000c121860 */
[----:B------:R-:W-:Y:S01]  /*46a00*/  VIADD R116, R3, 0x100000 ;  /* 0x0010000003747836 */ /* 0x000fe20000000000 */
[----:B------:R-:W2:Y:S02]  /*46a10*/  LDC R120, c[0x0][0x230] ;  /* 0x00008c00ff787b82 */ /* 0x000ea40000000800 */
[----:B------:R-:W-:Y:S04]  /*46a20*/  LDGSTS.E [R117+-0x46700], desc[UR32][R124.64], !P0 ;  /* 0xb99000007c757fae */ /* 0x000fe8000c121860 */
[----:B------:R4:W-:Y:S01]  /*46a30*/  LDGSTS.E [R116+-0x46600], desc[UR32][R122.64], !P0 ;  /* 0xb9a000007a747fae */ /* 0x0009e2000c121860 */
[----:B-1----:R-:W-:-:S03]  /*46a40*/  IMAD.WIDE R118, R252, 0x4, R108 ;  /* 0x00000004fc767825 */ /* 0x002fc600078e026c */
[----:B------:R1:W-:Y:S01]  /*46a50*/  STL.64 [R1+0x7f0], R110 ;  /* 0x0007f06e01007387 */ /* 0x0003e20000100a00 */
[----:B---3--:R-:W3:Y:S03]  /*46a60*/  LDC R114, c[0x0][0x230] ;  /* 0x00008c00ff727b82 */ /* 0x008ee60000000800 */
[----:B------:R1:W-:Y:S01]  /*46a70*/  LDGSTS.E [R112+-0x46500], desc[UR32][R110.64], !P0 ;  /* 0xb9b000006e707fae */ /* 0x0003e2000c121860 */
[----:B----4-:R-:W-:-:S03]  /*46a80*/  IMAD.WIDE R122, R252, 0x4, R248 ;  /* 0x00000004fc7a7825 */ /* 0x010fc600078e02f8 */
[----:B------:R-:W4:Y:S01]  /*46a90*/  LDL.LU.64 R248, [R1+0x808] ;  /* 0x0008080001f87983 */ /* 0x000f220000300a00 */
[----:B------:R-:W-:-:S03]  /*46aa0*/  IMAD.WIDE R116, R252, 0x4, R250 ;  /* 0x00000004fc747825 */ /* 0x000fc600078e02fa */
[----:B------:R-:W-:Y:S01]  /*46ab0*/  STL.64 [R1+0x7c8], R122 ;  /* 0x0007c87a01007387 */ /* 0x000fe20000100a00 */
[C---:B-1----:R-:W-:Y:S01]  /*46ac0*/  VIADD R111, R3.reuse, 0x100000 ;  /* 0x00100000036f7836 */ /* 0x042fe20000000000 */
[----:B------:R-:W-:Y:S02]  /*46ad0*/  IADD3 R110, R3, 0x100000, RZ ;  /* 0x00100000036e7810 */ /* 0x000fe40007ffe0ff */
[----:B------:R-:W-:Y:S01]  /*46ae0*/  STL.64 [R1+0x7c0], R118 ;  /* 0x0007c07601007387 */ /* 0x000fe20000100a00 */
[----:B------:R-:W-:-:S03]  /*46af0*/  IMAD.WIDE R106, R252, 0x4, R106 ;  /* 0x00000004fc6a7825 */ /* 0x000fc600078e026a */
[----:B------:R-:W-:Y:S01]  /*46b00*/  LDGSTS.E [R112+-0x45800], desc[UR32][R122.64], !P1 ;  /* 0xba8000007a707fae */ /* 0x000fe2000c921860 */
[----:B------:R-:W-:-:S03]  /*46b10*/  VIADD R113, R128, 0xffffff11 ;  /* 0xffffff1180717836 */ /* 0x000fc60000000000 */
[----:B------:R1:W-:Y:S01]  /*46b20*/  STL.64 [R1+0x7a8], R116 ;  /* 0x0007a87401007387 */ /* 0x0003e20000100a00 */
[----:B------:R-:W-:-:S03]  /*46b30*/  IMAD.WIDE R104, R252, 0x4, R104 ;  /* 0x00000004fc687825 */ /* 0x000fc600078e0268 */
[----:B------:R-:W-:Y:S04]  /*46b40*/  LDGSTS.E [R111+-0x45700], desc[UR32][R118.64], !P1 ;  /* 0xba900000766f7fae */ /* 0x000fe8000c921860 */
[----:B------:R-:W4:Y:S04]  /*46b50*/  LDL.LU.64 R242, [R1+0x818] ;  /* 0x0008180001f27983 */ /* 0x000f280000300a00 */
[----:B------:R1:W-:Y:S01]  /*46b60*/  LDGSTS.E [R110+-0x45600], desc[UR32][R116.64], !P1 ;  /* 0xbaa00000746e7fae */ /* 0x0003e2000c921860 */
[----:B------:R-:W-:-:S03]  /*46b70*/  ISETP.GE.U32.AND P0, PT, R113, 0x7ffffe92, PT ;  /* 0x7ffffe927100780c */ /* 0x000fc60003f06070 */
[----:B------:R3:W-:Y:S04]  /*46b80*/  STL.64 [R1+0x7a0], R106 ;  /* 0x0007a06a01007387 */ /* 0x0007e80000100a00 */
[----:B------:R-:W4:Y:S01]  /*46b90*/  LDL.LU.64 R250, [R1+0x828] ;  /* 0x0008280001fa7983 */ /* 0x000f220000300a00 */
[----:B-1----:R-:W-:-:S03]  /*46ba0*/  IMAD.WIDE R116, R252, 0x4, R102 ;  /* 0x00000004fc747825 */ /* 0x002fc600078e0266 */
[----:B------:R1:W-:Y:S01]  /*46bb0*/  STL.64 [R1+0x778], R104 ;  /* 0x0007786801007387 */ /* 0x0003e20000100a00 */
[----:B------:R-:W4:Y:S03]  /*46bc0*/  LDC R110, c[0x0][0x230] ;  /* 0x00008c00ff6e7b82 */ /* 0x000f260000000800 */
[----:B------:R-:W-:Y:S01]  /*46bd0*/  STL.64 [R1+0x750], R116 ;  /* 0x0007507401007387 */ /* 0x000fe20000100a00 */
[----:B--2---:R-:W-:-:S03]  /*46be0*/  IMAD.WIDE R112, R252, 0x4, R246 ;  /* 0x00000004fc707825 */ /* 0x004fc600078e02f6 */
[----:B------:R-:W2:Y:S01]  /*46bf0*/  LDL.LU.64 R246, [R1+0x830] ;  /* 0x0008300001f67983 */ /* 0x000ea20000300a00 */
[----:B------:R-:W-:Y:S02]  /*46c00*/  VIADD R108, R3, 0x100000 ;  /* 0x00100000036c7836 */ /* 0x000fe40000000000 */
[----:B------:R-:W-:-:S03]  /*46c10*/  VIADD R109, R120, 0xffffff0d ;  /* 0xffffff0d786d7836 */ /* 0x000fc60000000000 */
[----:B------:R3:W-:Y:S02]  /*46c20*/  LDGSTS.E [R108+-0x45500], desc[UR32][R106.64], !P1 ;  /* 0xbab000006a6c7fae */ /* 0x0007e4000c921860 */
[----:B------:R-:W-:Y:S01]  /*46c30*/  ISETP.GE.U32.AND P1, PT, R109, 0x7ffffe8e, PT ;  /* 0x7ffffe8e6d00780c */ /* 0x000fe20003f26070 */
[----:B------:R-:W-:Y:S01]  /*46c40*/  VIADD R102, R3, 0x100000 ;  /* 0x0010000003667836 */ /* 0x000fe20000000000 */
[----:B------:R1:W-:Y:S01]  /*46c50*/  LDGSTS.E [R108+-0x44800], desc[UR32][R104.64], !P0 ;  /* 0xbb800000686c7fae */ /* 0x0003e2000c121860 */
[----:B------:R-:W-:-:S04]  /*46c60*/  IMAD.WIDE R100, R252, 0x4, R100 ;  /* 0x00000004fc647825 */ /* 0x000fc800078e0264 */
[C---:B---3--:R-:W-:Y:S02]  /*46c70*/  VIADD R107, R3.reuse, 0x100000 ;  /* 0x00100000036b7836 */ /* 0x048fe40000000000 */
[----:B------:R-:W-:Y:S01]  /*46c80*/  VIADD R106, R3, 0x100000 ;  /* 0x00100000036a7836 */ /* 0x000fe20000000000 */
[----:B------:R4:W-:Y:S01]  /*46c90*/  STL.64 [R1+0x738], R112 ;  /* 0x0007387001007387 */ /* 0x0009e20000100a00 */
[----:B-1----:R-:W-:-:S04]  /*46ca0*/  IMAD.WIDE R108, R252, 0x4, R98 ;  /* 0x00000004fc6c7825 */ /* 0x002fc800078e0262 */
[----:B------:R-:W-:Y:S01]  /*46cb0*/  IMAD.WIDE R96, R252, 0x4, R96 ;  /* 0x00000004fc607825 */ /* 0x000fe200078e0260 */
[----:B------:R-:W-:Y:S01]  /*46cc0*/  LDGSTS.E [R107+-0x44700], desc[UR32][R116.64], !P0 ;  /* 0xbb900000746b7fae */ /* 0x000fe2000c121860 */
[----:B------:R-:W-:Y:S01]  /*46cd0*/  IADD3 R103, R114, -0xf7, RZ ;  /* 0xffffff0972677810 */ /* 0x000fe20007ffe0ff */
[----:B------:R-:W1:Y:S02]  /*46ce0*/  LDC R104, c[0x0][0x230] ;  /* 0x00008c00ff687b82 */ /* 0x000e640000000800 */
[----:B------:R4:W-:Y:S01]  /*46cf0*/  LDGSTS.E [R106+-0x44600], desc[UR32][R112.64], !P0 ;  /* 0xbba00000706a7fae */ /* 0x0009e2000c121860 */
[----:B------:R-:W-:-:S03]  /*46d00*/  VIADD R98, R3, 0x100000 ;  /* 0x0010000003627836 */ /* 0x000fc60000000000 */
[----:B------:R3:W-:Y:S04]  /*46d10*/  STL.64 [R1+0x730], R100 ;  /* 0x0007306401007387 */ /* 0x0007e80000100a00 */
[----:B------:R3:W-:Y:S01]  /*46d20*/  LDGSTS.E [R102+-0x44500], desc[UR32][R100.64], !P0 ;  /* 0xbbb0000064667fae */ /* 0x0007e2000c121860 */
[----:B----4-:R-:W-:-:S03]  /*46d30*/  IMAD.WIDE R112, R252, 0x4, R248 ;  /* 0x00000004fc707825 */ /* 0x010fc600078e02f8 */
[----:B------:R-:W4:Y:S01]  /*46d40*/  LDL.LU.64 R248, [R1+0x840] ;  /* 0x0008400001f87983 */ /* 0x000f220000300a00 */
[C---:B---3--:R-:W-:Y:S02]  /*46d50*/  VIADD R101, R3.reuse, 0x100000 ;  /* 0x0010000003657836 */ /* 0x048fe40000000000 */
[----:B------:R-:W-:Y:S01]  /*46d60*/  VIADD R100, R3, 0x100000 ;  /* 0x0010000003647836 */ /* 0x000fe20000000000 */
[----:B------:R-:W-:Y:S04]  /*46d70*/  STL.64 [R1+0x718], R112 ;  /* 0x0007187001007387 */ /* 0x000fe80000100a00 */
[----:B------:R-:W-:Y:S04]  /*46d80*/  LDGSTS.E [R102+-0x43800], desc[UR32][R112.64], !P1 ;  /* 0xbc80000070667fae */ /* 0x000fe8000c921860 */
[----:B------:R3:W-:Y:S01]  /*46d90*/  STL.64 [R1+0x710], R108 ;  /* 0x0007106c01007387 */ /* 0x0007e20000100a00 */
[----:B------:R-:W-:-:S03]  /*46da0*/  IMAD.WIDE R106, R252, 0x4, R242 ;  /* 0x00000004fc6a7825 */ /* 0x000fc600078e02f2 */
[----:B------:R3:W-:Y:S01]  /*46db0*/  LDGSTS.E [R101+-0x43700], desc[UR32][R108.64], !P1 ;  /* 0xbc9000006c657fae */ /* 0x0007e2000c921860 */
[----:B------:R-:W-:-:S03]  /*46dc0*/  ISETP.GE.U32.AND P0, PT, R103, 0x7ffffe8a, PT ;  /* 0x7ffffe8a6700780c */ /* 0x000fc60003f06070 */
[----:B------:R1:W-:Y:S01]  /*46dd0*/  STL.64 [R1+0x6f8], R96 ;  /* 0x0006f86001007387 */ /* 0x0003e20000100a00 */
[----:B------:R-:W-:-:S03]  /*46de0*/  IMAD.WIDE R92, R252, 0x4, R92 ;  /* 0x00000004fc5c7825 */ /* 0x000fc600078e025c */
[----:B------:R1:W-:Y:S04]  /*46df0*/  LDGSTS.E [R100+-0x43600], desc[UR32][R96.64], !P1 ;  /* 0xbca0000060647fae */ /* 0x0003e8000c921860 */
[----:B------:R1:W-:Y:S01]  /*46e00*/  STL.64 [R1+0x6f0], R106 ;  /* 0x0006f06a01007387 */ /* 0x0003e20000100a00 */
[----:B---3--:R-:W-:-:S03]  /*46e10*/  IMAD.WIDE R108, R252, 0x4, R94 ;  /* 0x00000004fc6c7825 */ /* 0x008fc600078e025e */
[----:B------:R3:W-:Y:S04]  /*46e20*/  LDGSTS.E [R98+-0x43500], desc[UR32][R106.64], !P1 ;  /* 0xbcb000006a627fae */ /* 0x0007e8000c921860 */
[----:B------:R-:W-:Y:S01]  /*46e30*/  STL.64 [R1+0x6d8], R108 ;  /* 0x0006d86c01007387 */ /* 0x000fe20000100a00 */
[C---:B--2---:R-:W-:Y:S01]  /*46e40*/  IMAD.WIDE R102, R252.reuse, 0x4, R246 ;  /* 0x00000004fc667825 */ /* 0x044fe200078e02f6 */
[----:B-1----:R-:W-:Y:S02]  /*46e50*/  IADD3 R96, R3, 0x100000, RZ ;  /* 0x0010000003607810 */ /* 0x002fe40007ffe0ff */
[----:B------:R-:W-:Y:S01]  /*46e60*/  LDGSTS.E [R98+-0x42800], desc[UR32][R108.64], !P0 ;  /* 0xbd8000006c627fae */ /* 0x000fe2000c121860 */
[----:B------:R-:W1:Y:S01]  /*46e70*/  LDC R100, c[0x0][0x230] ;  /* 0x00008c00ff647b82 */ /* 0x000e620000000800 */
[----:B---3--:R-:W-:-:S05]  /*46e80*/  IMAD.WIDE R106, R252, 0x4, R250 ;  /* 0x00000004fc6a7825 */ /* 0x008fca00078e02fa */
[----:B------:R-:W-:Y:S04]  /*46e90*/  STL.64 [R1+0x6d0], R106 ;  /* 0x0006d06a01007387 */ /* 0x000fe80000100a00 */
[----:B------:R-:W-:Y:S04]  /*46ea0*/  STL.64 [R1+0x6b8], R92 ;  /* 0x0006b85c01007387 */ /* 0x000fe80000100a00 */
[----:B------:R2:W-:Y:S04]  /*46eb0*/  STL.64 [R1+0x6b0], R102 ;  /* 0x0006b06601007387 */ /* 0x0005e80000100a00 */
[----:B------:R-:W3:Y:S01]  /*46ec0*/  LDL.LU.64 R246, [R1+0x850] ;  /* 0x0008500001f67983 */ /* 0x000ee20000300a00 */
[----:B------:R-:W-:-:S02]  /*46ed0*/  VIADD R99, R110, 0xffffff05 ;  /* 0xffffff056e637836 */ /* 0x000fc40000000000 */
[C---:B------:R-:W-:Y:S02]  /*46ee0*/  VIADD R97, R3.reuse, 0x100000 ;  /* 0x0010000003617836 */ /* 0x040fe40000000000 */
[----:B------:R-:W-:Y:S01]  /*46ef0*/  VIADD R94, R3, 0x100000 ;  /* 0x00100000035e7836 */ /* 0x000fe20000000000 */
[----:B------:R-:W-:Y:S02]  /*46f00*/  ISETP.GE.U32.AND P1, PT, R99, 0x7ffffe86, PT ;  /* 0x7ffffe866300780c */ /* 0x000fe40003f26070 */
[----:B------:R-:W-:Y:S04]  /*46f10*/  LDGSTS.E [R97+-0x42700], desc[UR32][R106.64], !P0 ;  /* 0xbd9000006a617fae */ /* 0x000fe8000c121860 */
[----:B------:R2:W-:Y:S01]  /*46f20*/  LDGSTS.E [R96+-0x42600], desc[UR32][R92.64], !P0 ;  /* 0xbda000005c607fae */ /* 0x0005e2000c121860 */
[----:B------:R-:W-:-:S03]  /*46f30*/  IMAD.WIDE R88, R252, 0x4, R88 ;  /* 0x00000004fc587825 */ /* 0x000fc600078e0258 */
[----:B------:R1:W-:Y:S01]  /*46f40*/  LDGSTS.E [R94+-0x42500], desc[UR32][R102.64], !P0 ;  /* 0xbdb00000665e7fae */ /* 0x0003e2000c121860 */
[----:B------:R-:W-:Y:S02]  /*46f50*/  VIADD R95, R104, 0xffffff01 ;  /* 0xffffff01685f7836 */ /* 0x000fe40000000000 */
[----:B------:R-:W-:-:S04]  /*46f60*/  IMAD.WIDE R86, R252, 0x4, R86 ;  /* 0x00000004fc567825 */ /* 0x000fc800078e0256 */
[C---:B------:R-:W-:Y:S01]  /*46f70*/  IMAD.WIDE R84, R252.reuse, 0x4, R84 ;  /* 0x00000004fc547825 */ /* 0x040fe200078e0254 */
[----:B--2---:R-:W2:Y:S03]  /*46f80*/  LDC R96, c[0x0][0x230] ;  /* 0x00008c00ff607b82 */ /* 0x004ea60000000800 */
[----:B----4-:R-:W-:-:S04]  /*46f90*/  IMAD.WIDE R98, R252, 0x4, R248 ;  /* 0x00000004fc627825 */ /* 0x010fc800078e02f8 */
[----:B-1----:R-:W-:Y:S01]  /*46fa0*/  IMAD.WIDE R102, R252, 0x4, R90 ;  /* 0x00000004fc667825 */ /* 0x002fe200078e025a */
[----:B------:R-:W-:-:S03]  /*46fb0*/  ISETP.GE.U32.AND P0, PT, R95, 0x7ffffe82, PT ;  /* 0x7ffffe825f00780c */ /* 0x000fc60003f06070 */
[C---:B------:R-:W-:Y:S01]  /*46fc0*/  VIADD R93, R3.reuse, 0x100000 ;  /* 0x00100000035d7836 */ /* 0x040fe20000000000 */
[----:B------:R-:W-:Y:S01]  /*46fd0*/  STL.64 [R1+0x698], R102 ;  /* 0x0006986601007387 */ /* 0x000fe20000100a00 */
[----:B------:R-:W-:-:S03]  /*46fe0*/  VIADD R92, R3, 0x100000 ;  /* 0x00100000035c7836 */ /* 0x000fc60000000000 */
[----:B------:R-:W-:Y:S04]  /*46ff0*/  STL.64 [R1+0x690], R98 ;  /* 0x0006906201007387 */ /* 0x000fe80000100a00 */
[----:B------:R1:W-:Y:S01]  /*47000*/  STL.64 [R1+0x618], R88 ;  /* 0x0006185801007387 */ /* 0x0003e20000100a00 */
[----:B------:R-:W-:-:S03]  /*47010*/  IMAD.WIDE R80, R252, 0x4, R80 ;  /* 0x00000004fc507825 */ /* 0x000fc600078e0250 */
[----:B------:R-:W4:Y:S04]  /*47020*/  LDL.LU.64 R244, [R1+0xbc0] ;  /* 0x000bc00001f47983 */ /* 0x000f280000300a00 */
[----:B------:R1:W-:Y:S04]  /*47030*/  LDGSTS.E [R94+-0x41800], desc[UR32][R102.64], !P1 ;  /* 0xbe800000665e7fae */ /* 0x0003e8000c921860 */
[----:B------:R2:W-:Y:S04]  /*47040*/  STL.64 [R1+0x610], R86 ;  /* 0x0006105601007387 */ /* 0x0005e80000100a00 */
[----:B------:R-:W4:Y:S01]  /*47050*/  LDL.LU.64 R236, [R1+0xbb8] ;  /* 0x000bb80001ec7983 */ /* 0x000f220000300a00 */
[----:B-1----:R-:W-:-:S03]  /*47060*/  IMAD.WIDE R94, R252, 0x4, R82 ;  /* 0x00000004fc5e7825 */ /* 0x002fc600078e0252 */
[----:B------:R-:W-:Y:S04]  /*47070*/  LDGSTS.E [R93+-0x41700], desc[UR32][R98.64], !P1 ;  /* 0xbe900000625d7fae */ /* 0x000fe8000c921860 */
[----:B------:R-:W4:Y:S04]  /*47080*/  LDL.LU.64 R238, [R1+0xbb0] ;  /* 0x000bb00001ee7983 */ /* 0x000f280000300a00 */
[----:B------:R3:W-:Y:S04]  /*47090*/  LDGSTS.E [R92+-0x41600], desc[UR32][R88.64], !P1 ;  /* 0xbea00000585c7fae */ /* 0x0007e8000c921860 */
[----:B------:R-:W4:Y:S04]  /*470a0*/  LDL.LU.64 R234, [R1+0xba8] ;  /* 0x000ba80001ea7983 */ /* 0x000f280000300a00 */
[----:B------:R-:W-:Y:S04]  /*470b0*/  STL.64 [R1+0x7168], R2 ;  /* 0x0071680201007387 */ /* 0x000fe80000100a00 */
[----:B------:R1:W-:Y:S04]  /*470c0*/  STL.64 [R1+0x5f8], R84 ;  /* 0x0005f85401007387 */ /* 0x0003e80000100a00 */
[----:B------:R4:W-:Y:S04]  /*470d0*/  STL.64 [R1+0x5f0], R94 ;  /* 0x0005f05e01007387 */ /* 0x0009e80000100a00 */
[----:B------:R4:W-:Y:S04]  /*470e0*/  STL.64 [R1+0x5d8], R80 ;  /* 0x0005d85001007387 */ /* 0x0009e80000100a00 */
[----:B------:R-:W4:Y:S01]  /*470f0*/  LDL.LU.64 R242, [R1+0xb60] ;  /* 0x000b600001f27983 */ /* 0x000f220000300a00 */
[----:B---3--:R-:W-:-:S05]  /*47100*/  IMAD.WIDE R92, R252, 0x4, R246 ;  /* 0x00000004fc5c7825 */ /* 0x008fca00078e02f6 */
[----:B------:R3:W-:Y:S04]  /*47110*/  STL.64 [R1+0x5d0], R92 ;  /* 0x0005d05c01007387 */ /* 0x0007e80000100a00 */
[----:B------:R-:W3:Y:S04]  /*47120*/  LDL.LU.64 R250, [R1+0xb58] ;  /* 0x000b580001fa7983 */ /* 0x000ee80000300a00 */
[----:B------:R-:W3:Y:S04]  /*47130*/  LDL.LU.64 R248, [R1+0xb50] ;  /* 0x000b500001f87983 */ /* 0x000ee80000300a00 */
[----:B------:R-:W3:Y:S01]  /*47140*/  LDL.LU.64 R246, [R1+0xb48] ;  /* 0x000b480001f67983 */ /* 0x000ee20000300a00 */
[----:B------:R-:W-:-:S05]  /*47150*/  VIADD R90, R3, 0x100000 ;  /* 0x00100000035a7836 */ /* 0x000fca0000000000 */
[----:B------:R2:W-:Y:S01]  /*47160*/  LDGSTS.E [R90+-0x41500], desc[UR32][R86.64], !P1 ;  /* 0xbeb00000565a7fae */ /* 0x0005e2000c921860 */
[----:B------:R-:W-:Y:S01]  /*47170*/  IADD3 R89, R100, -0x84, RZ ;  /* 0xffffff7c64597810 */ /* 0x000fe20007ffe0ff */
[C---:B------:R-:W-:Y:S01]  /*47180*/  VIADD R88, R3.reuse, 0x100000 ;  /* 0x0010000003587836 */ /* 0x040fe20000000000 */
[----:B--2---:R-:W2:Y:S01]  /*47190*/  LDC R90, c[0x0][0x230] ;  /* 0x00008c00ff5a7b82 */ /* 0x004ea20000000800 */
[----:B------:R-:W-:Y:S01]  /*471a0*/  VIADD R87, R3, 0x100000 ;  /* 0x0010000003577836 */ /* 0x000fe20000000000 */
[----:B------:R-:W-:Y:S01]  /*471b0*/  ISETP.GE.U32.AND P1, PT, R89, 0x7ffffefd, PT ;  /* 0x7ffffefd5900780c */ /* 0x000fe20003f26070 */
[C---:B------:R-:W-:Y:S01]  /*471c0*/  VIADD R86, R3.reuse, 0x100000 ;  /* 0x0010000003567836 */ /* 0x040fe20000000000 */
[----:B------:R1:W-:Y:S01]  /*471d0*/  LDGSTS.E [R88+-0x40800], desc[UR32][R84.64], !P0 ;  /* 0xbf80000054587fae */ /* 0x0003e2000c121860 */
[----:B------:R-:W-:-:S03]  /*471e0*/  VIADD R82, R3, 0x100000 ;  /* 0x0010000003527836 */ /* 0x000fc60000000000 */
[----:B------:R4:W-:Y:S01]  /*471f0*/  LDGSTS.E [R87+-0x40700], desc[UR32][R94.64], !P0 ;  /* 0xbf9000005e577fae */ /* 0x0009e2000c121860 */
[----:B------:R-:W-:-:S03]  /*47200*/  IADD3 R83, R4, 0x100000, RZ ;  /* 0x0010000004537810 */ /* 0x000fc60007ffe0ff */
[----:B------:R3:W-:Y:S04]  /*47210*/  LDGSTS.E [R86+-0x40600], desc[UR32][R80.64], !P0 ;  /* 0xbfa0000050567fae */ /* 0x0007e8000c121860 */
[----:B------:R3:W-:Y:S01]  /*47220*/  LDGSTS.E [R82+-0x40500], desc[UR32][R92.64], !P0 ;  /* 0xbfb000005c527fae */ /* 0x0007e2000c121860 */
[----:B-1----:R-:W-:Y:S01]  /*47230*/  VIADD R84, R96, 0xffffff78 ;  /* 0xffffff7860547836 */ /* 0x002fe20000000000 */
[----:B------:R-:W1:Y:S01]  /*47240*/  LDC R85, c[0x0][0x230] ;  /* 0x00008c00ff557b82 */ /* 0x000e620000000800 */
[----:B----4-:R-:W-:-:S04]  /*47250*/  IMAD.WIDE R94, R252, 0x4, R244 ;  /* 0x00000004fc5e7825 */ /* 0x010fc800078e02f4 */
[----:B---3--:R-:W-:-:S03]  /*47260*/  VIADD R81, R4, 0x100000 ;  /* 0x0010000004517836 */ /* 0x008fc60000000000 */
[----:B------:R-:W3:Y:S01]  /*47270*/  LDC R87, c[0x0][0x230] ;  /* 0x00008c00ff577b82 */ /* 0x000ee20000000800 */
[----:B------:R-:W-:Y:S01]  /*47280*/  IMAD.WIDE R92, R252, 0x4, R236 ;  /* 0x00000004fc5c7825 */ /* 0x000fe200078e02ec */
[----:B------:R-:W-:Y:S03]  /*47290*/  STL.64 [R1+0x5b8], R94 ;  /* 0x0005b85e01007387 */ /* 0x000fe60000100a00 */
[----:B------:R-:W-:Y:S02]  /*472a0*/  VIADD R82, R4, 0x100000 ;  /* 0x0010000004527836 */ /* 0x000fe40000000000 */
[----:B------:R-:W-:Y:S01]  /*472b0*/  IMAD.WIDE R88, R252, 0x4, R238 ;  /* 0x00000004fc587825 */ /* 0x000fe200078e02ee */
[----:B------:R4:W-:Y:S01]  /*472c0*/  STL.64 [R1+0x5b0], R92 ;  /* 0x0005b05c01007387 */ /* 0x0009e20000100a00 */
[----:B------:R-:W-:Y:S01]  /*472d0*/  ISETP.GE.U32.AND P0, PT, R84, 0x7ffffef9, PT ;  /* 0x7ffffef95400780c */ /* 0x000fe20003f06070 */
[----:B------:R-:W1:Y:S01]  /*472e0*/  LDC R86, c[0x0][0x230] ;  /* 0x00008c00ff567b82 */ /* 0x000e620000000800 */
[----:B------:R-:W-:Y:S01]  /*472f0*/  VIADD R80, R4, 0x100000 ;  /* 0x0010000004507836 */ /* 0x000fe20000000000 */
[----:B------:R-:W-:Y:S01]  /*47300*/  LDGSTS.E [R83+-0x5f400], desc[UR32][R94.64], !P1 ;  /* 0xa0c000005e537fae */ /* 0x000fe2000c921860 */
[----:B------:R-:W-:-:S03]  /*47310*/  IMAD.WIDE R2, R252, 0x4, R234 ;  /* 0x00000004fc027825 */ /* 0x000fc600078e02ea */
[----:B------:R4:W-:Y:S01]  /*47320*/  LDGSTS.E [R82+-0x5f300], desc[UR32][R92.64], !P1 ;  /* 0xa0d000005c527fae */ /* 0x0009e2000c921860 */
[----:B--2---:R-:W-:-:S03]  /*47330*/  VIADD R84, R90, 0xffffff74 ;  /* 0xffffff745a547836 */ /* 0x004fc60000000000 */
[----:B------:R2:W-:Y:S04]  /*47340*/  STL.64 [R1+0x598], R88 ;  /* 0x0005985801007387 */ /* 0x0005e80000100a00 */
[----:B------:R-:W3:Y:S04]  /*47350*/  LDL.LU.64 R244, [R1+0xaf8] ;  /* 0x000af80001f47983 */ /* 0x000ee80000300a00 */
[----:B------:R2:W-:Y:S04]  /*47360*/  STL.64 [R1+0x590], R2 ;  /* 0x0005900201007387 */ /* 0x0005e80000100a00 */
[----:B------:R2:W-:Y:S01]  /*47370*/  LDGSTS.E [R81+-0x5f200], desc[UR32][R88.64], !P1 ;  /* 0xa0e0000058517fae */ /* 0x0005e2000c921860 */
[----:B----4-:R-:W-:-:S03]  /*47380*/  IMAD.WIDE R92, R252, 0x4, R242 ;  /* 0x00000004fc5c7825 */ /* 0x010fc600078e02f2 */
[----:B------:R-:W4:Y:S04]  /*47390*/  LDL.LU.64 R236, [R1+0xaf0] ;  /* 0x000af00001ec7983 */ /* 0x000f280000300a00 */
[----:B------:R-:W4:Y:S04]  /*473a0*/  LDL.LU.64 R238, [R1+0xae8] ;  /* 0x000ae80001ee7983 */ /* 0x000f280000300a00 */
[----:B------:R1:W-:Y:S04]  /*473b0*/  LDGSTS.E [R80+-0x5f100], desc[UR32][R2.64], !P1 ;  /* 0xa0f0000002507fae */ /* 0x0003e8000c921860 */
[----:B------:R-:W4:Y:S04]  /*473c0*/  LDL.LU.64 R234, [R1+0xae0] ;  /* 0x000ae00001ea7983 */ /* 0x000f280000300a00 */
[----:B------:R3:W-:Y:S01]  /*473d0*/  STL.64 [R1+0x578], R92 ;  /* 0x0005785c01007387 */ /* 0x0007e20000100a00 */
[----:B------:R-:W-:-:S04]  /*473e0*/  IMAD.WIDE R90, R252, 0x4, R250 ;  /* 0x00000004fc5a7825 */ /* 0x000fc800078e02fa */
[C---:B--2---:R-:W-:Y:S01]  /*473f0*/  IMAD.WIDE R88, R252.reuse, 0x4, R248 ;  /* 0x00000004fc587825 */ /* 0x044fe200078e02f8 */
[----:B------:R4:W-:Y:S03]  /*47400*/  STL.64 [R1+0x570], R90 ;  /* 0x0005705a01007387 */ /* 0x0009e60000100a00 */
[----:B-1----:R-:W-:Y:S01]  /*47410*/  IMAD.WIDE R2, R252, 0x4, R246 ;  /* 0x00000004fc027825 */ /* 0x002fe200078e02f6 */
[----:B------:R1:W-:Y:S04]  /*47420*/  STL.64 [R1+0x558], R88 ;  /* 0x0005585801007387 */ /* 0x0003e80000100a00 */
[----:B------:R-:W2:Y:S04]  /*47430*/  LDL.LU.64 R242, [R1+0xa50] ;  /* 0x000a500001f27983 */ /* 0x000ea80000300a00 */
[----:B------:R1:W-:Y:S04]  /*47440*/  STL.64 [R1+0x550], R2 ;  /* 0x0005500201007387 */ /* 0x0003e80000100a00 */
[----:B------:R-:W2:Y:S04]  /*47450*/  LDL.LU.64 R250, [R1+0xa40] ;  /* 0x000a400001fa7983 */ /* 0x000ea80000300a00 */
[----:B------:R-:W2:Y:S04]  /*47460*/  LDL.LU.64 R248, [R1+0xa28] ;  /* 0x000a280001f87983 */ /* 0x000ea80000300a00 */
[----:B------:R-:W2:Y:S01]  /*47470*/  LDL.LU.64 R246, [R1+0xa20] ;  /* 0x000a200001f67983 */ /* 0x000ea20000300a00 */
[----:B------:R-:W-:-:S03]  /*47480*/  ISETP.GE.U32.AND P1, PT, R84, 0x7ffffef5, PT ;  /* 0x7ffffef55400780c */ /* 0x000fc60003f26070 */
[----:B------:R3:W-:Y:S04]  /*47490*/  LDGSTS.E [R83+-0x5e400], desc[UR32][R92.64], !P0 ;  /* 0xa1c000005c537fae */ /* 0x0007e8000c121860 */
[----:B------:R4:W-:Y:S04]  /*474a0*/  LDGSTS.E [R82+-0x5e300], desc[UR32][R90.64], !P0 ;  /* 0xa1d000005a527fae */ /* 0x0009e8000c121860 */
[----:B------:R1:W-:Y:S04]  /*474b0*/  LDGSTS.E [R81+-0x5e200], desc[UR32][R88.64], !P0 ;  /* 0xa1e0000058517fae */ /* 0x0003e8000c121860 */
[----:B------:R1:W-:Y:S01]  /*474c0*/  LDGSTS.E [R80+-0x5e100], desc[UR32][R2.64], !P0 ;  /* 0xa1f0000002507fae */ /* 0x0003e2000c121860 */
[----:B---3--:R-:W-:-:S05]  /*474d0*/  IMAD.WIDE R92, R252, 0x4, R244 ;  /* 0x00000004fc5c7825 */ /* 0x008fca00078e02f4 */
[----:B------:R2:W-:Y:S04]  /*474e0*/  STL.64 [R1+0x538], R92 ;  /* 0x0005385c01007387 */ /* 0x0005e80000100a00 */
[----:B------:R2:W-:Y:S01]  /*474f0*/  LDGSTS.E [R83+-0x5d400], desc[UR32][R92.64], !P1 ;  /* 0xa2c000005c537fae */ /* 0x0005e2000c921860 */
[----:B----4-:R-:W-:-:S04]  /*47500*/  IMAD.WIDE R90, R252, 0x4, R236 ;  /* 0x00000004fc5a7825 */ /* 0x010fc800078e02ec */
[C---:B-1----:R-:W-:Y:S01]  /*47510*/  IMAD.WIDE R88, R252.reuse, 0x4, R238 ;  /* 0x00000004fc587825 */ /* 0x042fe200078e02ee */
[----:B------:R1:W-:Y:S04]  /*47520*/  STL.64 [R1+0x530], R90 ;  /* 0x0005305a01007387 */ /* 0x0003e80000100a00 */
[----:B------:R3:W-:Y:S01]  /*47530*/  STL.64 [R1+0x4e8], R88 ;  /* 0x0004e85801007387 */ /* 0x0007e20000100a00 */
[----:B------:R-:W-:-:S03]  /*47540*/  IMAD.WIDE R2, R252, 0x4, R234 ;  /* 0x00000004fc027825 */ /* 0x000fc600078e02ea */
[----:B------:R1:W-:Y:S04]  /*47550*/  LDGSTS.E [R82+-0x5d300], desc[UR32][R90.64], !P1 ;  /* 0xa2d000005a527fae */ /* 0x0003e8000c921860 */
[----:B------:R-:W4:Y:S04]  /*47560*/  LDL.LU.64 R244, [R1+0x938] ;  /* 0x0009380001f47983 */ /* 0x000f280000300a00 */
[----:B------:R3:W-:Y:S04]  /*47570*/  STL.64 [R1+0x4e0], R2 ;  /* 0x0004e00201007387 */ /* 0x0007e80000100a00 */
[----:B------:R3:W-:Y:S04]  /*47580*/  LDGSTS.E [R81+-0x5d200], desc[UR32][R88.64], !P1 ;  /* 0xa2e0000058517fae */ /* 0x0007e8000c921860 */
[----:B------:R-:W4:Y:S04]  /*47590*/  LDL.LU.64 R236, [R1+0x928] ;  /* 0x0009280001ec7983 */ /* 0x000f280000300a00 */
[----:B------:R-:W4:Y:S04]  /*475a0*/  LDL.LU.64 R238, [R1+0x918] ;  /* 0x0009180001ee7983 */ /* 0x000f280000300a00 */
[----:B------:R3:W-:Y:S04]  /*475b0*/  LDGSTS.E [R80+-0x5d100], desc[UR32][R2.64], !P1 ;  /* 0xa2f0000002507fae */ /* 0x0007e8000c921860 */
[----:B------:R-:W4:Y:S01]  /*475c0*/  LDL.LU.64 R234, [R1+0x908] ;  /* 0x0009080001ea7983 */ /* 0x000f220000300a00 */
[----:B--2---:R-:W-:-:S04]  /*475d0*/  IMAD.WIDE R92, R252, 0x4, R242 ;  /* 0x00000004fc5c7825 */ /* 0x004fc800078e02f2 */
[C---:B-1----:R-:W-:Y:S01]  /*475e0*/  IMAD.WIDE R90, R252.reuse, 0x4, R250 ;  /* 0x00000004fc5a7825 */ /* 0x042fe200078e02fa */
[----:B------:R4:W-:Y:S03]  /*475f0*/  STL.64 [R1+0x4d0], R92 ;  /* 0x0004d05c01007387 */ /* 0x0009e60000100a00 */
[C---:B---3--:R-:W-:Y:S01]  /*47600*/  IMAD.WIDE R88, R252.reuse, 0x4, R248 ;  /* 0x00000004fc587825 */ /* 0x048fe200078e02f8 */
[----:B------:R1:W-:Y:S03]  /*47610*/  STL.64 [R1+0x4c8], R90 ;  /* 0x0004c85a01007387 */ /* 0x0003e60000100a00 */
[----:B------:R-:W-:Y:S01]  /*47620*/  IMAD.WIDE R2, R252, 0x4, R246 ;  /* 0x00000004fc027825 */ /* 0x000fe200078e02f6 */
[----:B------:R2:W-:Y:S04]  /*47630*/  STL.64 [R1+0x4c0], R88 ;  /* 0x0004c05801007387 */ /* 0x0005e80000100a00 */
[----:B------:R-:W3:Y:S04]  /*47640*/  LDL.LU.64 R242, [R1+0x860] ;  /* 0x0008600001f27983 */ /* 0x000ee80000300a00 */
[----:B------:R2:W-:Y:S04]  /*47650*/  STL.64 [R1+0x4b8], R2 ;  /* 0x0004b80201007387 */ /* 0x0005e80000100a00 */
[----:B------:R-:W3:Y:S04]  /*47660*/  LDL.LU.64 R250, [R1+0x898] ;  /* 0x0008980001fa7983 */ /* 0x000ee80000300a00 */
[----:B------:R-:W3:Y:S04]  /*47670*/  LDL.LU.64 R248, [R1+0x858] ;  /* 0x0008580001f87983 */ /* 0x000ee80000300a00 */
[----:B------:R-:W3:Y:S01]  /*47680*/  LDL.LU.64 R246, [R1+0x8a0] ;  /* 0x0008a00001f67983 */ /* 0x000ee20000300a00 */
[----:B------:R-:W-:-:S02]  /*47690*/  VIADD R84, R87, 0xffffff70 ;  /* 0xffffff7057547836 */ /* 0x000fc40000000000 */
[----:B------:R-:W3:Y:S03]  /*476a0*/  LDC R87, c[0x0][0x230] ;  /* 0x00008c00ff577b82 */ /* 0x000ee60000000800 */
[----:B------:R-:W-:Y:S02]  /*476b0*/  ISETP.GE.U32.AND P0, PT, R84, 0x7ffffef1, PT ;  /* 0x7ffffef15400780c */ /* 0x000fe40003f06070 */
[----:B------:R-:W-:-:S03]  /*476c0*/  IADD3 R84, R86, -0x94, RZ ;  /* 0xffffff6c56547810 */ /* 0x000fc60007ffe0ff */
[----:B------:R-:W3:Y:S01]  /*476d0*/  LDC R86, c[0x0][0x230] ;  /* 0x00008c00ff567b82 */ /* 0x000ee20000000800 */
[----:B------:R-:W-:-:S07]  /*476e0*/  ISETP.GE.U32.AND P1, PT, R84, 0x7ffffeed, PT ;  /* 0x7ffffeed5400780c */ /* 0x000fce0003f26070 */
[----:B------:R4:W-:Y:S04]  /*476f0*/  LDGSTS.E [R83+-0x5c400], desc[UR32][R92.64], !P0 ;  /* 0xa3c000005c537fae */ /* 0x0009e8000c121860 */
[----:B------:R1:W-:Y:S04]  /*47700*/  LDGSTS.E [R82+-0x5c300], desc[UR32][R90.64], !P0 ;  /* 0xa3d000005a527fae */ /* 0x0003e8000c121860 */
[----:B------:R2:W-:Y:S04]  /*47710*/  LDGSTS.E [R81+-0x5c200], desc[UR32][R88.64], !P0 ;  /* 0xa3e0000058517fae */ /* 0x0005e8000c121860 */
[----:B------:R2:W-:Y:S01]  /*47720*/  LDGSTS.E [R80+-0x5c100], desc[UR32][R2.64], !P0 ;  /* 0xa3f0000002507fae */ /* 0x0005e2000c121860 */
[----:B----4-:R-:W-:-:S05]  /*47730*/  IMAD.WIDE R92, R252, 0x4, R244 ;  /* 0x00000004fc5c7825 */ /* 0x010fca00078e02f4 */
[----:B------:R3:W-:Y:S04]  /*47740*/  STL.64 [R1+0x4b0], R92 ;  /* 0x0004b05c01007387 */ /* 0x0007e80000100a00 */
[----:B------:R3:W-:Y:S01]  /*47750*/  LDGSTS.E [R83+-0x5b400], desc[UR32][R92.64], !P1 ;  /* 0xa4c000005c537fae */ /* 0x0007e2000c921860 */
[----:B-1----:R-:W-:-:S04]  /*47760*/  IMAD.WIDE R90, R252, 0x4, R236 ;  /* 0x00000004fc5a7825 */ /* 0x002fc800078e02ec */
[C---:B--2---:R-:W-:Y:S01]  /*47770*/  IMAD.WIDE R88, R252.reuse, 0x4, R238 ;  /* 0x00000004fc587825 */ /* 0x044fe200078e02ee */
        /* <DEDUP_REMOVED lines=11> */
[----:B---3--:R-:W-:-:S04]  /*47830*/  IMAD.WIDE R92, R252, 0x4, R242 ;  /* 0x00000004fc5c7825 */ /* 0x008fc800078e02f2 */
[C---:B-1----:R-:W-:Y:S01]  /*47840*/  IMAD.WIDE R90, R252.reuse, 0x4, R250 ;  /* 0x00000004fc5a7825 */ /* 0x042fe200078e02fa */
[----:B------:R4:W-:Y:S03]  /*47850*/  STL.64 [R1+0x490], R92 ;  /* 0x0004905c01007387 */ /* 0x0009e60000100a00 */
[C---:B--2---:R-:W-:Y:S01]  /*47860*/  IMAD.WIDE R88, R252.reuse, 0x4, R248 ;  /* 0x00000004fc587825 */ /* 0x044fe200078e02f8 */
        /* <DEDUP_REMOVED lines=10> */
[----:B------:R-:W-:Y:S01]  /*47910*/  ISETP.GE.U32.AND P0, PT, R84, 0x7ffffee9, PT ;  /* 0x7ffffee95400780c */ /* 0x000fe20003f06070 */
[----:B------:R-:W-:-:S04]  /*47920*/  VIADD R84, R87, 0xffffff64 ;  /* 0xffffff6457547836 */ /* 0x000fc80000000000 */
        /* <DEDUP_REMOVED lines=75> */
[----:B------:R-:W-:Y:S01]  /*47de0*/  IADD3 R84, R86, -0xac, RZ ;  /* 0xffffff5456547810 */ /* 0x000fe20007ffe0ff */
[----:B------:R-:W-:Y:S02]  /*47df0*/  IMAD.WIDE R206, R252, 0x4, R78 ;  /* 0x00000004fcce7825 */ /* 0x000fe400078e024e */
        /* <DEDUP_REMOVED lines=35> */
[----:B------:R-:W-:Y:S01]  /*48030*/  IMAD.WIDE R204, R252, 0x4, R76 ;  /* 0x00000004fccc7825 */ /* 0x000fe200078e024c */
[----:B------:R-:W3:Y:S02]  /*48040*/  LDC R85, c[0x0][0x230] ;  /* 0x00008c00ff557b82 */ /* 0x000ee40000000800 */
[----:B------:R-:W-:Y:S01]  /*48050*/  ISETP.GE.U32.AND P0, PT, R84, 0x7ffffed1, PT ;  /* 0x7ffffed15400780c */ /* 0x000fe20003f06070 */
[----:B------:R-:W-:-:S05]  /*48060*/  VIADD R84, R87, 0xffffff4c ;  /* 0xffffff4c57547836 */ /* 0x000fca0000000000 */
[----:B------:R-:W-:-:S07]  /*48070*/  ISETP.GE.U32.AND P1, PT, R84, 0x7ffffecd, PT ;  /* 0x7ffffecd5400780c */ /* 0x000fce0003f26070 */
[----:B------:R4:W-:Y:S01]  /*48080*/  LDGSTS.E [R83+-0x54400], desc[UR32][R92.64], !P0 ;  /* 0xabc000005c537fae */ /* 0x0009e2000c121860 */
[C---:B------:R-:W-:Y:S01]  /*48090*/  IMAD.WIDE R202, R252.reuse, 0x4, R74 ;  /* 0x00000004fcca7825 */ /* 0x040fe200078e024a */
[----:B------:R-:W3:Y:S02]  /*480a0*/  LDC R87, c[0x0][0x230] ;  /* 0x00008c00ff577b82 */ /* 0x000ee40000000800 */
        /* <DEDUP_REMOVED lines=16> */
[----:B------:R2:W-:Y:S04]  /*481b0*/  LDGSTS.E [R80+-0x53100], desc[UR32][R2.64], !P1 ;  /* 0xacf0000002507fae */ /* 0x0005e8000c921860 */
[----:B------:R-:W4:Y:S04]  /*481c0*/  LDL.LU.64 R234, [R1+0x158] ;  /* 0x0001580001ea7983 */ /* 0x000f280000300a00 */
[----:B------:R-:W4:Y:S01]  /*481d0*/  LDL.LU.64 R244, [R1+0x950] ;  /* 0x0009500001f47983 */ /* 0x000f220000300a00 */
[----:B---3--:R-:W-:-:S04]  /*481e0*/  IMAD.WIDE R92, R252, 0x4, R242 ;  /* 0x00000004fc5c7825 */ /* 0x008fc800078e02f2 */
[C---:B-1----:R-:W-:Y:S01]  /*481f0*/  IMAD.WIDE R90, R252.reuse, 0x4, R250 ;  /* 0x00000004fc5a7825 */ /* 0x042fe200078e02fa */
[----:B------:R-:W-:Y:S03]  /*48200*/  STL.64 [R1+0x278], R92 ;  /* 0x0002785c01007387 */ /* 0x000fe60000100a00 */
[C---:B--2---:R-:W-:Y:S01]  /*48210*/  IMAD.WIDE R88, R252.reuse, 0x4, R248 ;  /* 0x00000004fc587825 */ /* 0x044fe200078e02f8 */
[----:B------:R-:W-:Y:S03]  /*48220*/  STL.64 [R1+0x270], R90 ;  /* 0x0002705a01007387 */ /* 0x000fe60000100a00 */
[C---:B------:R-:W-:Y:S01]  /*48230*/  IMAD.WIDE R2, R252.reuse, 0x4, R246 ;  /* 0x00000004fc027825 */ /* 0x040fe200078e02f6 */
[----:B------:R-:W-:Y:S04]  /*48240*/  STL.64 [R1+0x268], R88 ;  /* 0x0002685801007387 */ /* 0x000fe80000100a00 */
[----:B------:R1:W-:Y:S04]  /*48250*/  STL.64 [R1+0x260], R2 ;  /* 0x0002600201007387 */ /* 0x0003e80000100a00 */
[----:B------:R-:W2:Y:S04]  /*48260*/  LDL.LU.64 R242, [R1+0x120] ;  /* 0x0001200001f27983 */ /* 0x000ea80000300a00 */
[----:B------:R-:W3:Y:S04]  /*48270*/  LDL.LU.64 R250, [R1+0x118] ;  /* 0x0001180001fa7983 */ /* 0x000ee80000300a00 */
[----:B------:R-:W3:Y:S04]  /*48280*/  LDL.LU.64 R248, [R1+0x110] ;  /* 0x0001100001f87983 */ /* 0x000ee80000300a00 */
[----:B------:R-:W3:Y:S04]  /*48290*/  LDL.LU.64 R246, [R1+0x108] ;  /* 0x0001080001f67983 */ /* 0x000ee80000300a00 */
[----:B------:R-:W3:Y:S04]  /*482a0*/  LDL.LU.64 R222, [R1+0xc0] ;  /* 0x0000c00001de7983 */ /* 0x000ee80000300a00 */
[----:B------:R-:W3:Y:S04]  /*482b0*/  LDL.LU.64 R220, [R1+0xa0] ;  /* 0x0000a00001dc7983 */ /* 0x000ee80000300a00 */
[----:B------:R-:W3:Y:S01]  /*482c0*/  LDL.LU.64 R240, [R1+0x960] ;  /* 0x0009600001f07983 */ /* 0x000ee20000300a00 */
[----:B----4-:R-:W-:-:S04]  /*482d0*/  IMAD.WIDE R238, R252, 0x4, R238 ;  /* 0x00000004fcee7825 */ /* 0x010fc800078e02ee */
[----:B------:R-:W-:-:S04]  /*482e0*/  IMAD.WIDE R236, R252, 0x4, R236 ;  /* 0x00000004fcec7825 */ /* 0x000fc800078e02ec */
[----:B------:R-:W-:-:S04]  /*482f0*/  IMAD.WIDE R234, R252, 0x4, R234 ;  /* 0x00000004fcea7825 */ /* 0x000fc800078e02ea */
[C---:B------:R-:W-:Y:S02]  /*48300*/  IMAD.WIDE R232, R252.reuse, 0x4, R244 ;  /* 0x00000004fce87825 */ /* 0x040fe400078e02f4 */
[----:B------:R-:W4:Y:S04]  /*48310*/  LDL.LU.64 R244, [R1+0x78] ;  /* 0x0000780001f47983 */ /* 0x000f280000300a00 */
[----:B------:R-:W-:Y:S04]  /*48320*/  STL.64 [R1+0x6e48], R238 ;  /* 0x006e48ee01007387 */ /* 0x000fe80000100a00 */
[----:B------:R-:W-:Y:S04]  /*48330*/  STL.64 [R1+0x6e50], R236 ;  /* 0x006e50ec01007387 */ /* 0x000fe80000100a00 */
[----:B------:R-:W-:Y:S04]  /*48340*/  STL.64 [R1+0x6e58], R234 ;  /* 0x006e58ea01007387 */ /* 0x000fe80000100a00 */
[----:B------:R-:W-:Y:S01]  /*48350*/  STL.64 [R1+0x6e60], R232 ;  /* 0x006e60e801007387 */ /* 0x000fe20000100a00 */
[----:B--2---:R-:W-:-:S03]  /*48360*/  IMAD.WIDE R230, R252, 0x4, R242 ;  /* 0x00000004fce67825 */ /* 0x004fc600078e02f2 */
[----:B------:R-:W2:Y:S01]  /*48370*/  LDL.LU.64 R242, [R1+0x970] ;  /* 0x0009700001f27983 */ /* 0x000ea20000300a00 */
[----:B---3--:R-:W-:-:S03]  /*48380*/  IMAD.WIDE R228, R252, 0x4, R250 ;  /* 0x00000004fce47825 */ /* 0x008fc600078e02fa */
[----:B------:R-:W3:Y:S01]  /*48390*/  LDL.LU.64 R250, [R1+0x10] ;  /* 0x0000100001fa7983 */ /* 0x000ee20000300a00 */
[----:B------:R-:W-:-:S03]  /*483a0*/  IMAD.WIDE R226, R252, 0x4, R248 ;  /* 0x00000004fce27825 */ /* 0x000fc600078e02f8 */
[----:B------:R-:W3:Y:S01]  /*483b0*/  LDL.LU.64 R248, [R1+0x978] ;  /* 0x0009780001f87983 */ /* 0x000ee20000300a00 */
[----:B------:R-:W-:-:S03]  /*483c0*/  IMAD.WIDE R224, R252, 0x4, R246 ;  /* 0x00000004fce07825 */ /* 0x000fc600078e02f6 */
[----:B------:R-:W3:Y:S01]  /*483d0*/  LDL.LU.64 R246, [R1+0x8] ;  /* 0x0000080001f67983 */ /* 0x000ee20000300a00 */
[----:B------:R-:W-:-:S03]  /*483e0*/  IMAD.WIDE R222, R252, 0x4, R222 ;  /* 0x00000004fcde7825 */ /* 0x000fc600078e02de */
[----:B------:R-:W-:Y:S01]  /*483f0*/  STL.64 [R1+0x6e68], R230 ;  /* 0x006e68e601007387 */ /* 0x000fe20000100a00 */
[----:B------:R-:W-:-:S03]  /*48400*/  IMAD.WIDE R220, R252, 0x4, R220 ;  /* 0x00000004fcdc7825 */ /* 0x000fc600078e02dc */
[----:B------:R-:W-:Y:S01]  /*48410*/  STL.64 [R1+0x6e70], R228 ;  /* 0x006e70e401007387 */ /* 0x000fe20000100a00 */
[----:B------:R-:W-:-:S03]  /*48420*/  IMAD.WIDE R218, R252, 0x4, R240 ;  /* 0x00000004fcda7825 */ /* 0x000fc600078e02f0 */
[----:B------:R-:W-:Y:S04]  /*48430*/  STL.64 [R1+0x6e78], R226 ;  /* 0x006e78e201007387 */ /* 0x000fe80000100a00 */
[----:B------:R-:W-:Y:S04]  /*48440*/  STL.64 [R1+0x6e80], R224 ;  /* 0x006e80e001007387 */ /* 0x000fe80000100a00 */
[----:B------:R-:W-:Y:S04]  /*48450*/  STL.64 [R1+0x6e88], R222 ;  /* 0x006e88de01007387 */ /* 0x000fe80000100a00 */
[----:B------:R-:W-:Y:S04]  /*48460*/  STL.64 [R1+0x6e90], R220 ;  /* 0x006e90dc01007387 */ /* 0x000fe80000100a00 */
[----:B------:R-:W-:Y:S01]  /*48470*/  STL.64 [R1+0x6e98], R218 ;  /* 0x006e98da01007387 */ /* 0x000fe20000100a00 */
[----:B----4-:R-:W-:-:S05]  /*48480*/  IMAD.WIDE R216, R252, 0x4, R244 ;  /* 0x00000004fcd87825 */ /* 0x010fca00078e02f4 */
[----:B------:R-:W-:Y:S01]  /*48490*/  STL.64 [R1+0x6ea0], R216 ;  /* 0x006ea0d801007387 */ /* 0x000fe20000100a00 */
[----:B--2---:R-:W-:-:S03]  /*484a0*/  IMAD.WIDE R214, R252, 0x4, R242 ;  /* 0x00000004fcd67825 */ /* 0x004fc600078e02f2 */
[----:B------:R-:W2:Y:S01]  /*484b0*/  LDL.LU.64 R242, [R1+0x990] ;  /* 0x0009900001f27983 */ /* 0x000ea20000300a00 */
[----:B---3--:R-:W-:-:S03]  /*484c0*/  IMAD.WIDE R210, R252, 0x4, R248 ;  /* 0x00000004fcd27825 */ /* 0x008fc600078e02f8 */
[----:B------:R-:W3:Y:S01]  /*484d0*/  LDL.LU.64 R248, [R1+0x998] ;  /* 0x0009980001f87983 */ /* 0x000ee20000300a00 */
[----:B------:R-:W-:-:S03]  /*484e0*/  IMAD.WIDE R212, R252, 0x4, R250 ;  /* 0x00000004fcd47825 */ /* 0x000fc600078e02fa */
[----:B------:R-:W4:Y:S01]  /*484f0*/  LDL.LU.64 R250, [R1+0x9a8] ;  /* 0x0009a80001fa7983 */ /* 0x000f220000300a00 */
[----:B------:R-:W-:-:S03]  /*48500*/  IMAD.WIDE R208, R252, 0x4, R246 ;  /* 0x00000004fcd07825 */ /* 0x000fc600078e02f6 */
[----:B------:R-:W4:Y:S01]  /*48510*/  LDL.LU.64 R246, [R1+0x9b0] ;  /* 0x0009b00001f67983 */ /* 0x000f220000300a00 */
[----:B------:R-:W-:-:S03]  /*48520*/  IMAD.WIDE R200, R252, 0x4, R72 ;  /* 0x00000004fcc87825 */ /* 0x000fc600078e0248 */
[----:B------:R-:W-:Y:S04]  /*48530*/  STL.64 [R1+0x6ea8], R214 ;  /* 0x006ea8d601007387 */ /* 0x000fe80000100a00 */
[----:B------:R-:W-:Y:S04]  /*48540*/  STL.64 [R1+0x6eb0], R212 ;  /* 0x006eb0d401007387 */ /* 0x000fe80000100a00 */
[----:B------:R-:W-:Y:S04]  /*48550*/  STL.64 [R1+0x6eb8], R210 ;  /* 0x006eb8d201007387 */ /* 0x000fe80000100a00 */
[----:B------:R-:W-:Y:S04]  /*48560*/  STL.64 [R1+0x6ec0], R208 ;  /* 0x006ec0d001007387 */ /* 0x000fe80000100a00 */
[----:B------:R-:W-:Y:S04]  /*48570*/  STL.64 [R1+0x6ec8], R206 ;  /* 0x006ec8ce01007387 */ /* 0x000fe80000100a00 */
[----:B------:R-:W-:Y:S04]  /*48580*/  STL.64 [R1+0x6ed0], R204 ;  /* 0x006ed0cc01007387 */ /* 0x000fe80000100a00 */
[----:B------:R-:W-:Y:S04]  /*48590*/  STL.64 [R1+0x6ed8], R202 ;  /* 0x006ed8ca01007387 */ /* 0x000fe80000100a00 */
[----:B------:R-:W-:Y:S01]  /*485a0*/  STL.64 [R1+0x6ee0], R200 ;  /* 0x006ee0c801007387 */ /* 0x000fe20000100a00 */
[----:B---3--:R-:W-:-:S03]  /*485b0*/  IMAD.WIDE R192, R252, 0x4, R248 ;  /* 0x00000004fcc07825 */ /* 0x008fc600078e02f8 */
[----:B------:R-:W3:Y:S01]  /*485c0*/  LDL.LU.64 R248, [R1+0x9c0] ;  /* 0x0009c00001f87983 */ /* 0x000ee20000300a00 */
[----:B------:R-:W-:-:S04]  /*485d0*/  IMAD.WIDE R198, R252, 0x4, R70 ;  /* 0x00000004fcc67825 */ /* 0x000fc800078e0246 */
[C---:B--2---:R-:W-:Y:S01]  /*485e0*/  IMAD.WIDE R196, R252.reuse, 0x4, R242 ;  /* 0x00000004fcc47825 */ /* 0x044fe200078e02f2 */
[----:B------:R-:W-:Y:S03]  /*485f0*/  STL.64 [R1+0x6ee8], R198 ;  /* 0x006ee8c601007387 */ /* 0x000fe60000100a00 */
[C---:B------:R-:W-:Y:S01]  /*48600*/  IMAD.WIDE R194, R252.reuse, 0x4, R68 ;  /* 0x00000004fcc27825 */ /* 0x040fe200078e0244 */
[----:B------:R-:W-:Y:S04]  /*48610*/  STL.64 [R1+0x6ef0], R196 ;  /* 0x006ef0c401007387 */ /* 0x000fe80000100a00 */
[----:B------:R-:W-:Y:S01]  /*48620*/  STL.64 [R1+0x6ef8], R194 ;  /* 0x006ef8c201007387 */ /* 0x000fe20000100a00 */
[----:B----4-:R-:W-:-:S03]  /*48630*/  IMAD.WIDE R184, R252, 0x4, R246 ;  /* 0x00000004fcb87825 */ /* 0x010fc600078e02f6 */
[----:B------:R-:W-:Y:S04]  /*48640*/  STL.64 [R1+0x6f00], R192 ;  /* 0x006f00c001007387 */ /* 0x000fe80000100a00 */
[----:B------:R-:W2:Y:S04]  /*48650*/  LDL.LU.64 R242, [R1+0x9c8] ;  /* 0x0009c80001f27983 */ /* 0x000ea80000300a00 */
[----:B------:R-:W4:Y:S01]  /*48660*/  LDL.LU.64 R246, [R1+0x9e0] ;  /* 0x0009e00001f67983 */ /* 0x000f220000300a00 */
[----:B------:R-:W-:-:S04]  /*48670*/  IMAD.WIDE R190, R252, 0x4, R66 ;  /* 0x00000004fcbe7825 */ /* 0x000fc800078e0242 */
[C---:B------:R-:W-:Y:S01]  /*48680*/  IMAD.WIDE R188, R252.reuse, 0x4, R250 ;  /* 0x00000004fcbc7825 */ /* 0x040fe200078e02fa */
[----:B------:R-:W-:Y:S03]  /*48690*/  STL.64 [R1+0x6f08], R190 ;  /* 0x006f08be01007387 */ /* 0x000fe60000100a00 */
[C---:B------:R-:W-:Y:S01]  /*486a0*/  IMAD.WIDE R186, R252.reuse, 0x4, R64 ;  /* 0x00000004fcba7825 */ /* 0x040fe200078e0240 */
[----:B------:R-:W-:Y:S04]  /*486b0*/  STL.64 [R1+0x6f10], R188 ;  /* 0x006f10bc01007387 */ /* 0x000fe80000100a00 */
[----:B------:R-:W-:Y:S04]  /*486c0*/  STL.64 [R1+0x6f18], R186 ;  /* 0x006f18ba01007387 */ /* 0x000fe80000100a00 */
[----:B------:R-:W-:Y:S04]  /*486d0*/  STL.64 [R1+0x6f20], R184 ;  /* 0x006f20b801007387 */ /* 0x000fe80000100a00 */
[----:B------:R-:W2:Y:S01]  /*486e0*/  LDL.LU.64 R250, [R1+0x9f0] ;  /* 0x0009f00001fa7983 */ /* 0x000ea20000300a00 */
[----:B---3--:R-:W-:-:S03]  /*486f0*/  IMAD.WIDE R180, R252, 0x4, R248 ;  /* 0x00000004fcb47825 */ /* 0x008fc600078e02f8 */
[----:B------:R-:W3:Y:S01]  /*48700*/  LDL.LU.64 R248, [R1+0x9f8] ;  /* 0x0009f80001f87983 */ /* 0x000ee20000300a00 */
[----:B------:R-:W-:-:S04]  /*48710*/  IMAD.WIDE R182, R252, 0x4, R62 ;  /* 0x00000004fcb67825 */ /* 0x000fc800078e023e */
[C---:B------:R-:W-:Y:S01]  /*48720*/  IMAD.WIDE R178, R252.reuse, 0x4, R60 ;  /* 0x00000004fcb27825 */ /* 0x040fe200078e023c */
[----:B------:R-:W-:Y:S03]  /*48730*/  STL.64 [R1+0x6f28], R182 ;  /* 0x006f28b601007387 */ /* 0x000fe60000100a00 */
[C---:B------:R-:W-:Y:S01]  /*48740*/  IMAD.WIDE R176, R252.reuse, 0x4, R58 ;  /* 0x00000004fcb07825 */ /* 0x040fe200078e023a */
[----:B------:R-:W-:Y:S04]  /*48750*/  STL.64 [R1+0x6f30], R180 ;  /* 0x006f30b401007387 */ /* 0x000fe80000100a00 */
[----:B------:R-:W-:Y:S04]  /*48760*/  STL.64 [R1+0x6f38], R178 ;  /* 0x006f38b201007387 */ /* 0x000fe80000100a00 */
[----:B------:R-:W-:Y:S01]  /*48770*/  STL.64 [R1+0x6f40], R176 ;  /* 0x006f40b001007387 */ /* 0x000fe20000100a00 */
[----:B----4-:R-:W-:-:S03]  /*48780*/  IMAD.WIDE R168, R252, 0x4, R246 ;  /* 0x00000004fca87825 */ /* 0x010fc600078e02f6 */
[----:B------:R-:W4:Y:S01]  /*48790*/  LDL.LU.64 R246, [R1+0xa08] ;  /* 0x000a080001f67983 */ /* 0x000f220000300a00 */
[----:B--2---:R-:W-:-:S04]  /*487a0*/  IMAD.WIDE R174, R252, 0x4, R242 ;  /* 0x00000004fcae7825 */ /* 0x004fc800078e02f2 */
[C---:B------:R-:W-:Y:S01]  /*487b0*/  IMAD.WIDE R172, R252.reuse, 0x4, R56 ;  /* 0x00000004fcac7825 */ /* 0x040fe200078e0238 */
[----:B------:R-:W-:Y:S03]  /*487c0*/  STL.64 [R1+0x6f48], R174 ;  /* 0x006f48ae01007387 */ /* 0x000fe60000100a00 */
[C---:B------:R-:W-:Y:S01]  /*487d0*/  IMAD.WIDE R170, R252.reuse, 0x4, R54 ;  /* 0x00000004fcaa7825 */ /* 0x040fe200078e0236 */
[----:B------:R-:W-:Y:S04]  /*487e0*/  STL.64 [R1+0x6f50], R172 ;  /* 0x006f50ac01007387 */ /* 0x000fe80000100a00 */
[----:B------:R-:W-:Y:S04]  /*487f0*/  STL.64 [R1+0x6f58], R170 ;  /* 0x006f58aa01007387 */ /* 0x000fe80000100a00 */
[----:B------:R-:W-:Y:S01]  /*48800*/  STL.64 [R1+0x6f60], R168 ;  /* 0x006f60a801007387 */ /* 0x000fe20000100a00 */
[----:B---3--:R-:W-:-:S03]  /*48810*/  IMAD.WIDE R160, R252, 0x4, R248 ;  /* 0x00000004fca07825 */ /* 0x008fc600078e02f8 */
[----:B------:R-:W2:Y:S01]  /*48820*/  LDL.LU.64 R248, [R1+0xa18] ;  /* 0x000a180001f87983 */ /* 0x000ea20000300a00 */
[----:B------:R-:W-:-:S04]  /*48830*/  IMAD.WIDE R166, R252, 0x4, R52 ;  /* 0x00000004fca67825 */ /* 0x000fc800078e0234 */
[C---:B------:R-:W-:Y:S01]  /*48840*/  IMAD.WIDE R164, R252.reuse, 0x4, R250 ;  /* 0x00000004fca47825 */ /* 0x040fe200078e02fa */
[----:B------:R-:W-:Y:S03]  /*48850*/  STL.64 [R1+0x6f68], R166 ;  /* 0x006f68a601007387 */ /* 0x000fe60000100a00 */
[C---:B------:R-:W-:Y:S01]  /*48860*/  IMAD.WIDE R162, R252.reuse, 0x4, R50 ;  /* 0x00000004fca27825 */ /* 0x040fe200078e0232 */
[----:B------:R-:W-:Y:S04]  /*48870*/  STL.64 [R1+0x6f70], R164 ;  /* 0x006f70a401007387 */ /* 0x000fe80000100a00 */
[----:B------:R-:W-:Y:S04]  /*48880*/  STL.64 [R1+0x6f78], R162 ;  /* 0x006f78a201007387 */ /* 0x000fe80000100a00 */
[----:B------:R-:W-:Y:S04]  /*48890*/  STL.64 [R1+0x6f80], R160 ;  /* 0x006f80a001007387 */ /* 0x000fe80000100a00 */
[----:B------:R-:W3:Y:S01]  /*488a0*/  LDL.LU.64 R250, [R1+0xa30] ;  /* 0x000a300001fa7983 */ /* 0x000ee20000300a00 */
[----:B----4-:R-:W-:-:S03]  /*488b0*/  IMAD.WIDE R154, R252, 0x4, R246 ;  /* 0x00000004fc9a7825 */ /* 0x010fc600078e02f6 */
[----:B------:R-:W4:Y:S01]  /*488c0*/  LDL.LU.64 R246, [R1+0xa38] ;  /* 0x000a380001f67983 */ /* 0x000f220000300a00 */
[----:B------:R-:W-:-:S04]  /*488d0*/  IMAD.WIDE R158, R252, 0x4, R48 ;  /* 0x00000004fc9e7825 */ /* 0x000fc800078e0230 */
[C---:B------:R-:W-:Y:S01]  /*488e0*/  IMAD.WIDE R156, R252.reuse, 0x4, R46 ;  /* 0x00000004fc9c7825 */ /* 0x040fe200078e022e */
[----:B------:R-:W-:Y:S03]  /*488f0*/  STL.64 [R1+0x6f88], R158 ;  /* 0x006f889e01007387 */ /* 0x000fe60000100a00 */
[C---:B------:R-:W-:Y:S01]  /*48900*/  IMAD.WIDE R152, R252.reuse, 0x4, R44 ;  /* 0x00000004fc987825 */ /* 0x040fe200078e022c */
[----:B------:R-:W-:Y:S03]  /*48910*/  STL.64 [R1+0x6f90], R156 ;  /* 0x006f909c01007387 */ /* 0x000fe60000100a00 */
[C---:B------:R-:W-:Y:S01]  /*48920*/  IMAD.WIDE R150, R252.reuse, 0x4, R42 ;  /* 0x00000004fc967825 */ /* 0x040fe200078e022a */
[----:B------:R-:W-:Y:S03]  /*48930*/  STL.64 [R1+0x6f98], R154 ;  /* 0x006f989a01007387 */ /* 0x000fe60000100a00 */
[C---:B------:R-:W-:Y:S01]  /*48940*/  IMAD.WIDE R148, R252.reuse, 0x4, R40 ;  /* 0x00000004fc947825 */ /* 0x040fe200078e0228 */
[----:B------:R-:W-:Y:S03]  /*48950*/  STL.64 [R1+0x6fa0], R152 ;  /* 0x006fa09801007387 */ /* 0x000fe60000100a00 */
[----:B------:R-:W-:-:S04]  /*48960*/  IMAD.WIDE R146, R252, 0x4, R38 ;  /* 0x00000004fc927825 */ /* 0x000fc800078e0226 */
[----:B------:R-:W-:-:S04]  /*48970*/  IMAD.WIDE R142, R252, 0x4, R36 ;  /* 0x00000004fc8e7825 */ /* 0x000fc800078e0224 */
[----:B------:R-:W-:-:S04]  /*48980*/  IMAD.WIDE R138, R252, 0x4, R34 ;  /* 0x00000004fc8a7825 */ /* 0x000fc800078e0222 */
[----:B------:R-:W-:Y:S02]  /*48990*/  VIADD R84, R86, 0xffffff48 ;  /* 0xffffff4856547836 */ /* 0x000fe40000000000 */
[C---:B------:R-:W-:Y:S01]  /*489a0*/  IMAD.WIDE R134, R252.reuse, 0x4, R32 ;  /* 0x00000004fc867825 */ /* 0x040fe200078e0220 */
[----:B------:R-:W1:Y:S03]  /*489b0*/  LDC R86, c[0x0][0x230] ;  /* 0x00008c00ff567b82 */ /* 0x000e660000000800 */
[----:B--2---:R-:W-:-:S04]  /*489c0*/  IMAD.WIDE R144, R252, 0x4, R248 ;  /* 0x00000004fc907825 */ /* 0x004fc800078e02f8 */
[C---:B----4-:R-:W-:Y:S01]  /*489d0*/  IMAD.WIDE R136, R252.reuse, 0x4, R246 ;  /* 0x00000004fc887825 */ /* 0x050fe200078e02f6 */
[----:B------:R-:W2:Y:S03]  /*489e0*/  LDL.LU.64 R248, [R1+0xa48] ;  /* 0x000a480001f87983 */ /* 0x000ea60000300a00 */
[----:B---3--:R-:W-:Y:S01]  /*489f0*/  IMAD.WIDE R140, R252, 0x4, R250 ;  /* 0x00000004fc8c7825 */ /* 0x008fe200078e02fa */
[----:B------:R-:W-:Y:S01]  /*48a00*/  STL.64 [R1+0x6fa8], R150 ;  /* 0x006fa89601007387 */ /* 0x000fe20000100a00 */
[----:B------:R-:W-:Y:S01]  /*48a10*/  ISETP.GE.U32.AND P0, PT, R84, 0x7ffffec9, PT ;  /* 0x7ffffec95400780c */ /* 0x000fe20003f06070 */
[----:B------:R-:W3:Y:S02]  /*48a20*/  LDC R48, c[0x0][0x230] ;  /* 0x00008c00ff307b82 */ /* 0x000ee40000000800 */
[----:B------:R-:W-:Y:S04]  /*48a30*/  STL.64 [R1+0x6fb0], R148 ;  /* 0x006fb09401007387 */ /* 0x000fe80000100a00 */
[----:B------:R-:W-:Y:S01]  /*48a40*/  STL.64 [R1+0x6fb8], R146 ;  /* 0x006fb89201007387 */ /* 0x000fe20000100a00 */
[----:B------:R-:W-:-:S04]  /*48a50*/  IMAD.WIDE R132, R252, 0x4, R30 ;  /* 0x00000004fc847825 */ /* 0x000fc800078e021e */
[C---:B------:R-:W-:Y:S01]  /*48a60*/  IMAD.WIDE R130, R252.reuse, 0x4, R28 ;  /* 0x00000004fc827825 */ /* 0x040fe200078e021c */
[----:B------:R-:W-:Y:S03]  /*48a70*/  STL.64 [R1+0x6fc0], R144 ;  /* 0x006fc09001007387 */ /* 0x000fe60000100a00 */
[C---:B------:R-:W-:Y:S01]  /*48a80*/  IMAD.WIDE R126, R252.reuse, 0x4, R26 ;  /* 0x00000004fc7e7825 */ /* 0x040fe200078e021a */
[----:B------:R-:W4:Y:S03]  /*48a90*/  LDL.LU.64 R246, [R1+0xa58] ;  /* 0x000a580001f67983 */ /* 0x000f260000300a00 */
[C---:B------:R-:W-:Y:S01]  /*48aa0*/  IMAD.WIDE R124, R252.reuse, 0x4, R24 ;  /* 0x00000004fc7c7825 */ /* 0x040fe200078e0218 */
[----:B------:R-:W-:Y:S03]  /*48ab0*/  STL.64 [R1+0x6fc8], R142 ;  /* 0x006fc88e01007387 */ /* 0x000fe60000100a00 */
[C---:B------:R-:W-:Y:S01]  /*48ac0*/  IMAD.WIDE R118, R252.reuse, 0x4, R20 ;  /* 0x00000004fc767825 */ /* 0x040fe200078e0214 */
[----:B------:R-:W-:Y:S03]  /*48ad0*/  STL.64 [R1+0x6fd0], R140 ;  /* 0x006fd08c01007387 */ /* 0x000fe60000100a00 */
[----:B------:R-:W-:Y:S01]  /*48ae0*/  IMAD.WIDE R102, R252, 0x4, R18 ;  /* 0x00000004fc667825 */ /* 0x000fe200078e0212 */
[----:B------:R-:W-:Y:S03]  /*48af0*/  STL.64 [R1+0x6fd8], R138 ;  /* 0x006fd88a01007387 */ /* 0x000fe60000100a00 */
[C---:B------:R-:W-:Y:S01]  /*48b00*/  VIADD R76, R4.reuse, 0x100000 ;  /* 0x00100000044c7836 */ /* 0x040fe20000000000 */
[----:B------:R-:W-:Y:S01]  /*48b10*/  STL.64 [R1+0x6fe0], R136 ;  /* 0x006fe08801007387 */ /* 0x000fe20000100a00 */
[C---:B------:R-:W-:Y:S01]  /*48b20*/  IADD3 R74, R4.reuse, 0x100000, RZ ;  /* 0x00100000044a7810 */ /* 0x040fe20007ffe0ff */
[----:B------:R-:W-:-:S02]  /*48b30*/  VIADD R73, R4, 0x100000 ;  /* 0x0010000004497836 */ /* 0x000fc40000000000 */
[C---:B------:R-:W-:Y:S01]  /*48b40*/  VIADD R72, R4.reuse, 0x100000 ;  /* 0x0010000004487836 */ /* 0x040fe20000000000 */
[----:B------:R-:W3:Y:S01]  /*48b50*/  LDL.LU.64 R250, [R1+0xa68] ;  /* 0x000a680001fa7983 */ /* 0x000ee20000300a00 */
[C---:B------:R-:W-:Y:S01]  /*48b60*/  VIADD R70, R4.reuse, 0x100000 ;  /* 0x0010000004467836 */ /* 0x040fe20000000000 */
[C---:B------:R-:W-:Y:S01]  /*48b70*/  IADD3 R68, R4.reuse, 0x100000, RZ ;  /* 0x0010000004447810 */ /* 0x040fe20007ffe0ff */
[C---:B------:R-:W-:Y:S01]  /*48b80*/  VIADD R69, R4.reuse, 0x100000 ;  /* 0x0010000004457836 */ /* 0x040fe20000000000 */
[----:B------:R-:W-:Y:S01]  /*48b90*/  LDGSTS.E [R83+-0x52400], desc[UR32][R92.64], !P0 ;  /* 0xadc000005c537fae */ /* 0x000fe2000c121860 */
[C---:B------:R-:W-:Y:S02]  /*48ba0*/  VIADD R66, R4.reuse, 0x100000 ;  /* 0x0010000004427836 */ /* 0x040fe40000000000 */
[C---:B------:R-:W-:Y:S01]  /*48bb0*/  VIADD R65, R4.reuse, 0x100000 ;  /* 0x0010000004417836 */ /* 0x040fe20000000000 */
[----:B------:R-:W-:Y:S01]  /*48bc0*/  LDGSTS.E [R82+-0x52300], desc[UR32][R90.64], !P0 ;  /* 0xadd000005a527fae */ /* 0x000fe2000c121860 */
[----:B------:R-:W-:-:S02]  /*48bd0*/  VIADD R64, R4, 0x100000 ;  /* 0x0010000004407836 */ /* 0x000fc40000000000 */
[C---:B------:R-:W-:Y:S01]  /*48be0*/  VIADD R62, R4.reuse, 0x100000 ;  /* 0x00100000043e7836 */ /* 0x040fe20000000000 */
[----:B------:R-:W-:Y:S01]  /*48bf0*/  LDGSTS.E [R81+-0x52200], desc[UR32][R88.64], !P0 ;  /* 0xade0000058517fae */ /* 0x000fe2000c121860 */
[C---:B------:R-:W-:Y:S02]  /*48c00*/  VIADD R60, R4.reuse, 0x100000 ;  /* 0x00100000043c7836 */ /* 0x040fe40000000000 */
[C---:B------:R-:W-:Y:S01]  /*48c10*/  VIADD R59, R4.reuse, 0x100000 ;  /* 0x00100000043b7836 */ /* 0x040fe20000000000 */
[----:B------:R1:W-:Y:S01]  /*48c20*/  LDGSTS.E [R80+-0x52100], desc[UR32][R2.64], !P0 ;  /* 0xadf0000002507fae */ /* 0x0003e2000c121860 */
[C---:B------:R-:W-:Y:S02]  /*48c30*/  VIADD R58, R4.reuse, 0x100000 ;  /* 0x00100000043a7836 */ /* 0x040fe40000000000 */
[C---:B------:R-:W-:Y:S01]  /*48c40*/  VIADD R56, R4.reuse, 0x100000 ;  /* 0x0010000004387836 */ /* 0x040fe20000000000 */
[C---:B------:R-:W-:Y:S01]  /*48c50*/  IADD3 R55, R4.reuse, 0x100000, RZ ;  /* 0x0010000004377810 */ /* 0x040fe20007ffe0ff */
[C---:B------:R-:W-:Y:S01]  /*48c60*/  VIADD R54, R4.reuse, 0x100000 ;  /* 0x0010000004367836 */ /* 0x040fe20000000000 */
[----:B------:R-:W3:Y:S01]  /*48c70*/  LDC R42, c[0x0][0x230] ;  /* 0x00008c00ff2a7b82 */ /* 0x000ee20000000800 */
[----:B------:R-:W-:-:S02]  /*48c80*/  VIADD R52, R4, 0x100000 ;  /* 0x0010000004347836 */ /* 0x000fc40000000000 */
[C---:B------:R-:W-:Y:S01]  /*48c90*/  VIADD R51, R4.reuse, 0x100000 ;  /* 0x0010000004337836 */ /* 0x040fe20000000000 */
[C---:B------:R-:W-:Y:S01]  /*48ca0*/  IADD3 R46, R4.reuse, 0x100000, RZ ;  /* 0x00100000042e7810 */ /* 0x040fe20007ffe0ff */
[C---:B------:R-:W-:Y:S02]  /*48cb0*/  VIADD R50, R4.reuse, 0x100000 ;  /* 0x0010000004327836 */ /* 0x040fe40000000000 */
[C---:B------:R-:W-:Y:S02]  /*48cc0*/  VIADD R45, R4.reuse, 0x100000 ;  /* 0x00100000042d7836 */ /* 0x040fe40000000000 */
[C---:B------:R-:W-:Y:S02]  /*48cd0*/  VIADD R44, R4.reuse, 0x100000 ;  /* 0x00100000042c7836 */ /* 0x040fe40000000000 */
[----:B------:R-:W-:Y:S02]  /*48ce0*/  VIADD R40, R4, 0x100000 ;  /* 0x0010000004287836 */ /* 0x000fe40000000000 */
[----:B------:R-:W-:Y:S01]  /*48cf0*/  IMAD.WIDE R96, R252, 0x4, R14 ;  /* 0x00000004fc607825 */ /* 0x000fe200078e020e */
[----:B------:R-:W-:Y:S01]  /*48d00*/  IADD3 R39, R4, 0x100000, RZ ;  /* 0x0010000004277810 */ /* 0x000fe20007ffe0ff */
[----:B------:R-:W3:Y:S02]  /*48d10*/  LDC R32, c[0x0][0x230] ;  /* 0x00008c00ff207b82 */ /* 0x000ee40000000800 */
[----:B--2---:R-:W-:-:S02]  /*48d20*/  IMAD.WIDE R128, R252, 0x4, R248 ;  /* 0x00000004fc807825 */ /* 0x004fc400078e02f8 */
[----:B------:R-:W2:Y:S02]  /*48d30*/  LDL.LU.64 R248, [R1+0xa78] ;  /* 0x000a780001f87983 */ /* 0x000ea40000300a00 */
[C---:B-1----:R-:W-:Y:S02]  /*48d40*/  IMAD.WIDE R2, R252.reuse, 0x4, R22 ;  /* 0x00000004fc027825 */ /* 0x042fe400078e0216 */
[----:B------:R-:W-:Y:S04]  /*48d50*/  STL.64 [R1+0x6fe8], R134 ;  /* 0x006fe88601007387 */ /* 0x000fe80000100a00 */
[----:B------:R-:W-:Y:S04]  /*48d60*/  STL.64 [R1+0x6ff0], R132 ;  /* 0x006ff08401007387 */ /* 0x000fe80000100a00 */
[----:B------:R-:W-:Y:S04]  /*48d70*/  STL.64 [R1+0x6ff8], R130 ;  /* 0x006ff88201007387 */ /* 0x000fe80000100a00 */
[----:B------:R-:W-:Y:S01]  /*48d80*/  STL.64 [R1+0x7000], R128 ;  /* 0x0070008001007387 */ /* 0x000fe20000100a00 */
[----:B----4-:R-:W-:-:S03]  /*48d90*/  IMAD.WIDE R122, R252, 0x4, R246 ;  /* 0x00000004fc7a7825 */ /* 0x010fc600078e02f6 */
[----:B------:R-:W4:Y:S04]  /*48da0*/  LDL.LU.64 R246, [R1+0xa88] ;  /* 0x000a880001f67983 */ /* 0x000f280000300a00 */
[----:B------:R-:W-:Y:S04]  /*48db0*/  STL.64 [R1+0x7008], R126 ;  /* 0x0070087e01007387 */ /* 0x000fe80000100a00 */
[----:B------:R1:W-:Y:S04]  /*48dc0*/  STL.64 [R1+0x3390], R2 ;  /* 0x0033900201007387 */ /* 0x0003e80000100a00 */
[----:B------:R-:W-:Y:S04]  /*48dd0*/  STL.64 [R1+0x7010], R124 ;  /* 0x0070107c01007387 */ /* 0x000fe80000100a00 */
[----:B------:R-:W-:Y:S04]  /*48de0*/  STL.64 [R1+0x7018], R122 ;  /* 0x0070187a01007387 */ /* 0x000fe80000100a00 */
[----:B------:R-:W4:Y:S01]  /*48df0*/  LDL.LU.64 R242, [R1+0xaa0] ;  /* 0x000aa00001f27983 */ /* 0x000f220000300a00 */
[----:B---3--:R-:W-:-:S05]  /*48e00*/  IMAD.WIDE R120, R252, 0x4, R250 ;  /* 0x00000004fc787825 */ /* 0x008fca00078e02fa */
[----:B------:R-:W-:Y:S04]  /*48e10*/  STL.64 [R1+0x7020], R120 ;  /* 0x0070207801007387 */ /* 0x000fe80000100a00 */
[----:B------:R-:W-:Y:S01]  /*48e20*/  STL.64 [R1+0x7028], R118 ;  /* 0x0070287601007387 */ /* 0x000fe20000100a00 */
[----:B------:R-:W-:Y:S02]  /*48e30*/  VIADD R84, R85, 0xffffff44 ;  /* 0xffffff4455547836 */ /* 0x000fe40000000000 */
[----:B------:R-:W3:Y:S03]  /*48e40*/  LDC R85, c[0x0][0x230] ;  /* 0x00008c00ff557b82 */ /* 0x000ee60000000800 */
[----:B------:R-:W-:Y:S01]  /*48e50*/  ISETP.GE.U32.AND P1, PT, R84, 0x7ffffec5, PT ;  /* 0x7ffffec55400780c */ /* 0x000fe20003f26070 */
[----:B------:R-:W-:-:S04]  /*48e60*/  VIADD R84, R87, 0xffffff40 ;  /* 0xffffff4057547836 */ /* 0x000fc80000000000 */
[----:B------:R-:W1:Y:S01]  /*48e70*/  LDC R87, c[0x0][0x230] ;  /* 0x00008c00ff577b82 */ /* 0x000e620000000800 */
[----:B------:R-:W-:Y:S02]  /*48e80*/  ISETP.GE.U32.AND P0, PT, R84, 0x7ffffec1, PT ;  /* 0x7ffffec15400780c */ /* 0x000fe40003f06070 */
[----:B------:R-:W-:-:S05]  /*48e90*/  IADD3 R84, R86, -0xc4, RZ ;  /* 0xffffff3c56547810 */ /* 0x000fca0007ffe0ff */
[----:B------:R-:W-:Y:S01]  /*48ea0*/  LDGSTS.E [R83+-0x51400], desc[UR32][R238.64], !P1 ;  /* 0xaec00000ee537fae */ /* 0x000fe2000c921860 */
[----:B------:R-:W2:Y:S03]  /*48eb0*/  LDC R86, c[0x0][0x230] ;  /* 0x00008c00ff567b82 */ /* 0x000ea60000000800 */
[----:B------:R-:W-:Y:S04]  /*48ec0*/  LDGSTS.E [R82+-0x51300], desc[UR32][R236.64], !P1 ;  /* 0xaed00000ec527fae */ /* 0x000fe8000c921860 */
[----:B------:R-:W-:Y:S04]  /*48ed0*/  LDGSTS.E [R81+-0x51200], desc[UR32][R234.64], !P1 ;  /* 0xaee00000ea517fae */ /* 0x000fe8000c921860 */
[----:B------:R-:W-:Y:S01]  /*48ee0*/  LDGSTS.E [R80+-0x51100], desc[UR32][R232.64], !P1 ;  /* 0xaef00000e8507fae */ /* 0x000fe2000c921860 */
[----:B------:R-:W-:Y:S01]  /*48ef0*/  ISETP.GE.U32.AND P1, PT, R84, 0x7ffffebd, PT ;  /* 0x7ffffebd5400780c */ /* 0x000fe20003f26070 */
[----:B---3--:R-:W-:-:S02]  /*48f00*/  VIADD R84, R85, 0xffffff38 ;  /* 0xffffff3855547836 */ /* 0x008fc40000000000 */
[----:B------:R-:W-:Y:S01]  /*48f10*/  LDGSTS.E [R83+-0x50400], desc[UR32][R230.64], !P0 ;  /* 0xafc00000e6537fae */ /* 0x000fe2000c121860 */
[----:B------:R-:W3:Y:S03]  /*48f20*/  LDC R85, c[0x0][0x230] ;  /* 0x00008c00ff557b82 */ /* 0x000ee60000000800 */
[----:B------:R-:W-:Y:S04]  /*48f30*/  LDGSTS.E [R82+-0x50300], desc[UR32][R228.64], !P0 ;  /* 0xafd00000e4527fae */ /* 0x000fe8000c121860 */
[----:B------:R-:W-:Y:S04]  /*48f40*/  LDGSTS.E [R81+-0x50200], desc[UR32][R226.64], !P0 ;  /* 0xafe00000e2517fae */ /* 0x000fe8000c121860 */
[----:B------:R-:W-:Y:S01]  /*48f50*/  LDGSTS.E [R80+-0x50100], desc[UR32][R224.64], !P0 ;  /* 0xaff00000e0507fae */ /* 0x000fe2000c121860 */
[----:B------:R-:W-:Y:S01]  /*48f60*/  ISETP.GE.U32.AND P0, PT, R84, 0x7ffffeb9, PT ;  /* 0x7ffffeb95400780c */ /* 0x000fe20003f06070 */
[----:B-1----:R-:W-:-:S02]  /*48f70*/  VIADD R84, R87, 0xffffff34 ;  /* 0xffffff3457547836 */ /* 0x002fc40000000000 */
[----:B------:R-:W-:Y:S04]  /*48f80*/  LDGSTS.E [R83+-0x4f400], desc[UR32][R222.64], !P1 ;  /* 0xb0c00000de537fae */ /* 0x000fe8000c921860 */
[----:B------:R-:W-:Y:S04]  /*48f90*/  LDGSTS.E [R82+-0x4f300], desc[UR32][R220.64], !P1 ;  /* 0xb0d00000dc527fae */ /* 0x000fe8000c921860 */
[----:B------:R-:W-:Y:S04]  /*48fa0*/  LDGSTS.E [R81+-0x4f200], desc[UR32][R218.64], !P1 ;  /* 0xb0e00000da517fae */ /* 0x000fe8000c921860 */
[----:B------:R-:W-:Y:S01]  /*48fb0*/  LDGSTS.E [R80+-0x4f100], desc[UR32][R216.64], !P1 ;  /* 0xb0f00000d8507fae */ /* 0x000fe2000c921860 */
[----:B------:R-:W-:-:S02]  /*48fc0*/  ISETP.GE.U32.AND P1, PT, R84, 0x7ffffeb5, PT ;  /* 0x7ffffeb55400780c */ /* 0x000fc40003f26070 */
[----:B------:R-:W1:Y:S01]  /*48fd0*/  LDC R84, c[0x0][0x230] ;  /* 0x00008c00ff547b82 */ /* 0x000e620000000800 */
[----:B------:R3:W-:Y:S04]  /*48fe0*/  LDGSTS.E [R83+-0x4e400], desc[UR32][R214.64], !P0 ;  /* 0xb1c00000d6537fae */ /* 0x0007e8000c121860 */
[----:B------:R-:W-:Y:S04]  /*48ff0*/  LDGSTS.E [R82+-0x4e300], desc[UR32][R212.64], !P0 ;  /* 0xb1d00000d4527fae */ /* 0x000fe8000c121860 */
[----:B------:R-:W-:Y:S01]  /*49000*/  LDGSTS.E [R81+-0x4e200], desc[UR32][R210.64], !P0 ;  /* 0xb1e00000d2517fae */ /* 0x000fe2000c121860 */
[----:B--2---:R-:W-:-:S03]  /*49010*/  IMAD.WIDE R116, R252, 0x4, R248 ;  /* 0x00000004fc747825 */ /* 0x004fc600078e02f8 */
[----:B------:R-:W-:Y:S04]  /*49020*/  LDGSTS.E [R80+-0x4e100], desc[UR32][R208.64], !P0 ;  /* 0xb1f00000d0507fae */ /* 0x000fe8000c121860 */
[----:B------:R-:W-:Y:S04]  /*49030*/  STL.64 [R1+0x7030], R116 ;  /* 0x0070307401007387 */ /* 0x000fe80000100a00 */
[----:B------:R-:W-:Y:S04]  /*49040*/  STL.64 [R1+0x7038], R102 ;  /* 0x0070386601007387 */ /* 0x000fe80000100a00 */
[----:B------:R-:W2:Y:S04]  /*49050*/  LDL.LU.64 R110, [R1+0x2130] ;  /* 0x00213000016e7983 */ /* 0x000ea80000300a00 */
[----:B------:R-:W2:Y:S04]  /*49060*/  LDL.LU.64 R114, [R1+0x2128] ;  /* 0x0021280001727983 */ /* 0x000ea80000300a00 */
[----:B------:R-:W2:Y:S01]  /*49070*/  LDL.LU.64 R108, [R1+0x2288] ;  /* 0x00228800016c7983 */ /* 0x000ea20000300a00 */
[----:B---3--:R-:W-:-:S03]  /*49080*/  VIADD R83, R86, 0xffffff30 ;  /* 0xffffff3056537836 */ /* 0x008fc60000000000 */
[----:B------:R-:W-:Y:S02]  /*49090*/  LDGSTS.E [R82+-0x4d400], desc[UR32][R206.64], !P1 ;  /* 0xb2c00000ce527fae */ /* 0x000fe4000c921860 */
[----:B------:R-:W-:Y:S02]  /*490a0*/  ISETP.GE.U32.AND P0, PT, R83, 0x7ffffeb1, PT ;  /* 0x7ffffeb15300780c */ /* 0x000fe40003f06070 */
[----:B------:R-:W-:Y:S04]  /*490b0*/  LDGSTS.E [R81+-0x4d300], desc[UR32][R204.64], !P1 ;  /* 0xb2d00000cc517fae */ /* 0x000fe8000c921860 */
[----:B------:R-:W-:Y:S04]  /*490c0*/  LDGSTS.E [R80+-0x4d200], desc[UR32][R202.64], !P1 ;  /* 0xb2e00000ca507fae */ /* 0x000fe8000c921860 */
[----:B------:R3:W-:Y:S04]  /*490d0*/  LDGSTS.E [R76+-0x4d100], desc[UR32][R200.64], !P1 ;  /* 0xb2f00000c84c7fae */ /* 0x0007e8000c921860 */
[----:B------:R-:W-:Y:S01]  /*490e0*/  LDGSTS.E [R74+-0x4c400], desc[UR32][R198.64], !P0 ;  /* 0xb3c00000c64a7fae */ /* 0x000fe2000c121860 */
[----:B------:R-:W-:-:S03]  /*490f0*/  VIADD R75, R85, 0xffffff2c ;  /* 0xffffff2c554b7836 */ /* 0x000fc60000000000 */
[----:B------:R-:W-:Y:S01]  /*49100*/  LDGSTS.E [R73+-0x4c300], desc[UR32][R196.64], !P0 ;  /* 0xb3d00000c4497fae */ /* 0x000fe2000c121860 */
[----:B---3--:R-:W3:Y:S03]  /*49110*/  LDC R76, c[0x0][0x230] ;  /* 0x00008c00ff4c7b82 */ /* 0x008ee60000000800 */
[----:B------:R4:W-:Y:S01]  /*49120*/  LDGSTS.E [R72+-0x4c200], desc[UR32][R194.64], !P0 ;  /* 0xb3e00000c2487fae */ /* 0x0009e2000c121860 */
[----:B-1----:R-:W-:Y:S01]  /*49130*/  VIADD R71, R84, 0xffffff28 ;  /* 0xffffff2854477836 */ /* 0x002fe20000000000 */
[----:B------:R-:W-:Y:S02]  /*49140*/  ISETP.GE.U32.AND P1, PT, R75, 0x7ffffead, PT ;  /* 0x7ffffead4b00780c */ /* 0x000fe40003f26070 */
[----:B------:R-:W-:Y:S01]  /*49150*/  LDGSTS.E [R70+-0x4c100], desc[UR32][R192.64], !P0 ;  /* 0xb3f00000c0467fae */ /* 0x000fe2000c121860 */
[----:B------:R-:W-:-:S04]  /*49160*/  IMAD.WIDE R14, R252, 0x4, R12 ;  /* 0x00000004fc0e7825 */ /* 0x000fc800078e020c */
[C---:B------:R-:W-:Y:S02]  /*49170*/  VIADD R38, R4.reuse, 0x100000 ;  /* 0x0010000004267836 */ /* 0x040fe40000000000 */
[----:B------:R-:W-:Y:S01]  /*49180*/  VIADD R36, R4, 0x100000 ;  /* 0x0010000004247836 */ /* 0x000fe20000000000 */
[----:B----4-:R-:W1:Y:S01]  /*49190*/  LDC R72, c[0x0][0x230] ;  /* 0x00008c00ff487b82 */ /* 0x010e620000000800 */
[----:B------:R-:W-:Y:S01]  /*491a0*/  ISETP.GE.U32.AND P0, PT, R71, 0x7ffffea9, PT ;  /* 0x7ffffea94700780c */ /* 0x000fe20003f06070 */
[----:B------:R-:W-:Y:S01]  /*491b0*/  IMAD.WIDE R100, R252, 0x4, R246 ;  /* 0x00000004fc647825 */ /* 0x000fe200078e02f6 */
[----:B------:R-:W-:Y:S04]  /*491c0*/  LDGSTS.E [R70+-0x4b400], desc[UR32][R190.64], !P1 ;  /* 0xb4c00000be467fae */ /* 0x000fe8000c921860 */
[----:B------:R-:W-:Y:S01]  /*491d0*/  LDGSTS.E [R69+-0x4b300], desc[UR32][R188.64], !P1 ;  /* 0xb4d00000bc457fae */ /* 0x000fe2000c921860 */
[----:B---3--:R-:W-:-:S03]  /*491e0*/  VIADD R67, R76, 0xffffff24 ;  /* 0xffffff244c437836 */ /* 0x008fc60000000000 */
[----:B------:R3:W-:Y:S04]  /*491f0*/  LDGSTS.E [R68+-0x4b200], desc[UR32][R186.64], !P1 ;  /* 0xb4e00000ba447fae */ /* 0x0007e8000c921860 */
[----:B------:R-:W-:Y:S01]  /*49200*/  LDGSTS.E [R66+-0x4b100], desc[UR32][R184.64], !P1 ;  /* 0xb4f00000b8427fae */ /* 0x000fe2000c921860 */
[----:B------:R-:W-:-:S03]  /*49210*/  ISETP.GE.U32.AND P1, PT, R67, 0x7ffffea5, PT ;  /* 0x7ffffea54300780c */ /* 0x000fc60003f26070 */
[----:B------:R-:W-:Y:S01]  /*49220*/  LDGSTS.E [R66+-0x4a400], desc[UR32][R182.64], !P0 ;  /* 0xb5c00000b6427fae */ /* 0x000fe2000c121860 */
[----:B---3--:R-:W3:Y:S03]  /*49230*/  LDC R68, c[0x0][0x230] ;  /* 0x00008c00ff447b82 */ /* 0x008ee60000000800 */
[----:B------:R-:W-:Y:S01]  /*49240*/  LDGSTS.E [R65+-0x4a300], desc[UR32][R180.64], !P0 ;  /* 0xb5d00000b4417fae */ /* 0x000fe2000c121860 */
[----:B-1----:R-:W-:-:S03]  /*49250*/  IADD3 R61, R72, -0xe0, RZ ;  /* 0xffffff20483d7810 */ /* 0x002fc60007ffe0ff */
[----:B------:R-:W-:Y:S04]  /*49260*/  LDGSTS.E [R64+-0x4a200], desc[UR32][R178.64], !P0 ;  /* 0xb5e00000b2407fae */ /* 0x000fe8000c121860 */
[----:B------:R1:W-:Y:S01]  /*49270*/  LDGSTS.E [R62+-0x4a100], desc[UR32][R176.64], !P0 ;  /* 0xb5f00000b03e7fae */ /* 0x0003e2000c121860 */
[----:B------:R-:W-:-:S03]  /*49280*/  ISETP.GE.U32.AND P0, PT, R61, 0x7ffffea1, PT ;  /* 0x7ffffea13d00780c */ /* 0x000fc60003f06070 */
[----:B------:R-:W-:Y:S04]  /*49290*/  LDGSTS.E [R60+-0x49400], desc[UR32][R174.64], !P1 ;  /* 0xb6c00000ae3c7fae */ /* 0x000fe8000c921860 */
[----:B------:R-:W-:Y:S01]  /*492a0*/  LDGSTS.E [R59+-0x49300], desc[UR32][R172.64], !P1 ;  /* 0xb6d00000ac3b7fae */ /* 0x000fe2000c921860 */
[----:B-1----:R-:W1:Y:S03]  /*492b0*/  LDC R62, c[0x0][0x230] ;  /* 0x00008c00ff3e7b82 */ /* 0x002e660000000800 */
[----:B------:R4:W-:Y:S04]  /*492c0*/  LDGSTS.E [R58+-0x49200], desc[UR32][R170.64], !P1 ;  /* 0xb6e00000aa3a7fae */ /* 0x0009e8000c921860 */
[----:B------:R-:W-:Y:S04]  /*492d0*/  LDGSTS.E [R56+-0x49100], desc[UR32][R168.64], !P1 ;  /* 0xb6f00000a8387fae */ /* 0x000fe8000c921860 */
[----:B------:R-:W-:Y:S01]  /*492e0*/  LDGSTS.E [R56+-0x48400], desc[UR32][R166.64], !P0 ;  /* 0xb7c00000a6387fae */ /* 0x000fe2000c121860 */
[----:B----4-:R-:W4:Y:S03]  /*492f0*/  LDC R58, c[0x0][0x230] ;  /* 0x00008c00ff3a7b82 */ /* 0x010f260000000800 */
[----:B------:R-:W-:Y:S01]  /*49300*/  LDGSTS.E [R55+-0x48300], desc[UR32][R164.64], !P0 ;  /* 0xb7d00000a4377fae */ /* 0x000fe2000c121860 */
[----:B---3--:R-:W-:-:S03]  /*49310*/  VIADD R57, R68, 0xffffff1c ;  /* 0xffffff1c44397836 */ /* 0x008fc60000000000 */
[----:B------:R3:W-:Y:S02]  /*49320*/  LDGSTS.E [R54+-0x48200], desc[UR32][R162.64], !P0 ;  /* 0xb7e00000a2367fae */ /* 0x0007e4000c121860 */
[----:B------:R-:W-:Y:S02]  /*49330*/  ISETP.GE.U32.AND P1, PT, R57, 0x7ffffe9d, PT ;  /* 0x7ffffe9d3900780c */ /* 0x000fe40003f26070 */
[----:B------:R-:W-:Y:S01]  /*49340*/  LDGSTS.E [R52+-0x48100], desc[UR32][R160.64], !P0 ;  /* 0xb7f00000a0347fae */ /* 0x000fe2000c121860 */
[----:B------:R-:W-:-:S04]  /*49350*/  IMAD.WIDE R98, R252, 0x4, R16 ;  /* 0x00000004fc627825 */ /* 0x000fc800078e0210 */
[----:B------:R-:W-:-:S04]  /*49360*/  IMAD.WIDE R6, R252, 0x4, R6 ;  /* 0x00000004fc067825 */ /* 0x000fc800078e0206 */
[----:B------:R-:W-:Y:S01]  /*49370*/  VIADD R37, R48, 0xffffff0c ;  /* 0xffffff0c30257836 */ /* 0x000fe20000000000 */
[----:B---3--:R-:W3:Y:S01]  /*49380*/  LDC R54, c[0x0][0x230] ;  /* 0x00008c00ff367b82 */ /* 0x008ee20000000800 */
[----:B-1----:R-:W-:Y:S01]  /*49390*/  VIADD R53, R62, 0xffffff18 ;  /* 0xffffff183e357836 */ /* 0x002fe20000000000 */
[----:B------:R-:W-:Y:S04]  /*493a0*/  LDGSTS.E [R52+-0x47400], desc[UR32][R158.64], !P1 ;  /* 0xb8c000009e347fae */ /* 0x000fe8000c921860 */
[----:B------:R-:W-:Y:S01]  /*493b0*/  ISETP.GE.U32.AND P0, PT, R53, 0x7ffffe99, PT ;  /* 0x7ffffe993500780c */ /* 0x000fe20003f06070 */
[----:B----4-:R-:W-:Y:S01]  /*493c0*/  VIADD R47, R58, 0xffffff14 ;  /* 0xffffff143a2f7836 */ /* 0x010fe20000000000 */
[----:B------:R-:W-:Y:S04]  /*493d0*/  LDGSTS.E [R51+-0x47300], desc[UR32][R156.64], !P1 ;  /* 0xb8d000009c337fae */ /* 0x000fe8000c921860 */
[----:B------:R-:W-:Y:S04]  /*493e0*/  LDGSTS.E [R50+-0x47200], desc[UR32][R154.64], !P1 ;  /* 0xb8e000009a327fae */ /* 0x000fe8000c921860 */
[----:B------:R-:W-:Y:S01]  /*493f0*/  LDGSTS.E [R46+-0x47100], desc[UR32][R152.64], !P1 ;  /* 0xb8f00000982e7fae */ /* 0x000fe2000c921860 */
[----:B------:R-:W-:-:S03]  /*49400*/  ISETP.GE.U32.AND P1, PT, R47, 0x7ffffe95, PT ;  /* 0x7ffffe952f00780c */ /* 0x000fc60003f26070 */
[----:B------:R-:W-:Y:S01]  /*49410*/  LDGSTS.E [R46+-0x46400], desc[UR32][R150.64], !P0 ;  /* 0xb9c00000962e7fae */ /* 0x000fe2000c121860 */
[----:B---3--:R-:W-:-:S03]  /*49420*/  VIADD R41, R54, 0xffffff10 ;  /* 0xffffff1036297836 */ /* 0x008fc60000000000 */
[----:B------:R-:W-:Y:S04]  /*49430*/  LDGSTS.E [R45+-0x46300], desc[UR32][R148.64], !P0 ;  /* 0xb9d00000942d7fae */ /* 0x000fe8000c121860 */
[----:B------:R-:W-:Y:S04]  /*49440*/  LDGSTS.E [R44+-0x46200], desc[UR32][R146.64], !P0 ;  /* 0xb9e00000922c7fae */ /* 0x000fe8000c121860 */
[----:B------:R-:W-:Y:S01]  /*49450*/  LDGSTS.E [R40+-0x46100], desc[UR32][R144.64], !P0 ;  /* 0xb9f0000090287fae */ /* 0x000fe2000c121860 */
[----:B------:R-:W-:Y:S01]  /*49460*/  ISETP.GE.U32.AND P0, PT, R41, 0x7ffffe91, PT ;  /* 0x7ffffe912900780c */ /* 0x000fe20003f06070 */
[----:B------:R-:W-:-:S02]  /*49470*/  IMAD.WIDE R12, R252, 0x4, R10 ;  /* 0x00000004fc0c7825 */ /* 0x000fc400078e020a */
[----:B------:R-:W-:Y:S02]  /*49480*/  LDGSTS.E [R40+-0x45400], desc[UR32][R142.64], !P1 ;  /* 0xbac000008e287fae */ /* 0x000fe4000c921860 */
[C---:B------:R-:W-:Y:S02]  /*49490*/  IMAD.WIDE R10, R252.reuse, 0x4, R8 ;  /* 0x00000004fc0a7825 */ /* 0x040fe400078e0208 */
[----:B------:R-:W-:Y:S02]  /*494a0*/  LDGSTS.E [R39+-0x45300], desc[UR32][R140.64], !P1 ;  /* 0xbad000008c277fae */ /* 0x000fe4000c921860 */
[----:B------:R-:W-:Y:S02]  /*494b0*/  IMAD.WIDE R8, R252, 0x4, R242 ;  /* 0x00000004fc087825 */ /* 0x000fe400078e02f2 */
[----:B------:R-:W1:Y:S01]  /*494c0*/  LDC R252, c[0x0][0x23c] ;  /* 0x00008f00fffc7b82 */ /* 0x000e620000000800 */
[----:B------:R3:W-:Y:S01]  /*494d0*/  LDGSTS.E [R38+-0x45200], desc[UR32][R138.64], !P1 ;  /* 0xbae000008a267fae */ /* 0x0007e2000c921860 */
[C---:B------:R-:W-:Y:S01]  /*494e0*/  VIADD R35, R4.reuse, 0x100000 ;  /* 0x0010000004237836 */ /* 0x040fe20000000000 */
[C---:B------:R-:W-:Y:S01]  /*494f0*/  IADD3 R30, R4.reuse, 0x100000, RZ ;  /* 0x00100000041e7810 */ /* 0x040fe20007ffe0ff */
[----:B------:R-:W-:Y:S01]  /*49500*/  VIADD R34, R4, 0x100000 ;  /* 0x0010000004227836 */ /* 0x000fe20000000000 */
[----:B------:R-:W-:Y:S01]  /*49510*/  LDGSTS.E [R36+-0x45100], desc[UR32][R136.64], !P1 ;  /* 0xbaf0000088247fae */ /* 0x000fe2000c921860 */
[----:B------:R-:W-:Y:S01]  /*49520*/  ISETP.GE.U32.AND P1, PT, R37, 0x7ffffe8d, PT ;  /* 0x7ffffe8d2500780c */ /* 0x000fe20003f26070 */
[----:B------:R-:W-:-:S02]  /*49530*/  VIADD R31, R42, 0xffffff08 ;  /* 0xffffff082a1f7836 */ /* 0x000fc40000000000 */
[----:B------:R-:W-:Y:S04]  /*49540*/  LDGSTS.E [R36+-0x44400], desc[UR32][R134.64], !P0 ;  /* 0xbbc0000086247fae */ /* 0x000fe8000c121860 */
[----:B------:R-:W-:Y:S01]  /*49550*/  LDGSTS.E [R35+-0x44300], desc[UR32][R132.64], !P0 ;  /* 0xbbd0000084237fae */ /* 0x000fe2000c121860 */
[C---:B------:R-:W-:Y:S02]  /*49560*/  VIADD R29, R4.reuse, 0x100000 ;  /* 0x00100000041d7836 */ /* 0x040fe40000000000 */
[C---:B------:R-:W-:Y:S01]  /*49570*/  VIADD R28, R4.reuse, 0x100000 ;  /* 0x00100000041c7836 */ /* 0x040fe20000000000 */
[----:B------:R-:W-:Y:S04]  /*49580*/  LDGSTS.E [R34+-0x44200], desc[UR32][R130.64], !P0 ;  /* 0xbbe0000082227fae */ /* 0x000fe8000c121860 */
[----:B------:R-:W4:Y:S01]  /*49590*/  LDL.LU.64 R112, [R1+0x1e68] ;  /* 0x001e680001707983 */ /* 0x000f220000300a00 */
[C---:B------:R-:W-:Y:S01]  /*495a0*/  VIADD R26, R4.reuse, 0x100000 ;  /* 0x00100000041a7836 */ /* 0x040fe20000000000 */
[C---:B------:R-:W-:Y:S01]  /*495b0*/  IADD3 R24, R4.reuse, 0x100000, RZ ;  /* 0x0010000004187810 */ /* 0x040fe20007ffe0ff */
[C---:B------:R-:W-:Y:S01]  /*495c0*/  VIADD R23, R4.reuse, 0x100000 ;  /* 0x0010000004177836 */ /* 0x040fe20000000000 */
[----:B------:R-:W-:Y:S01]  /*495d0*/  LDGSTS.E [R30+-0x44100], desc[UR32][R128.64], !P0 ;  /* 0xbbf00000801e7fae */ /* 0x000fe2000c121860 */
[----:B------:R-:W-:Y:S01]  /*495e0*/  ISETP.GE.U32.AND P0, PT, R31, 0x7ffffe89, PT ;  /* 0x7ffffe891f00780c */ /* 0x000fe20003f06070 */
[----:B------:R-:W-:-:S02]  /*495f0*/  VIADD R22, R4, 0x100000 ;  /* 0x0010000004167836 */ /* 0x000fc40000000000 */
[----:B------:R-:W-:Y:S01]  /*49600*/  VIADD R20, R4, 0x100000 ;  /* 0x0010000004147836 */ /* 0x000fe20000000000 */
[----:B------:R-:W4:Y:S01]  /*49610*/  LDL.LU.64 R250, [R1+0x2290] ;  /* 0x0022900001fa7983 */ /* 0x000f220000300a00 */
[----:B-1----:R-:W-:Y:S01]  /*49620*/  IMAD.SHL.U32 R252, R252, 0x80, RZ ;  /* 0x00000080fcfc7824 */ /* 0x002fe200078e00ff */
[C---:B------:R-:W-:Y:S01]  /*49630*/  IADD3 R19, R4.reuse, 0x100000, RZ ;  /* 0x0010000004137810 */ /* 0x040fe20007ffe0ff */
[C---:B------:R-:W-:Y:S01]  /*49640*/  VIADD R21, R4.reuse, 0x100000 ;  /* 0x0010000004157836 */ /* 0x040fe20000000000 */
[----:B------:R-:W4:Y:S01]  /*49650*/  LDL.LU.64 R248, [R1+0x1e60] ;  /* 0x001e600001f87983 */ /* 0x000f220000300a00 */
[----:B------:R-:W-:Y:S01]  /*49660*/  VIADD R18, R4, 0x100000 ;  /* 0x0010000004127836 */ /* 0x000fe20000000000 */
[----:B---3--:R-:W1:Y:S02]  /*49670*/  LDC R38, c[0x0][0x230] ;  /* 0x00008c00ff267b82 */ /* 0x008e640000000800 */
[----:B------:R-:W3:Y:S04]  /*49680*/  LDL.LU.64 R246, [R1+0x2280] ;  /* 0x0022800001f67983 */ /* 0x000ee80000300a00 */
[----:B------:R-:W-:Y:S04]  /*49690*/  STL.64 [R1+0x7040], R100 ;  /* 0x0070406401007387 */ /* 0x000fe80000100a00 */
[----:B------:R-:W-:Y:S04]  /*496a0*/  STL.64 [R1+0x7048], R98 ;  /* 0x0070486201007387 */ /* 0x000fe80000100a00 */
[----:B------:R-:W-:Y:S04]  /*496b0*/  LDGSTS.E [R30+-0x43400], desc[UR32][R126.64], !P1 ;  /* 0xbcc000007e1e7fae */ /* 0x000fe8000c921860 */
[----:B------:R-:W-:Y:S04]  /*496c0*/  STL.64 [R1+0x7050], R96 ;  /* 0x0070506001007387 */ /* 0x000fe80000100a00 */
[----:B------:R-:W-:Y:S04]  /*496d0*/  LDGSTS.E [R29+-0x43300], desc[UR32][R124.64], !P1 ;  /* 0xbcd000007c1d7fae */ /* 0x000fe8000c921860 */
[----:B------:R-:W-:Y:S04]  /*496e0*/  STL.64 [R1+0x7058], R14 ;  /* 0x0070580e01007387 */ /* 0x000fe80000100a00 */
[----:B------:R-:W-:Y:S04]  /*496f0*/  LDGSTS.E [R28+-0x43200], desc[UR32][R122.64], !P1 ;  /* 0xbce000007a1c7fae */ /* 0x000fe8000c921860 */
[----:B------:R1:W-:Y:S04]  /*49700*/  STL.64 [R1+0x7190], R4 ;  /* 0x0071900401007387 */ /* 0x0003e80000100a00 */
[----:B------:R2:W-:Y:S04]  /*49710*/  LDGSTS.E [R26+-0x43100], desc[UR32][R2.64], !P1 ;  /* 0xbcf00000021a7fae */ /* 0x0005e8000c921860 */
[----:B------:R-:W3:Y:S04]  /*49720*/  LDL.LU.64 R244, [R1+0x1e58] ;  /* 0x001e580001f47983 */ /* 0x000ee80000300a00 */
[----:B------:R-:W3:Y:S01]  /*49730*/  LDL.LU.64 R242, [R1+0x2278] ;  /* 0x0022780001f27983 */ /* 0x000ee20000300a00 */
[----:B--2---:R-:W-:-:S03]  /*49740*/  VIADD R2, R32, 0xffffff00 ;  /* 0xffffff0020027836 */ /* 0x004fc60000000000 */
[----:B------:R2:W-:Y:S04]  /*49750*/  LDGSTS.E [R24+-0x42400], desc[UR32][R120.64], !P0 ;  /* 0xbdc0000078187fae */ /* 0x0005e8000c121860 */
[----:B------:R-:W-:Y:S04]  /*49760*/  STL.64 [R1+0x7060], R12 ;  /* 0x0070600c01007387 */ /* 0x000fe80000100a00 */
[----:B------:R2:W-:Y:S04]  /*49770*/  LDGSTS.E [R23+-0x42300], desc[UR32][R118.64], !P0 ;  /* 0xbdd0000076177fae */ /* 0x0005e8000c121860 */
[----:B------:R-:W-:Y:S04]  /*49780*/  STL.64 [R1+0x7068], R10 ;  /* 0x0070680a01007387 */ /* 0x000fe80000100a00 */
[----:B------:R2:W-:Y:S04]  /*49790*/  LDGSTS.E [R22+-0x42200], desc[UR32][R116.64], !P0 ;  /* 0xbde0000074167fae */ /* 0x0005e8000c121860 */
[----:B------:R-:W2:Y:S04]  /*497a0*/  LDL.LU.64 R240, [R1+0x1e50] ;  /* 0x001e500001f07983 */ /* 0x000ea80000300a00 */
[----:B------:R2:W-:Y:S01]  /*497b0*/  LDGSTS.E [R20+-0x42100], desc[UR32][R102.64], !P0 ;  /* 0xbdf0000066147fae */ /* 0x0005e2000c121860 */
[----:B------:R-:W-:-:S03]  /*497c0*/  ISETP.GE.U32.AND P0, PT, R2, 0x7ffffe81, PT ;  /* 0x7ffffe810200780c */ /* 0x000fc60003f06070 */
[----:B------:R-:W2:Y:S04]  /*497d0*/  LDL.LU.64 R106, [R1+0x2298] ;  /* 0x00229800016a7983 */ /* 0x000ea80000300a00 */
[----:B------:R-:W2:Y:S04]  /*497e0*/  LDL.LU.64 R104, [R1+0x1e48] ;  /* 0x001e480001687983 */ /* 0x000ea80000300a00 */
[----:B------:R-:W-:Y:S01]  /*497f0*/  STL.64 [R1+0x7070], R8 ;  /* 0x0070700801007387 */ /* 0x000fe20000100a00 */
[----:B------:R-:W-:-:S03]  /*49800*/  VIADD R17, R4, 0x100000 ;  /* 0x0010000004117836 */ /* 0x000fc60000000000 */
[----:B------:R-:W-:Y:S01]  /*49810*/  STL.64 [R1+0x7078], R6 ;  /* 0x0070780601007387 */ /* 0x000fe20000100a00 */
[----:B------:R-:W-:-:S03]  /*49820*/  IMAD.WIDE R2, R252, 0x4, R110 ;  /* 0x00000004fc027825 */ /* 0x000fc600078e026e */
[----:B------:R-:W-:Y:S01]  /*49830*/  STL [R1+0x2b10], RZ ;  /* 0x002b10ff01007387 */ /* 0x000fe20000100800 */
[----:B------:R-:W-:-:S03]  /*49840*/  VIADD R16, R4, 0x100000 ;  /* 0x0010000004107836 */ /* 0x000fc60000000000 */
[----:B------:R-:W-:Y:S01]  /*49850*/  STL [R1+0x2b14], RZ ;  /* 0x002b14ff01007387 */ /* 0x000fe20000100800 */
[----:B-1----:R-:W-:-:S03]  /*49860*/  IMAD.WIDE R4, R252, 0x4, R114 ;  /* 0x00000004fc047825 */ /* 0x002fc600078e0272 */
[----:B------:R-:W2:Y:S04]  /*49870*/  LDL.LU.64 R90, [R1+0x25b0] ;  /* 0x0025b000015a7983 */ /* 0x000ea80000300a00 */
[----:B------:R1:W-:Y:S04]  /*49880*/  STL.64 [R1+0x2fb0], R2 ;  /* 0x002fb00201007387 */ /* 0x0003e80000100a00 */
[----:B------:R-:W2:Y:S04]  /*49890*/  LDL.LU.64 R88, [R1+0x1e40] ;  /* 0x001e400001587983 */ /* 0x000ea80000300a00 */
[----:B------:R-:W-:Y:S01]  /*498a0*/  STL.64 [R1+0x2fc0], R4 ;  /* 0x002fc00401007387 */ /* 0x000fe20000100a00 */
[----:B-1----:R-:W-:-:S05]  /*498b0*/  IMAD.WIDE R2, R252, 0x4, R108 ;  /* 0x00000004fc027825 */ /* 0x002fca00078e026c */
[----:B------:R1:W-:Y:S04]  /*498c0*/  STL.64 [R1+0x31f0], R2 ;  /* 0x0031f00201007387 */ /* 0x0003e80000100a00 */
[----:B-1----:R-:W2:Y:S04]  /*498d0*/  LDL.LU.64 R2, [R1+0x25b8] ;  /* 0x0025b80001027983 */ /* 0x002ea80000300a00 */
[----:B------:R-:W2:Y:S04]  /*498e0*/  LDL.LU.64 R92, [R1+0x1e38] ;  /* 0x001e3800015c7983 */ /* 0x000ea80000300a00 */
[----:B------:R-:W2:Y:S01]  /*498f0*/  LDL.LU.64 R94, [R1+0x25c0] ;  /* 0x0025c000015e7983 */ /* 0x000ea20000300a00 */
[----:B----4-:R-:W-:-:S05]  /*49900*/  IMAD.WIDE R4, R252, 0x4, R112 ;  /* 0x00000004fc047825 */ /* 0x010fca00078e0270 */
[----:B------:R-:W-:Y:S01]  /*49910*/  STL.64 [R1+0x31f8], R4 ;  /* 0x0031f80401007387 */ /* 0x000fe20000100a00 */
[----:B------:R-:W-:-:S03]  /*49920*/  IMAD.WIDE R250, R252, 0x4, R250 ;  /* 0x00000004fcfa7825 */ /* 0x000fc600078e02fa */
[----:B------:R-:W-:Y:S01]  /*49930*/  STL.64 [R1+0x7198], R4 ;  /* 0x0071980401007387 */ /* 0x000fe20000100a00 */
[----:B------:R-:W-:-:S03]  /*49940*/  IMAD.WIDE R248, R252, 0x4, R248 ;  /* 0x00000004fcf87825 */ /* 0x000fc600078e02f8 */
[----:B------:R-:W4:Y:S04]  /*49950*/  LDL.LU.64 R114, [R1+0x1e30] ;  /* 0x001e300001727983 */ /* 0x000f280000300a00 */
[----:B------:R-:W-:Y:S01]  /*49960*/  STL.64 [R1+0x32d0], R250 ;  /* 0x0032d0fa01007387 */ /* 0x000fe20000100a00 */
[----:B---3--:R-:W-:-:S03]  /*49970*/  IMAD.WIDE R246, R252, 0x4, R246 ;  /* 0x00000004fcf67825 */ /* 0x008fc600078e02f6 */
[----:B------:R-:W-:Y:S04]  /*49980*/  STL.64 [R1+0x71a0], R250 ;  /* 0x0071a0fa01007387 */ /* 0x000fe80000100a00 */
[----:B------:R-:W3:Y:S04]  /*49990*/  LDL.LU.64 R112, [R1+0x2270] ;  /* 0x0022700001707983 */ /* 0x000ee80000300a00 */
[----:B------:R-:W3:Y:S04]  /*499a0*/  LDL.LU.64 R110, [R1+0x1e28] ;  /* 0x001e2800016e7983 */ /* 0x000ee80000300a00 */
[----:B------:R-:W-:Y:S04]  /*499b0*/  STL.64 [R1+0x32d8], R248 ;  /* 0x0032d8f801007387 */ /* 0x000fe80000100a00 */
[----:B------:R1:W-:Y:S04]  /*499c0*/  STL.64 [R1+0x71a8], R248 ;  /* 0x0071a8f801007387 */ /* 0x0003e80000100a00 */
[----:B------:R-:W3:Y:S04]  /*499d0*/  LDL.LU.64 R108, [R1+0x2268] ;  /* 0x00226800016c7983 */ /* 0x000ee80000300a00 */
[----:B------:R-:W-:Y:S01]  /*499e0*/  STL.64 [R1+0x33c8], R246 ;  /* 0x0033c8f601007387 */ /* 0x000fe20000100a00 */
[----:B------:R-:W-:-:S04]  /*499f0*/  IMAD.WIDE R244, R252, 0x4, R244 ;  /* 0x00000004fcf47825 */ /* 0x000fc800078e02f4 */
[----:B------:R-:W-:-:S04]  /*49a00*/  IMAD.WIDE R242, R252, 0x4, R242 ;  /* 0x00000004fcf27825 */ /* 0x000fc800078e02f2 */
[----:B--2---:R-:W-:-:S04]  /*49a10*/  IMAD.WIDE R240, R252, 0x4, R240 ;  /* 0x00000004fcf07825 */ /* 0x004fc800078e02f0 */
[C---:B------:R-:W-:Y:S02]  /*49a20*/  IMAD.WIDE R238, R252.reuse, 0x4, R106 ;  /* 0x00000004fcee7825 */ /* 0x040fe400078e026a */
[----:B------:R-:W2:Y:S02]  /*49a30*/  LDL.LU.64 R106, [R1+0x1e20] ;  /* 0x001e2000016a7983 */ /* 0x000ea40000300a00 */
[C---:B------:R-:W-:Y:S02]  /*49a40*/  IMAD.WIDE R236, R252.reuse, 0x4, R104 ;  /* 0x00000004fcec7825 */ /* 0x040fe400078e0268 */
[----:B------:R-:W-:Y:S04]  /*49a50*/  STL.64 [R1+0x33d8], R244 ;  /* 0x0033d8f401007387 */ /* 0x000fe80000100a00 */
[----:B------:R-:W2:Y:S04]  /*49a60*/  LDL.LU.64 R104, [R1+0x25c8] ;  /* 0x0025c80001687983 */ /* 0x000ea80000300a00 */
[----:B------:R-:W-:Y:S01]  /*49a70*/  STL.64 [R1+0x3478], R242 ;  /* 0x003478f201007387 */ /* 0x000fe20000100a00 */
[----:B------:R-:W-:-:S03]  /*49a80*/  IMAD.WIDE R234, R252, 0x4, R90 ;  /* 0x00000004fcea7825 */ /* 0x000fc600078e025a */
[----:B------:R-:W2:Y:S04]  /*49a90*/  LDL.LU.64 R90, [R1+0x1e18] ;  /* 0x001e1800015a7983 */ /* 0x000ea80000300a00 */
[----:B------:R-:W-:Y:S01]  /*49aa0*/  STL.64 [R1+0x3480], R240 ;  /* 0x003480f001007387 */ /* 0x000fe20000100a00 */
[----:B------:R-:W-:-:S03]  /*49ab0*/  IMAD.WIDE R232, R252, 0x4, R88 ;  /* 0x00000004fce87825 */ /* 0x000fc600078e0258 */
[----:B------:R-:W2:Y:S04]  /*49ac0*/  LDL.LU.64 R88, [R1+0x25d0] ;  /* 0x0025d00001587983 */ /* 0x000ea80000300a00 */
[----:B------:R-:W-:Y:S01]  /*49ad0*/  STL.64 [R1+0x3508], R238 ;  /* 0x003508ee01007387 */ /* 0x000fe20000100a00 */
[----:B------:R-:W-:-:S03]  /*49ae0*/  IMAD.WIDE R230, R252, 0x4, R2 ;  /* 0x00000004fce67825 */ /* 0x000fc600078e0202 */
[----:B------:R-:W2:Y:S01]  /*49af0*/  LDL.LU.64 R2, [R1+0x1e10] ;  /* 0x001e100001027983 */ /* 0x000ea20000300a00 */
[----:B------:R-:W-:-:S03]  /*49b00*/  IMAD.WIDE R228, R252, 0x4, R92 ;  /* 0x00000004fce47825 */ /* 0x000fc600078e025c */
[----:B------:R-:W-:Y:S01]  /*49b10*/  STL.64 [R1+0x3510], R236 ;  /* 0x003510ec01007387 */ /* 0x000fe20000100a00 */
[----:B------:R-:W-:-:S03]  /*49b20*/  IMAD.WIDE R226, R252, 0x4, R94 ;  /* 0x00000004fce27825 */ /* 0x000fc600078e025e */
[----:B------:R-:W2:Y:S04]  /*49b30*/  LDL.LU.64 R92, [R1+0x25d8] ;  /* 0x0025d800015c7983 */ /* 0x000ea80000300a00 */
[----:B------:R-:W-:Y:S04]  /*49b40*/  STL.64 [R1+0x3578], R234 ;  /* 0x003578ea01007387 */ /* 0x000fe80000100a00 */
[----:B------:R-:W2:Y:S04]  /*49b50*/  LDL.LU.64 R94, [R1+0x1e08] ;  /* 0x001e0800015e7983 */ /* 0x000ea80000300a00 */
[----:B------:R-:W-:Y:S01]  /*49b60*/  STL.64 [R1+0x3580], R232 ;  /* 0x003580e801007387 */ /* 0x000fe20000100a00 */
[----:B----4-:R-:W-:-:S03]  /*49b70*/  IMAD.WIDE R224, R252, 0x4, R114 ;  /* 0x00000004fce07825 */ /* 0x010fc600078e0272 */
[----:B------:R-:W4:Y:S04]  /*49b80*/  LDL.LU.64 R114, [R1+0x25e0] ;  /* 0x0025e00001727983 */ /* 0x000f280000300a00 */
[----:B------:R-:W-:Y:S01]  /*49b90*/  STL.64 [R1+0x35c8], R230 ;  /* 0x0035c8e601007387 */ /* 0x000fe20000100a00 */
[----:B---3--:R-:W-:-:S03]  /*49ba0*/  IMAD.WIDE R222, R252, 0x4, R112 ;  /* 0x00000004fcde7825 */ /* 0x008fc600078e0270 */
[----:B------:R-:W3:Y:S01]  /*49bb0*/  LDL.LU.64 R112, [R1+0x1e00] ;  /* 0x001e000001707983 */ /* 0x000ee20000300a00 */
[----:B------:R-:W-:-:S03]  /*49bc0*/  IMAD.WIDE R220, R252, 0x4, R110 ;  /* 0x00000004fcdc7825 */ /* 0x000fc600078e026e */
[----:B------:R-:W-:Y:S04]  /*49bd0*/  STL.64 [R1+0x35d0], R228 ;  /* 0x0035d0e401007387 */ /* 0x000fe80000100a00 */
[----:B------:R-:W3:Y:S04]  /*49be0*/  LDL.LU.64 R110, [R1+0x25e8] ;  /* 0x0025e800016e7983 */ /* 0x000ee80000300a00 */
[----:B------:R-:W-:Y:S01]  /*49bf0*/  STL.64 [R1+0x3608], R226 ;  /* 0x003608e201007387 */ /* 0x000fe20000100a00 */
[----:B------:R-:W-:-:S03]  /*49c00*/  IMAD.WIDE R218, R252, 0x4, R108 ;  /* 0x00000004fcda7825 */ /* 0x000fc600078e026c */
[----:B------:R-:W3:Y:S04]  /*49c10*/  LDL.LU.64 R108, [R1+0x1df8] ;  /* 0x001df800016c7983 */ /* 0x000ee80000300a00 */
[----:B------:R-:W-:Y:S01]  /*49c20*/  STL.64 [R1+0x3610], R224 ;  /* 0x003610e001007387 */ /* 0x000fe20000100a00 */
[----:B--2---:R-:W-:-:S03]  /*49c30*/  IMAD.WIDE R216, R252, 0x4, R106 ;  /* 0x00000004fcd87825 */ /* 0x004fc600078e026a */
        /* <DEDUP_REMOVED lines=20> */
[----:B----4-:R-:W-:-:S03]  /*49d80*/  IMAD.WIDE R202, R252, 0x4, R114 ;  /* 0x00000004fcca7825 */ /* 0x010fc600078e0272 */
[----:B------:R-:W4:Y:S04]  /*49d90*/  LDL.LU.64 R114, [R1+0x1dd8] ;  /* 0x001dd80001727983 */ /* 0x000f280000300a00 */
[----:B------:R-:W-:Y:S01]  /*49da0*/  STL.64 [R1+0x3770], R208 ;  /* 0x003770d001007387 */ /* 0x000fe20000100a00 */
[----:B---3--:R-:W-:-:S03]  /*49db0*/  IMAD.WIDE R200, R252, 0x4, R112 ;  /* 0x00000004fcc87825 */ /* 0x008fc600078e0270 */
[----:B------:R-:W3:Y:S04]  /*49dc0*/  LDL.LU.64 R112, [R1+0x2608] ;  /* 0x0026080001707983 */ /* 0x000ee80000300a00 */
[----:B------:R-:W-:Y:S01]  /*49dd0*/  STL.64 [R1+0x3888], R206 ;  /* 0x003888ce01007387 */ /* 0x000fe20000100a00 */
[----:B------:R-:W-:-:S03]  /*49de0*/  IMAD.WIDE R198, R252, 0x4, R110 ;  /* 0x00000004fcc67825 */ /* 0x000fc600078e026e */
        /* <DEDUP_REMOVED lines=109> */
[----:B------:R-:W-:Y:S04]  /*4a4c0*/  STL.64 [R1+0x49a8], R132 ;  /* 0x0049a88401007387 */ /* 0x000fe80000100a00 */
[----:B------:R-:W2:Y:S04]  /*4a4d0*/  LDL.LU.64 R80, [R1+0x21b8] ;  /* 0x0021b80001507983 */ /* 0x000ea80000300a00 */
[----:B------:R-:W-:Y:S04]  /*4a4e0*/  STL.64 [R1+0x49a0], R130 ;  /* 0x0049a08201007387 */ /* 0x000fe80000100a00 */
[----:B------:R-:W2:Y:S04]  /*4a4f0*/  LDL.LU.64 R78, [R1+0x1d80] ;  /* 0x001d8000014e7983 */ /* 0x000ea80000300a00 */
[----:B------:R-:W-:Y:S04]  /*4a500*/  STL.64 [R1+0x4998], R128 ;  /* 0x0049988001007387 */ /* 0x000fe80000100a00 */
[----:B------:R-:W2:Y:S04]  /*4a510*/  LDL.LU.64 R74, [R1+0x2640] ;  /* 0x00264000014a7983 */ /* 0x000ea80000300a00 */
[----:B------:R-:W-:Y:S01]  /*4a520*/  STL.64 [R1+0x4990], R126 ;  /* 0x0049907e01007387 */ /* 0x000fe20000100a00 */
[----:B------:R-:W-:-:S03]  /*4a530*/  IMAD.WIDE R120, R252, 0x4, R2 ;  /* 0x00000004fc787825 */ /* 0x000fc600078e0202 */
[----:B------:R-:W2:Y:S01]  /*4a540*/  LDL.LU.64 R2, [R1+0x2058] ;  /* 0x0020580001027983 */ /* 0x000ea20000300a00 */
[----:B------:R-:W-:-:S04]  /*4a550*/  IMAD.WIDE R124, R252, 0x4, R90 ;  /* 0x00000004fc7c7825 */ /* 0x000fc800078e025a */
[----:B------:R-:W-:Y:S02]  /*4a560*/  VIADD R25, R38, 0xffffff04 ;  /* 0xffffff0426197836 */ /* 0x000fe40000000000 */
[C---:B------:R-:W-:Y:S01]  /*4a570*/  IMAD.WIDE R122, R252.reuse, 0x4, R88 ;  /* 0x00000004fc7a7825 */ /* 0x040fe200078e0258 */
[----:B------:R-:W-:Y:S02]  /*4a580*/  STL.64 [R1+0x4988], R124 ;  /* 0x0049887c01007387 */ /* 0x000fe40000100a00 */
[----:B------:R-:W-:Y:S01]  /*4a590*/  ISETP.GE.U32.AND P1, PT, R25, 0x7ffffe85, PT ;  /* 0x7ffffe851900780c */ /* 0x000fe20003f26070 */
[----:B------:R-:W-:-:S04]  /*4a5a0*/  IMAD.WIDE R118, R252, 0x4, R92 ;  /* 0x00000004fc767825 */ /* 0x000fc800078e025c */
[C---:B------:R-:W-:Y:S02]  /*4a5b0*/  IMAD.WIDE R116, R252.reuse, 0x4, R94 ;  /* 0x00000004fc747825 */ /* 0x040fe400078e025e */
[----:B------:R-:W2:Y:S04]  /*4a5c0*/  LDL.LU.64 R94, [R1+0x21b0] ;  /* 0x0021b000015e7983 */ /* 0x000ea80000300a00 */
[----:B------:R-:W-:Y:S04]  /*4a5d0*/  STL.64 [R1+0x4980], R122 ;  /* 0x0049807a01007387 */ /* 0x000fe80000100a00 */
[----:B------:R-:W2:Y:S04]  /*4a5e0*/  LDL.LU.64 R92, [R1+0x1d78] ;  /* 0x001d7800015c7983 */ /* 0x000ea80000300a00 */
[----:B------:R-:W-:Y:S04]  /*4a5f0*/  STL.64 [R1+0x4978], R120 ;  /* 0x0049787801007387 */ /* 0x000fe80000100a00 */
[----:B------:R-:W2:Y:S04]  /*4a600*/  LDL.LU.64 R90, [R1+0x2648] ;  /* 0x00264800015a7983 */ /* 0x000ea80000300a00 */
[----:B------:R-:W-:Y:S04]  /*4a610*/  STL.64 [R1+0x4970], R118 ;  /* 0x0049707601007387 */ /* 0x000fe80000100a00 */
[----:B------:R-:W2:Y:S04]  /*4a620*/  LDL.LU.64 R88, [R1+0x2068] ;  /* 0x0020680001587983 */ /* 0x000ea80000300a00 */
[----:B------:R-:W-:Y:S04]  /*4a630*/  STL.64 [R1+0x4968], R116 ;  /* 0x0049687401007387 */ /* 0x000fe80000100a00 */
[----:B------:R-:W2:Y:S04]  /*4a640*/  LDL.LU.64 R86, [R1+0x21a8] ;  /* 0x0021a80001567983 */ /* 0x000ea80000300a00 */
[----:B------:R1:W-:Y:S04]  /*4a650*/  LDGSTS.E [R21+-0x41400], desc[UR32][R100.64], !P1 ;  /* 0xbec0000064157fae */ /* 0x0003e8000c921860 */
[----:B------:R1:W-:Y:S04]  /*4a660*/  LDGSTS.E [R20+-0x41300], desc[UR32][R98.64], !P1 ;  /* 0xbed0000062147fae */ /* 0x0003e8000c921860 */
[----:B------:R1:W-:Y:S04]  /*4a670*/  LDGSTS.E [R19+-0x41200], desc[UR32][R96.64], !P1 ;  /* 0xbee0000060137fae */ /* 0x0003e8000c921860 */
[----:B------:R-:W-:Y:S04]  /*4a680*/  LDGSTS.E [R18+-0x41100], desc[UR32][R14.64], !P1 ;  /* 0xbef000000e127fae */ /* 0x000fe8000c921860 */
[----:B------:R-:W-:Y:S04]  /*4a690*/  LDGSTS.E [R18+-0x40400], desc[UR32][R12.64], !P0 ;  /* 0xbfc000000c127fae */ /* 0x000fe8000c121860 */
[----:B------:R-:W-:Y:S04]  /*4a6a0*/  LDGSTS.E [R17+-0x40300], desc[UR32][R10.64], !P0 ;  /* 0xbfd000000a117fae */ /* 0x000fe8000c121860 */
[----:B------:R1:W-:Y:S04]  /*4a6b0*/  LDGSTS.E [R19+-0x40200], desc[UR32][R8.64], !P0 ;  /* 0xbfe0000008137fae */ /* 0x0003e8000c121860 */
[----:B------:R1:W-:Y:S04]  /*4a6c0*/  LDGSTS.E [R16+-0x40100], desc[UR32][R6.64], !P0 ;  /* 0xbff0000006107fae */ /* 0x0003e8000c121860 */
[----:B------:R-:W0:Y:S01]  /*4a6d0*/  LDGDEPBAR ;  /* 0x00000000000079af */ /* 0x000e220000000000 */
[----:B----4-:R-:W-:-:S05]  /*4a6e0*/  IMAD.WIDE R114, R252, 0x4, R114 ;  /* 0x00000004fc727825 */ /* 0x010fca00078e0272 */
[----:B------:R-:W-:Y:S04]  /*4a6f0*/  STL.64 [R1+0x4960], R114 ;  /* 0x0049607201007387 */ /* 0x000fe80000100a00 */
[----:B------:R-:W4:Y:S01]  /*4a700*/  LDL.LU.64 R84, [R1+0x1d70] ;  /* 0x001d700001547983 */ /* 0x000f220000300a00 */
[----:B---3--:R-:W-:-:S05]  /*4a710*/  IMAD.WIDE R112, R252, 0x4, R112 ;  /* 0x00000004fc707825 */ /* 0x008fca00078e0270 */
[----:B------:R-:W-:Y:S01]  /*4a720*/  STL.64 [R1+0x4958], R112 ;  /* 0x0049587001007387 */ /* 0x000fe20000100a00 */
[----:B------:R-:W-:-:S03]  /*4a730*/  IMAD.WIDE R110, R252, 0x4, R110 ;  /* 0x00000004fc6e7825 */ /* 0x000fc600078e026e */
[----:B------:R-:W3:Y:S04]  /*4a740*/  LDL.LU.64 R82, [R1+0x2650] ;  /* 0x0026500001527983 */ /* 0x000ee80000300a00 */
[----:B------:R-:W-:Y:S01]  /*4a750*/  STL.64 [R1+0x4950], R110 ;  /* 0x0049506e01007387 */ /* 0x000fe20000100a00 */
[----:B------:R-:W-:-:S04]  /*4a760*/  IMAD.WIDE R108, R252, 0x4, R108 ;  /* 0x00000004fc6c7825 */ /* 0x000fc800078e026c */
[----:B--2---:R-:W-:-:S04]  /*4a770*/  IMAD.WIDE R106, R252, 0x4, R106 ;  /* 0x00000004fc6a7825 */ /* 0x004fc800078e026a */
[----:B------:R-:W-:-:S04]  /*4a780*/  IMAD.WIDE R104, R252, 0x4, R104 ;  /* 0x00000004fc687825 */ /* 0x000fc800078e0268 */
[C---:B------:R-:W-:Y:S02]  /*4a790*/  IMAD.WIDE R102, R252.reuse, 0x4, R80 ;  /* 0x00000004fc667825 */ /* 0x040fe400078e0250 */
[----:B------:R-:W2:Y:S04]  /*4a7a0*/  LDL.LU.64 R80, [R1+0x2078] ;  /* 0x0020780001507983 */ /* 0x000ea80000300a00 */
[----:B------:R-:W-:Y:S01]  /*4a7b0*/  STL.64 [R1+0x4948], R108 ;  /* 0x0049486c01007387 */ /* 0x000fe20000100a00 */
[----:B-1----:R-:W-:-:S03]  /*4a7c0*/  IMAD.WIDE R100, R252, 0x4, R78 ;  /* 0x00000004fc647825 */ /* 0x002fc600078e024e */
[----:B------:R-:W2:Y:S04]  /*4a7d0*/  LDL.LU.64 R78, [R1+0x21a0] ;  /* 0x0021a000014e7983 */ /* 0x000ea80000300a00 */
[----:B------:R-:W-:Y:S01]  /*4a7e0*/  STL.64 [R1+0x4940], R106 ;  /* 0x0049406a01007387 */ /* 0x000fe20000100a00 */
[----:B------:R-:W-:-:S03]  /*4a7f0*/  IMAD.WIDE R98, R252, 0x4, R74 ;  /* 0x00000004fc627825 */ /* 0x000fc600078e024a */
[----:B------:R-:W2:Y:S04]  /*4a800*/  LDL.LU.64 R74, [R1+0x1d68] ;  /* 0x001d6800014a7983 */ /* 0x000ea80000300a00 */
[----:B------:R1:W-:Y:S01]  /*4a810*/  STL.64 [R1+0x4938], R104 ;  /* 0x0049386801007387 */ /* 0x0003e20000100a00 */
[----:B------:R-:W-:-:S03]  /*4a820*/  IMAD.WIDE R96, R252, 0x4, R2 ;  /* 0x00000004fc607825 */ /* 0x000fc600078e0202 */
[----:B------:R-:W2:Y:S04]  /*4a830*/  LDL.LU.64 R2, [R1+0x2198] ;  /* 0x0021980001027983 */ /* 0x000ea80000300a00 */
[----:B------:R-:W-:Y:S04]  /*4a840*/  STL.64 [R1+0x4930], R102 ;  /* 0x0049306601007387 */ /* 0x000fe80000100a00 */
[----:B------:R-:W-:Y:S04]  /*4a850*/  STL.64 [R1+0x4928], R100 ;  /* 0x0049286401007387 */ /* 0x000fe80000100a00 */
[----:B------:R-:W2:Y:S01]  /*4a860*/  LDL.LU.64 R72, [R1+0x1e90] ;  /* 0x001e900001487983 */ /* 0x000ea20000300a00 */
[----:B------:R-:W-:-:S03]  /*4a870*/  IMAD.WIDE R94, R252, 0x4, R94 ;  /* 0x00000004fc5e7825 */ /* 0x000fc600078e025e */
        /* <DEDUP_REMOVED lines=12> */
[----:B------:R-:W2:Y:S04]  /*4a940*/  LDL.LU.64 R62, [R1+0x2180] ;  /* 0x00218000013e7983 */ /* 0x000ea80000300a00 */
[----:B------:R-:W-:Y:S04]  /*4a950*/  STL.64 [R1+0x4900], R90 ;  /* 0x0049005a01007387 */ /* 0x000fe80000100a00 */
[----:B------:R-:W2:Y:S04]  /*4a960*/  LDL.LU.64 R60, [R1+0x1d58] ;  /* 0x001d5800013c7983 */ /* 0x000ea80000300a00 */
[----:B------:R-:W-:Y:S04]  /*4a970*/  STL.64 [R1+0x48f8], R88 ;  /* 0x0048f85801007387 */ /* 0x000fe80000100a00 */
[----:B------:R-:W2:Y:S04]  /*4a980*/  LDL.LU.64 R58, [R1+0x2658] ;  /* 0x00265800013a7983 */ /* 0x000ea80000300a00 */
[----:B------:R-:W-:Y:S04]  /*4a990*/  STL.64 [R1+0x48f0], R86 ;  /* 0x0048f05601007387 */ /* 0x000fe80000100a00 */
[----:B------:R-:W2:Y:S01]  /*4a9a0*/  LDL.LU.64 R56, [R1+0x2080] ;  /* 0x0020800001387983 */ /* 0x000ea20000300a00 */
[----:B----4-:R-:W-:-:S05]  /*4a9b0*/  IMAD.WIDE R84, R252, 0x4, R84 ;  /* 0x00000004fc547825 */ /* 0x010fca00078e0254 */
[----:B------:R-:W-:Y:S04]  /*4a9c0*/  STL.64 [R1+0x48e8], R84 ;  /* 0x0048e85401007387 */ /* 0x000fe80000100a00 */
[----:B------:R-:W4:Y:S01]  /*4a9d0*/  LDL.LU.64 R50, [R1+0x2178] ;  /* 0x0021780001327983 */ /* 0x000f220000300a00 */
[----:B---3--:R-:W-:-:S05]  /*4a9e0*/  IMAD.WIDE R82, R252, 0x4, R82 ;  /* 0x00000004fc527825 */ /* 0x008fca00078e0252 */
[----:B------:R-:W-:Y:S04]  /*4a9f0*/  STL.64 [R1+0x48e0], R82 ;  /* 0x0048e05201007387 */ /* 0x000fe80000100a00 */
[----:B------:R-:W3:Y:S01]  /*4aa00*/  LDL.LU.64 R52, [R1+0x1d50] ;  /* 0x001d500001347983 */ /* 0x000ee20000300a00 */
[----:B--2---:R-:W-:-:S04]  /*4aa10*/  IMAD.WIDE R76, R252, 0x4, R74 ;  /* 0x00000004fc4c7825 */ /* 0x004fc800078e024a */
[C---:B------:R-:W-:Y:S02]  /*4aa20*/  IMAD.WIDE R74, R252.reuse, 0x4, R2 ;  /* 0x00000004fc4a7825 */ /* 0x040fe400078e0202 */
[----:B------:R-:W2:Y:S02]  /*4aa30*/  LDL.LU.64 R2, [R1+0x2660] ;  /* 0x0026600001027983 */ /* 0x000ea40000300a00 */
[----:B------:R-:W-:-:S04]  /*4aa40*/  IMAD.WIDE R80, R252, 0x4, R80 ;  /* 0x00000004fc507825 */ /* 0x000fc800078e0250 */
[C---:B------:R-:W-:Y:S01]  /*4aa50*/  IMAD.WIDE R78, R252.reuse, 0x4, R78 ;  /* 0x00000004fc4e7825 */ /* 0x040fe200078e024e */
[----:B------:R-:W-:Y:S04]  /*4aa60*/  STL.64 [R1+0x48d8], R80 ;  /* 0x0048d85001007387 */ /* 0x000fe80000100a00 */
[----:B------:R-:W3:Y:S01]  /*4aa70*/  LDL.LU.64 R48, [R1+0x2088] ;  /* 0x0020880001307983 */ /* 0x000ee20000300a00 */
[----:B------:R-:W-:-:S03]  /*4aa80*/  IMAD.WIDE R72, R252, 0x4, R72 ;  /* 0x00000004fc487825 */ /* 0x000fc600078e0248 */
        /* <DEDUP_REMOVED lines=9> */
[----:B------:R-:W-:Y:S01]  /*4ab20*/  STL.64 [R1+0x48b8], R72 ;  /* 0x0048b84801007387 */ /* 0x000fe20000100a00 */
[----:B------:R-:W-:-:S03]  /*4ab30*/  IMAD.WIDE R64, R252, 0x4, R64 ;  /* 0x00000004fc407825 */ /* 0x000fc600078e0240 */
[----:B------:R-:W-:Y:S01]  /*4ab40*/  STL.64 [R1+0x48b0], R70 ;  /* 0x0048b04601007387 */ /* 0x000fe20000100a00 */
[----:B------:R-:W-:-:S03]  /*4ab50*/  IMAD.WIDE R62, R252, 0x4, R62 ;  /* 0x00000004fc3e7825 */ /* 0x000fc600078e023e */
[----:B------:R-:W3:Y:S04]  /*4ab60*/  LDL.LU.64 R40, [R1+0x2098] ;  /* 0x0020980001287983 */ /* 0x000ee80000300a00 */
[----:B------:R-:W-:Y:S01]  /*4ab70*/  STL.64 [R1+0x48a8], R68 ;  /* 0x0048a84401007387 */ /* 0x000fe20000100a00 */
[----:B------:R-:W-:-:S03]  /*4ab80*/  IMAD.WIDE R60, R252, 0x4, R60 ;  /* 0x00000004fc3c7825 */ /* 0x000fc600078e023c */
[----:B------:R-:W3:Y:S04]  /*4ab90*/  LDL.LU.64 R38, [R1+0x2168] ;  /* 0x0021680001267983 */ /* 0x000ee80000300a00 */
[----:B------:R-:W-:Y:S01]  /*4aba0*/  STL.64 [R1+0x48a0], R66 ;  /* 0x0048a04201007387 */ /* 0x000fe20000100a00 */
[----:B------:R-:W-:-:S03]  /*4abb0*/  IMAD.WIDE R58, R252, 0x4, R58 ;  /* 0x00000004fc3a7825 */ /* 0x000fc600078e023a */
[----:B------:R-:W-:Y:S04]  /*4abc0*/  STL.64 [R1+0x4898], R64 ;  /* 0x0048984001007387 */ /* 0x000fe80000100a00 */
[----:B------:R-:W3:Y:S04]  /*4abd0*/  LDL.LU.64 R36, [R1+0x1d40] ;  /* 0x001d400001247983 */ /* 0x000ee80000300a00 */
[----:B------:R-:W-:Y:S04]  /*4abe0*/  STL.64 [R1+0x4890], R62 ;  /* 0x0048903e01007387 */ /* 0x000fe80000100a00 */
[----:B------:R-:W3:Y:S04]  /*4abf0*/  LDL.LU.64 R34, [R1+0x2670] ;  /* 0x0026700001227983 */ /* 0x000ee80000300a00 */
[----:B------:R-:W-:Y:S04]  /*4ac00*/  STL.64 [R1+0x4888], R60 ;  /* 0x0048883c01007387 */ /* 0x000fe80000100a00 */
[----:B------:R-:W-:Y:S01]  /*4ac10*/  STL.64 [R1+0x4880], R58 ;  /* 0x0048803a01007387 */ /* 0x000fe20000100a00 */
[----:B----4-:R-:W-:-:S04]  /*4ac20*/  IMAD.WIDE R54, R252, 0x4, R50 ;  /* 0x00000004fc367825 */ /* 0x010fc800078e0232 */
[C---:B--2---:R-:W-:Y:S02]  /*4ac30*/  IMAD.WIDE R50, R252.reuse, 0x4, R2 ;  /* 0x00000004fc327825 */ /* 0x044fe400078e0202 */
[----:B------:R-:W2:Y:S02]  /*4ac40*/  LDL.LU.64 R2, [R1+0x20a8] ;  /* 0x0020a80001027983 */ /* 0x000ea40000300a00 */
[----:B------:R-:W-:-:S04]  /*4ac50*/  IMAD.WIDE R56, R252, 0x4, R56 ;  /* 0x00000004fc387825 */ /* 0x000fc800078e0238 */
[C---:B---3--:R-:W-:Y:S01]  /*4ac60*/  IMAD.WIDE R52, R252.reuse, 0x4, R52 ;  /* 0x00000004fc347825 */ /* 0x048fe200078e0234 */
[----:B------:R-:W-:Y:S04]  /*4ac70*/  STL.64 [R1+0x4878], R56 ;  /* 0x0048783801007387 */ /* 0x000fe80000100a00 */
[----:B------:R-:W3:Y:S01]  /*4ac80*/  LDL.LU.64 R30, [R1+0x2160] ;  /* 0x00216000011e7983 */ /* 0x000ee20000300a00 */
[----:B------:R-:W-:-:S03]  /*4ac90*/  IMAD.WIDE R48, R252, 0x4, R48 ;  /* 0x00000004fc307825 */ /* 0x000fc600078e0230 */
[----:B------:R-:W-:Y:S04]  /*4aca0*/  STL.64 [R1+0x4870], R54 ;  /* 0x0048703601007387 */ /* 0x000fe80000100a00 */
[----:B------:R-:W4:Y:S01]  /*4acb0*/  LDL.LU.64 R28, [R1+0x1d38] ;  /* 0x001d3800011c7983 */ /* 0x000f220000300a00 */
[----:B------:R-:W-:-:S03]  /*4acc0*/  IMAD.WIDE R46, R252, 0x4, R46 ;  /* 0x00000004fc2e7825 */ /* 0x000fc600078e022e */
[----:B------:R-:W-:Y:S04]  /*4acd0*/  STL.64 [R1+0x4868], R52 ;  /* 0x0048683401007387 */ /* 0x000fe80000100a00 */
[----:B------:R-:W4:Y:S04]  /*4ace0*/  LDL.LU.64 R26, [R1+0x2678] ;  /* 0x00267800011a7983 */ /* 0x000f280000300a00 */
[----:B------:R-:W-:Y:S01]  /*4acf0*/  STL.64 [R1+0x4860], R50 ;  /* 0x0048603201007387 */ /* 0x000fe20000100a00 */
[----:B------:R-:W-:-:S03]  /*4ad00*/  IMAD.WIDE R44, R252, 0x4, R44 ;  /* 0x00000004fc2c7825 */ /* 0x000fc600078e022c */
[----:B------:R-:W4:Y:S04]  /*4ad10*/  LDL.LU.64 R24, [R1+0x20b8] ;  /* 0x0020b80001187983 */ /* 0x000f280000300a00 */
        /* <DEDUP_REMOVED lines=8> */
[----:B------:R-:W4:Y:S01]  /*4ada0*/  LDL.LU.64 R14, [R1+0x2148] ;  /* 0x00214800010e7983 */ /* 0x000f220000300a00 */
[----:B------:R-:W-:-:S03]  /*4adb0*/  IMAD.WIDE R38, R252, 0x4, R38 ;  /* 0x00000004fc267825 */ /* 0x000fc600078e0226 */
[----:B------:R-:W-:Y:S04]  /*4adc0*/  STL.64 [R1+0x4848], R44 ;  /* 0x0048482c01007387 */ /* 0x000fe80000100a00 */
[----:B------:R-:W4:Y:S01]  /*4add0*/  LDL.LU.64 R12, [R1+0x1d28] ;  /* 0x001d2800010c7983 */ /* 0x000f220000300a00 */
[----:B------:R-:W-:-:S03]  /*4ade0*/  IMAD.WIDE R36, R252, 0x4, R36 ;  /* 0x00000004fc247825 */ /* 0x000fc600078e0224 */
[----:B------:R-:W4:Y:S04]  /*4adf0*/  LDL.LU.64 R10, [R1+0x2140] ;  /* 0x00214000010a7983 */ /* 0x000f280000300a00 */
[----:B------:R-:W-:Y:S04]  /*4ae00*/  STL.64 [R1+0x4840], R42 ;  /* 0x0048402a01007387 */ /* 0x000fe80000100a00 */
[----:B------:R-:W4:Y:S04]  /*4ae10*/  LDL.LU.64 R8, [R1+0x1ea8] ;  /* 0x001ea80001087983 */ /* 0x000f280000300a00 */
[----:B------:R-:W4:Y:S04]  /*4ae20*/  LDL.LU.64 R6, [R1+0x2138] ;  /* 0x0021380001067983 */ /* 0x000f280000300a00 */
[----:B------:R-:W-:Y:S01]  /*4ae30*/  STL.64 [R1+0x4838], R40 ;  /* 0x0048382801007387 */ /* 0x000fe20000100a00 */
[----:B--2---:R-:W-:-:S03]  /*4ae40*/  IMAD.WIDE R32, R252, 0x4, R2 ;  /* 0x00000004fc207825 */ /* 0x004fc600078e0202 */
[----:B------:R-:W2:Y:S04]  /*4ae50*/  LDL.LU.64 R2, [R1+0x1d20] ;  /* 0x001d200001027983 */ /* 0x000ea80000300a00 */
[----:B------:R-:W-:Y:S04]  /*4ae60*/  STL.64 [R1+0x4830], R38 ;  /* 0x0048302601007387 */ /* 0x000fe80000100a00 */
[----:B------:R-:W2:Y:S04]  /*4ae70*/  LDL.64 R248, [R1+0x2fb0] ;  /* 0x002fb00001f87983 */ /* 0x000ea80000100a00 */
[----:B------:R-:W-:Y:S04]  /*4ae80*/  STL.64 [R1+0x4828], R36 ;  /* 0x0048282401007387 */ /* 0x000fe80000100a00 */
[----:B------:R-:W2:Y:S04]  /*4ae90*/  LDL.64 R250, [R1+0x2fc0] ;  /* 0x002fc00001fa7983 */ /* 0x000ea80000100a00 */
[----:B------:R-:W2:Y:S01]  /*4aea0*/  LDL.64 R4, [R1+0x31f0] ;  /* 0x0031f00001047983 */ /* 0x000ea20000100a00 */
[----:B------:R-:W-:-:S04]  /*4aeb0*/  IMAD.WIDE R34, R252, 0x4, R34 ;  /* 0x00000004fc227825 */ /* 0x000fc800078e0222 */
[C---:B---3--:R-:W-:Y:S01]  /*4aec0*/  IMAD.WIDE R30, R252.reuse, 0x4, R30 ;  /* 0x00000004fc1e7825 */ /* 0x048fe200078e021e */
[----:B------:R-:W-:Y:S03]  /*4aed0*/  STL.64 [R1+0x4820], R34 ;  /* 0x0048202201007387 */ /* 0x000fe60000100a00 */
[C---:B----4-:R-:W-:Y:S01]  /*4aee0*/  IMAD.WIDE R28, R252.reuse, 0x4, R28 ;  /* 0x00000004fc1c7825 */ /* 0x050fe200078e021c */
[----:B------:R-:W-:Y:S03]  /*4aef0*/  STL.64 [R1+0x4818], R32 ;  /* 0x0048182001007387 */ /* 0x000fe60000100a00 */
        /* <DEDUP_REMOVED lines=9> */
[----:B------:R-:W-:Y:S04]  /*4af90*/  STL.64 [R1+0x47f0], R22 ;  /* 0x0047f01601007387 */ /* 0x000fe80000100a00 */
[----:B------:R-:W-:Y:S01]  /*4afa0*/  STL.64 [R1+0x47e8], R20 ;  /* 0x0047e81401007387 */ /* 0x000fe20000100a00 */
[----:B------:R-:W-:-:S03]  /*4afb0*/  IMAD.WIDE R16, R252, 0x4, R16 ;  /* 0x00000004fc107825 */ /* 0x000fc600078e0210 */
        /* <DEDUP_REMOVED lines=11> */
[----:B--2---:R-:W-:-:S03]  /*4b070*/  IMAD.WIDE R2, R252, 0x4, R2 ;  /* 0x00000004fc027825 */ /* 0x004fc600078e0202 */
[----:B------:R-:W-:Y:S04]  /*4b080*/  LDGSTS.E [R0+0x40000], desc[UR32][R248.64], P5 ;  /* 0x40000000f8007fae */ /* 0x000fe8000a921860 */
[----:B------:R-:W-:Y:S04]  /*4b090*/  LDGSTS.E [R0+0x40100], desc[UR32][R250.64], P6 ;  /* 0x40100000fa007fae */ /* 0x000fe8000b121860 */
[----:B------:R-:W2:Y:S04]  /*4b0a0*/  LDL.LU.64 R248, [R1+0x71a8] ;  /* 0x0071a80001f87983 */ /* 0x000ea80000300a00 */
[----:B------:R-:W-:Y:S04]  /*4b0b0*/  STL.64 [R1+0x47b0], R6 ;  /* 0x0047b00601007387 */ /* 0x000fe80000100a00 */
[----:B------:R-:W3:Y:S04]  /*4b0c0*/  LDL.LU.64 R250, [R1+0x71a0] ;  /* 0x0071a00001fa7983 */ /* 0x000ee80000300a00 */
[----:B------:R4:W-:Y:S04]  /*4b0d0*/  STL.64 [R1+0x47a8], R2 ;  /* 0x0047a80201007387 */ /* 0x0009e80000100a00 */
[----:B------:R-:W-:Y:S04]  /*4b0e0*/  LDGSTS.E [R0+0x41000], desc[UR32][R4.64], P5 ;  /* 0x4100000004007fae */ /* 0x000fe8000a921860 */
[----:B------:R-:W4:Y:S04]  /*4b0f0*/  LDL.LU.64 R4, [R1+0x7198] ;  /* 0x0071980001047983 */ /* 0x000f280000300a00 */
[----:B----4-:R-:W-:Y:S04]  /*4b100*/  LDGSTS.E [R0+0x41100], desc[UR32][R4.64], P6 ;  /* 0x4110000004007fae */ /* 0x010fe8000b121860 */
[----:B---3--:R-:W-:Y:S04]  /*4b110*/  LDGSTS.E [R0+0x42000], desc[UR32][R250.64], P5 ;  /* 0x42000000fa007fae */ /* 0x008fe8000a921860 */
[----:B--2---:R-:W-:Y:S04]  /*4b120*/  LDGSTS.E [R0+0x42100], desc[UR32][R248.64], P6 ;  /* 0x42100000f8007fae */ /* 0x004fe8000b121860 */
        /* <DEDUP_REMOVED lines=71> */
[----:B------:R-:W2:Y:S04]  /*4b5a0*/  LDL.LU.64 R4, [R1+0x7190] ;  /* 0x0071900001047983 */ /* 0x000ea80000300a00 */
[----:B------:R-:W-:Y:S04]  /*4b5b0*/  LDGSTS.E [R0+0x66100], desc[UR32][R104.64], P6 ;  /* 0x6610000068007fae */ /* 0x000fe8000b121860 */
[----:B------:R-:W-:Y:S04]  /*4b5c0*/  LDGSTS.E [R0+0x67000], desc[UR32][R102.64], P5 ;  /* 0x6700000066007fae */ /* 0x000fe8000a921860 */
[----:B------:R-:W-:Y:S04]  /*4b5d0*/  LDGSTS.E [R0+0x67100], desc[UR32][R100.64], P6 ;  /* 0x6710000064007fae */ /* 0x000fe8000b121860 */
[----:B-1----:R-:W3:Y:S04]  /*4b5e0*/  LDL.LU.64 R104, [R1+0x2680] ;  /* 0x0026800001687983 */ /* 0x002ee80000300a00 */
        /* <DEDUP_REMOVED lines=18> */
[----:B------:R-:W4:Y:S04]  /*4b710*/  LDL.LU.64 R110, [R1+0x1d18] ;  /* 0x001d1800016e7983 */ /* 0x000f280000300a00 */
[----:B------:R-:W-:Y:S04]  /*4b720*/  LDGSTS.E [R0+0x71000], desc[UR32][R62.64], P5 ;  /* 0x710000003e007fae */ /* 0x000fe8000a921860 */
[----:B------:R-:W-:Y:S04]  /*4b730*/  LDGSTS.E [R0+0x71100], desc[UR32][R60.64], P6 ;  /* 0x711000003c007fae */ /* 0x000fe8000b121860 */
[----:B------:R-:W-:Y:S04]  /*4b740*/  LDGSTS.E [R0+0x72000], desc[UR32][R58.64], P5 ;  /* 0x720000003a007fae */ /* 0x000fe8000a921860 */
[----:B------:R-:W2:Y:S04]  /*4b750*/  LDL.LU.64 R114, [R1+0x2688] ;  /* 0x0026880001727983 */ /* 0x000ea80000300a00 */
        /* <DEDUP_REMOVED lines=30> */
[----:B------:R-:W2:Y:S04]  /*4b940*/  LDL.LU.64 R242, [R1+0x1cf8] ;  /* 0x001cf80001f27983 */ /* 0x000ea80000300a00 */
[----:B------:R-:W-:Y:S04]  /*4b950*/  LDGSTS.E [R0+0x7e100], desc[UR32][R8.64], P6 ;  /* 0x7e10000008007fae */ /* 0x000fe8000b121860 */
[----:B------:R-:W2:Y:S04]  /*4b960*/  LDL.LU.64 R240, [R1+0x26e0] ;  /* 0x0026e00001f07983 */ /* 0x000ea80000300a00 */
[----:B------:R-:W-:Y:S04]  /*4b970*/  LDGSTS.E [R0+0x7f000], desc[UR32][R6.64], P5 ;  /* 0x7f00000006007fae */ /* 0x000fe8000a921860 */
[----:B------:R-:W2:Y:S04]  /*4b980*/  LDL.LU.64 R106, [R1+0x1cf0] ;  /* 0x001cf000016a7983 */ /* 0x000ea80000300a00 */
[----:B------:R1:W-:Y:S02]  /*4b990*/  LDGSTS.E [R0+0x7f100], desc[UR32][R2.64], P6 ;  /* 0x7f10000002007fae */ /* 0x0003e4000b121860 */
[----:B-1----:R-:W1:Y:S01]  /*4b9a0*/  LDC R0, c[0x0][0x230] ;  /* 0x00008c00ff007b82 */ /* 0x002e620000000800 */
[----:B---3--:R-:W-:-:S02]  /*4b9b0*/  IMAD.WIDE R2, R252, 0x4, R104 ;  /* 0x00000004fc027825 */ /* 0x008fc400078e0268 */
[----:B------:R-:W3:Y:S04]  /*4b9c0*/  LDL.LU.64 R104, [R1+0x27b8] ;  /* 0x0027b80001687983 */ /* 0x000ee80000300a00 */
[----:B------:R2:W-:Y:S04]  /*4b9d0*/  STL.64 [R1+0x2e90], R2 ;  /* 0x002e900201007387 */ /* 0x0005e80000100a00 */
[----:B------:R-:W3:Y:S01]  /*4b9e0*/  LDL.LU.64 R234, [R1+0x1ce8] ;  /* 0x001ce80001ea7983 */ /* 0x000ee20000300a00 */
[----:B----4-:R-:W-:-:S05]  /*4b9f0*/  IMAD.WIDE R6, R252, 0x4, R110 ;  /* 0x00000004fc067825 */ /* 0x010fca00078e026e */
[----:B------:R4:W-:Y:S01]  /*4ba00*/  STL.64 [R1+0x2e98], R6 ;  /* 0x002e980601007387 */ /* 0x0009e20000100a00 */
[----:B--2---:R-:W-:-:S05]  /*4ba10*/  IMAD.WIDE R2, R252, 0x4, R114 ;  /* 0x00000004fc027825 */ /* 0x004fca00078e0272 */
[----:B------:R2:W-:Y:S04]  /*4ba20*/  STL.64 [R1+0x2f00], R2 ;  /* 0x002f000201007387 */ /* 0x0005e80000100a00 */
[----:B------:R-:W3:Y:S01]  /*4ba30*/  LDL.LU.64 R90, [R1+0x27c8] ;  /* 0x0027c800015a7983 */ /* 0x000ee20000300a00 */
[----:B----4-:R-:W-:-:S05]  /*4ba40*/  IMAD.WIDE R6, R252, 0x4, R108 ;  /* 0x00000004fc067825 */ /* 0x010fca00078e026c */
[----:B------:R4:W-:Y:S04]  /*4ba50*/  STL.64 [R1+0x2f08], R6 ;  /* 0x002f080601007387 */ /* 0x0009e80000100a00 */
[----:B------:R-:W4:Y:S04]  /*4ba60*/  LDL.LU.64 R88, [R1+0x1ce0] ;  /* 0x001ce00001587983 */ /* 0x000f280000300a00 */
[----:B------:R-:W4:Y:S01]  /*4ba70*/  LDL.LU.64 R92, [R1+0x27d0] ;  /* 0x0027d000015c7983 */ /* 0x000f220000300a00 */
[----:B--2---:R-:W-:-:S05]  /*4ba80*/  IMAD.WIDE R2, R252, 0x4, R112 ;  /* 0x00000004fc027825 */ /* 0x004fca00078e0270 */
[----:B------:R-:W-:Y:S04]  /*4ba90*/  STL.64 [R1+0x2fb8], R2 ;  /* 0x002fb80201007387 */ /* 0x000fe80000100a00 */
[----:B------:R-:W-:Y:S04]  /*4baa0*/  STL.64 [R1+0x7170], R2 ;  /* 0x0071700201007387 */ /* 0x000fe80000100a00 */
[----:B------:R-:W2:Y:S04]  /*4bab0*/  LDL.LU.64 R94, [R1+0x1cd8] ;  /* 0x001cd800015e7983 */ /* 0x000ea80000300a00 */
[----:B------:R-:W2:Y:S01]  /*4bac0*/  LDL.LU.64 R114, [R1+0x27d8] ;  /* 0x0027d80001727983 */ /* 0x000ea20000300a00 */
[----:B------:R-:W-:-:S05]  /*4bad0*/  IMAD.WIDE R250, R252, 0x4, R250 ;  /* 0x00000004fcfa7825 */ /* 0x000fca00078e02fa */
[----:B------:R-:W-:Y:S04]  /*4bae0*/  STL.64 [R1+0x2fd0], R250 ;  /* 0x002fd0fa01007387 */ /* 0x000fe80000100a00 */
[----:B------:R-:W-:Y:S04]  /*4baf0*/  STL.64 [R1+0x7178], R250 ;  /* 0x007178fa01007387 */ /* 0x000fe80000100a00 */
[----:B------:R-:W2:Y:S01]  /*4bb00*/  LDL.LU.64 R112, [R1+0x1cd0] ;  /* 0x001cd00001707983 */ /* 0x000ea20000300a00 */
[----:B------:R-:W-:-:S05]  /*4bb10*/  IMAD.WIDE R248, R252, 0x4, R248 ;  /* 0x00000004fcf87825 */ /* 0x000fca00078e02f8 */
[----:B------:R-:W-:Y:S04]  /*4bb20*/  STL.64 [R1+0x3030], R248 ;  /* 0x003030f801007387 */ /* 0x000fe80000100a00 */
[----:B------:R-:W-:Y:S04]  /*4bb30*/  STL.64 [R1+0x7180], R248 ;  /* 0x007180f801007387 */ /* 0x000fe80000100a00 */
[----:B------:R-:W2:Y:S04]  /*4bb40*/  LDL.LU.64 R110, [R1+0x27e0] ;  /* 0x0027e000016e7983 */ /* 0x000ea80000300a00 */
[----:B------:R-:W2:Y:S01]  /*4bb50*/  LDL.LU.64 R108, [R1+0x1cc8] ;  /* 0x001cc800016c7983 */ /* 0x000ea20000300a00 */
[----:B------:R-:W-:-:S05]  /*4bb60*/  IMAD.WIDE R246, R252, 0x4, R246 ;  /* 0x00000004fcf67825 */ /* 0x000fca00078e02f6 */
[----:B------:R-:W-:Y:S04]  /*4bb70*/  STL.64 [R1+0x3040], R246 ;  /* 0x003040f601007387 */ /* 0x000fe80000100a00 */
[----:B------:R1:W-:Y:S01]  /*4bb80*/  STL.64 [R1+0x7188], R246 ;  /* 0x007188f601007387 */ /* 0x0003e20000100a00 */
[----:B------:R-:W-:-:S04]  /*4bb90*/  IMAD.WIDE R244, R252, 0x4, R244 ;  /* 0x00000004fcf47825 */ /* 0x000fc800078e02f4 */
[C---:B------:R-:W-:Y:S02]  /*4bba0*/  IMAD.WIDE R238, R252.reuse, 0x4, R106 ;  /* 0x00000004fcee7825 */ /* 0x040fe400078e026a */
[----:B------:R-:W2:Y:S04]  /*4bbb0*/  LDL.LU.64 R106, [R1+0x27e8] ;  /* 0x0027e800016a7983 */ /* 0x000ea80000300a00 */
[----:B------:R-:W-:Y:S01]  /*4bbc0*/  STL.64 [R1+0x30a0], R244 ;  /* 0x0030a0f401007387 */ /* 0x000fe20000100a00 */
[----:B---3--:R-:W-:-:S03]  /*4bbd0*/  IMAD.WIDE R236, R252, 0x4, R104 ;  /* 0x00000004fcec7825 */ /* 0x008fc600078e0268 */
[----:B------:R-:W3:Y:S01]  /*4bbe0*/  LDL.LU.64 R104, [R1+0x1cc0] ;  /* 0x001cc00001687983 */ /* 0x000ee20000300a00 */
[----:B------:R-:W-:-:S04]  /*4bbf0*/  IMAD.WIDE R242, R252, 0x4, R242 ;  /* 0x00000004fcf27825 */ /* 0x000fc800078e02f2 */
[C---:B------:R-:W-:Y:S01]  /*4bc00*/  IMAD.WIDE R240, R252.reuse, 0x4, R240 ;  /* 0x00000004fcf07825 */ /* 0x040fe200078e02f0 */
[----:B------:R-:W-:Y:S04]  /*4bc10*/  STL.64 [R1+0x30a8], R242 ;  /* 0x0030a8f201007387 */ /* 0x000fe80000100a00 */
[----:B------:R-:W3:Y:S01]  /*4bc20*/  LDL.LU.64 R212, [R1+0x27f0] ;  /* 0x0027f00001d47983 */ /* 0x000ee20000300a00 */
[----:B------:R-:W-:-:S03]  /*4bc30*/  IMAD.WIDE R234, R252, 0x4, R234 ;  /* 0x00000004fcea7825 */ /* 0x000fc600078e02ea */
[----:B------:R-:W-:Y:S01]  /*4bc40*/  STL.64 [R1+0x3130], R240 ;  /* 0x003130f001007387 */ /* 0x000fe20000100a00 */
[----:B------:R-:W-:-:S03]  /*4bc50*/  IMAD.WIDE R232, R252, 0x4, R90 ;  /* 0x00000004fce87825 */ /* 0x000fc600078e025a */
[----:B------:R-:W3:Y:S04]  /*4bc60*/  LDL.LU.64 R90, [R1+0x1cb8] ;  /* 0x001cb800015a7983 */ /* 0x000ee80000300a00 */
[----:B------:R-:W-:Y:S01]  /*4bc70*/  STL.64 [R1+0x3138], R238 ;  /* 0x003138ee01007387 */ /* 0x000fe20000100a00 */
[----:B----4-:R-:W-:-:S03]  /*4bc80*/  IMAD.WIDE R230, R252, 0x4, R88 ;  /* 0x00000004fce67825 */ /* 0x010fc600078e0258 */
[----:B------:R-:W4:Y:S01]  /*4bc90*/  LDL.LU.64 R88, [R1+0x27b0] ;  /* 0x0027b00001587983 */ /* 0x000f220000300a00 */
[----:B------:R-:W-:-:S03]  /*4bca0*/  IMAD.WIDE R228, R252, 0x4, R92 ;  /* 0x00000004fce47825 */ /* 0x000fc600078e025c */
[----:B------:R-:W-:Y:S04]  /*4bcb0*/  STL.64 [R1+0x3270], R236 ;  /* 0x003270ec01007387 */ /* 0x000fe80000100a00 */
[----:B------:R-:W4:Y:S04]  /*4bcc0*/  LDL.LU.64 R92, [R1+0x1eb0] ;  /* 0x001eb000015c7983 */ /* 0x000f280000300a00 */
[----:B------:R-:W-:Y:S01]  /*4bcd0*/  STL.64 [R1+0x3288], R234 ;  /* 0x003288ea01007387 */ /* 0x000fe20000100a00 */
[----:B--2---:R-:W-:-:S03]  /*4bce0*/  IMAD.WIDE R226, R252, 0x4, R94 ;  /* 0x00000004fce27825 */ /* 0x004fc600078e025e */
[----:B------:R-:W2:Y:S01]  /*4bcf0*/  LDL.LU.64 R94, [R1+0x27a8] ;  /* 0x0027a800015e7983 */ /* 0x000ea20000300a00 */
[----:B------:R-:W-:-:S03]  /*4bd00*/  IMAD.WIDE R224, R252, 0x4, R114 ;  /* 0x00000004fce07825 */ /* 0x000fc600078e0272 */
[----:B------:R-:W-:Y:S04]  /*4bd10*/  STL.64 [R1+0x33a8], R232 ;  /* 0x0033a8e801007387 */ /* 0x000fe80000100a00 */
        /* <DEDUP_REMOVED lines=14> */
[----:B---3--:R-:W-:-:S03]  /*4be00*/  IMAD.WIDE R214, R252, 0x4, R104 ;  /* 0x00000004fcd67825 */ /* 0x008fc600078e0268 */
[----:B------:R-:W3:Y:S04]  /*4be10*/  LDL.LU.64 R104, [R1+0x2790] ;  /* 0x0027900001687983 */ /* 0x000ee80000300a00 */
        /* <DEDUP_REMOVED lines=8> */
[----:B------:R-:W4:Y:S04]  /*4bea0*/  LDL.LU.64 R88, [R1+0x1ca8] ;  /* 0x001ca80001587983 */ /* 0x000f280000300a00 */
[----:B------:R-:W-:Y:S01]  /*4beb0*/  STL.64 [R1+0x35c0], R214 ;  /* 0x0035c0d601007387 */ /* 0x000fe20000100a00 */
[----:B------:R-:W-:-:S03]  /*4bec0*/  IMAD.WIDE R206, R252, 0x4, R92 ;  /* 0x00000004fcce7825 */ /* 0x000fc600078e025c */
[----:B------:R-:W4:Y:S04]  /*4bed0*/  LDL.LU.64 R92, [R1+0x27f8] ;  /* 0x0027f800015c7983 */ /* 0x000f280000300a00 */
        /* <DEDUP_REMOVED lines=121> */
[----:B------:R-:W3:Y:S04]  /*4c670*/  LDL.LU.64 R80, [R1+0x20d8] ;  /* 0x0020d80001507983 */ /* 0x000ee80000300a00 */
[----:B------:R-:W-:Y:S04]  /*4c680*/  STL.64 [R1+0x4768], R130 ;  /* 0x0047688201007387 */ /* 0x000fe80000100a00 */
[----:B------:R-:W3:Y:S04]  /*4c690*/  LDL.LU.64 R78, [R1+0x2720] ;  /* 0x00272000014e7983 */ /* 0x000ee80000300a00 */
[----:B------:R-:W-:Y:S04]  /*4c6a0*/  STL.64 [R1+0x4760], R128 ;  /* 0x0047608001007387 */ /* 0x000fe80000100a00 */
[----:B------:R-:W3:Y:S04]  /*4c6b0*/  LDL.LU.64 R70, [R1+0x1c38] ;  /* 0x001c380001467983 */ /* 0x000ee80000300a00 */
[----:B------:R-:W-:Y:S04]  /*4c6c0*/  STL.64 [R1+0x4758], R126 ;  /* 0x0047587e01007387 */ /* 0x000fe80000100a00 */
[----:B------:R-:W3:Y:S01]  /*4c6d0*/  LDL.LU.64 R74, [R1+0x2840] ;  /* 0x00284000014a7983 */ /* 0x000ee20000300a00 */
[----:B------:R-:W-:-:S05]  /*4c6e0*/  IMAD.WIDE R124, R252, 0x4, R86 ;  /* 0x00000004fc7c7825 */ /* 0x000fca00078e0256 */
[----:B------:R-:W-:Y:S01]  /*4c6f0*/  STL.64 [R1+0x4750], R124 ;  /* 0x0047507c01007387 */ /* 0x000fe20000100a00 */
[----:B------:R-:W-:-:S04]  /*4c700*/  IMAD.WIDE R122, R252, 0x4, R90 ;  /* 0x00000004fc7a7825 */ /* 0x000fc800078e025a */
[----:B----4-:R-:W-:-:S04]  /*4c710*/  IMAD.WIDE R120, R252, 0x4, R88 ;  /* 0x00000004fc787825 */ /* 0x010fc800078e0258 */
[----:B------:R-:W-:-:S04]  /*4c720*/  IMAD.WIDE R118, R252, 0x4, R92 ;  /* 0x00000004fc767825 */ /* 0x000fc800078e025c */
[C---:B--2---:R-:W-:Y:S02]  /*4c730*/  IMAD.WIDE R116, R252.reuse, 0x4, R94 ;  /* 0x00000004fc747825 */ /* 0x044fe400078e025e */
[----:B------:R-:W2:Y:S04]  /*4c740*/  LDL.LU.64 R94, [R1+0x20e0] ;  /* 0x0020e000015e7983 */ /* 0x000ea80000300a00 */
[----:B------:R-:W-:Y:S04]  /*4c750*/  STL.64 [R1+0x4748], R122 ;  /* 0x0047487a01007387 */ /* 0x000fe80000100a00 */
[----:B------:R-:W4:Y:S01]  /*4c760*/  LDL.LU.64 R92, [R1+0x2718] ;  /* 0x00271800015c7983 */ /* 0x000f220000300a00 */
[----:B------:R-:W-:-:S03]  /*4c770*/  IMAD.WIDE R114, R252, 0x4, R114 ;  /* 0x00000004fc727825 */ /* 0x000fc600078e0272 */
[----:B------:R-:W-:Y:S04]  /*4c780*/  STL.64 [R1+0x4740], R120 ;  /* 0x0047407801007387 */ /* 0x000fe80000100a00 */
[----:B------:R-:W4:Y:S04]  /*4c790*/  LDL.LU.64 R90, [R1+0x1c30] ;  /* 0x001c3000015a7983 */ /* 0x000f280000300a00 */
[----:B------:R-:W-:Y:S04]  /*4c7a0*/  STL.64 [R1+0x4738], R118 ;  /* 0x0047387601007387 */ /* 0x000fe80000100a00 */
[----:B------:R-:W4:Y:S04]  /*4c7b0*/  LDL.LU.64 R88, [R1+0x2848] ;  /* 0x0028480001587983 */ /* 0x000f280000300a00 */
[----:B------:R-:W-:Y:S01]  /*4c7c0*/  STL.64 [R1+0x4730], R116 ;  /* 0x0047307401007387 */ /* 0x000fe20000100a00 */
[----:B------:R-:W-:-:S03]  /*4c7d0*/  IMAD.WIDE R112, R252, 0x4, R112 ;  /* 0x00000004fc707825 */ /* 0x000fc600078e0270 */
[----:B------:R-:W4:Y:S04]  /*4c7e0*/  LDL.LU.64 R86, [R1+0x20e8] ;  /* 0x0020e80001567983 */ /* 0x000f280000300a00 */
[----:B------:R-:W-:Y:S04]  /*4c7f0*/  STL.64 [R1+0x4728], R114 ;  /* 0x0047287201007387 */ /* 0x000fe80000100a00 */
[----:B------:R-:W4:Y:S04]  /*4c800*/  LDL.LU.64 R84, [R1+0x2710] ;  /* 0x0027100001547983 */ /* 0x000f280000300a00 */
[----:B------:R-:W-:Y:S01]  /*4c810*/  STL.64 [R1+0x4720], R112 ;  /* 0x0047207001007387 */ /* 0x000fe20000100a00 */
[----:B------:R-:W-:-:S03]  /*4c820*/  IMAD.WIDE R110, R252, 0x4, R110 ;  /* 0x00000004fc6e7825 */ /* 0x000fc600078e026e */
[----:B------:R-:W4:Y:S04]  /*4c830*/  LDL.LU.64 R82, [R1+0x1c28] ;  /* 0x001c280001527983 */ /* 0x000f280000300a00 */
[----:B------:R1:W-:Y:S01]  /*4c840*/  STL.64 [R1+0x4718], R110 ;  /* 0x0047186e01007387 */ /* 0x0003e20000100a00 */
[----:B------:R-:W-:-:S04]  /*4c850*/  IMAD.WIDE R108, R252, 0x4, R108 ;  /* 0x00000004fc6c7825 */ /* 0x000fc800078e026c */
[----:B------:R-:W-:-:S04]  /*4c860*/  IMAD.WIDE R106, R252, 0x4, R106 ;  /* 0x00000004fc6a7825 */ /* 0x000fc800078e026a */
[----:B---3--:R-:W-:-:S04]  /*4c870*/  IMAD.WIDE R104, R252, 0x4, R104 ;  /* 0x00000004fc687825 */ /* 0x008fc800078e0268 */
[C---:B------:R-:W-:Y:S02]  /*4c880*/  IMAD.WIDE R102, R252.reuse, 0x4, R80 ;  /* 0x00000004fc667825 */ /* 0x040fe400078e0250 */
[----:B------:R-:W3:Y:S04]  /*4c890*/  LDL.LU.64 R80, [R1+0x2850] ;  /* 0x0028500001507983 */ /* 0x000ee80000300a00 */
[----:B------:R-:W-:Y:S01]  /*4c8a0*/  STL.64 [R1+0x4710], R108 ;  /* 0x0047106c01007387 */ /* 0x000fe20000100a00 */
[----:B------:R-:W-:-:S03]  /*4c8b0*/  IMAD.WIDE R100, R252, 0x4, R78 ;  /* 0x00000004fc647825 */ /* 0x000fc600078e024e */
[----:B------:R-:W3:Y:S04]  /*4c8c0*/  LDL.LU.64 R78, [R1+0x20f0] ;  /* 0x0020f000014e7983 */ /* 0x000ee80000300a00 */
[----:B------:R1:W-:Y:S01]  /*4c8d0*/  STL.64 [R1+0x4708], R106 ;  /* 0x0047086a01007387 */ /* 0x0003e20000100a00 */
[----:B------:R-:W-:-:S03]  /*4c8e0*/  IMAD.WIDE R98, R252, 0x4, R70 ;  /* 0x00000004fc627825 */ /* 0x000fc600078e0246 */
[----:B------:R-:W3:Y:S04]  /*4c8f0*/  LDL.LU.64 R76, [R1+0x2708] ;  /* 0x00270800014c7983 */ /* 0x000ee80000300a00 */
[----:B------:R1:W-:Y:S01]  /*4c900*/  STL.64 [R1+0x4700], R104 ;  /* 0x0047006801007387 */ /* 0x0003e20000100a00 */
[----:B------:R-:W-:-:S03]  /*4c910*/  IMAD.WIDE R96, R252, 0x4, R74 ;  /* 0x00000004fc607825 */ /* 0x000fc600078e024a */
[----:B------:R-:W3:Y:S04]  /*4c920*/  LDL.LU.64 R74, [R1+0x1c20] ;  /* 0x001c2000014a7983 */ /* 0x000ee80000300a00 */
[----:B------:R-:W-:Y:S04]  /*4c930*/  STL.64 [R1+0x46f8], R102 ;  /* 0x0046f86601007387 */ /* 0x000fe80000100a00 */
[----:B------:R-:W-:Y:S04]  /*4c940*/  STL.64 [R1+0x46f0], R100 ;  /* 0x0046f06401007387 */ /* 0x000fe80000100a00 */
[----:B------:R-:W3:Y:S04]  /*4c950*/  LDL.LU.64 R72, [R1+0x2858] ;  /* 0x0028580001487983 */ /* 0x000ee80000300a00 */
[----:B------:R-:W-:Y:S04]  /*4c960*/  STL.64 [R1+0x46e8], R98 ;  /* 0x0046e86201007387 */ /* 0x000fe80000100a00 */
[----:B------:R-:W3:Y:S04]  /*4c970*/  LDL.LU.64 R70, [R1+0x20f8] ;  /* 0x0020f80001467983 */ /* 0x000ee80000300a00 */
[----:B------:R-:W-:Y:S04]  /*4c980*/  STL.64 [R1+0x46e0], R96 ;  /* 0x0046e06001007387 */ /* 0x000fe80000100a00 */
[----:B------:R-:W3:Y:S01]  /*4c990*/  LDL.LU.64 R68, [R1+0x2700] ;  /* 0x0027000001447983 */ /* 0x000ee20000300a00 */
[----:B--2---:R-:W-:-:S05]  /*4c9a0*/  IMAD.WIDE R94, R252, 0x4, R94 ;  /* 0x00000004fc5e7825 */ /* 0x004fca00078e025e */
[----:B------:R-:W-:Y:S01]  /*4c9b0*/  STL.64 [R1+0x46d8], R94 ;  /* 0x0046d85e01007387 */ /* 0x000fe20000100a00 */
[----:B----4-:R-:W-:-:S03]  /*4c9c0*/  IMAD.WIDE R92, R252, 0x4, R92 ;  /* 0x00000004fc5c7825 */ /* 0x010fc600078e025c */
[----:B------:R-:W2:Y:S04]  /*4c9d0*/  LDL.LU.64 R66, [R1+0x1c18] ;  /* 0x001c180001427983 */ /* 0x000ea80000300a00 */
        /* <DEDUP_REMOVED lines=15> */
[----:B------:R-:W4:Y:S04]  /*4cad0*/  LDL.LU.64 R54, [R1+0x2100] ;  /* 0x0021000001367983 */ /* 0x000f280000300a00 */
[----:B------:R-:W-:Y:S04]  /*4cae0*/  STL.64 [R1+0x46a8], R82 ;  /* 0x0046a85201007387 */ /* 0x000fe80000100a00 */
[----:B------:R-:W4:Y:S04]  /*4caf0*/  LDL.LU.64 R52, [R1+0x26e8] ;  /* 0x0026e80001347983 */ /* 0x000f280000300a00 */
[----:B------:R-:W4:Y:S01]  /*4cb00*/  LDL.LU.64 R50, [R1+0x1c08] ;  /* 0x001c080001327983 */ /* 0x000f220000300a00 */
[----:B---3--:R-:W-:-:S05]  /*4cb10*/  IMAD.WIDE R80, R252, 0x4, R80 ;  /* 0x00000004fc507825 */ /* 0x008fca00078e0250 */
        /* <DEDUP_REMOVED lines=8> */
[----:B------:R-:W3:Y:S04]  /*4cba0*/  LDL.LU.64 R44, [R1+0x26d8] ;  /* 0x0026d800012c7983 */ /* 0x000ee80000300a00 */
[----:B------:R-:W-:Y:S04]  /*4cbb0*/  STL.64 [R1+0x4688], R74 ;  /* 0x0046884a01007387 */ /* 0x000fe80000100a00 */
[----:B------:R-:W3:Y:S01]  /*4cbc0*/  LDL.LU.64 R42, [R1+0x1c00] ;  /* 0x001c0000012a7983 */ /* 0x000ee20000300a00 */
[----:B------:R-:W-:-:S04]  /*4cbd0*/  IMAD.WIDE R72, R252, 0x4, R72 ;  /* 0x00000004fc487825 */ /* 0x000fc800078e0248 */
[C---:B------:R-:W-:Y:S01]  /*4cbe0*/  IMAD.WIDE R70, R252.reuse, 0x4, R70 ;  /* 0x00000004fc467825 */ /* 0x040fe200078e0246 */
[----:B------:R-:W-:Y:S04]  /*4cbf0*/  STL.64 [R1+0x4680], R72 ;  /* 0x0046804801007387 */ /* 0x000fe80000100a00 */
[----:B------:R-:W-:Y:S01]  /*4cc00*/  STL.64 [R1+0x4678], R70 ;  /* 0x0046784601007387 */ /* 0x000fe20000100a00 */
[----:B------:R-:W-:-:S03]  /*4cc10*/  IMAD.WIDE R68, R252, 0x4, R68 ;  /* 0x00000004fc447825 */ /* 0x000fc600078e0244 */
[----:B------:R-:W3:Y:S04]  /*4cc20*/  LDL.LU.64 R40, [R1+0x2870] ;  /* 0x0028700001287983 */ /* 0x000ee80000300a00 */
[----:B------:R-:W-:Y:S04]  /*4cc30*/  STL.64 [R1+0x4670], R68 ;  /* 0x0046704401007387 */ /* 0x000fe80000100a00 */
[----:B------:R-:W3:Y:S01]  /*4cc40*/  LDL.LU.64 R38, [R1+0x2110] ;  /* 0x0021100001267983 */ /* 0x000ee20000300a00 */
[----:B--2---:R-:W-:-:S04]  /*4cc50*/  IMAD.WIDE R66, R252, 0x4, R66 ;  /* 0x00000004fc427825 */ /* 0x004fc800078e0242 */
[C---:B----4-:R-:W-:Y:S01]  /*4cc60*/  IMAD.WIDE R64, R252.reuse, 0x4, R64 ;  /* 0x00000004fc407825 */ /* 0x050fe200078e0240 */
[----:B------:R-:W-:Y:S03]  /*4cc70*/  STL.64 [R1+0x4668], R66 ;  /* 0x0046684201007387 */ /* 0x000fe60000100a00 */
[C---:B------:R-:W-:Y:S01]  /*4cc80*/  IMAD.WIDE R62, R252.reuse, 0x4, R62 ;  /* 0x00000004fc3e7825 */ /* 0x040fe200078e023e */
[----:B------:R-:W-:Y:S04]  /*4cc90*/  STL.64 [R1+0x4660], R64 ;  /* 0x0046604001007387 */ /* 0x000fe80000100a00 */
[----:B------:R-:W2:Y:S01]  /*4cca0*/  LDL.LU.64 R36, [R1+0x26d0] ;  /* 0x0026d00001247983 */ /* 0x000ea20000300a00 */
[----:B------:R-:W-:-:S03]  /*4ccb0*/  IMAD.WIDE R60, R252, 0x4, R60 ;  /* 0x00000004fc3c7825 */ /* 0x000fc600078e023c */
[----:B------:R-:W-:Y:S04]  /*4ccc0*/  STL.64 [R1+0x4658], R62 ;  /* 0x0046583e01007387 */ /* 0x000fe80000100a00 */
[----:B------:R-:W4:Y:S01]  /*4ccd0*/  LDL.LU.64 R34, [R1+0x1bf8] ;  /* 0x001bf80001227983 */ /* 0x000f220000300a00 */
[----:B------:R-:W-:-:S03]  /*4cce0*/  IMAD.WIDE R58, R252, 0x4, R58 ;  /* 0x00000004fc3a7825 */ /* 0x000fc600078e023a */
[----:B------:R-:W-:Y:S04]  /*4ccf0*/  STL.64 [R1+0x4650], R60 ;  /* 0x0046503c01007387 */ /* 0x000fe80000100a00 */
[----:B------:R-:W-:Y:S01]  /*4cd00*/  STL.64 [R1+0x4648], R58 ;  /* 0x0046483a01007387 */ /* 0x000fe20000100a00 */
[----:B------:R-:W-:-:S03]  /*4cd10*/  IMAD.WIDE R56, R252, 0x4, R56 ;  /* 0x00000004fc387825 */ /* 0x000fc600078e0238 */
[----:B------:R-:W4:Y:S04]  /*4cd20*/  LDL.LU.64 R32, [R1+0x2878] ;  /* 0x0028780001207983 */ /* 0x000f280000300a00 */
[----:B------:R-:W-:Y:S01]  /*4cd30*/  STL.64 [R1+0x4640], R56 ;  /* 0x0046403801007387 */ /* 0x000fe20000100a00 */
[----:B------:R-:W-:-:S03]  /*4cd40*/  IMAD.WIDE R54, R252, 0x4, R54 ;  /* 0x00000004fc367825 */ /* 0x000fc600078e0236 */
[----:B------:R-:W4:Y:S01]  /*4cd50*/  LDL.LU.64 R30, [R1+0x2118] ;  /* 0x00211800011e7983 */ /* 0x000f220000300a00 */
[----:B------:R-:W-:-:S03]  /*4cd60*/  IMAD.WIDE R52, R252, 0x4, R52 ;  /* 0x00000004fc347825 */ /* 0x000fc600078e0234 */
[----:B------:R-:W-:Y:S01]  /*4cd70*/  STL.64 [R1+0x4638], R54 ;  /* 0x0046383601007387 */ /* 0x000fe20000100a00 */
[----:B------:R-:W-:-:S03]  /*4cd80*/  IMAD.WIDE R50, R252, 0x4, R50 ;  /* 0x00000004fc327825 */ /* 0x000fc600078e0232 */
[----:B------:R-:W-:Y:S04]  /*4cd90*/  STL.64 [R1+0x4630], R52 ;  /* 0x0046303401007387 */ /* 0x000fe80000100a00 */
[----:B------:R-:W4:Y:S04]  /*4cda0*/  LDL.LU.64 R28, [R1+0x26c8] ;  /* 0x0026c800011c7983 */ /* 0x000f280000300a00 */
        /* <DEDUP_REMOVED lines=8> */
[----:B------:R-:W3:Y:S01]  /*4ce30*/  LDL.LU.64 R18, [R1+0x1be8] ;  /* 0x001be80001127983 */ /* 0x000ee20000300a00 */
[----:B------:R-:W-:-:S03]  /*4ce40*/  IMAD.WIDE R44, R252, 0x4, R44 ;  /* 0x00000004fc2c7825 */ /* 0x000fc600078e022c */
[----:B------:R-:W-:Y:S04]  /*4ce50*/  STL.64 [R1+0x4618], R46 ;  /* 0x0046182e01007387 */ /* 0x000fe80000100a00 */
[----:B------:R-:W3:Y:S01]  /*4ce60*/  LDL.LU.64 R16, [R1+0x2880] ;  /* 0x0028800001107983 */ /* 0x000ee20000300a00 */
[----:B------:R-:W-:-:S03]  /*4ce70*/  IMAD.WIDE R42, R252, 0x4, R42 ;  /* 0x00000004fc2a7825 */ /* 0x000fc600078e022a */
[----:B------:R-:W3:Y:S04]  /*4ce80*/  LDL.LU.64 R14, [R1+0x2120] ;  /* 0x00212000010e7983 */ /* 0x000ee80000300a00 */
[----:B------:R-:W-:Y:S04]  /*4ce90*/  STL.64 [R1+0x4610], R44 ;  /* 0x0046102c01007387 */ /* 0x000fe80000100a00 */
[----:B------:R-:W3:Y:S04]  /*4cea0*/  LDL.LU.64 R12, [R1+0x26b0] ;  /* 0x0026b000010c7983 */ /* 0x000ee80000300a00 */
[----:B------:R-:W3:Y:S04]  /*4ceb0*/  LDL.LU.64 R10, [R1+0x1be0] ;  /* 0x001be000010a7983 */ /* 0x000ee80000300a00 */
[----:B------:R-:W-:Y:S01]  /*4cec0*/  STL.64 [R1+0x4608], R42 ;  /* 0x0046082a01007387 */ /* 0x000fe20000100a00 */
[----:B------:R-:W-:-:S03]  /*4ced0*/  IMAD.WIDE R40, R252, 0x4, R40 ;  /* 0x00000004fc287825 */ /* 0x000fc600078e0228 */
[----:B------:R-:W3:Y:S04]  /*4cee0*/  LDL.LU.64 R8, [R1+0x26a8] ;  /* 0x0026a80001087983 */ /* 0x000ee80000300a00 */
[----:B------:R-:W3:Y:S01]  /*4cef0*/  LDL.LU.64 R6, [R1+0x1f10] ;  /* 0x001f100001067983 */ /* 0x000ee20000300a00 */
[----:B------:R-:W-:-:S03]  /*4cf00*/  IMAD.WIDE R38, R252, 0x4, R38 ;  /* 0x00000004fc267825 */ /* 0x000fc600078e0226 */
[----:B------:R-:W-:Y:S04]  /*4cf10*/  STL.64 [R1+0x4600], R40 ;  /* 0x0046002801007387 */ /* 0x000fe80000100a00 */
[----:B-1----:R-:W3:Y:S04]  /*4cf20*/  LDL.64 R246, [R1+0x2e90] ;  /* 0x002e900001f67983 */ /* 0x002ee80000100a00 */
[----:B------:R-:W3:Y:S04]  /*4cf30*/  LDL.64 R248, [R1+0x2e98] ;  /* 0x002e980001f87983 */ /* 0x000ee80000100a00 */
[----:B------:R-:W-:Y:S04]  /*4cf40*/  STL.64 [R1+0x45f8], R38 ;  /* 0x0045f82601007387 */ /* 0x000fe80000100a00 */
[----:B------:R-:W3:Y:S04]  /*4cf50*/  LDL.64 R250, [R1+0x2f00] ;  /* 0x002f000001fa7983 */ /* 0x000ee80000100a00 */
[----:B------:R-:W3:Y:S01]  /*4cf60*/  LDL.64 R2, [R1+0x2f08] ;  /* 0x002f080001027983 */ /* 0x000ee20000100a00 */
[----:B--2---:R-:W-:-:S04]  /*4cf70*/  IMAD.WIDE R36, R252, 0x4, R36 ;  /* 0x00000004fc247825 */ /* 0x004fc800078e0224 */
[C---:B----4-:R-:W-:Y:S01]  /*4cf80*/  IMAD.WIDE R34, R252.reuse, 0x4, R34 ;  /* 0x00000004fc227825 */ /* 0x050fe200078e0222 */
[----:B------:R-:W-:Y:S04]  /*4cf90*/  STL.64 [R1+0x45f0], R36 ;  /* 0x0045f02401007387 */ /* 0x000fe80000100a00 */
[----:B------:R-:W-:Y:S01]  /*4cfa0*/  STL.64 [R1+0x45e8], R34 ;  /* 0x0045e82201007387 */ /* 0x000fe20000100a00 */
[----:B------:R-:W-:-:S04]  /*4cfb0*/  IMAD.WIDE R32, R252, 0x4, R32 ;  /* 0x00000004fc207825 */ /* 0x000fc800078e0220 */
[C---:B------:R-:W-:Y:S01]  /*4cfc0*/  IMAD.WIDE R30, R252.reuse, 0x4, R30 ;  /* 0x00000004fc1e7825 */ /* 0x040fe200078e021e */
[----:B------:R-:W-:Y:S04]  /*4cfd0*/  STL.64 [R1+0x45e0], R32 ;  /* 0x0045e02001007387 */ /* 0x000fe80000100a00 */
[----:B------:R-:W-:Y:S01]  /*4cfe0*/  STL.64 [R1+0x45d8], R30 ;  /* 0x0045d81e01007387 */ /* 0x000fe20000100a00 */
[----:B------:R-:W-:-:S04]  /*4cff0*/  IMAD.WIDE R28, R252, 0x4, R28 ;  /* 0x00000004fc1c7825 */ /* 0x000fc800078e021c */
[C---:B------:R-:W-:Y:S01]  /*4d000*/  IMAD.WIDE R26, R252.reuse, 0x4, R26 ;  /* 0x00000004fc1a7825 */ /* 0x040fe200078e021a */
[----:B------:R-:W-:Y:S03]  /*4d010*/  STL.64 [R1+0x45d0], R28 ;  /* 0x0045d01c01007387 */ /* 0x000fe60000100a00 */
[C---:B------:R-:W-:Y:S01]  /*4d020*/  IMAD.WIDE R24, R252.reuse, 0x4, R24 ;  /* 0x00000004fc187825 */ /* 0x040fe200078e0218 */
[----:B------:R-:W-:Y:S03]  /*4d030*/  STL.64 [R1+0x45c8], R26 ;  /* 0x0045c81a01007387 */ /* 0x000fe60000100a00 */
[C---:B------:R-:W-:Y:S01]  /*4d040*/  IMAD.WIDE R22, R252.reuse, 0x4, R22 ;  /* 0x00000004fc167825 */ /* 0x040fe200078e0216 */
[----:B------:R-:W-:Y:S04]  /*4d050*/  STL.64 [R1+0x45c0], R24 ;  /* 0x0045c01801007387 */ /* 0x000fe80000100a00 */
[----:B------:R-:W-:Y:S01]  /*4d060*/  STL.64 [R1+0x45b8], R22 ;  /* 0x0045b81601007387 */ /* 0x000fe20000100a00 */
[----:B---3--:R-:W-:-:S04]  /*4d070*/  IMAD.WIDE R20, R252, 0x4, R20 ;  /* 0x00000004fc147825 */ /* 0x008fc800078e0214 */
        /* <DEDUP_REMOVED lines=11> */
[C---:B------:R-:W-:Y:S01]  /*4d130*/  IMAD.WIDE R6, R252.reuse, 0x4, R6 ;  /* 0x00000004fc067825 */ /* 0x040fe200078e0206 */
[----:B------:R-:W-:Y:S04]  /*4d140*/  LDGSTS.E [R5+0x40200], desc[UR32][R246.64], P5 ;  /* 0x40200000f6057fae */ /* 0x000fe8000a921860 */
[----:B------:R-:W-:Y:S04]  /*4d150*/  LDGSTS.E [R5+0x40300], desc[UR32][R248.64], P6 ;  /* 0x40300000f8057fae */ /* 0x000fe8000b121860 */
[----:B------:R-:W2:Y:S04]  /*4d160*/  LDL.LU.64 R246, [R1+0x7188] ;  /* 0x0071880001f67983 */ /* 0x000ea80000300a00 */
[----:B------:R-:W-:Y:S04]  /*4d170*/  STL.64 [R1+0x4588], R10 ;  /* 0x0045880a01007387 */ /* 0x000fe80000100a00 */
[----:B------:R-:W3:Y:S04]  /*4d180*/  LDL.LU.64 R248, [R1+0x7180] ;  /* 0x0071800001f87983 */ /* 0x000ee80000300a00 */
[----:B------:R-:W-:Y:S04]  /*4d190*/  STL.64 [R1+0x4580], R8 ;  /* 0x0045800801007387 */ /* 0x000fe80000100a00 */
[----:B------:R-:W-:Y:S04]  /*4d1a0*/  LDGSTS.E [R5+0x41200], desc[UR32][R250.64], P5 ;  /* 0x41200000fa057fae */ /* 0x000fe8000a921860 */
[----:B------:R-:W-:Y:S04]  /*4d1b0*/  LDGSTS.E [R5+0x41300], desc[UR32][R2.64], P6 ;  /* 0x4130000002057fae */ /* 0x000fe8000b121860 */
[----:B------:R-:W4:Y:S04]  /*4d1c0*/  LDL.LU.64 R250, [R1+0x7178] ;  /* 0x0071780001fa7983 */ /* 0x000f280000300a00 */
[----:B------:R1:W-:Y:S04]  /*4d1d0*/  STL.64 [R1+0x4578], R6 ;  /* 0x0045780601007387 */ /* 0x0003e80000100a00 */
[----:B------:R-:W2:Y:S04]  /*4d1e0*/  LDL.LU.64 R2, [R1+0x7170] ;  /* 0x0071700001027983 */ /* 0x000ea80000300a00 */
[----:B--2---:R-:W-:Y:S04]  /*4d1f0*/  LDGSTS.E [R5+0x42200], desc[UR32][R2.64], P5 ;  /* 0x4220000002057fae */ /* 0x004fe8000a921860 */
[----:B----4-:R-:W-:Y:S04]  /*4d200*/  LDGSTS.E [R5+0x42300], desc[UR32][R250.64], P6 ;  /* 0x42300000fa057fae */ /* 0x010fe8000b121860 */
[----:B---3--:R-:W-:Y:S04]  /*4d210*/  LDGSTS.E [R5+0x43200], desc[UR32][R248.64], P5 ;  /* 0x43200000f8057fae */ /* 0x008fe8000a921860 */
        /* <DEDUP_REMOVED lines=72> */
[----:B------:R-:W1:Y:S04]  /*4d6a0*/  LDL.LU.64 R110, [R1+0x27c0] ;  /* 0x0027c000016e7983 */ /* 0x000e680000300a00 */
[----:B------:R-:W3:Y:S04]  /*4d6b0*/  LDL.LU.64 R114, [R1+0x1f18] ;  /* 0x001f180001727983 */ /* 0x000ee80000300a00 */
[----:B------:R-:W4:Y:S04]  /*4d6c0*/  LDL.LU.64 R106, [R1+0x2898] ;  /* 0x00289800016a7983 */ /* 0x000f280000300a00 */
        /* <DEDUP_REMOVED lines=48> */
[----:B------:R-:W-:Y:S04]  /*4d9d0*/  LDGSTS.E [R5+0x7c200], desc[UR32][R20.64], P5 ;  /* 0x7c20000014057fae */ /* 0x000fe8000a921860 */
[----:B------:R-:W2:Y:S04]  /*4d9e0*/  LDL.LU.64 R240, [R1+0x1f30] ;  /* 0x001f300001f07983 */ /* 0x000ea80000300a00 */
        /* <DEDUP_REMOVED lines=8> */
[----:B------:R1:W-:Y:S04]  /*4da70*/  LDGSTS.E [R5+0x7f300], desc[UR32][R6.64], P6 ;  /* 0x7f30000006057fae */ /* 0x0003e8000b121860 */
[----:B------:R3:W-:Y:S04]  /*4da80*/  STL [R1+0x70c8], R4 ;  /* 0x0070c80401007387 */ /* 0x0007e80000100800 */
[----:B------:R-:W2:Y:S01]  /*4da90*/  LDL.LU.64 R234, [R1+0x28f0] ;  /* 0x0028f00001ea7983 */ /* 0x000ea20000300a00 */
[----:B-1----:R-:W-:-:S04]  /*4daa0*/  IMAD.WIDE R6, R252, 0x4, R110 ;  /* 0x00000004fc067825 */ /* 0x002fc800078e026e */
[C---:B---3--:R-:W-:Y:S01]  /*4dab0*/  IMAD.WIDE R4, R252.reuse, 0x4, R114 ;  /* 0x00000004fc047825 */ /* 0x048fe200078e0272 */
[----:B------:R4:W-:Y:S04]  /*4dac0*/  STL.64 [R1+0x2e10], R6 ;  /* 0x002e100601007387 */ /* 0x0009e80000100a00 */
[----:B------:R-:W3:Y:S04]  /*4dad0*/  LDL.LU.64 R90, [R1+0x1f40] ;  /* 0x001f4000015a7983 */ /* 0x000ee80000300a00 */
[----:B------:R2:W-:Y:S01]  /*4dae0*/  STL.64 [R1+0x2e18], R4 ;  /* 0x002e180401007387 */ /* 0x0005e20000100a00 */
[----:B----4-:R-:W-:-:S05]  /*4daf0*/  IMAD.WIDE R6, R252, 0x4, R106 ;  /* 0x00000004fc067825 */ /* 0x010fca00078e026a */
[----:B------:R1:W-:Y:S01]  /*4db00*/  STL.64 [R1+0x2e50], R6 ;  /* 0x002e500601007387 */ /* 0x0003e20000100a00 */
[----:B--2---:R-:W-:-:S03]  /*4db10*/  IMAD.WIDE R4, R252, 0x4, R112 ;  /* 0x00000004fc047825 */ /* 0x004fc600078e0270 */
[----:B------:R-:W2:Y:S04]  /*4db20*/  LDL.LU.64 R88, [R1+0x2908] ;  /* 0x0029080001587983 */ /* 0x000ea80000300a00 */
[----:B------:R4:W-:Y:S04]  /*4db30*/  STL.64 [R1+0x2e58], R4 ;  /* 0x002e580401007387 */ /* 0x0009e80000100a00 */
[----:B------:R-:W4:Y:S04]  /*4db40*/  LDL.LU.64 R92, [R1+0x1f48] ;  /* 0x001f4800015c7983 */ /* 0x000f280000300a00 */
[----:B------:R-:W4:Y:S01]  /*4db50*/  LDL.LU.64 R94, [R1+0x2918] ;  /* 0x00291800015e7983 */ /* 0x000f220000300a00 */
[----:B------:R-:W-:-:S05]  /*4db60*/  IMAD.WIDE R246, R252, 0x4, R246 ;  /* 0x00000004fcf67825 */ /* 0x000fca00078e02f6 */
[----:B------:R-:W-:Y:S04]  /*4db70*/  STL.64 [R1+0x2eb8], R246 ;  /* 0x002eb8f601007387 */ /* 0x000fe80000100a00 */
[----:B------:R-:W-:Y:S04]  /*4db80*/  STL.64 [R1+0x7148], R246 ;  /* 0x007148f601007387 */ /* 0x000fe80000100a00 */
[----:B------:R-:W4:Y:S04]  /*4db90*/  LDL.LU.64 R114, [R1+0x1bd0] ;  /* 0x001bd00001727983 */ /* 0x000f280000300a00 */
[----:B------:R-:W4:Y:S01]  /*4dba0*/  LDL.LU.64 R112, [R1+0x2928] ;  /* 0x0029280001707983 */ /* 0x000f220000300a00 */
[----:B------:R-:W-:-:S05]  /*4dbb0*/  IMAD.WIDE R250, R252, 0x4, R250 ;  /* 0x00000004fcfa7825 */ /* 0x000fca00078e02fa */
[----:B------:R-:W-:Y:S04]  /*4dbc0*/  STL.64 [R1+0x2ec8], R250 ;  /* 0x002ec8fa01007387 */ /* 0x000fe80000100a00 */
[----:B------:R-:W-:Y:S01]  /*4dbd0*/  STL.64 [R1+0x7150], R250 ;  /* 0x007150fa01007387 */ /* 0x000fe20000100a00 */
[----:B------:R-:W-:-:S03]  /*4dbe0*/  IMAD.WIDE R248, R252, 0x4, R248 ;  /* 0x00000004fcf87825 */ /* 0x000fc600078e02f8 */
[----:B------:R-:W4:Y:S04]  /*4dbf0*/  LDL.LU.64 R110, [R1+0x1f50] ;  /* 0x001f5000016e7983 */ /* 0x000f280000300a00 */
[----:B------:R-:W-:Y:S04]  /*4dc00*/  STL.64 [R1+0x2f50], R248 ;  /* 0x002f50f801007387 */ /* 0x000fe80000100a00 */
[----:B------:R-:W-:Y:S01]  /*4dc10*/  STL.64 [R1+0x7158], R248 ;  /* 0x007158f801007387 */ /* 0x000fe20000100a00 */
[----:B------:R-:W-:-:S04]  /*4dc20*/  IMAD.WIDE R244, R252, 0x4, R244 ;  /* 0x00000004fcf47825 */ /* 0x000fc800078e02f4 */
[----:B------:R-:W-:-:S04]  /*4dc30*/  IMAD.WIDE R242, R252, 0x4, R242 ;  /* 0x00000004fcf27825 */ /* 0x000fc800078e02f2 */
[C---:B------:R-:W-:Y:S02]  /*4dc40*/  IMAD.WIDE R238, R252.reuse, 0x4, R108 ;  /* 0x00000004fcee7825 */ /* 0x040fe400078e026c */
[----:B------:R-:W4:Y:S04]  /*4dc50*/  LDL.LU.64 R108, [R1+0x2938] ;  /* 0x00293800016c7983 */ /* 0x000f280000300a00 */
[----:B------:R-:W4:Y:S04]  /*4dc60*/  LDL.LU.64 R106, [R1+0x1f58] ;  /* 0x001f5800016a7983 */ /* 0x000f280000300a00 */
[----:B------:R-:W-:Y:S04]  /*4dc70*/  STL.64 [R1+0x2f58], R244 ;  /* 0x002f58f401007387 */ /* 0x000fe80000100a00 */
[----:B------:R1:W-:Y:S01]  /*4dc80*/  STL.64 [R1+0x7160], R244 ;  /* 0x007160f401007387 */ /* 0x0003e20000100a00 */
[----:B------:R-:W-:-:S03]  /*4dc90*/  IMAD.WIDE R236, R252, 0x4, R104 ;  /* 0x00000004fcec7825 */ /* 0x000fc600078e0268 */
[----:B------:R-:W4:Y:S01]  /*4dca0*/  LDL.LU.64 R104, [R1+0x29f8] ;  /* 0x0029f80001687983 */ /* 0x000f220000300a00 */
[----:B------:R-:W-:-:S03]  /*4dcb0*/  IMAD.WIDE R240, R252, 0x4, R240 ;  /* 0x00000004fcf07825 */ /* 0x000fc600078e02f0 */
[----:B------:R-:W-:Y:S04]  /*4dcc0*/  STL.64 [R1+0x2fc8], R242 ;  /* 0x002fc8f201007387 */ /* 0x000fe80000100a00 */
[----:B------:R-:W4:Y:S04]  /*4dcd0*/  LDL.LU.64 R212, [R1+0x1f60] ;  /* 0x001f600001d47983 */ /* 0x000f280000300a00 */
[----:B------:R-:W-:Y:S01]  /*4dce0*/  STL.64 [R1+0x2fd8], R240 ;  /* 0x002fd8f001007387 */ /* 0x000fe20000100a00 */
[----:B------:R-:W-:-:S04]  /*4dcf0*/  IMAD.WIDE R234, R252, 0x4, R234 ;  /* 0x00000004fcea7825 */ /* 0x000fc800078e02ea */
[C---:B---3--:R-:W-:Y:S02]  /*4dd00*/  IMAD.WIDE R232, R252.reuse, 0x4, R90 ;  /* 0x00000004fce87825 */ /* 0x048fe400078e025a */
[----:B------:R-:W3:Y:S04]  /*4dd10*/  LDL.LU.64 R90, [R1+0x29f0] ;  /* 0x0029f000015a7983 */ /* 0x000ee80000300a00 */
[----:B------:R-:W-:Y:S01]  /*4dd20*/  STL.64 [R1+0x3038], R238 ;  /* 0x003038ee01007387 */ /* 0x000fe20000100a00 */
[----:B--2---:R-:W-:-:S03]  /*4dd30*/  IMAD.WIDE R230, R252, 0x4, R88 ;  /* 0x00000004fce67825 */ /* 0x004fc600078e0258 */
[----:B------:R-:W2:Y:S04]  /*4dd40*/  LDL.LU.64 R88, [R1+0x1f68] ;  /* 0x001f680001587983 */ /* 0x000ea80000300a00 */
[----:B------:R-:W-:Y:S01]  /*4dd50*/  STL.64 [R1+0x3048], R236 ;  /* 0x003048ec01007387 */ /* 0x000fe20000100a00 */
[----:B----4-:R-:W-:-:S03]  /*4dd60*/  IMAD.WIDE R228, R252, 0x4, R92 ;  /* 0x00000004fce47825 */ /* 0x010fc600078e025c */
[----:B------:R-:W4:Y:S01]  /*4dd70*/  LDL.LU.64 R92, [R1+0x29e8] ;  /* 0x0029e800015c7983 */ /* 0x000f220000300a00 */
[----:B------:R-:W-:-:S03]  /*4dd80*/  IMAD.WIDE R226, R252, 0x4, R94 ;  /* 0x00000004fce27825 */ /* 0x000fc600078e025e */
[----:B------:R-:W-:Y:S04]  /*4dd90*/  STL.64 [R1+0x30b0], R234 ;  /* 0x0030b0ea01007387 */ /* 0x000fe80000100a00 */
[----:B------:R-:W4:Y:S04]  /*4dda0*/  LDL.LU.64 R94, [R1+0x1bc8] ;  /* 0x001bc800015e7983 */ /* 0x000f280000300a00 */
[----:B------:R-:W-:Y:S01]  /*4ddb0*/  STL.64 [R1+0x30b8], R232 ;  /* 0x0030b8e801007387 */ /* 0x000fe20000100a00 */
[----:B------:R-:W-:-:S03]  /*4ddc0*/  IMAD.WIDE R224, R252, 0x4, R114 ;  /* 0x00000004fce07825 */ /* 0x000fc600078e0272 */
[----:B------:R-:W4:Y:S01]  /*4ddd0*/  LDL.LU.64 R114, [R1+0x29e0] ;  /* 0x0029e00001727983 */ /* 0x000f220000300a00 */
[----:B------:R-:W-:-:S03]  /*4dde0*/  IMAD.WIDE R222, R252, 0x4, R112 ;  /* 0x00000004fcde7825 */ /* 0x000fc600078e0270 */
[----:B------:R-:W-:Y:S04]  /*4ddf0*/  STL.64 [R1+0x3120], R230 ;  /* 0x003120e601007387 */ /* 0x000fe80000100a00 */
[----:B------:R-:W4:Y:S04]  /*4de00*/  LDL.LU.64 R112, [R1+0x1f70] ;  /* 0x001f700001707983 */ /* 0x000f280000300a00 */
[----:B------:R-:W-:Y:S01]  /*4de10*/  STL.64 [R1+0x3128], R228 ;  /* 0x003128e401007387 */ /* 0x000fe20000100a00 */
[----:B------:R-:W-:-:S03]  /*4de20*/  IMAD.WIDE R220, R252, 0x4, R110 ;  /* 0x00000004fcdc7825 */ /* 0x000fc600078e026e */
        /* <DEDUP_REMOVED lines=12> */
[----:B------:R-:W4:Y:S04]  /*4def0*/  LDL.LU.64 R86, [R1+0x29c8] ;  /* 0x0029c80001567983 */ /* 0x000f280000300a00 */
[----:B------:R-:W-:Y:S01]  /*4df00*/  STL.64 [R1+0x3260], R218 ;  /* 0x003260da01007387 */ /* 0x000fe20000100a00 */
[----:B---3--:R-:W-:-:S03]  /*4df10*/  IMAD.WIDE R210, R252, 0x4, R90 ;  /* 0x00000004fcd27825 */ /* 0x008fc600078e025a */
[----:B------:R-:W3:Y:S04]  /*4df20*/  LDL.LU.64 R90, [R1+0x1f88] ;  /* 0x001f8800015a7983 */ /* 0x000ee80000300a00 */
[----:B------:R-:W-:Y:S01]  /*4df30*/  STL.64 [R1+0x3268], R216 ;  /* 0x003268d801007387 */ /* 0x000fe20000100a00 */
[----:B--2---:R-:W-:-:S03]  /*4df40*/  IMAD.WIDE R208, R252, 0x4, R88 ;  /* 0x00000004fcd07825 */ /* 0x004fc600078e0258 */
[----:B------:R-:W2:Y:S04]  /*4df50*/  LDL.LU.64 R88, [R1+0x29c0] ;  /* 0x0029c00001587983 */ /* 0x000ea80000300a00 */
[----:B------:R-:W-:Y:S01]  /*4df60*/  STL.64 [R1+0x3398], R214 ;  /* 0x003398d601007387 */ /* 0x000fe20000100a00 */
[----:B----4-:R-:W-:-:S03]  /*4df70*/  IMAD.WIDE R206, R252, 0x4, R92 ;  /* 0x00000004fcce7825 */ /* 0x010fc600078e025c */
        /* <DEDUP_REMOVED lines=102> */
[----:B------:R-:W3:Y:S04]  /*4e5e0*/  LDL.LU.64 R94, [R1+0x1b40] ;  /* 0x001b4000015e7983 */ /* 0x000ee80000300a00 */
        /* <DEDUP_REMOVED lines=18> */
[----:B------:R-:W-:Y:S04]  /*4e710*/  STL.64 [R1+0x4430], R132 ;  /* 0x0044308401007387 */ /* 0x000fe80000100a00 */
[----:B------:R-:W4:Y:S04]  /*4e720*/  LDL.LU.64 R80, [R1+0x2998] ;  /* 0x0029980001507983 */ /* 0x000f280000300a00 */
        /* <DEDUP_REMOVED lines=8> */
[----:B---3--:R-:W-:-:S03]  /*4e7b0*/  IMAD.WIDE R116, R252, 0x4, R94 ;  /* 0x00000004fc747825 */ /* 0x008fc600078e025e */
[----:B------:R-:W3:Y:S01]  /*4e7c0*/  LDL.LU.64 R94, [R1+0x2a90] ;  /* 0x002a9000015e7983 */ /* 0x000ee20000300a00 */
[----:B------:R-:W-:-:S04]  /*4e7d0*/  IMAD.WIDE R122, R252, 0x4, R90 ;  /* 0x00000004fc7a7825 */ /* 0x000fc800078e025a */
[C---:B--2---:R-:W-:Y:S01]  /*4e7e0*/  IMAD.WIDE R120, R252.reuse, 0x4, R88 ;  /* 0x00000004fc787825 */ /* 0x044fe200078e0258 */
[----:B------:R-:W-:Y:S03]  /*4e7f0*/  STL.64 [R1+0x6c38], R122 ;  /* 0x006c387a01007387 */ /* 0x000fe60000100a00 */
[C---:B----4-:R-:W-:Y:S02]  /*4e800*/  IMAD.WIDE R118, R252.reuse, 0x4, R92 ;  /* 0x00000004fc767825 */ /* 0x050fe400078e025c */
[----:B------:R-:W2:Y:S04]  /*4e810*/  LDL.LU.64 R92, [R1+0x1b10] ;  /* 0x001b1000015c7983 */ /* 0x000ea80000300a00 */
[----:B------:R-:W-:Y:S04]  /*4e820*/  STL.64 [R1+0x6c30], R120 ;  /* 0x006c307801007387 */ /* 0x000fe80000100a00 */
[----:B------:R-:W4:Y:S04]  /*4e830*/  LDL.LU.64 R90, [R1+0x2a98] ;  /* 0x002a9800015a7983 */ /* 0x000f280000300a00 */
[----:B------:R-:W-:Y:S04]  /*4e840*/  STL.64 [R1+0x6c28], R118 ;  /* 0x006c287601007387 */ /* 0x000fe80000100a00 */
[----:B------:R-:W4:Y:S04]  /*4e850*/  LDL.LU.64 R88, [R1+0x1b08] ;  /* 0x001b080001587983 */ /* 0x000f280000300a00 */
[----:B------:R-:W-:Y:S04]  /*4e860*/  STL.64 [R1+0x6c20], R116 ;  /* 0x006c207401007387 */ /* 0x000fe80000100a00 */
[----:B------:R-:W4:Y:S01]  /*4e870*/  LDL.LU.64 R86, [R1+0x2aa0] ;  /* 0x002aa00001567983 */ /* 0x000f220000300a00 */
[----:B------:R-:W-:-:S05]  /*4e880*/  IMAD.WIDE R114, R252, 0x4, R114 ;  /* 0x00000004fc727825 */ /* 0x000fca00078e0272 */
[----:B------:R-:W-:Y:S01]  /*4e890*/  STL.64 [R1+0x6c18], R114 ;  /* 0x006c187201007387 */ /* 0x000fe20000100a00 */
[----:B------:R-:W-:-:S03]  /*4e8a0*/  IMAD.WIDE R112, R252, 0x4, R112 ;  /* 0x00000004fc707825 */ /* 0x000fc600078e0270 */
[----:B------:R-:W4:Y:S04]  /*4e8b0*/  LDL.LU.64 R84, [R1+0x1b00] ;  /* 0x001b000001547983 */ /* 0x000f280000300a00 */
[----:B------:R-:W-:Y:S04]  /*4e8c0*/  STL.64 [R1+0x6c10], R112 ;  /* 0x006c107001007387 */ /* 0x000fe80000100a00 */
[----:B------:R-:W4:Y:S01]  /*4e8d0*/  LDL.LU.64 R82, [R1+0x2aa8] ;  /* 0x002aa80001527983 */ /* 0x000f220000300a00 */
[----:B------:R-:W-:-:S05]  /*4e8e0*/  IMAD.WIDE R110, R252, 0x4, R110 ;  /* 0x00000004fc6e7825 */ /* 0x000fca00078e026e */
[----:B------:R-:W-:Y:S01]  /*4e8f0*/  STL.64 [R1+0x6c08], R110 ;  /* 0x006c086e01007387 */ /* 0x000fe20000100a00 */
[----:B------:R-:W-:-:S04]  /*4e900*/  IMAD.WIDE R108, R252, 0x4, R108 ;  /* 0x00000004fc6c7825 */ /* 0x000fc800078e026c */
[----:B------:R-:W-:-:S04]  /*4e910*/  IMAD.WIDE R106, R252, 0x4, R106 ;  /* 0x00000004fc6a7825 */ /* 0x000fc800078e026a */
[----:B------:R-:W-:-:S04]  /*4e920*/  IMAD.WIDE R104, R252, 0x4, R104 ;  /* 0x00000004fc687825 */ /* 0x000fc800078e0268 */
[C---:B------:R-:W-:Y:S02]  /*4e930*/  IMAD.WIDE R102, R252.reuse, 0x4, R80 ;  /* 0x00000004fc667825 */ /* 0x040fe400078e0250 */
        /* <DEDUP_REMOVED lines=13> */
[----:B------:R-:W-:Y:S04]  /*4ea10*/  STL.64 [R1+0x6bd8], R98 ;  /* 0x006bd86201007387 */ /* 0x000fe80000100a00 */
[----:B------:R-:W4:Y:S04]  /*4ea20*/  LDL.LU.64 R70, [R1+0x2988] ;  /* 0x0029880001467983 */ /* 0x000f280000300a00 */
[----:B------:R-:W-:Y:S04]  /*4ea30*/  STL.64 [R1+0x6bd0], R96 ;  /* 0x006bd06001007387 */ /* 0x000fe80000100a00 */
[----:B------:R-:W4:Y:S01]  /*4ea40*/  LDL.LU.64 R68, [R1+0x1af0] ;  /* 0x001af00001447983 */ /* 0x000f220000300a00 */
[----:B---3--:R-:W-:-:S05]  /*4ea50*/  IMAD.WIDE R94, R252, 0x4, R94 ;  /* 0x00000004fc5e7825 */ /* 0x008fca00078e025e */
[----:B------:R3:W-:Y:S04]  /*4ea60*/  STL.64 [R1+0x6bc8], R94 ;  /* 0x006bc85e01007387 */ /* 0x0007e80000100a00 */
        /* <DEDUP_REMOVED lines=39> */
[----:B------:R-:W-:Y:S04]  /*4ece0*/  STL.64 [R1+0x6b60], R68 ;  /* 0x006b604401007387 */ /* 0x000fe80000100a00 */
[----:B------:R-:W4:Y:S01]  /*4ecf0*/  LDL.LU.64 R38, [R1+0x2960] ;  /* 0x0029600001267983 */ /* 0x000f220000300a00 */
[----:B---3--:R-:W-:-:S05]  /*4ed00*/  IMAD.WIDE R66, R252, 0x4, R66 ;  /* 0x00000004fc427825 */ /* 0x008fca00078e0242 */
        /* <DEDUP_REMOVED lines=13> */
[----:B------:R-:W-:Y:S04]  /*4ede0*/  STL.64 [R1+0x4540], R56 ;  /* 0x0045403801007387 */ /* 0x000fe80000100a00 */
[----:B------:R-:W4:Y:S01]  /*4edf0*/  LDL.LU.64 R30, [R1+0x2958] ;  /* 0x00295800011e7983 */ /* 0x000f220000300a00 */
[----:B------:R-:W-:-:S05]  /*4ee00*/  IMAD.WIDE R54, R252, 0x4, R54 ;  /* 0x00000004fc367825 */ /* 0x000fca00078e0236 */
[----:B------:R-:W-:Y:S01]  /*4ee10*/  STL.64 [R1+0x4538], R54 ;  /* 0x0045383601007387 */ /* 0x000fe20000100a00 */
[----:B------:R-:W-:-:S03]  /*4ee20*/  IMAD.WIDE R52, R252, 0x4, R52 ;  /* 0x00000004fc347825 */ /* 0x000fc600078e0234 */
[----:B------:R-:W4:Y:S04]  /*4ee30*/  LDL.LU.64 R28, [R1+0x1ac8] ;  /* 0x001ac800011c7983 */ /* 0x000f280000300a00 */
[----:B------:R-:W-:Y:S01]  /*4ee40*/  STL.64 [R1+0x4530], R52 ;  /* 0x0045303401007387 */ /* 0x000fe20000100a00 */
[----:B------:R-:W-:-:S04]  /*4ee50*/  IMAD.WIDE R50, R252, 0x4, R50 ;  /* 0x00000004fc327825 */ /* 0x000fc800078e0232 */
[C---:B------:R-:W-:Y:S01]  /*4ee60*/  IMAD.WIDE R48, R252.reuse, 0x4, R48 ;  /* 0x00000004fc307825 */ /* 0x040fe200078e0230 */
[----:B------:R-:W-:Y:S04]  /*4ee70*/  STL.64 [R1+0x4528], R50 ;  /* 0x0045283201007387 */ /* 0x000fe80000100a00 */
[----:B------:R-:W4:Y:S01]  /*4ee80*/  LDL.LU.64 R26, [R1+0x2ad8] ;  /* 0x002ad800011a7983 */ /* 0x000f220000300a00 */
[----:B------:R-:W-:-:S03]  /*4ee90*/  IMAD.WIDE R46, R252, 0x4, R46 ;  /* 0x00000004fc2e7825 */ /* 0x000fc600078e022e */
[----:B------:R-:W4:Y:S04]  /*4eea0*/  LDL.LU.64 R24, [R1+0x2910] ;  /* 0x0029100001187983 */ /* 0x000f280000300a00 */
[----:B------:R-:W-:Y:S01]  /*4eeb0*/  STL.64 [R1+0x4520], R48 ;  /* 0x0045203001007387 */ /* 0x000fe20000100a00 */
[----:B------:R-:W-:-:S03]  /*4eec0*/  IMAD.WIDE R44, R252, 0x4, R44 ;  /* 0x00000004fc2c7825 */ /* 0x000fc600078e022c */
[----:B------:R-:W4:Y:S04]  /*4eed0*/  LDL.LU.64 R22, [R1+0x2950] ;  /* 0x0029500001167983 */ /* 0x000f280000300a00 */
[----:B------:R-:W4:Y:S01]  /*4eee0*/  LDL.LU.64 R20, [R1+0x1ac0] ;  /* 0x001ac00001147983 */ /* 0x000f220000300a00 */
[----:B------:R-:W-:-:S03]  /*4eef0*/  IMAD.WIDE R42, R252, 0x4, R42 ;  /* 0x00000004fc2a7825 */ /* 0x000fc600078e022a */
[----:B------:R-:W-:Y:S04]  /*4ef00*/  STL.64 [R1+0x4518], R46 ;  /* 0x0045182e01007387 */ /* 0x000fe80000100a00 */
        /* <DEDUP_REMOVED lines=9> */
[----:B------:R-:W4:Y:S04]  /*4efa0*/  LDL.LU.64 R8, [R1+0x2930] ;  /* 0x0029300001087983 */ /* 0x000f280000300a00 */
[----:B------:R-:W-:Y:S04]  /*4efb0*/  STL.64 [R1+0x4500], R40 ;  /* 0x0045002801007387 */ /* 0x000fe80000100a00 */
[----:B-1----:R-:W4:Y:S04]  /*4efc0*/  LDL.LU.64 R6, [R1+0x2940] ;  /* 0x0029400001067983 */ /* 0x002f280000300a00 */
[----:B------:R-:W4:Y:S04]  /*4efd0*/  LDL.LU.64 R4, [R1+0x1ab0] ;  /* 0x001ab00001047983 */ /* 0x000f280000300a00 */
[----:B------:R-:W-:Y:S04]  /*4efe0*/  STL.64 [R1+0x44f8], R38 ;  /* 0x0044f82601007387 */ /* 0x000fe80000100a00 */
[----:B------:R-:W4:Y:S04]  /*4eff0*/  LDL.64 R244, [R1+0x2e10] ;  /* 0x002e100001f47983 */ /* 0x000f280000100a00 */
[----:B------:R-:W4:Y:S01]  /*4f000*/  LDL.64 R248, [R1+0x2e18] ;  /* 0x002e180001f87983 */ /* 0x000f220000100a00 */
[----:B---3--:R-:W-:-:S05]  /*4f010*/  IMAD.WIDE R36, R252, 0x4, R36 ;  /* 0x00000004fc247825 */ /* 0x008fca00078e0224 */
[----:B------:R-:W-:Y:S04]  /*4f020*/  STL.64 [R1+0x44f0], R36 ;  /* 0x0044f02401007387 */ /* 0x000fe80000100a00 */
[----:B------:R-:W3:Y:S04]  /*4f030*/  LDL.64 R250, [R1+0x2e50] ;  /* 0x002e500001fa7983 */ /* 0x000ee80000100a00 */
[----:B------:R-:W3:Y:S01]  /*4f040*/  LDL.64 R246, [R1+0x2e58] ;  /* 0x002e580001f67983 */ /* 0x000ee20000100a00 */
[----:B--2---:R-:W-:-:S04]  /*4f050*/  IMAD.WIDE R34, R252, 0x4, R34 ;  /* 0x00000004fc227825 */ /* 0x004fc800078e0222 */
[C---:B----4-:R-:W-:Y:S01]  /*4f060*/  IMAD.WIDE R32, R252.reuse, 0x4, R32 ;  /* 0x00000004fc207825 */ /* 0x050fe200078e0220 */
[----:B------:R-:W-:Y:S04]  /*4f070*/  STL.64 [R1+0x44e8], R34 ;  /* 0x0044e82201007387 */ /* 0x000fe80000100a00 */
[----:B------:R-:W-:Y:S01]  /*4f080*/  STL.64 [R1+0x44e0], R32 ;  /* 0x0044e02001007387 */ /* 0x000fe20000100a00 */
[----:B------:R-:W-:-:S05]  /*4f090*/  IMAD.WIDE R30, R252, 0x4, R30 ;  /* 0x00000004fc1e7825 */ /* 0x000fca00078e021e */
[----:B------:R-:W-:Y:S01]  /*4f0a0*/  STL.64 [R1+0x44d8], R30 ;  /* 0x0044d81e01007387 */ /* 0x000fe20000100a00 */
[----:B------:R-:W-:-:S05]  /*4f0b0*/  IMAD.WIDE R28, R252, 0x4, R28 ;  /* 0x00000004fc1c7825 */ /* 0x000fca00078e021c */
[----:B------:R-:W-:Y:S01]  /*4f0c0*/  STL.64 [R1+0x44d0], R28 ;  /* 0x0044d01c01007387 */ /* 0x000fe20000100a00 */
        /* <DEDUP_REMOVED lines=25> */
[----:B------:R-:W4:Y:S04]  /*4f260*/  LDL.LU.64 R248, [R1+0x7158] ;  /* 0x0071580001f87983 */ /* 0x000f280000300a00 */
[----:B------:R-:W-:Y:S04]  /*4f270*/  STL.64 [R1+0x4478], R6 ;  /* 0x0044780601007387 */ /* 0x000fe80000100a00 */
[----:B---3--:R-:W-:Y:S04]  /*4f280*/  LDGSTS.E [R2+0x41400], desc[UR32][R250.64], P5 ;  /* 0x41400000fa027fae */ /* 0x008fe8000a921860 */
[----:B------:R-:W-:Y:S04]  /*4f290*/  LDGSTS.E [R2+0x41500], desc[UR32][R246.64], P6 ;  /* 0x41500000f6027fae */ /* 0x000fe8000b121860 */
[----:B------:R-:W3:Y:S04]  /*4f2a0*/  LDL.LU.64 R250, [R1+0x7150] ;  /* 0x0071500001fa7983 */ /* 0x000ee80000300a00 */
[----:B------:R-:W-:Y:S04]  /*4f2b0*/  STL.64 [R1+0x4470], R4 ;  /* 0x0044700401007387 */ /* 0x000fe80000100a00 */
[----:B------:R-:W2:Y:S04]  /*4f2c0*/  LDL.LU.64 R246, [R1+0x7148] ;  /* 0x0071480001f67983 */ /* 0x000ea80000300a00 */
[----:B--2---:R-:W-:Y:S04]  /*4f2d0*/  LDGSTS.E [R2+0x42400], desc[UR32][R246.64], P5 ;  /* 0x42400000f6027fae */ /* 0x004fe8000a921860 */
[----:B---3--:R-:W-:Y:S04]  /*4f2e0*/  LDGSTS.E [R2+0x42500], desc[UR32][R250.64], P6 ;  /* 0x42500000fa027fae */ /* 0x008fe8000b121860 */
        /* <DEDUP_REMOVED lines=80> */
[----:B------:R-:W3:Y:S04]  /*4f7f0*/  LDL.LU.64 R94, [R1+0x2a00] ;  /* 0x002a0000015e7983 */ /* 0x000ee80000300a00 */
[----:B------:R-:W4:Y:S04]  /*4f800*/  LDL.LU.64 R110, [R1+0x1aa8] ;  /* 0x001aa800016e7983 */ /* 0x000f280000300a00 */
[----:B------:R-:W2:Y:S04]  /*4f810*/  LDL.LU.64 R114, [R1+0x2af0] ;  /* 0x002af00001727983 */ /* 0x000ea80000300a00 */
        /* <DEDUP_REMOVED lines=54> */
[----:B---3--:R-:W-:-:S04]  /*4fb80*/  IMAD.WIDE R2, R252, 0x4, R94 ;  /* 0x00000004fc027825 */ /* 0x008fc800078e025e */
[C---:B----4-:R-:W-:Y:S01]  /*4fb90*/  IMAD.WIDE R4, R252.reuse, 0x4, R110 ;  /* 0x00000004fc047825 */ /* 0x050fe200078e026e */
[----:B------:R2:W-:Y:S04]  /*4fba0*/  STL.64 [R1+0xa50], R2 ;  /* 0x000a500201007387 */ /* 0x0005e80000100a00 */
[----:B------:R-:W3:Y:S04]  /*4fbb0*/  LDL.LU.64 R90, [R1+0x1fb0] ;  /* 0x001fb000015a7983 */ /* 0x000ee80000300a00 */
[----:B------:R1:W-:Y:S01]  /*4fbc0*/  STL.64 [R1+0xa78], R4 ;  /* 0x000a780401007387 */ /* 0x0003e20000100a00 */
[----:B--2---:R-:W-:-:S05]  /*4fbd0*/  IMAD.WIDE R2, R252, 0x4, R114 ;  /* 0x00000004fc027825 */ /* 0x004fca00078e0272 */
[----:B------:R2:W-:Y:S01]  /*4fbe0*/  STL.64 [R1+0x2de0], R2 ;  /* 0x002de00201007387 */ /* 0x0005e20000100a00 */
[----:B-1----:R-:W-:-:S03]  /*4fbf0*/  IMAD.WIDE R4, R252, 0x4, R106 ;  /* 0x00000004fc047825 */ /* 0x002fc600078e026a */
[----:B------:R-:W4:Y:S04]  /*4fc00*/  LDL.LU.64 R88, [R1+0x2b28] ;  /* 0x002b280001587983 */ /* 0x000f280000300a00 */
        /* <DEDUP_REMOVED lines=10> */
[----:B------:R-:W-:Y:S01]  /*4fcb0*/  STL.64 [R1+0x7128], R250 ;  /* 0x007128fa01007387 */ /* 0x000fe20000100a00 */
[----:B------:R-:W-:-:S03]  /*4fcc0*/  IMAD.WIDE R248, R252, 0x4, R248 ;  /* 0x00000004fcf87825 */ /* 0x000fc600078e02f8 */
[----:B------:R-:W2:Y:S04]  /*4fcd0*/  LDL.LU.64 R110, [R1+0x1a80] ;  /* 0x001a8000016e7983 */ /* 0x000ea80000300a00 */
[----:B------:R-:W-:Y:S04]  /*4fce0*/  STL.64 [R1+0x2e70], R248 ;  /* 0x002e70f801007387 */ /* 0x000fe80000100a00 */
[----:B------:R-:W-:Y:S01]  /*4fcf0*/  STL.64 [R1+0x7130], R248 ;  /* 0x007130f801007387 */ /* 0x000fe20000100a00 */
[----:B------:R-:W-:-:S04]  /*4fd00*/  IMAD.WIDE R244, R252, 0x4, R244 ;  /* 0x00000004fcf47825 */ /* 0x000fc800078e02f4 */
[----:B------:R-:W-:-:S04]  /*4fd10*/  IMAD.WIDE R242, R252, 0x4, R242 ;  /* 0x00000004fcf27825 */ /* 0x000fc800078e02f2 */
[C---:B------:R-:W-:Y:S02]  /*4fd20*/  IMAD.WIDE R238, R252.reuse, 0x4, R108 ;  /* 0x00000004fcee7825 */ /* 0x040fe400078e026c */
[----:B------:R-:W2:Y:S04]  /*4fd30*/  LDL.LU.64 R108, [R1+0x2b40] ;  /* 0x002b4000016c7983 */ /* 0x000ea80000300a00 */
[----:B------:R-:W2:Y:S04]  /*4fd40*/  LDL.LU.64 R106, [R1+0x1a78] ;  /* 0x001a7800016a7983 */ /* 0x000ea80000300a00 */
[----:B------:R-:W-:Y:S04]  /*4fd50*/  STL.64 [R1+0x2e78], R244 ;  /* 0x002e78f401007387 */ /* 0x000fe80000100a00 */
[----:B------:R1:W-:Y:S01]  /*4fd60*/  STL.64 [R1+0x7138], R244 ;  /* 0x007138f401007387 */ /* 0x0003e20000100a00 */
[----:B------:R-:W-:-:S03]  /*4fd70*/  IMAD.WIDE R236, R252, 0x4, R104 ;  /* 0x00000004fcec7825 */ /* 0x000fc600078e0268 */
[----:B------:R-:W2:Y:S01]  /*4fd80*/  LDL.LU.64 R104, [R1+0x2b48] ;  /* 0x002b480001687983 */ /* 0x000ea20000300a00 */
[----:B------:R-:W-:-:S03]  /*4fd90*/  IMAD.WIDE R240, R252, 0x4, R240 ;  /* 0x00000004fcf07825 */ /* 0x000fc600078e02f0 */
[----:B------:R-:W-:Y:S04]  /*4fda0*/  STL.64 [R1+0x2ef0], R242 ;  /* 0x002ef0f201007387 */ /* 0x000fe80000100a00 */
[----:B------:R-:W2:Y:S04]  /*4fdb0*/  LDL.LU.64 R212, [R1+0x1a70] ;  /* 0x001a700001d47983 */ /* 0x000ea80000300a00 */
[----:B------:R-:W-:Y:S01]  /*4fdc0*/  STL.64 [R1+0x2ef8], R240 ;  /* 0x002ef8f001007387 */ /* 0x000fe20000100a00 */
[----:B------:R-:W-:-:S04]  /*4fdd0*/  IMAD.WIDE R234, R252, 0x4, R234 ;  /* 0x00000004fcea7825 */ /* 0x000fc800078e02ea */
[C---:B---3--:R-:W-:Y:S02]  /*4fde0*/  IMAD.WIDE R232, R252.reuse, 0x4, R90 ;  /* 0x00000004fce87825 */ /* 0x048fe400078e025a */
[----:B------:R-:W3:Y:S04]  /*4fdf0*/  LDL.LU.64 R90, [R1+0x2b50] ;  /* 0x002b5000015a7983 */ /* 0x000ee80000300a00 */
[----:B------:R-:W-:Y:S01]  /*4fe00*/  STL.64 [R1+0x2f60], R238 ;  /* 0x002f60ee01007387 */ /* 0x000fe20000100a00 */
[----:B----4-:R-:W-:-:S03]  /*4fe10*/  IMAD.WIDE R230, R252, 0x4, R88 ;  /* 0x00000004fce67825 */ /* 0x010fc600078e0258 */
        /* <DEDUP_REMOVED lines=157> */
[----:B------:R-:W-:Y:S04]  /*507f0*/  STL.64 [R1+0x4180], R132 ;  /* 0x0041808401007387 */ /* 0x000fe80000100a00 */
[----:B------:R-:W2:Y:S04]  /*50800*/  LDL.LU.64 R80, [R1+0x2b98] ;  /* 0x002b980001507983 */ /* 0x000ea80000300a00 */
[----:B------:R-:W-:Y:S04]  /*50810*/  STL.64 [R1+0x41a8], R130 ;  /* 0x0041a88201007387 */ /* 0x000fe80000100a00 */
[----:B------:R-:W2:Y:S01]  /*50820*/  LDL.LU.64 R78, [R1+0x19f0] ;  /* 0x0019f000014e7983 */ /* 0x000ea20000300a00 */
[----:B------:R-:W-:-:S03]  /*50830*/  IMAD.WIDE R124, R252, 0x4, R86 ;  /* 0x00000004fc7c7825 */ /* 0x000fc600078e0256 */
[----:B------:R-:W-:Y:S04]  /*50840*/  STL.64 [R1+0x41a0], R128 ;  /* 0x0041a08001007387 */ /* 0x000fe80000100a00 */
[----:B------:R-:W2:Y:S04]  /*50850*/  LDL.LU.64 R70, [R1+0x2c60] ;  /* 0x002c600001467983 */ /* 0x000ea80000300a00 */
[----:B------:R-:W-:Y:S04]  /*50860*/  STL.64 [R1+0x4218], R126 ;  /* 0x0042187e01007387 */ /* 0x000fe80000100a00 */
[----:B------:R-:W2:Y:S04]  /*50870*/  LDL.LU.64 R74, [R1+0x2030] ;  /* 0x00203000014a7983 */ /* 0x000ea80000300a00 */
[----:B------:R-:W-:Y:S01]  /*50880*/  STL.64 [R1+0x4210], R124 ;  /* 0x0042107c01007387 */ /* 0x000fe20000100a00 */
[----:B---3--:R-:W-:-:S03]  /*50890*/  IMAD.WIDE R116, R252, 0x4, R94 ;  /* 0x00000004fc747825 */ /* 0x008fc600078e025e */
[----:B------:R-:W3:Y:S01]  /*508a0*/  LDL.LU.64 R94, [R1+0x2c58] ;  /* 0x002c5800015e7983 */ /* 0x000ee20000300a00 */
[----:B------:R-:W-:-:S04]  /*508b0*/  IMAD.WIDE R122, R252, 0x4, R90 ;  /* 0x00000004fc7a7825 */ /* 0x000fc800078e025a */
[C---:B----4-:R-:W-:Y:S01]  /*508c0*/  IMAD.WIDE R120, R252.reuse, 0x4, R88 ;  /* 0x00000004fc787825 */ /* 0x050fe200078e0258 */
[----:B------:R-:W-:Y:S03]  /*508d0*/  STL.64 [R1+0x4228], R122 ;  /* 0x0042287a01007387 */ /* 0x000fe60000100a00 */
[C---:B------:R-:W-:Y:S02]  /*508e0*/  IMAD.WIDE R118, R252.reuse, 0x4, R92 ;  /* 0x00000004fc767825 */ /* 0x040fe400078e025c */
[----:B------:R-:W4:Y:S04]  /*508f0*/  LDL.LU.64 R92, [R1+0x2040] ;  /* 0x00204000015c7983 */ /* 0x000f280000300a00 */
[----:B------:R-:W-:Y:S04]  /*50900*/  STL.64 [R1+0x4220], R120 ;  /* 0x0042207801007387 */ /* 0x000fe80000100a00 */
[----:B------:R-:W4:Y:S04]  /*50910*/  LDL.LU.64 R90, [R1+0x2c50] ;  /* 0x002c5000015a7983 */ /* 0x000f280000300a00 */
[----:B------:R-:W-:Y:S04]  /*50920*/  STL.64 [R1+0x4238], R118 ;  /* 0x0042387601007387 */ /* 0x000fe80000100a00 */
[----:B------:R-:W4:Y:S04]  /*50930*/  LDL.LU.64 R88, [R1+0x2060] ;  /* 0x0020600001587983 */ /* 0x000f280000300a00 */
[----:B------:R-:W-:Y:S04]  /*50940*/  STL.64 [R1+0x4230], R116 ;  /* 0x0042307401007387 */ /* 0x000fe80000100a00 */
[----:B------:R-:W4:Y:S01]  /*50950*/  LDL.LU.64 R86, [R1+0x2c48] ;  /* 0x002c480001567983 */ /* 0x000f220000300a00 */
[----:B--2---:R-:W-:-:S05]  /*50960*/  IMAD.WIDE R114, R252, 0x4, R114 ;  /* 0x00000004fc727825 */ /* 0x004fca00078e0272 */
[----:B------:R-:W-:Y:S01]  /*50970*/  STL.64 [R1+0x4248], R114 ;  /* 0x0042487201007387 */ /* 0x000fe20000100a00 */
[----:B------:R-:W-:-:S03]  /*50980*/  IMAD.WIDE R112, R252, 0x4, R112 ;  /* 0x00000004fc707825 */ /* 0x000fc600078e0270 */
[----:B------:R-:W2:Y:S04]  /*50990*/  LDL.LU.64 R84, [R1+0x2070] ;  /* 0x0020700001547983 */ /* 0x000ea80000300a00 */
[----:B------:R-:W-:Y:S04]  /*509a0*/  STL.64 [R1+0x4240], R112 ;  /* 0x0042407001007387 */ /* 0x000fe80000100a00 */
[----:B------:R-:W2:Y:S01]  /*509b0*/  LDL.LU.64 R82, [R1+0x2c40] ;  /* 0x002c400001527983 */ /* 0x000ea20000300a00 */
[----:B------:R-:W-:-:S05]  /*509c0*/  IMAD.WIDE R110, R252, 0x4, R110 ;  /* 0x00000004fc6e7825 */ /* 0x000fca00078e026e */
[----:B------:R-:W-:Y:S01]  /*509d0*/  STL.64 [R1+0x4268], R110 ;  /* 0x0042686e01007387 */ /* 0x000fe20000100a00 */
[----:B------:R-:W-:-:S04]  /*509e0*/  IMAD.WIDE R108, R252, 0x4, R108 ;  /* 0x00000004fc6c7825 */ /* 0x000fc800078e026c */
[----:B------:R-:W-:-:S04]  /*509f0*/  IMAD.WIDE R106, R252, 0x4, R106 ;  /* 0x00000004fc6a7825 */ /* 0x000fc800078e026a */
[----:B------:R-:W-:-:S04]  /*50a00*/  IMAD.WIDE R104, R252, 0x4, R104 ;  /* 0x00000004fc687825 */ /* 0x000fc800078e0268 */
[C---:B------:R-:W-:Y:S02]  /*50a10*/  IMAD.WIDE R102, R252.reuse, 0x4, R80 ;  /* 0x00000004fc667825 */ /* 0x040fe400078e0250 */
        /* <DEDUP_REMOVED lines=13> */
[----:B------:R-:W-:Y:S04]  /*50af0*/  STL.64 [R1+0x43e8], R98 ;  /* 0x0043e86201007387 */ /* 0x000fe80000100a00 */
[----:B------:R-:W2:Y:S04]  /*50b00*/  LDL.LU.64 R70, [R1+0x2bb0] ;  /* 0x002bb00001467983 */ /* 0x000ea80000300a00 */
[----:B------:R-:W-:Y:S04]  /*50b10*/  STL.64 [R1+0x43e0], R96 ;  /* 0x0043e06001007387 */ /* 0x000fe80000100a00 */
[----:B------:R-:W2:Y:S01]  /*50b20*/  LDL.LU.64 R68, [R1+0x19d0] ;  /* 0x0019d00001447983 */ /* 0x000ea20000300a00 */
[----:B---3--:R-:W-:-:S05]  /*50b30*/  IMAD.WIDE R94, R252, 0x4, R94 ;  /* 0x00000004fc5e7825 */ /* 0x008fca00078e025e */
[----:B------:R3:W-:Y:S04]  /*50b40*/  STL.64 [R1+0x43d8], R94 ;  /* 0x0043d85e01007387 */ /* 0x0007e80000100a00 */
[----:B------:R-:W3:Y:S01]  /*50b50*/  LDL.LU.64 R66, [R1+0x2bb8] ;  /* 0x002bb80001427983 */ /* 0x000ee20000300a00 */
[----:B----4-:R-:W-:-:S05]  /*50b60*/  IMAD.WIDE R92, R252, 0x4, R92 ;  /* 0x00000004fc5c7825 */ /* 0x010fca00078e025c */
[----:B------:R-:W-:Y:S01]  /*50b70*/  STL.64 [R1+0x43d0], R92 ;  /* 0x0043d05c01007387 */ /* 0x000fe20000100a00 */
        /* <DEDUP_REMOVED lines=19> */
[----:B------:R-:W-:-:S03]  /*50cb0*/  IMAD.WIDE R78, R252, 0x4, R78 ;  /* 0x00000004fc4e7825 */ /* 0x000fc600078e024e */
[----:B------:R-:W2:Y:S04]  /*50cc0*/  LDL.LU.64 R50, [R1+0x2c20] ;  /* 0x002c200001327983 */ /* 0x000ea80000300a00 */
        /* <DEDUP_REMOVED lines=9> */
[----:B------:R-:W2:Y:S04]  /*50d60*/  LDL.LU.64 R42, [R1+0x2c10] ;  /* 0x002c1000012a7983 */ /* 0x000ea80000300a00 */
[----:B------:R-:W-:Y:S01]  /*50d70*/  STL.64 [R1+0x4380], R72 ;  /* 0x0043804801007387 */ /* 0x000fe20000100a00 */
[----:B------:R-:W-:-:S03]  /*50d80*/  IMAD.WIDE R70, R252, 0x4, R70 ;  /* 0x00000004fc467825 */ /* 0x000fc600078e0246 */
[----:B------:R-:W2:Y:S01]  /*50d90*/  LDL.LU.64 R40, [R1+0x2888] ;  /* 0x0028880001287983 */ /* 0x000ea20000300a00 */
[----:B------:R-:W-:-:S03]  /*50da0*/  IMAD.WIDE R68, R252, 0x4, R68 ;  /* 0x00000004fc447825 */ /* 0x000fc600078e0244 */
[----:B------:R-:W-:Y:S04]  /*50db0*/  STL.64 [R1+0x4378], R70 ;  /* 0x0043784601007387 */ /* 0x000fe80000100a00 */
[----:B------:R-:W-:Y:S04]  /*50dc0*/  STL.64 [R1+0x4370], R68 ;  /* 0x0043704401007387 */ /* 0x000fe80000100a00 */
[----:B------:R-:W2:Y:S01]  /*50dd0*/  LDL.LU.64 R38, [R1+0x2c08] ;  /* 0x002c080001267983 */ /* 0x000ea20000300a00 */
[----:B---3--:R-:W-:-:S05]  /*50de0*/  IMAD.WIDE R66, R252, 0x4, R66 ;  /* 0x00000004fc427825 */ /* 0x008fca00078e0242 */
[----:B------:R-:W-:Y:S04]  /*50df0*/  STL.64 [R1+0x4368], R66 ;  /* 0x0043684201007387 */ /* 0x000fe80000100a00 */
[----:B------:R-:W3:Y:S01]  /*50e00*/  LDL.LU.64 R36, [R1+0x2890] ;  /* 0x0028900001247983 */ /* 0x000ee20000300a00 */
[----:B----4-:R-:W-:-:S04]  /*50e10*/  IMAD.WIDE R64, R252, 0x4, R64 ;  /* 0x00000004fc407825 */ /* 0x010fc800078e0240 */
[C---:B------:R-:W-:Y:S01]  /*50e20*/  IMAD.WIDE R62, R252.reuse, 0x4, R62 ;  /* 0x00000004fc3e7825 */ /* 0x040fe200078e023e */
[----:B------:R-:W-:Y:S03]  /*50e30*/  STL.64 [R1+0x4360], R64 ;  /* 0x0043604001007387 */ /* 0x000fe60000100a00 */
[C---:B------:R-:W-:Y:S01]  /*50e40*/  IMAD.WIDE R60, R252.reuse, 0x4, R60 ;  /* 0x00000004fc3c7825 */ /* 0x040fe200078e023c */
[----:B------:R-:W-:Y:S04]  /*50e50*/  STL.64 [R1+0x4358], R62 ;  /* 0x0043583e01007387 */ /* 0x000fe80000100a00 */
[----:B------:R-:W4:Y:S01]  /*50e60*/  LDL.LU.64 R34, [R1+0x2c00] ;  /* 0x002c000001227983 */ /* 0x000f220000300a00 */
[----:B------:R-:W-:-:S03]  /*50e70*/  IMAD.WIDE R58, R252, 0x4, R58 ;  /* 0x00000004fc3a7825 */ /* 0x000fc600078e023a */
[----:B------:R-:W-:Y:S04]  /*50e80*/  STL.64 [R1+0x4350], R60 ;  /* 0x0043503c01007387 */ /* 0x000fe80000100a00 */
[----:B------:R-:W4:Y:S01]  /*50e90*/  LDL.LU.64 R32, [R1+0x28a0] ;  /* 0x0028a00001207983 */ /* 0x000f220000300a00 */
[----:B------:R-:W-:-:S03]  /*50ea0*/  IMAD.WIDE R56, R252, 0x4, R56 ;  /* 0x00000004fc387825 */ /* 0x000fc600078e0238 */
[----:B------:R-:W-:Y:S04]  /*50eb0*/  STL.64 [R1+0x4348], R58 ;  /* 0x0043483a01007387 */ /* 0x000fe80000100a00 */
[----:B------:R-:W-:Y:S04]  /*50ec0*/  STL.64 [R1+0x4340], R56 ;  /* 0x0043403801007387 */ /* 0x000fe80000100a00 */
[----:B------:R-:W4:Y:S01]  /*50ed0*/  LDL.LU.64 R30, [R1+0x2bf8] ;  /* 0x002bf800011e7983 */ /* 0x000f220000300a00 */
[----:B--2---:R-:W-:-:S05]  /*50ee0*/  IMAD.WIDE R54, R252, 0x4, R54 ;  /* 0x00000004fc367825 */ /* 0x004fca00078e0236 */
[----:B------:R-:W-:Y:S01]  /*50ef0*/  STL.64 [R1+0x4338], R54 ;  /* 0x0043383601007387 */ /* 0x000fe20000100a00 */
[----:B------:R-:W-:-:S03]  /*50f00*/  IMAD.WIDE R52, R252, 0x4, R52 ;  /* 0x00000004fc347825 */ /* 0x000fc600078e0234 */
[----:B------:R-:W2:Y:S04]  /*50f10*/  LDL.LU.64 R28, [R1+0x28a8] ;  /* 0x0028a800011c7983 */ /* 0x000ea80000300a00 */
[----:B------:R-:W-:Y:S01]  /*50f20*/  STL.64 [R1+0x4330], R52 ;  /* 0x0043303401007387 */ /* 0x000fe20000100a00 */
[----:B------:R-:W-:-:S04]  /*50f30*/  IMAD.WIDE R50, R252, 0x4, R50 ;  /* 0x00000004fc327825 */ /* 0x000fc800078e0232 */
[C---:B------:R-:W-:Y:S01]  /*50f40*/  IMAD.WIDE R48, R252.reuse, 0x4, R48 ;  /* 0x00000004fc307825 */ /* 0x040fe200078e0230 */
[----:B------:R-:W-:Y:S04]  /*50f50*/  STL.64 [R1+0x4328], R50 ;  /* 0x0043283201007387 */ /* 0x000fe80000100a00 */
[----:B------:R-:W2:Y:S01]  /*50f60*/  LDL.LU.64 R26, [R1+0x2bf0] ;  /* 0x002bf000011a7983 */ /* 0x000ea20000300a00 */
[----:B------:R-:W-:-:S03]  /*50f70*/  IMAD.WIDE R46, R252, 0x4, R46 ;  /* 0x00000004fc2e7825 */ /* 0x000fc600078e022e */
[----:B------:R-:W2:Y:S04]  /*50f80*/  LDL.LU.64 R24, [R1+0x19c0] ;  /* 0x0019c00001187983 */ /* 0x000ea80000300a00 */
[----:B------:R-:W-:Y:S01]  /*50f90*/  STL.64 [R1+0x4320], R48 ;  /* 0x0043203001007387 */ /* 0x000fe20000100a00 */
[----:B------:R-:W-:-:S03]  /*50fa0*/  IMAD.WIDE R44, R252, 0x4, R44 ;  /* 0x00000004fc2c7825 */ /* 0x000fc600078e022c */
[----:B------:R-:W2:Y:S04]  /*50fb0*/  LDL.LU.64 R22, [R1+0x2bc0] ;  /* 0x002bc00001167983 */ /* 0x000ea80000300a00 */
[----:B------:R-:W2:Y:S01]  /*50fc0*/  LDL.LU.64 R20, [R1+0x19b8] ;  /* 0x0019b80001147983 */ /* 0x000ea20000300a00 */
[----:B------:R-:W-:-:S03]  /*50fd0*/  IMAD.WIDE R42, R252, 0x4, R42 ;  /* 0x00000004fc2a7825 */ /* 0x000fc600078e022a */
[----:B------:R-:W-:Y:S04]  /*50fe0*/  STL.64 [R1+0x4318], R46 ;  /* 0x0043182e01007387 */ /* 0x000fe80000100a00 */
        /* <DEDUP_REMOVED lines=9> */
[----:B------:R-:W2:Y:S04]  /*51080*/  LDL.LU.64 R8, [R1+0x2b78] ;  /* 0x002b780001087983 */ /* 0x000ea80000300a00 */
[----:B------:R-:W-:Y:S04]  /*51090*/  STL.64 [R1+0x4300], R40 ;  /* 0x0043002801007387 */ /* 0x000fe80000100a00 */
[----:B------:R-:W2:Y:S04]  /*510a0*/  LDL.LU.64 R6, [R1+0x2be0] ;  /* 0x002be00001067983 */ /* 0x000ea80000300a00 */
[----:B-1----:R-:W2:Y:S04]  /*510b0*/  LDL.LU.64 R4, [R1+0x1998] ;  /* 0x0019980001047983 */ /* 0x002ea80000300a00 */
[----:B------:R-:W-:Y:S04]  /*510c0*/  STL.64 [R1+0x42f8], R38 ;  /* 0x0042f82601007387 */ /* 0x000fe80000100a00 */
[----:B------:R-:W2:Y:S04]  /*510d0*/  LDL.64 R244, [R1+0xa50] ;  /* 0x000a500001f47983 */ /* 0x000ea80000100a00 */
[----:B------:R-:W2:Y:S01]  /*510e0*/  LDL.64 R248, [R1+0xa78] ;  /* 0x000a780001f87983 */ /* 0x000ea20000100a00 */
[----:B---3--:R-:W-:-:S05]  /*510f0*/  IMAD.WIDE R36, R252, 0x4, R36 ;  /* 0x00000004fc247825 */ /* 0x008fca00078e0224 */
[----:B------:R-:W-:Y:S04]  /*51100*/  STL.64 [R1+0x42f0], R36 ;  /* 0x0042f02401007387 */ /* 0x000fe80000100a00 */
[----:B------:R-:W3:Y:S04]  /*51110*/  LDL.64 R250, [R1+0x2de0] ;  /* 0x002de00001fa7983 */ /* 0x000ee80000100a00 */
[----:B------:R-:W3:Y:S01]  /*51120*/  LDL.64 R2, [R1+0x2df0] ;  /* 0x002df00001027983 */ /* 0x000ee20000100a00 */
[----:B----4-:R-:W-:-:S04]  /*51130*/  IMAD.WIDE R34, R252, 0x4, R34 ;  /* 0x00000004fc227825 */ /* 0x010fc800078e0222 */
[C---:B------:R-:W-:Y:S01]  /*51140*/  IMAD.WIDE R32, R252.reuse, 0x4, R32 ;  /* 0x00000004fc207825 */ /* 0x040fe200078e0220 */
[----:B------:R-:W-:Y:S04]  /*51150*/  STL.64 [R1+0x42e8], R34 ;  /* 0x0042e82201007387 */ /* 0x000fe80000100a00 */
[----:B------:R-:W-:Y:S01]  /*51160*/  STL.64 [R1+0x42e0], R32 ;  /* 0x0042e02001007387 */ /* 0x000fe20000100a00 */
[----:B------:R-:W-:-:S05]  /*51170*/  IMAD.WIDE R30, R252, 0x4, R30 ;  /* 0x00000004fc1e7825 */ /* 0x000fca00078e021e */
[----:B------:R-:W-:Y:S01]  /*51180*/  STL.64 [R1+0x42d8], R30 ;  /* 0x0042d81e01007387 */ /* 0x000fe20000100a00 */
[----:B--2---:R-:W-:-:S05]  /*51190*/  IMAD.WIDE R28, R252, 0x4, R28 ;  /* 0x00000004fc1c7825 */ /* 0x004fca00078e021c */
        /* <DEDUP_REMOVED lines=27> */
[----:B------:R1:W-:Y:S04]  /*51350*/  STL.64 [R1+0x4278], R6 ;  /* 0x0042780601007387 */ /* 0x0003e80000100a00 */
[----:B---3--:R-:W-:Y:S04]  /*51360*/  LDGSTS.E [R246+0x41600], desc[UR32][R250.64], P5 ;  /* 0x41600000faf67fae */ /* 0x008fe8000a921860 */
[----:B------:R-:W-:Y:S04]  /*51370*/  LDGSTS.E [R246+0x41700], desc[UR32][R2.64], P6 ;  /* 0x4170000002f67fae */ /* 0x000fe8000b121860 */
[----:B------:R-:W3:Y:S04]  /*51380*/  LDL.LU.64 R250, [R1+0x7128] ;  /* 0x0071280001fa7983 */ /* 0x000ee80000300a00 */
[----:B------:R1:W-:Y:S04]  /*51390*/  STL.64 [R1+0x4270], R4 ;  /* 0x0042700401007387 */ /* 0x0003e80000100a00 */
        /* <DEDUP_REMOVED lines=79> */
[----:B------:R-:W2:Y:S04]  /*51890*/  LDL.LU R3, [R1+0x7118] ;  /* 0x0071180001037983 */ /* 0x000ea80000300800 */
        /* <DEDUP_REMOVED lines=57> */
[----:B------:R3:W-:Y:S04]  /*51c30*/  LDGSTS.E [R246+0x7f700], desc[UR32][R4.64], P6 ;  /* 0x7f70000004f67fae */ /* 0x0007e8000b121860 */
[----:B------:R-:W-:Y:S04]  /*51c40*/  STL [R1+0x70f0], R247 ;  /* 0x0070f0f701007387 */ /* 0x000fe80000100800 */
        /* <DEDUP_REMOVED lines=538> */
[----:B-1----:R-:W-:-:S05]  /*53df0*/  IMAD.WIDE R4, R252, 0x4, R112 ;  /* 0x00000004fc047825 */ /* 0x002fca00078e0270 */
[----:B------:R-:W-:Y:S04]  /*53e00*/  STL.64 [R1+0x998], R4 ;  /* 0x0009980401007387 */ /* 0x000fe80000100a00 */
[----:B------:R-:W-:Y:S04]  /*53e10*/  STL.64 [R1+0x70d0], R4 ;  /* 0x0070d00401007387 */ /* 0x000fe80000100a00 */
[----:B------:R-:W4:Y:S01]  /*53e20*/  LDL.LU.64 R114, [R1+0x1690] ;  /* 0x0016900001727983 */ /* 0x000f220000300a00 */
[----:B------:R-:W-:-:S03]  /*53e30*/  IMAD.WIDE R250, R252, 0x4, R250 ;  /* 0x00000004fcfa7825 */ /* 0x000fc600078e02fa */
[----:B------:R-:W4:Y:S04]  /*53e40*/  LDL.LU.64 R112, [R1+0x33e0] ;  /* 0x0033e00001707983 */ /* 0x000f280000300a00 */
[----:B------:R-:W-:Y:S04]  /*53e50*/  STL.64 [R1+0x990], R250 ;  /* 0x000990fa01007387 */ /* 0x000fe80000100a00 */
[----:B------:R-:W-:Y:S04]  /*53e60*/  STL.64 [R1+0x70d8], R250 ;  /* 0x0070d8fa01007387 */ /* 0x000fe80000100a00 */
[----:B------:R-:W4:Y:S01]  /*53e70*/  LDL.LU.64 R110, [R1+0x1678] ;  /* 0x00167800016e7983 */ /* 0x000f220000300a00 */
[----:B------:R-:W-:-:S05]  /*53e80*/  IMAD.WIDE R248, R252, 0x4, R248 ;  /* 0x00000004fcf87825 */ /* 0x000fca00078e02f8 */
[----:B------:R-:W-:Y:S04]  /*53e90*/  STL.64 [R1+0xaf8], R248 ;  /* 0x000af8f801007387 */ /* 0x000fe80000100a00 */
[----:B------:R-:W-:Y:S01]  /*53ea0*/  STL.64 [R1+0x70e0], R248 ;  /* 0x0070e0f801007387 */ /* 0x000fe20000100a00 */
[----:B------:R-:W-:-:S04]  /*53eb0*/  IMAD.WIDE R244, R252, 0x4, R244 ;  /* 0x00000004fcf47825 */ /* 0x000fc800078e02f4 */
        /* <DEDUP_REMOVED lines=8> */
[----:B------:R-:W4:Y:S04]  /*53f40*/  LDL.LU.64 R104, [R1+0x33f8] ;  /* 0x0033f80001687983 */ /* 0x000f280000300a00 */
[----:B------:R-:W-:Y:S04]  /*53f50*/  STL.64 [R1+0x2e00], R242 ;  /* 0x002e00f201007387 */ /* 0x000fe80000100a00 */
[----:B------:R-:W4:Y:S01]  /*53f60*/  LDL.LU.64 R212, [R1+0x1648] ;  /* 0x0016480001d47983 */ /* 0x000f220000300a00 */
[----:B------:R-:W-:-:S03]  /*53f70*/  IMAD.WIDE R234, R252, 0x4, R234 ;  /* 0x00000004fcea7825 */ /* 0x000fc600078e02ea */
        /* <DEDUP_REMOVED lines=189> */
[----:B------:R-:W-:Y:S01]  /*54b50*/  STL.64 [R1+0x3f98], R112 ;  /* 0x003f987001007387 */ /* 0x000fe20000100a00 */
[----:B------:R-:W-:-:S03]  /*54b60*/  IMAD.WIDE R110, R252, 0x4, R110 ;  /* 0x00000004fc6e7825 */ /* 0x000fc600078e026e */
[----:B------:R-:W4:Y:S04]  /*54b70*/  LDL.LU.64 R82, [R1+0x37a0] ;  /* 0x0037a00001527983 */ /* 0x000f280000300a00 */
        /* <DEDUP_REMOVED lines=109> */
[----:B------:R-:W4:Y:S04]  /*55250*/  LDL.LU.64 R6, [R1+0x36e8] ;  /* 0x0036e80001067983 */ /* 0x000f280000300a00 */
[----:B------:R-:W4:Y:S04]  /*55260*/  LDL.LU.64 R2, [R1+0xc50] ;  /* 0x000c500001027983 */ /* 0x000f280000300a00 */
[----:B------:R-:W-:Y:S04]  /*55270*/  STL.64 [R1+0x6980], R38 ;  /* 0x0069802601007387 */ /* 0x000fe80000100a00 */
[----:B-1----:R-:W4:Y:S04]  /*55280*/  LDL.64 R244, [R1+0xa18] ;  /* 0x000a180001f47983 */ /* 0x002f280000100a00 */
        /* <DEDUP_REMOVED lines=198> */
[----:B------:R-:W4:Y:S01]  /*55ef0*/  LDL.LU.64 R114, [R1+0x16d0] ;  /* 0x0016d00001727983 */ /* 0x000f220000300a00 */
[----:B------:R-:W-:-:S04]  /*55f00*/  IMAD.WIDE R250, R252, 0x4, R250 ;  /* 0x00000004fcfa7825 */ /* 0x000fc800078e02fa */
[C---:B------:R-:W-:Y:S02]  /*55f10*/  IMAD.WIDE R246, R252.reuse, 0x4, R112 ;  /* 0x00000004fcf67825 */ /* 0x040fe400078e0270 */
[----:B------:R-:W4:Y:S04]  /*55f20*/  LDL.LU.64 R112, [R1+0x38c8] ;  /* 0x0038c80001707983 */ /* 0x000f280000300a00 */
[----:B------:R-:W-:Y:S04]  /*55f30*/  STL.64 [R1+0x918], R250 ;  /* 0x000918fa01007387 */ /* 0x000fe80000100a00 */
[----:B------:R-:W-:Y:S04]  /*55f40*/  STL.64 [R1+0x70b0], R250 ;  /* 0x0070b0fa01007387 */ /* 0x000fe80000100a00 */
[----:B------:R-:W4:Y:S01]  /*55f50*/  LDL.LU.64 R110, [R1+0x16b8] ;  /* 0x0016b800016e7983 */ /* 0x000f220000300a00 */
[----:B------:R-:W-:-:S03]  /*55f60*/  IMAD.WIDE R244, R252, 0x4, R244 ;  /* 0x00000004fcf47825 */ /* 0x000fc600078e02f4 */
[----:B------:R-:W-:Y:S04]  /*55f70*/  STL.64 [R1+0x910], R246 ;  /* 0x000910f601007387 */ /* 0x000fe80000100a00 */
[----:B------:R-:W-:Y:S01]  /*55f80*/  STL.64 [R1+0x70b8], R246 ;  /* 0x0070b8f601007387 */ /* 0x000fe20000100a00 */
        /* <DEDUP_REMOVED lines=198> */
[----:B------:R-:W-:Y:S04]  /*56bf0*/  STL.64 [R1+0x3e20], R114 ;  /* 0x003e207201007387 */ /* 0x000fe80000100a00 */
[----:B------:R-:W4:Y:S01]  /*56c00*/  LDL.LU.64 R84, [R1+0xea8] ;  /* 0x000ea80001547983 */ /* 0x000f220000300a00 */
[----:B------:R-:W-:-:S05]  /*56c10*/  IMAD.WIDE R112, R252, 0x4, R112 ;  /* 0x00000004fc707825 */ /* 0x000fca00078e0270 */
        /* <DEDUP_REMOVED lines=26> */
[----:B------:R-:W-:Y:S04]  /*56dc0*/  STL.64 [R1+0x3f58], R94 ;  /* 0x003f585e01007387 */ /* 0x000fe80000100a00 */
[----:B------:R-:W3:Y:S01]  /*56dd0*/  LDL.LU.64 R66, [R1+0x3a30] ;  /* 0x003a300001427983 */ /* 0x000ee20000300a00 */
[----:B--2---:R-:W-:-:S05]  /*56de0*/  IMAD.WIDE R92, R252, 0x4, R92 ;  /* 0x00000004fc5c7825 */ /* 0x004fca00078e025c */
[----:B------:R2:W-:Y:S01]  /*56df0*/  STL.64 [R1+0x3a68], R92 ;  /* 0x003a685c01007387 */ /* 0x0005e20000100a00 */
[----:B----4-:R-:W-:-:S03]  /*56e00*/  IMAD.WIDE R90, R252, 0x4, R90 ;  /* 0x00000004fc5a7825 */ /* 0x010fc600078e025a */
[----:B------:R-:W4:Y:S04]  /*56e10*/  LDL.LU.64 R64, [R1+0xdc0] ;  /* 0x000dc00001407983 */ /* 0x000f280000300a00 */
[----:B------:R-:W-:Y:S01]  /*56e20*/  STL.64 [R1+0x3f60], R90 ;  /* 0x003f605a01007387 */ /* 0x000fe20000100a00 */
[----:B------:R-:W-:-:S03]  /*56e30*/  IMAD.WIDE R88, R252, 0x4, R88 ;  /* 0x00000004fc587825 */ /* 0x000fc600078e0258 */
[----:B------:R-:W2:Y:S04]  /*56e40*/  LDL.LU.64 R62, [R1+0x3a28] ;  /* 0x003a2800013e7983 */ /* 0x000ea80000300a00 */
[----:B------:R-:W2:Y:S01]  /*56e50*/  LDL.LU.64 R60, [R1+0xd98] ;  /* 0x000d9800013c7983 */ /* 0x000ea20000300a00 */
[----:B------:R-:W-:-:S03]  /*56e60*/  IMAD.WIDE R86, R252, 0x4, R86 ;  /* 0x00000004fc567825 */ /* 0x000fc600078e0256 */
[----:B------:R-:W-:Y:S04]  /*56e70*/  STL.64 [R1+0x3a60], R88 ;  /* 0x003a605801007387 */ /* 0x000fe80000100a00 */
[----:B------:R-:W2:Y:S04]  /*56e80*/  LDL.LU.64 R58, [R1+0x3a20] ;  /* 0x003a2000013a7983 */ /* 0x000ea80000300a00 */
[----:B------:R-:W-:Y:S04]  /*56e90*/  STL.64 [R1+0x3fc0], R86 ;  /* 0x003fc05601007387 */ /* 0x000fe80000100a00 */
[----:B------:R-:W2:Y:S01]  /*56ea0*/  LDL.LU.64 R56, [R1+0xd80] ;  /* 0x000d800001387983 */ /* 0x000ea20000300a00 */
[----:B------:R-:W-:-:S05]  /*56eb0*/  IMAD.WIDE R84, R252, 0x4, R84 ;  /* 0x00000004fc547825 */ /* 0x000fca00078e0254 */
[----:B------:R-:W-:Y:S04]  /*56ec0*/  STL.64 [R1+0x3fb8], R84 ;  /* 0x003fb85401007387 */ /* 0x000fe80000100a00 */
[----:B------:R-:W2:Y:S01]  /*56ed0*/  LDL.LU.64 R54, [R1+0x3a18] ;  /* 0x003a180001367983 */ /* 0x000ea20000300a00 */
[----:B------:R-:W-:-:S05]  /*56ee0*/  IMAD.WIDE R82, R252, 0x4, R82 ;  /* 0x00000004fc527825 */ /* 0x000fca00078e0252 */
        /* <DEDUP_REMOVED lines=27> */
[C---:B--2---:R-:W-:Y:S01]  /*570a0*/  IMAD.WIDE R62, R252.reuse, 0x4, R62 ;  /* 0x00000004fc3e7825 */ /* 0x044fe200078e023e */
        /* <DEDUP_REMOVED lines=171> */
[----:B------:R-:W3:Y:S04]  /*57b60*/  LDL.LU.64 R92, [R1+0x3af8] ;  /* 0x003af800015c7983 */ /* 0x000ee80000300a00 */
[----:B------:R-:W1:Y:S04]  /*57b70*/  LDL.LU.64 R244, [R1+0x1820] ;  /* 0x0018200001f47983 */ /* 0x000e680000300a00 */
[----:B------:R-:W4:Y:S04]  /*57b80*/  LDL.LU.64 R104, [R1+0x3b00] ;  /* 0x003b000001687983 */ /* 0x000f280000300a00 */
[----:B------:R-:W2:Y:S04]  /*57b90*/  LDL.LU.64 R242, [R1+0x1810] ;  /* 0x0018100001f27983 */ /* 0x000ea80000300a00 */
[----:B------:R-:W2:Y:S04]  /*57ba0*/  LDL.LU.64 R110, [R1+0x3b08] ;  /* 0x003b0800016e7983 */ /* 0x000ea80000300a00 */
        /* <DEDUP_REMOVED lines=49> */
[----:B---3--:R-:W-:-:S04]  /*57ec0*/  IMAD.WIDE R4, R252, 0x4, R92 ;  /* 0x00000004fc047825 */ /* 0x008fc800078e025c */
[C---:B-1----:R-:W-:Y:S02]  /*57ed0*/  IMAD.WIDE R2, R252.reuse, 0x4, R244 ;  /* 0x00000004fc027825 */ /* 0x042fe400078e02f4 */
[----:B------:R-:W3:Y:S04]  /*57ee0*/  LDL.LU.64 R244, [R1+0x3b48] ;  /* 0x003b480001f47983 */ /* 0x000ee80000300a00 */
[----:B------:R4:W-:Y:S04]  /*57ef0*/  STL.64 [R1+0x898], R4 ;  /* 0x0008980401007387 */ /* 0x0009e80000100a00 */
[----:B------:R2:W-:Y:S01]  /*57f00*/  STL.64 [R1+0x858], R2 ;  /* 0x0008580201007387 */ /* 0x0005e20000100a00 */
[----:B----4-:R-:W-:-:S04]  /*57f10*/  IMAD.WIDE R4, R252, 0x4, R104 ;  /* 0x00000004fc047825 */ /* 0x010fc800078e0268 */
[C---:B--2---:R-:W-:Y:S02]  /*57f20*/  IMAD.WIDE R2, R252.reuse, 0x4, R242 ;  /* 0x00000004fc027825 */ /* 0x044fe400078e02f2 */
[----:B------:R-:W2:Y:S02]  /*57f30*/  LDL.LU.64 R242, [R1+0x17c0] ;  /* 0x0017c00001f27983 */ /* 0x000ea40000300a00 */
[C---:B------:R-:W-:Y:S02]  /*57f40*/  IMAD.WIDE R8, R252.reuse, 0x4, R240 ;  /* 0x00000004fc087825 */ /* 0x040fe400078e02f0 */
[----:B------:R3:W-:Y:S04]  /*57f50*/  STL.64 [R1+0x850], R4 ;  /* 0x0008500401007387 */ /* 0x0007e80000100a00 */
[----:B------:R2:W-:Y:S01]  /*57f60*/  STL.64 [R1+0x830], R2 ;  /* 0x0008300201007387 */ /* 0x0005e20000100a00 */
[----:B------:R-:W-:-:S03]  /*57f70*/  IMAD.WIDE R10, R252, 0x4, R114 ;  /* 0x00000004fc0a7825 */ /* 0x000fc600078e0272 */
[----:B------:R-:W4:Y:S04]  /*57f80*/  LDL.LU.64 R240, [R1+0x3b50] ;  /* 0x003b500001f07983 */ /* 0x000f280000300a00 */
[----:B------:R-:W4:Y:S04]  /*57f90*/  LDL.LU.64 R92, [R1+0x17a8] ;  /* 0x0017a800015c7983 */ /* 0x000f280000300a00 */
        /* <DEDUP_REMOVED lines=8> */
[----:B------:R-:W4:Y:S04]  /*58020*/  LDL.LU.64 R108, [R1+0x1738] ;  /* 0x00173800016c7983 */ /* 0x000f280000300a00 */
[----:B------:R-:W-:Y:S04]  /*58030*/  STL.64 [R1+0x818], R8 ;  /* 0x0008180801007387 */ /* 0x000fe80000100a00 */
[----:B------:R-:W-:Y:S01]  /*58040*/  STL.64 [R1+0x7088], R8 ;  /* 0x0070880801007387 */ /* 0x000fe20000100a00 */
[----:B------:R-:W-:-:S03]  /*58050*/  IMAD.WIDE R96, R252, 0x4, R106 ;  /* 0x00000004fc607825 */ /* 0x000fc600078e026a */
[----:B------:R-:W4:Y:S04]  /*58060*/  LDL.LU.64 R106, [R1+0x3b68] ;  /* 0x003b6800016a7983 */ /* 0x000f280000300a00 */
[----:B------:R-:W-:Y:S04]  /*58070*/  STL.64 [R1+0x7f8], R10 ;  /* 0x0007f80a01007387 */ /* 0x000fe80000100a00 */
[----:B------:R-:W-:Y:S04]  /*58080*/  STL.64 [R1+0x7090], R10 ;  /* 0x0070900a01007387 */ /* 0x000fe80000100a00 */
[----:B------:R-:W4:Y:S01]  /*58090*/  LDL.LU.64 R104, [R1+0x1710] ;  /* 0x0017100001687983 */ /* 0x000f220000300a00 */
[----:B------:R-:W-:-:S03]  /*580a0*/  IMAD.WIDE R98, R252, 0x4, R250 ;  /* 0x00000004fc627825 */ /* 0x000fc600078e02fa */
[----:B------:R-:W4:Y:S04]  /*580b0*/  LDL.LU.64 R250, [R1+0x3b90] ;  /* 0x003b900001fa7983 */ /* 0x000f280000300a00 */
[----:B------:R-:W-:Y:S04]  /*580c0*/  STL.64 [R1+0x770], R12 ;  /* 0x0007700c01007387 */ /* 0x000fe80000100a00 */
[----:B------:R1:W-:Y:S01]  /*580d0*/  STL.64 [R1+0x7098], R12 ;  /* 0x0070980c01007387 */ /* 0x0003e20000100a00 */
[----:B------:R-:W-:-:S03]  /*580e0*/  IMAD.WIDE R100, R252, 0x4, R94 ;  /* 0x00000004fc647825 */ /* 0x000fc600078e025e */
[----:B------:R-:W4:Y:S04]  /*580f0*/  LDL.LU.64 R94, [R1+0x16f8] ;  /* 0x0016f800015e7983 */ /* 0x000f280000300a00 */
[----:B------:R1:W-:Y:S01]  /*58100*/  STL.64 [R1+0x758], R14 ;  /* 0x0007580e01007387 */ /* 0x0003e20000100a00 */
[----:B---3--:R-:W-:-:S03]  /*58110*/  IMAD.WIDE R4, R252, 0x4, R244 ;  /* 0x00000004fc047825 */ /* 0x008fc600078e02f4 */
[----:B------:R-:W3:Y:S04]  /*58120*/  LDL.LU.64 R244, [R1+0x3b98] ;  /* 0x003b980001f47983 */ /* 0x000ee80000300a00 */
[----:B------:R1:W-:Y:S01]  /*58130*/  STL.64 [R1+0x678], R96 ;  /* 0x0006786001007387 */ /* 0x0003e20000100a00 */
[----:B--2---:R-:W-:-:S03]  /*58140*/  IMAD.WIDE R2, R252, 0x4, R242 ;  /* 0x00000004fc027825 */ /* 0x004fc600078e02f2 */
[----:B------:R-:W2:Y:S04]  /*58150*/  LDL.LU.64 R242, [R1+0x16e0] ;  /* 0x0016e00001f27983 */ /* 0x000ea80000300a00 */
[----:B------:R1:W-:Y:S01]  /*58160*/  STL.64 [R1+0x670], R98 ;  /* 0x0006706201007387 */ /* 0x0003e20000100a00 */
[----:B----4-:R-:W-:-:S03]  /*58170*/  IMAD.WIDE R102, R252, 0x4, R240 ;  /* 0x00000004fc667825 */ /* 0x010fc600078e02f0 */
[----:B------:R-:W4:Y:S04]  /*58180*/  LDL.LU.64 R240, [R1+0x3ba0] ;  /* 0x003ba00001f07983 */ /* 0x000f280000300a00 */
[----:B------:R1:W-:Y:S01]  /*58190*/  STL.64 [R1+0x4d8], R100 ;  /* 0x0004d86401007387 */ /* 0x0003e20000100a00 */
[----:B------:R-:W-:-:S03]  /*581a0*/  IMAD.WIDE R118, R252, 0x4, R114 ;  /* 0x00000004fc767825 */ /* 0x000fc600078e0272 */
[----:B------:R-:W4:Y:S01]  /*581b0*/  LDL.LU.64 R114, [R1+0x16c8] ;  /* 0x0016c80001727983 */ /* 0x000f220000300a00 */
[----:B------:R-:W-:-:S04]  /*581c0*/  IMAD.WIDE R116, R252, 0x4, R92 ;  /* 0x00000004fc747825 */ /* 0x000fc800078e025c */
[C---:B------:R-:W-:Y:S02]  /*581d0*/  IMAD.WIDE R120, R252.reuse, 0x4, R112 ;  /* 0x00000004fc787825 */ /* 0x040fe400078e0270 */
[----:B------:R-:W4:Y:S04]  /*581e0*/  LDL.LU.64 R112, [R1+0x3ba8] ;  /* 0x003ba80001707983 */ /* 0x000f280000300a00 */
[----:B------:R1:W-:Y:S01]  /*581f0*/  STL.64 [R1+0xc50], R102 ;  /* 0x000c506601007387 */ /* 0x0003e20000100a00 */
[----:B------:R-:W-:-:S03]  /*58200*/  IMAD.WIDE R122, R252, 0x4, R110 ;  /* 0x00000004fc7a7825 */ /* 0x000fc600078e026e */
        /* <DEDUP_REMOVED lines=145> */
[----:B------:R1:W-:Y:S04]  /*58b20*/  STL.64 [R1+0x3988], R212 ;  /* 0x003988d401007387 */ /* 0x0003e80000100a00 */
[----:B------:R-:W4:Y:S04]  /*58b30*/  LDL.LU.64 R92, [R1+0x3cf0] ;  /* 0x003cf000015c7983 */ /* 0x000f280000300a00 */
[----:B------:R1:W-:Y:S01]  /*58b40*/  STL.64 [R1+0x39a0], R214 ;  /* 0x0039a0d601007387 */ /* 0x0003e20000100a00 */
[----:B------:R-:W-:-:S04]  /*58b50*/  IMAD.WIDE R220, R252, 0x4, R94 ;  /* 0x00000004fcdc7825 */ /* 0x000fc800078e025e */
[C---:B---3--:R-:W-:Y:S02]  /*58b60*/  IMAD.WIDE R222, R252.reuse, 0x4, R244 ;  /* 0x00000004fcde7825 */ /* 0x048fe400078e02f4 */
        /* <DEDUP_REMOVED lines=28> */
[----:B------:R-:W-:-:S03]  /*58d30*/  IMAD.WIDE R246, R252, 0x4, R92 ;  /* 0x00000004fcf67825 */ /* 0x000fc600078e025c */
[----:B------:R-:W4:Y:S01]  /*58d40*/  LDL.LU.64 R92, [R1+0xf60] ;  /* 0x000f6000015c7983 */ /* 0x000f220000300a00 */
[----:B------:R-:W-:-:S03]  /*58d50*/  IMAD.WIDE R250, R252, 0x4, R250 ;  /* 0x00000004fcfa7825 */ /* 0x000fc600078e02fa */
[----:B------:R1:W-:Y:S04]  /*58d60*/  STL.64 [R1+0x3a00], R236 ;  /* 0x003a00ec01007387 */ /* 0x0003e80000100a00 */
[----:B------:R-:W4:Y:S04]  /*58d70*/  LDL.LU.64 R90, [R1+0x3cc0] ;  /* 0x003cc000015a7983 */ /* 0x000f280000300a00 */
[----:B------:R1:W-:Y:S04]  /*58d80*/  STL.64 [R1+0x3a20], R238 ;  /* 0x003a20ee01007387 */ /* 0x0003e80000100a00 */
[----:B------:R-:W4:Y:S04]  /*58d90*/  LDL.LU.64 R88, [R1+0xf28] ;  /* 0x000f280001587983 */ /* 0x000f280000300a00 */
[----:B------:R-:W-:Y:S04]  /*58da0*/  STL.64 [R1+0x3a18], R250 ;  /* 0x003a18fa01007387 */ /* 0x000fe80000100a00 */
[----:B------:R-:W4:Y:S04]  /*58db0*/  LDL.LU.64 R86, [R1+0x3cb8] ;  /* 0x003cb80001567983 */ /* 0x000f280000300a00 */
[----:B------:R-:W-:Y:S04]  /*58dc0*/  STL.64 [R1+0x3a30], R246 ;  /* 0x003a30f601007387 */ /* 0x000fe80000100a00 */
[----:B------:R-:W4:Y:S01]  /*58dd0*/  LDL.LU.64 R84, [R1+0xf00] ;  /* 0x000f000001547983 */ /* 0x000f220000300a00 */
[----:B---3--:R-:W-:-:S05]  /*58de0*/  IMAD.WIDE R244, R252, 0x4, R244 ;  /* 0x00000004fcf47825 */ /* 0x008fca00078e02f4 */
[----:B------:R-:W-:Y:S01]  /*58df0*/  STL.64 [R1+0x3a28], R244 ;  /* 0x003a28f401007387 */ /* 0x000fe20000100a00 */
[----:B--2---:R-:W-:-:S05]  /*58e00*/  IMAD.WIDE R242, R252, 0x4, R242 ;  /* 0x00000004fcf27825 */ /* 0x004fca00078e02f2 */
[----:B------:R-:W-:Y:S04]  /*58e10*/  STL.64 [R1+0x3a40], R242 ;  /* 0x003a40f201007387 */ /* 0x000fe80000100a00 */
[----:B------:R-:W2:Y:S01]  /*58e20*/  LDL.LU.64 R82, [R1+0x3ca8] ;  /* 0x003ca80001527983 */ /* 0x000ea20000300a00 */
[----:B----4-:R-:W-:-:S05]  /*58e30*/  IMAD.WIDE R240, R252, 0x4, R240 ;  /* 0x00000004fcf07825 */ /* 0x010fca00078e02f0 */
[----:B------:R3:W-:Y:S01]  /*58e40*/  STL.64 [R1+0x3a38], R240 ;  /* 0x003a38f001007387 */ /* 0x0007e20000100a00 */
[----:B------:R-:W-:-:S03]  /*58e50*/  IMAD.WIDE R114, R252, 0x4, R114 ;  /* 0x00000004fc727825 */ /* 0x000fc600078e0272 */
[----:B------:R-:W4:Y:S04]  /*58e60*/  LDL.LU.64 R80, [R1+0xec8] ;  /* 0x000ec80001507983 */ /* 0x000f280000300a00 */
[----:B------:R-:W-:Y:S04]  /*58e70*/  STL.64 [R1+0x3a50], R114 ;  /* 0x003a507201007387 */ /* 0x000fe80000100a00 */
[----:B------:R-:W3:Y:S01]  /*58e80*/  LDL.LU.64 R78, [R1+0x3ca0] ;  /* 0x003ca000014e7983 */ /* 0x000ee20000300a00 */
[----:B------:R-:W-:-:S05]  /*58e90*/  IMAD.WIDE R112, R252, 0x4, R112 ;  /* 0x00000004fc707825 */ /* 0x000fca00078e0270 */
[----:B------:R-:W-:Y:S04]  /*58ea0*/  STL.64 [R1+0x3a48], R112 ;  /* 0x003a487001007387 */ /* 0x000fe80000100a00 */
[----:B------:R-:W3:Y:S01]  /*58eb0*/  LDL.LU.64 R76, [R1+0xea0] ;  /* 0x000ea000014c7983 */ /* 0x000ee20000300a00 */
[----:B------:R-:W-:-:S05]  /*58ec0*/  IMAD.WIDE R110, R252, 0x4, R110 ;  /* 0x00000004fc6e7825 */ /* 0x000fca00078e026e */
[----:B------:R-:W-:Y:S01]  /*58ed0*/  STL.64 [R1+0x3a58], R110 ;  /* 0x003a586e01007387 */ /* 0x000fe20000100a00 */
[----:B------:R-:W-:-:S03]  /*58ee0*/  IMAD.WIDE R108, R252, 0x4, R108 ;  /* 0x00000004fc6c7825 */ /* 0x000fc600078e026c */
[----:B------:R-:W3:Y:S04]  /*58ef0*/  LDL.LU.64 R74, [R1+0x3c90] ;  /* 0x003c9000014a7983 */ /* 0x000ee80000300a00 */
[----:B------:R-:W3:Y:S04]  /*58f00*/  LDL.LU.64 R72, [R1+0xe68] ;  /* 0x000e680001487983 */ /* 0x000ee80000300a00 */
        /* <DEDUP_REMOVED lines=9> */
[----:B------:R-:W-:Y:S04]  /*58fa0*/  STL.64 [R1+0x3e58], R94 ;  /* 0x003e585e01007387 */ /* 0x000fe80000100a00 */
[----:B------:R-:W3:Y:S01]  /*58fb0*/  LDL.LU.64 R64, [R1+0xe08] ;  /* 0x000e080001407983 */ /* 0x000ee20000300a00 */
[----:B------:R-:W-:-:S05]  /*58fc0*/  IMAD.WIDE R92, R252, 0x4, R92 ;  /* 0x00000004fc5c7825 */ /* 0x000fca00078e025c */
        /* <DEDUP_REMOVED lines=12> */
[----:B------:R-:W3:Y:S04]  /*59090*/  LDL.LU.64 R54, [R1+0x3c60] ;  /* 0x003c600001367983 */ /* 0x000ee80000300a00 */
[----:B------:R-:W-:Y:S04]  /*590a0*/  STL.64 [R1+0x3e90], R84 ;  /* 0x003e905401007387 */ /* 0x000fe80000100a00 */
[----:B------:R-:W3:Y:S01]  /*590b0*/  LDL.LU.64 R52, [R1+0xd90] ;  /* 0x000d900001347983 */ /* 0x000ee20000300a00 */
[----:B--2---:R-:W-:-:S05]  /*590c0*/  IMAD.WIDE R82, R252, 0x4, R82 ;  /* 0x00000004fc527825 */ /* 0x004fca00078e0252 */
[----:B------:R-:W-:Y:S01]  /*590d0*/  STL.64 [R1+0x3eb8], R82 ;  /* 0x003eb85201007387 */ /* 0x000fe20000100a00 */
[----:B----4-:R-:W-:-:S05]  /*590e0*/  IMAD.WIDE R80, R252, 0x4, R80 ;  /* 0x00000004fc507825 */ /* 0x010fca00078e0250 */
[----:B------:R-:W-:Y:S01]  /*590f0*/  STL.64 [R1+0x3eb0], R80 ;  /* 0x003eb05001007387 */ /* 0x000fe20000100a00 */
[----:B---3--:R-:W-:-:S03]  /*59100*/  IMAD.WIDE R78, R252, 0x4, R78 ;  /* 0x00000004fc4e7825 */ /* 0x008fc600078e024e */
[----:B------:R-:W2:Y:S04]  /*59110*/  LDL.LU.64 R50, [R1+0x3c58] ;  /* 0x003c580001327983 */ /* 0x000ea80000300a00 */
[----:B------:R-:W-:Y:S04]  /*59120*/  STL.64 [R1+0x3ed8], R78 ;  /* 0x003ed84e01007387 */ /* 0x000fe80000100a00 */
[----:B------:R-:W3:Y:S01]  /*59130*/  LDL.LU.64 R48, [R1+0xd00] ;  /* 0x000d000001307983 */ /* 0x000ee20000300a00 */
[----:B------:R-:W-:-:S05]  /*59140*/  IMAD.WIDE R76, R252, 0x4, R76 ;  /* 0x00000004fc4c7825 */ /* 0x000fca00078e024c */
[----:B------:R-:W-:Y:S01]  /*59150*/  STL.64 [R1+0x3ed0], R76 ;  /* 0x003ed04c01007387 */ /* 0x000fe20000100a00 */
[----:B------:R-:W-:-:S04]  /*59160*/  IMAD.WIDE R74, R252, 0x4, R74 ;  /* 0x00000004fc4a7825 */ /* 0x000fc800078e024a */
        /* <DEDUP_REMOVED lines=37> */
[----:B------:R-:W4:Y:S04]  /*593c0*/  LDL.LU.64 R18, [R1+0x3c18] ;  /* 0x003c180001127983 */ /* 0x000f280000300a00 */
[----:B------:R-:W4:Y:S01]  /*593d0*/  LDL.LU.64 R16, [R1+0xc48] ;  /* 0x000c480001107983 */ /* 0x000f220000300a00 */
[----:B--2---:R-:W-:-:S05]  /*593e0*/  IMAD.WIDE R50, R252, 0x4, R50 ;  /* 0x00000004fc327825 */ /* 0x004fca00078e0232 */
[----:B------:R-:W-:Y:S01]  /*593f0*/  STL.64 [R1+0x6750], R50 ;  /* 0x0067503201007387 */ /* 0x000fe20000100a00 */
[----:B---3--:R-:W-:-:S03]  /*59400*/  IMAD.WIDE R48, R252, 0x4, R48 ;  /* 0x00000004fc307825 */ /* 0x008fc600078e0230 */
[----:B-1----:R-:W2:Y:S04]  /*59410*/  LDL.64 R12, [R1+0x898] ;  /* 0x00089800010c7983 */ /* 0x002ea80000100a00 */
[----:B------:R-:W3:Y:S04]  /*59420*/  LDL.64 R10, [R1+0x858] ;  /* 0x00085800010a7983 */ /* 0x000ee80000100a00 */
        /* <DEDUP_REMOVED lines=31> */
[----:B------:R-:W-:Y:S01]  /*59620*/  IMAD.WIDE R16, R252, 0x4, R16 ;  /* 0x00000004fc107825 */ /* 0x000fe200078e0210 */
[----:B--2---:R-:W-:Y:S04]  /*59630*/  LDGSTS.E [R248+0x40e00], desc[UR32][R12.64], P5 ;  /* 0x40e000000cf87fae */ /* 0x004fe8000a921860 */
[----:B---3--:R-:W-:Y:S04]  /*59640*/  LDGSTS.E [R248+0x40f00], desc[UR32][R10.64], P6 ;  /* 0x40f000000af87fae */ /* 0x008fe8000b121860 */
        /* <DEDUP_REMOVED lines=12> */
[----:B------:R-:W5:Y:S04]  /*59710*/  LDL.LU.64 R6, [R1+0x7078] ;  /* 0x0070780001067983 */ /* 0x000f680000300a00 */
[----:B------:R-:W-:Y:S04]  /*59720*/  LDGSTS.E [R248+0x43f00], desc[UR32][R12.64], P6 ;  /* 0x43f000000cf87fae */ /* 0x000fe8000b121860 */
        /* <DEDUP_REMOVED lines=14> */
[----:B------:R-:W-:Y:S04]  /*59810*/  LDGSTS.E [R248+0x47f00], desc[UR32][R116.64], P6 ;  /* 0x47f0000074f87fae */ /* 0x000fe8000b121860 */
[----:B------:R-:W-:Y:S04]  /*59820*/  LDGSTS.E [R248+0x48e00], desc[UR32][R118.64], P5 ;  /* 0x48e0000076f87fae */ /* 0x000fe8000a921860 */
[----:B------:R-:W5:Y:S04]  /*59830*/  LDL.LU.64 R102, [R1+0x7038] ;  /* 0x0070380001667983 */ /* 0x000f680000300a00 */
[----:B------:R-:W5:Y:S04]  /*59840*/  LDL.LU.64 R116, [R1+0x7030] ;  /* 0x0070300001747983 */ /* 0x000f680000300a00 */
        /* <DEDUP_REMOVED lines=121> */
[----:B------:R2:W-:Y:S04]  /*59fe0*/  STL [R1+0x2b18], RZ ;  /* 0x002b18ff01007387 */ /* 0x0005e80000100800 */
        /* <DEDUP_REMOVED lines=1671> */
[----:B------:R-:W-:Y:S04]  /*60860*/  LDGSTS.E [R248+0x66f00], desc[UR32][R250.64], P6 ;  /* 0x66f00000faf87fae */ /* 0x000fe8000b121860 */
[----:B------:R2:W-:Y:S04]  /*60870*/  STL [R1+0x1638], RZ ;  /* 0x001638ff01007387 */ /* 0x0005e80000100800 */
[----:B------:R-:W-:Y:S04]  /*60880*/  LDGSTS.E [R248+0x67e00], desc[UR32][R246.64], P5 ;  /* 0x67e00000f6f87fae */ /* 0x000fe8000a921860 */
[----:B------:R2:W-:Y:S04]  /*60890*/  STL [R1+0x163c], RZ ;  /* 0x00163cff01007387 */ /* 0x0005e80000100800 */
[----:B------:R-:W-:Y:S04]  /*608a0*/  LDGSTS.E [R248+0x67f00], desc[UR32][R244.64], P6 ;  /* 0x67f00000f4f87fae */ /* 0x000fe8000b121860 */
[----:B------:R2:W-:Y:S04]  /*608b0*/  STL [R1+0x1620], RZ ;  /* 0x001620ff01007387 */ /* 0x0005e80000100800 */
[----:B------:R-:W-:Y:S04]  /*608c0*/  LDGSTS.E [R248+0x68e00], desc[UR32][R242.64], P5 ;  /* 0x68e00000f2f87fae */ /* 0x000fe8000a921860 */
[----:B------:R2:W-:Y:S04]  /*608d0*/  STL [R1+0x1624], RZ ;  /* 0x001624ff01007387 */ /* 0x0005e80000100800 */
[----:B------:R3:W-:Y:S04]  /*608e0*/  LDGSTS.E [R248+0x68f00], desc[UR32][R240.64], P6 ;  /* 0x68f00000f0f87fae */ /* 0x0007e8000b121860 */
        /* <DEDUP_REMOVED lines=92> */
[----:B------:R2:W-:Y:S01]  /*60eb0*/  STL [R1+0x1160], RZ ;  /* 0x001160ff01007387 */ /* 0x0005e20000100800 */
[----:B------:R-:W-:-:S05]  /*60ec0*/  VIADD R0, R0, 0x7f ;  /* 0x0000007f00007836 */ /* 0x000fca0000000000 */
[----:B------:R-:W-:Y:S01]  /*60ed0*/  ISETP.GE.AND P0, PT, R0, 0x80, PT ;  /* 0x000000800000780c */ /* 0x000fe20003f06270 */
[----:B------:R2:W-:Y:S01]  /*60ee0*/  STL [R1+0x1164], RZ ;  /* 0x001164ff01007387 */ /* 0x0005e20000100800 */
[----:B---3--:R-:W-:Y:S02]  /*60ef0*/  CS2R R240, SRZ ;  /* 0x0000000000f07805 */ /* 0x008fe4000001ff00 */
[----:B------:R-:W-:Y:S02]  /*60f00*/  CS2R R242, SRZ ;  /* 0x0000000000f27805 */ /* 0x000fe4000001ff00 */
[----:B-1----:R-:W-:Y:S01]  /*60f10*/  CS2R R16, SRZ ;  /* 0x0000000000107805 */ /* 0x002fe2000001ff00 */
[----:B------:R2:W-:Y:S01]  /*60f20*/  STL [R1+0x1168], RZ ;  /* 0x001168ff01007387 */ /* 0x0005e20000100800 */
[----:B------:R-:W-:Y:S02]  /*60f30*/  CS2R R18, SRZ ;  /* 0x0000000000127805 */ /* 0x000fe4000001ff00 */
[----:B------:R-:W-:-:S02]  /*60f40*/  CS2R R20, SRZ ;  /* 0x0000000000147805 */ /* 0x000fc4000001ff00 */
[----:B------:R-:W-:Y:S01]  /*60f50*/  CS2R R22, SRZ ;  /* 0x0000000000167805 */ /* 0x000fe2000001ff00 */
[----:B------:R2:W-:Y:S01]  /*60f60*/  STL [R1+0x116c], RZ ;  /* 0x00116cff01007387 */ /* 0x0005e20000100800 */
[----:B------:R-:W-:Y:S02]  /*60f70*/  CS2R R24, SRZ ;  /* 0x0000000000187805 */ /* 0x000fe4000001ff00 */
[----:B------:R-:W-:Y:S02]  /*60f80*/  CS2R R26, SRZ ;  /* 0x00000000001a7805 */ /* 0x000fe4000001ff00 */
[----:B------:R-:W-:Y:S01]  /*60f90*/  CS2R R28, SRZ ;  /* 0x00000000001c7805 */ /* 0x000fe2000001ff00 */
        /* <DEDUP_REMOVED lines=57> */
[----:B------:R-:W-:-:S03]  /*61330*/  CS2R R106, SRZ ;  /* 0x00000000006a7805 */ /* 0x000fc6000001ff00 */
        /* <DEDUP_REMOVED lines=101> */
[----:B------:R2:W-:Y:S04]  /*61990*/  STL [R1], RZ ;  /* 0x000000ff01007387 */ /* 0x0005e80000100800 */
        /* <DEDUP_REMOVED lines=99> */
[----:B------:R-:W0:Y:S01]  /*61fd0*/  LDGDEPBAR ;  /* 0x00000000000079af */ /* 0x000e220000000000 */
[----:B------:R-:W-:Y:S05]  /*61fe0*/  @!P0 BRA `(.L_x_0) ;  /* 0x0000115000248947 */ /* 0x000fea0003800000 */
[----:B------:R-:W3:Y:S04]  /*61ff0*/  LDL.LU.64 R94, [R1+0x2dd8] ;  /* 0x002dd800015e7983 */ /* 0x000ee80000300a00 */
[----:B------:R-:W4:Y:S04]  /*62000*/  LDL.LU.64 R104, [R1+0x2dd0] ;  /* 0x002dd00001687983 */ /* 0x000f280000300a00 */
[----:B------:R-:W2:Y:S04]  /*62010*/  LDL.LU.64 R106, [R1+0x2dc8] ;  /* 0x002dc800016a7983 */ /* 0x000ea80000300a00 */
        /* <DEDUP_REMOVED lines=8> */
[----:B---3--:R1:W-:Y:S01]  /*620a0*/  STL [R1+0x66f8], R94 ;  /* 0x0066f85e01007387 */ /* 0x0083e20000100800 */
[----:B------:R-:W-:-:S03]  /*620b0*/  MOV R16, R95 ;  /* 0x0000005f00107202 */ /* 0x000fc60000000f00 */
[----:B-1----:R-:W3:Y:S04]  /*620c0*/  LDL.LU.64 R94, [R1+0x1238] ;  /* 0x00123800015e7983 */ /* 0x002ee80000300a00 */
[----:B------:R1:W-:Y:S04]  /*620d0*/  STL [R1+0x66f0], R16 ;  /* 0x0066f01001007387 */ /* 0x0003e80000100800 */
[----:B----4-:R4:W-:Y:S01]  /*620e0*/  STL [R1+0x66f4], R104 ;  /* 0x0066f46801007387 */ /* 0x0109e20000100800 */
[----:B-1----:R-:W-:-:S03]  /*620f0*/  IMAD.MOV.U32 R16, RZ, RZ, R105 ;  /* 0x000000ffff107224 */ /* 0x002fc600078e0069 */
[----:B----4-:R-:W4:Y:S04]  /*62100*/  LDL.LU.64 R104, [R1+0x5b8] ;  /* 0x0005b80001687983 */ /* 0x010f280000300a00 */
[----:B------:R1:W-:Y:S04]  /*62110*/  STL [R1+0x66e8], R16 ;  /* 0x0066e81001007387 */ /* 0x0003e80000100800 */
[----:B--2---:R2:W-:Y:S01]  /*62120*/  STL [R1+0x66ec], R106 ;  /* 0x0066ec6a01007387 */ /* 0x0045e20000100800 */
[----:B-1----:R-:W-:-:S03]  /*62130*/  IMAD.MOV.U32 R16, RZ, RZ, R107 ;  /* 0x000000ffff107224 */ /* 0x002fc600078e006b */
[----:B--2---:R-:W2:Y:S04]  /*62140*/  LDL.LU.64 R106, [R1+0x5b0] ;  /* 0x0005b000016a7983 */ /* 0x004ea80000300a00 */
[----:B------:R1:W-:Y:S04]  /*62150*/  STL [R1+0x66e0], R16 ;  /* 0x0066e01001007387 */ /* 0x0003e80000100800 */
[----:B------:R1:W-:Y:S02]  /*62160*/  STL [R1+0x66e4], R114 ;  /* 0x0066e47201007387 */ /* 0x0003e40000100800 */
[----:B-1----:R-:W-:-:S02]  /*62170*/  IMAD.MOV.U32 R16, RZ, RZ, R115 ;  /* 0x000000ffff107224 */ /* 0x002fc400078e0073 */
[----:B------:R-:W2:Y:S04]  /*62180*/  LDL.LU.64 R114, [R1+0x598] ;  /* 0x0005980001727983 */ /* 0x000ea80000300a00 */
        /* <DEDUP_REMOVED lines=10> */
[----:B-1----:R-:W-:-:S02]  /*62230*/  MOV R16, R247 ;  /* 0x000000f700107202 */ /* 0x002fc40000000f00 */
        /* <DEDUP_REMOVED lines=18> */
[----:B---3--:R3:W-:Y:S01]  /*62360*/  STL [R1+0x66a4], R94 ;  /* 0x0066a45e01007387 */ /* 0x0087e20000100800 */
[----:B-1----:R-:W-:-:S03]  /*62370*/  IMAD.MOV.U32 R16, RZ, RZ, R95 ;  /* 0x000000ffff107224 */ /* 0x002fc600078e005f */
[----:B---3--:R-:W3:Y:S04]  /*62380*/  LDL.LU.64 R94, [R1+0x22c0] ;  /* 0x0022c000015e7983 */ /* 0x008ee80000300a00 */
[----:B------:R1:W-:Y:S04]  /*62390*/  STL [R1+0x6698], R16 ;  /* 0x0066981001007387 */ /* 0x0003e80000100800 */
[----:B----4-:R4:W-:Y:S01]  /*623a0*/  STL [R1+0x669c], R104 ;  /* 0x00669c6801007387 */ /* 0x0109e20000100800 */
[----:B-1----:R-:W-:-:S03]  /*623b0*/  MOV R16, R105 ;  /* 0x0000006900107202 */ /* 0x002fc60000000f00 */
        /* <DEDUP_REMOVED lines=43> */
[----:B-1----:R-:W-:-:S03]  /*62670*/  IMAD.MOV.U32 R16, RZ, RZ, R105 ;  /* 0x000000ffff107224 */ /* 0x002fc600078e0069 */
[----:B----4-:R-:W4:Y:S04]  /*62680*/  LDL.LU.64 R104, [R1+0x2d88] ;  /* 0x002d880001687983 */ /* 0x010f280000300a00 */
[----:B------:R1:W-:Y:S04]  /*62690*/  STL [R1+0x6638], R16 ;  /* 0x0066381001007387 */ /* 0x0003e80000100800 */
[----:B--2---:R2:W-:Y:S01]  /*626a0*/  STL [R1+0x663c], R106 ;  /* 0x00663c6a01007387 */ /* 0x0045e20000100800 */
[----:B-1----:R-:W-:-:S03]  /*626b0*/  MOV R16, R107 ;  /* 0x0000006b00107202 */ /* 0x002fc60000000f00 */
        /* <DEDUP_REMOVED lines=167> */
[----:B-1----:R-:W-:-:S03]  /*63130*/  MOV R16, R95 ;  /* 0x0000005f00107202 */ /* 0x002fc60000000f00 */
        /* <DEDUP_REMOVED lines=502> */
[----:B------:R-:W-:Y:S04]  /*650a0*/  STL [R1+0x60fc], R110 ;  /* 0x0060fc6e01007387 */ /* 0x000fe80000100800 */
[----:B------:R-:W2:Y:S01]  /*650b0*/  LDL.LU.64 R108, [R1+0xe58] ;  /* 0x000e5800016c7983 */ /* 0x000ea20000300a00 */
[----:B-1----:R-:W-:-:S05]  /*650c0*/  MOV R16, R111 ;  /* 0x0000006f00107202 */ /* 0x002fca0000000f00 */
[----:B------:R1:W-:Y:S04]  /*650d0*/  STL [R1+0x60f0], R16 ;  /* 0x0060f01001007387 */ /* 0x0003e80000100800 */
[----:B------:R1:W-:Y:S02]  /*650e0*/  STL [R1+0x60f4], R246 ;  /* 0x0060f4f601007387 */ /* 0x0003e40000100800 */
[----:B-1----:R-:W-:Y:S02]  /*650f0*/  IMAD.MOV.U32 R16, RZ, RZ, R247 ;  /* 0x000000ffff107224 */ /* 0x002fe400078e00f7 */
[----:B------:R-:W2:Y:S04]  /*65100*/  LDL.LU.64 R246, [R1+0x3b0] ;  /* 0x0003b00001f67983 */ /* 0x000ea80000300a00 */
[----:B------:R1:W-:Y:S04]  /*65110*/  STL [R1+0x60e8], R16 ;  /* 0x0060e81001007387 */ /* 0x0003e80000100800 */
[----:B------:R1:W-:Y:S02]  /*65120*/  STL [R1+0x60ec], R248 ;  /* 0x0060ecf801007387 */ /* 0x0003e40000100800 */
[----:B-1----:R-:W-:-:S02]  /*65130*/  IMAD.MOV.U32 R16, RZ, RZ, R249 ;  /* 0x000000ffff107224 */ /* 0x002fc400078e00f9 */
[----:B------:R-:W2:Y:S04]  /*65140*/  LDL.LU.64 R248, [R1+0x368] ;  /* 0x0003680001f87983 */ /* 0x000ea80000300a00 */
[----:B------:R1:W-:Y:S04]  /*65150*/  STL [R1+0x60e0], R16 ;  /* 0x0060e01001007387 */ /* 0x0003e80000100800 */
[----:B------:R1:W-:Y:S04]  /*65160*/  STL [R1+0x60e4], R112 ;  /* 0x0060e47001007387 */ /* 0x0003e80000100800 */
[----:B------:R-:W2:Y:S01]  /*65170*/  LDL.LU.64 R110, [R1+0x288] ;  /* 0x00028800016e7983 */ /* 0x000ea20000300a00 */
[----:B-1----:R-:W-:-:S03]  /*65180*/  IMAD.MOV.U32 R16, RZ, RZ, R113 ;  /* 0x000000ffff107224 */ /* 0x002fc600078e0071 */
[----:B------:R-:W-:Y:S04]  /*65190*/  STL [R1+0x60dc], R250 ;  /* 0x0060dcfa01007387 */ /* 0x000fe80000100800 */
[----:B------:R1:W-:Y:S04]  /*651a0*/  STL [R1+0x60d8], R16 ;  /* 0x0060d81001007387 */ /* 0x0003e80000100800 */
[----:B------:R-:W2:Y:S01]  /*651b0*/  LDL.LU.64 R112, [R1+0x280] ;  /* 0x0002800001707983 */ /* 0x000ea20000300a00 */
[----:B-1----:R-:W-:-:S03]  /*651c0*/  IMAD.MOV.U32 R16, RZ, RZ, R251 ;  /* 0x000000ffff107224 */ /* 0x002fc600078e00fb */
[----:B------:R-:W-:Y:S04]  /*651d0*/  STL [R1+0x60d4], R92 ;  /* 0x0060d45c01007387 */ /* 0x000fe80000100800 */
[----:B------:R1:W-:Y:S04]  /*651e0*/  STL [R1+0x60d0], R16 ;  /* 0x0060d01001007387 */ /* 0x0003e80000100800 */
[----:B------:R-:W2:Y:S01]  /*651f0*/  LDL.LU.64 R250, [R1+0x2548] ;  /* 0x0025480001fa7983 */ /* 0x000ea20000300a00 */
[----:B-1----:R-:W-:-:S03]  /*65200*/  IMAD.MOV.U32 R16, RZ, RZ, R93 ;  /* 0x000000ffff107224 */ /* 0x002fc600078e005d */
[----:B---3--:R-:W-:Y:S04]  /*65210*/  STL [R1+0x60cc], R94 ;  /* 0x0060cc5e01007387 */ /* 0x008fe80000100800 */
[----:B------:R1:W-:Y:S04]  /*65220*/  STL [R1+0x60c8], R16 ;  /* 0x0060c81001007387 */ /* 0x0003e80000100800 */
[----:B------:R-:W3:Y:S01]  /*65230*/  LDL.LU.64 R92, [R1+0x2540] ;  /* 0x00254000015c7983 */ /* 0x000ee20000300a00 */
[----:B-1----:R-:W-:-:S03]  /*65240*/  MOV R16, R95 ;  /* 0x0000005f00107202 */ /* 0x002fc60000000f00 */
[----:B----4-:R-:W-:Y:S04]  /*65250*/  STL [R1+0x60c4], R104 ;  /* 0x0060c46801007387 */ /* 0x010fe80000100800 */
[----:B------:R1:W-:Y:S04]  /*65260*/  STL [R1+0x60c0], R16 ;  /* 0x0060c01001007387 */ /* 0x0003e80000100800 */
[----:B------:R-:W4:Y:S01]  /*65270*/  LDL.LU.64 R94, [R1+0x2538] ;  /* 0x00253800015e7983 */ /* 0x000f220000300a00 */
[----:B-1----:R-:W-:-:S03]  /*65280*/  IMAD.MOV.U32 R16, RZ, RZ, R105 ;  /* 0x000000ffff107224 */ /* 0x002fc600078e0069 */
[----:B--2---:R-:W-:Y:S04]  /*65290*/  STL [R1+0x60bc], R106 ;  /* 0x0060bc6a01007387 */ /* 0x004fe80000100800 */
        /* <DEDUP_REMOVED lines=16> */
[----:B------:R1:W-:Y:S02]  /*653a0*/  STL [R1+0x6098], R16 ;  /* 0x0060981001007387 */ /* 0x0003e40000100800 */
[----:B-1----:R-:W-:Y:S02]  /*653b0*/  MOV R16, R247 ;  /* 0x000000f700107202 */ /* 0x002fe40000000f00 */
[----:B------:R-:W2:Y:S04]  /*653c0*/  LDL.LU.64 R246, [R1+0x1498] ;  /* 0x0014980001f67983 */ /* 0x000ea80000300a00 */
[----:B------:R1:W-:Y:S04]  /*653d0*/  STL [R1+0x6090], R16 ;  /* 0x0060901001007387 */ /* 0x0003e80000100800 */
[----:B------:R1:W-:Y:S02]  /*653e0*/  STL [R1+0x6094], R248 ;  /* 0x006094f801007387 */ /* 0x0003e40000100800 */
[----:B-1----:R-:W-:-:S02]  /*653f0*/  IMAD.MOV.U32 R16, RZ, RZ, R249 ;  /* 0x000000ffff107224 */ /* 0x002fc400078e00f9 */
[----:B------:R-:W-:Y:S04]  /*65400*/  STL [R1+0x608c], R110 ;  /* 0x00608c6e01007387 */ /* 0x000fe80000100800 */
[----:B------:R1:W-:Y:S04]  /*65410*/  STL [R1+0x6088], R16 ;  /* 0x0060881001007387 */ /* 0x0003e80000100800 */
[----:B------:R-:W2:Y:S01]  /*65420*/  LDL.LU.64 R248, [R1+0xe50] ;  /* 0x000e500001f87983 */ /* 0x000ea20000300a00 */
[----:B-1----:R-:W-:-:S03]  /*65430*/  IMAD.MOV.U32 R16, RZ, RZ, R111 ;  /* 0x000000ffff107224 */ /* 0x002fc600078e006f */
[----:B------:R-:W-:Y:S04]  /*65440*/  STL [R1+0x6084], R112 ;  /* 0x0060847001007387 */ /* 0x000fe80000100800 */
[----:B------:R1:W-:Y:S04]  /*65450*/  STL [R1+0x6080], R16 ;  /* 0x0060801001007387 */ /* 0x0003e80000100800 */
[----:B------:R-:W2:Y:S01]  /*65460*/  LDL.LU.64 R88, [R1+0xe38] ;  /* 0x000e380001587983 */ /* 0x000ea20000300a00 */
[----:B-1----:R-:W-:-:S05]  /*65470*/  IMAD.MOV.U32 R16, RZ, RZ, R113 ;  /* 0x000000ffff107224 */ /* 0x002fca00078e0071 */
[----:B------:R1:W-:Y:S04]  /*65480*/  STL [R1+0x6078], R16 ;  /* 0x0060781001007387 */ /* 0x0003e80000100800 */
[----:B------:R1:W-:Y:S02]  /*65490*/  STL [R1+0x607c], R250 ;  /* 0x00607cfa01007387 */ /* 0x0003e40000100800 */
[----:B-1----:R-:W-:Y:S02]  /*654a0*/  IMAD.MOV.U32 R16, RZ, RZ, R251 ;  /* 0x000000ffff107224 */ /* 0x002fe400078e00fb */
[----:B------:R-:W2:Y:S04]  /*654b0*/  LDL.LU.64 R250, [R1+0xe30] ;  /* 0x000e300001fa7983 */ /* 0x000ea80000300a00 */
[----:B------:R3:W-:Y:S02]  /*654c0*/  STL [R1+0x6070], R16 ;  /* 0x0060701001007387 */ /* 0x0007e40000100800 */
[----:B---3--:R-:W-:-:S02]  /*654d0*/  IMAD.MOV.U32 R16, RZ, RZ, R93 ;  /* 0x000000ffff107224 */ /* 0x008fc400078e005d */
[----:B------:R1:W-:Y:S04]  /*654e0*/  STL [R1+0x6074], R92 ;  /* 0x0060745c01007387 */ /* 0x0003e80000100800 */
[----:B-1----:R-:W3:Y:S04]  /*654f0*/  LDL.LU.64 R92, [R1+0xe18] ;  /* 0x000e1800015c7983 */ /* 0x002ee80000300a00 */
[----:B------:R1:W-:Y:S04]  /*65500*/  STL [R1+0x6068], R16 ;  /* 0x0060681001007387 */ /* 0x0003e80000100800 */
[----:B----4-:R4:W-:Y:S04]  /*65510*/  STL [R1+0x606c], R94 ;  /* 0x00606c5e01007387 */ /* 0x0109e80000100800 */
[----:B------:R-:W3:Y:S01]  /*65520*/  LDL.LU.64 R90, [R1+0x278] ;  /* 0x00027800015a7983 */ /* 0x000ee20000300a00 */
[----:B-1----:R-:W-:-:S03]  /*65530*/  MOV R16, R95 ;  /* 0x0000005f00107202 */ /* 0x002fc60000000f00 */
[----:B--2---:R-:W-:Y:S04]  /*65540*/  STL [R1+0x6064], R104 ;  /* 0x0060646801007387 */ /* 0x004fe80000100800 */
[----:B------:R1:W-:Y:S04]  /*65550*/  STL [R1+0x6060], R16 ;  /* 0x0060601001007387 */ /* 0x0003e80000100800 */
[----:B----4-:R-:W2:Y:S01]  /*65560*/  LDL.LU.64 R94, [R1+0x270] ;  /* 0x00027000015e7983 */ /* 0x010ea20000300a00 */
[----:B-1----:R-:W-:-:S03]  /*65570*/  IMAD.MOV.U32 R16, RZ, RZ, R105 ;  /* 0x000000ffff107224 */ /* 0x002fc600078e0069 */
[----:B------:R-:W-:Y:S04]  /*65580*/  STL [R1+0x605c], R106 ;  /* 0x00605c6a01007387 */ /* 0x000fe80000100800 */
[----:B------:R1:W-:Y:S04]  /*65590*/  STL [R1+0x6058], R16 ;  /* 0x0060581001007387 */ /* 0x0003e80000100800 */
[----:B------:R-:W4:Y:S01]  /*655a0*/  LDL.LU.64 R104, [R1+0x268] ;  /* 0x0002680001687983 */ /* 0x000f220000300a00 */
[----:B-1----:R-:W-:-:S03]  /*655b0*/  IMAD.MOV.U32 R16, RZ, RZ, R107 ;  /* 0x000000ffff107224 */ /* 0x002fc600078e006b */
[----:B------:R-:W-:Y:S04]  /*655c0*/  STL [R1+0x6054], R114 ;  /* 0x0060547201007387 */ /* 0x000fe80000100800 */
[----:B------:R1:W-:Y:S04]  /*655d0*/  STL [R1+0x6050], R16 ;  /* 0x0060501001007387 */ /* 0x0003e80000100800 */
[----:B------:R-:W4:Y:S01]  /*655e0*/  LDL.LU.64 R106, [R1+0x260] ;  /* 0x00026000016a7983 */ /* 0x000f220000300a00 */
[----:B-1----:R-:W-:-:S03]  /*655f0*/  IMAD.MOV.U32 R16, RZ, RZ, R115 ;  /* 0x000000ffff107224 */ /* 0x002fc600078e0073 */
[----:B------:R-:W-:Y:S04]  /*65600*/  STL [R1+0x604c], R244 ;  /* 0x00604cf401007387 */ /* 0x000fe80000100800 */
[----:B------:R1:W-:Y:S04]  /*65610*/  STL [R1+0x6048], R16 ;  /* 0x0060481001007387 */ /* 0x0003e80000100800 */
[----:B------:R-:W4:Y:S04]  /*65620*/  LDL.LU.64 R108, [R1+0x2528] ;  /* 0x00252800016c7983 */ /* 0x000f280000300a00 */
[----:B------:R-:W4:Y:S01]  /*65630*/  LDL.LU.64 R110, [R1+0x2520] ;  /* 0x00252000016e7983 */ /* 0x000f220000300a00 */
[----:B-1----:R-:W-:-:S05]  /*65640*/  IMAD.MOV.U32 R16, RZ, RZ, R245 ;  /* 0x000000ffff107224 */ /* 0x002fca00078e00f5 */
[----:B------:R1:W-:Y:S04]  /*65650*/  STL [R1+0x6040], R16 ;  /* 0x0060401001007387 */ /* 0x0003e80000100800 */
[----:B------:R-:W-:Y:S04]  /*65660*/  STL [R1+0x6044], R246 ;  /* 0x006044f601007387 */ /* 0x000fe80000100800 */
[----:B------:R-:W4:Y:S01]  /*65670*/  LDL.LU.64 R112, [R1+0x2518] ;  /* 0x0025180001707983 */ /* 0x000f220000300a00 */
[----:B-1----:R-:W-:-:S03]  /*65680*/  IMAD.MOV.U32 R16, RZ, RZ, R247 ;  /* 0x000000ffff107224 */ /* 0x002fc600078e00f7 */
[----:B------:R-:W4:Y:S04]  /*65690*/  LDL.LU.64 R114, [R1+0x2510] ;  /* 0x0025100001727983 */ /* 0x000f280000300a00 */
[----:B------:R1:W-:Y:S04]  /*656a0*/  STL [R1+0x6038], R16 ;  /* 0x0060381001007387 */ /* 0x0003e80000100800 */
[----:B------:R1:W-:Y:S04]  /*656b0*/  STL [R1+0x603c], R248 ;  /* 0x00603cf801007387 */ /* 0x0003e80000100800 */
[----:B------:R-:W4:Y:S01]  /*656c0*/  LDL.LU.64 R244, [R1+0x1490] ;  /* 0x0014900001f47983 */ /* 0x000f220000300a00 */
[----:B-1----:R-:W-:-:S03]  /*656d0*/  MOV R16, R249 ;  /* 0x000000f900107202 */ /* 0x002fc60000000f00 */
[----:B------:R-:W4:Y:S04]  /*656e0*/  LDL.LU.64 R246, [R1+0x1488] ;  /* 0x0014880001f67983 */ /* 0x000f280000300a00 */
[----:B------:R1:W-:Y:S04]  /*656f0*/  STL [R1+0x6030], R16 ;  /* 0x0060301001007387 */ /* 0x0003e80000100800 */
[----:B------:R-:W-:Y:S04]  /*65700*/  STL [R1+0x6034], R88 ;  /* 0x0060345801007387 */ /* 0x000fe80000100800 */
[----:B------:R-:W4:Y:S01]  /*65710*/  LDL.LU.64 R248, [R1+0x1480] ;  /* 0x0014800001f87983 */ /* 0x000f220000300a00 */
[----:B-1----:R-:W-:-:S03]  /*65720*/  IMAD.MOV.U32 R16, RZ, RZ, R89 ;  /* 0x000000ffff107224 */ /* 0x002fc600078e0059 */
[----:B------:R-:W-:Y:S04]  /*65730*/  STL [R1+0x602c], R250 ;  /* 0x00602cfa01007387 */ /* 0x000fe80000100800 */
[----:B------:R1:W-:Y:S02]  /*65740*/  STL [R1+0x6028], R16 ;  /* 0x0060281001007387 */ /* 0x0003e40000100800 */
[----:B-1----:R-:W-:Y:S02]  /*65750*/  IMAD.MOV.U32 R16, RZ, RZ, R251 ;  /* 0x000000ffff107224 */ /* 0x002fe400078e00fb */
[----:B------:R-:W4:Y:S04]  /*65760*/  LDL.LU.64 R250, [R1+0x1478] ;  /* 0x0014780001fa7983 */ /* 0x000f280000300a00 */
[----:B------:R3:W-:Y:S02]  /*65770*/  STL [R1+0x6020], R16 ;  /* 0x0060201001007387 */ /* 0x0007e40000100800 */
[----:B---3--:R-:W-:-:S02]  /*65780*/  IMAD.MOV.U32 R16, RZ, RZ, R93 ;  /* 0x000000ffff107224 */ /* 0x008fc400078e005d */
[----:B------:R1:W-:Y:S04]  /*65790*/  STL [R1+0x6024], R92 ;  /* 0x0060245c01007387 */ /* 0x0003e80000100800 */
[----:B------:R-:W-:Y:S04]  /*657a0*/  STL [R1+0x601c], R90 ;  /* 0x00601c5a01007387 */ /* 0x000fe80000100800 */
[----:B------:R3:W-:Y:S04]  /*657b0*/  STL [R1+0x6018], R16 ;  /* 0x0060181001007387 */ /* 0x0007e80000100800 */
[----:B-1----:R-:W4:Y:S01]  /*657c0*/  LDL.LU.64 R92, [R1+0xe10] ;  /* 0x000e1000015c7983 */ /* 0x002f220000300a00 */
[----:B---3--:R-:W-:-:S03]  /*657d0*/  IMAD.MOV.U32 R16, RZ, RZ, R91 ;  /* 0x000000ffff107224 */ /* 0x008fc600078e005b */
[----:B--2---:R-:W-:Y:S04]  /*657e0*/  STL [R1+0x6014], R94 ;  /* 0x0060145e01007387 */ /* 0x004fe80000100800 */
[----:B------:R1:W-:Y:S02]  /*657f0*/  STL [R1+0x6010], R16 ;  /* 0x0060101001007387 */ /* 0x0003e40000100800 */
[----:B-1----:R-:W-:Y:S02]  /*65800*/  IMAD.MOV.U32 R16, RZ, RZ, R95 ;  /* 0x000000ffff107224 */ /* 0x002fe400078e005f */
[----:B------:R-:W2:Y:S04]  /*65810*/  LDL.LU.64 R94, [R1+0xdf8] ;  /* 0x000df800015e7983 */ /* 0x000ea80000300a00 */
[----:B------:R1:W-:Y:S04]  /*65820*/  STL [R1+0x6008], R16 ;  /* 0x0060081001007387 */ /* 0x0003e80000100800 */
[----:B----4-:R3:W-:Y:S01]  /*65830*/  STL [R1+0x600c], R104 ;  /* 0x00600c6801007387 */ /* 0x0107e20000100800 */
[----:B-1----:R-:W-:-:S03]  /*65840*/  MOV R16, R105 ;  /* 0x0000006900107202 */ /* 0x002fc60000000f00 */
[----:B---3--:R-:W3:Y:S04]  /*65850*/  LDL.LU.64 R104, [R1+0xdf0] ;  /* 0x000df00001687983 */ /* 0x008ee80000300a00 */
[----:B------:R1:W-:Y:S04]  /*65860*/  STL [R1+0x6000], R16 ;  /* 0x0060001001007387 */ /* 0x0003e80000100800 */
[----:B------:R4:W-:Y:S01]  /*65870*/  STL [R1+0x6004], R106 ;  /* 0x0060046a01007387 */ /* 0x0009e20000100800 */
[----:B-1----:R-:W-:-:S03]  /*65880*/  IMAD.MOV.U32 R16, RZ, RZ, R107 ;  /* 0x000000ffff107224 */ /* 0x002fc600078e006b */
[----:B----4-:R-:W4:Y:S04]  /*65890*/  LDL.LU.64 R106, [R1+0xdd8] ;  /* 0x000dd800016a7983 */ /* 0x010f280000300a00 */
[----:B------:R1:W-:Y:S04]  /*658a0*/  STL [R1+0x5ff8], R16 ;  /* 0x005ff81001007387 */ /* 0x0003e80000100800 */
[----:B------:R-:W-:Y:S01]  /*658b0*/  STL [R1+0x5ffc], R108 ;  /* 0x005ffc6c01007387 */ /* 0x000fe20000100800 */
[----:B-1----:R-:W-:-:S03]  /*658c0*/  IMAD.MOV.U32 R16, RZ, RZ, R109 ;  /* 0x000000ffff107224 */ /* 0x002fc600078e006d */
[----:B------:R-:W-:Y:S04]  /*658d0*/  STL [R1+0x5ff4], R110 ;  /* 0x005ff46e01007387 */ /* 0x000fe80000100800 */
[----:B------:R1:W-:Y:S02]  /*658e0*/  STL [R1+0x5ff0], R16 ;  /* 0x005ff01001007387 */ /* 0x0003e40000100800 */
[----:B-1----:R-:W-:Y:S02]  /*658f0*/  IMAD.MOV.U32 R16, RZ, RZ, R111 ;  /* 0x000000ffff107224 */ /* 0x002fe400078e006f */
[----:B------:R-:W-:Y:S04]  /*65900*/  STL [R1+0x5fec], R112 ;  /* 0x005fec7001007387 */ /* 0x000fe80000100800 */
[----:B------:R1:W-:Y:S04]  /*65910*/  STL [R1+0x5fe8], R16 ;  /* 0x005fe81001007387 */ /* 0x0003e80000100800 */
[----:B------:R-:W-:Y:S01]  /*65920*/  STL [R1+0x5fe4], R114 ;  /* 0x005fe47201007387 */ /* 0x000fe20000100800 */
[----:B-1----:R-:W-:-:S05]  /*65930*/  IMAD.MOV.U32 R16, RZ, RZ, R113 ;  /* 0x000000ffff107224 */ /* 0x002fca00078e0071 */
[----:B------:R1:W-:Y:S04]  /*65940*/  STL [R1+0x5fe0], R16 ;  /* 0x005fe01001007387 */ /* 0x0003e80000100800 */
[----:B------:R-:W-:Y:S01]  /*65950*/  STL [R1+0x5fdc], R244 ;  /* 0x005fdcf401007387 */ /* 0x000fe20000100800 */
[----:B-1----:R-:W-:-:S05]  /*65960*/  IMAD.MOV.U32 R16, RZ, RZ, R115 ;  /* 0x000000ffff107224 */ /* 0x002fca00078e0073 */
[----:B------:R1:W-:Y:S04]  /*65970*/  STL [R1+0x5fd8], R16 ;  /* 0x005fd81001007387 */ /* 0x0003e80000100800 */
[----:B------:R-:W-:Y:S01]  /*65980*/  STL [R1+0x5fd4], R246 ;  /* 0x005fd4f601007387 */ /* 0x000fe20000100800 */
[----:B-1----:R-:W-:-:S05]  /*65990*/  MOV R16, R245 ;  /* 0x000000f500107202 */ /* 0x002fca0000000f00 */
[----:B------:R1:W-:Y:S04]  /*659a0*/  STL [R1+0x5fd0], R16 ;  /* 0x005fd01001007387 */ /* 0x0003e80000100800 */
[----:B------:R-:W-:Y:S01]  /*659b0*/  STL [R1+0x5fcc], R248 ;  /* 0x005fccf801007387 */ /* 0x000fe20000100800 */
[----:B-1----:R-:W-:-:S05]  /*659c0*/  IMAD.MOV.U32 R16, RZ, RZ, R247 ;  /* 0x000000ffff107224 */ /* 0x002fca00078e00f7 */
        /* <DEDUP_REMOVED lines=10> */
[----:B------:R-:W-:Y:S04]  /*65a70*/  STL [R1+0x5fbc], R92 ;  /* 0x005fbc5c01007387 */ /* 0x000fe80000100800 */
[----:B------:R-:W4:Y:S01]  /*65a80*/  LDL.LU.64 R244, [R1+0x1470] ;  /* 0x0014700001f47983 */ /* 0x000f220000300a00 */
[----:B-1----:R-:W-:-:S03]  /*65a90*/  IMAD.MOV.U32 R16, RZ, RZ, R93 ;  /* 0x000000ffff107224 */ /* 0x002fc600078e005d */
[----:B------:R-:W4:Y:S04]  /*65aa0*/  LDL.LU.64 R246, [R1+0x1468] ;  /* 0x0014680001f67983 */ /* 0x000f280000300a00 */
[----:B------:R1:W-:Y:S04]  /*65ab0*/  STL [R1+0x5fb0], R16 ;  /* 0x005fb01001007387 */ /* 0x0003e80000100800 */
[----:B--2---:R-:W-:Y:S04]  /*65ac0*/  STL [R1+0x5fb4], R94 ;  /* 0x005fb45e01007387 */ /* 0x004fe80000100800 */
[----:B------:R-:W2:Y:S01]  /*65ad0*/  LDL.LU.64 R248, [R1+0x1460] ;  /* 0x0014600001f87983 */ /* 0x000ea20000300a00 */
[----:B-1----:R-:W-:-:S03]  /*65ae0*/  IMAD.MOV.U32 R16, RZ, RZ, R95 ;  /* 0x000000ffff107224 */ /* 0x002fc600078e005f */
[----:B---3--:R-:W-:Y:S04]  /*65af0*/  STL [R1+0x5fac], R104 ;  /* 0x005fac6801007387 */ /* 0x008fe80000100800 */
[----:B------:R1:W-:Y:S04]  /*65b00*/  STL [R1+0x5fa8], R16 ;  /* 0x005fa81001007387 */ /* 0x0003e80000100800 */
[----:B------:R-:W3:Y:S01]  /*65b10*/  LDL.LU.64 R250, [R1+0x1458] ;  /* 0x0014580001fa7983 */ /* 0x000ee20000300a00 */
[----:B-1----:R-:W-:-:S05]  /*65b20*/  MOV R16, R105 ;  /* 0x0000006900107202 */ /* 0x002fca0000000f00 */
[----:B------:R1:W-:Y:S04]  /*65b30*/  STL [R1+0x5fa0], R16 ;  /* 0x005fa01001007387 */ /* 0x0003e80000100800 */
[----:B----4-:R4:W-:Y:S01]  /*65b40*/  STL [R1+0x5fa4], R106 ;  /* 0x005fa46a01007387 */ /* 0x0109e20000100800 */
[----:B-1----:R-:W-:-:S03]  /*65b50*/  IMAD.MOV.U32 R16, RZ, RZ, R107 ;  /* 0x000000ffff107224 */ /* 0x002fc600078e006b */
[----:B-----5:R-:W-:Y:S04]  /*65b60*/  STL [R1+0x5f9c], R238 ;  /* 0x005f9cee01007387 */ /* 0x020fe80000100800 */
[----:B------:R1:W-:Y:S04]  /*65b70*/  STL [R1+0x5f98], R16 ;  /* 0x005f981001007387 */ /* 0x0003e80000100800 */
[----:B------:R-:W3:Y:S04]  /*65b80*/  LDL.LU.64 R92, [R1+0xdd0] ;  /* 0x000dd000015c7983 */ /* 0x000ee80000300a00 */
[----:B------:R-:W-:Y:S04]  /*65b90*/  STL [R1+0x5f90], R239 ;  /* 0x005f90ef01007387 */ /* 0x000fe80000100800 */
[----:B------:R-:W-:Y:S04]  /*65ba0*/  STL [R1+0x5f94], R236 ;  /* 0x005f94ec01007387 */ /* 0x000fe80000100800 */
[----:B------:R-:W-:Y:S04]  /*65bb0*/  STL [R1+0x5f88], R237 ;  /* 0x005f88ed01007387 */ /* 0x000fe80000100800 */
[----:B------:R-:W3:Y:S04]  /*65bc0*/  LDL.LU.64 R94, [R1+0xdb8] ;  /* 0x000db800015e7983 */ /* 0x000ee80000300a00 */
[----:B------:R-:W-:Y:S04]  /*65bd0*/  STL [R1+0x5f8c], R234 ;  /* 0x005f8cea01007387 */ /* 0x000fe80000100800 */
[----:B------:R-:W-:Y:S04]  /*65be0*/  STL [R1+0x5f80], R235 ;  /* 0x005f80eb01007387 */ /* 0x000fe80000100800 */
[----:B------:R-:W3:Y:S04]  /*65bf0*/  LDL.LU.64 R104, [R1+0xdb0] ;  /* 0x000db00001687983 */ /* 0x000ee80000300a00 */
[----:B------:R-:W-:Y:S04]  /*65c00*/  STL [R1+0x5f84], R232 ;  /* 0x005f84e801007387 */ /* 0x000fe80000100800 */
[----:B------:R-:W-:Y:S04]  /*65c10*/  STL [R1+0x5f78], R233 ;  /* 0x005f78e901007387 */ /* 0x000fe80000100800 */
[----:B----4-:R-:W4:Y:S01]  /*65c20*/  LDL.LU.64 R106, [R1+0xd78] ;  /* 0x000d7800016a7983 */ /* 0x010f220000300a00 */
[----:B-1----:R-:W-:-:S03]  /*65c30*/  IMAD.MOV.U32 R16, RZ, RZ, R109 ;  /* 0x000000ffff107224 */ /* 0x002fc600078e006d */
[----:B------:R-:W-:Y:S04]  /*65c40*/  STL [R1+0x5f7c], R108 ;  /* 0x005f7c6c01007387 */ /* 0x000fe80000100800 */
[----:B------:R-:W-:Y:S04]  /*65c50*/  STL [R1+0x5f74], R110 ;  /* 0x005f746e01007387 */ /* 0x000fe80000100800 */
[----:B------:R1:W-:Y:S02]  /*65c60*/  STL [R1+0x5f70], R16 ;  /* 0x005f701001007387 */ /* 0x0003e40000100800 */
[----:B-1----:R-:W-:-:S02]  /*65c70*/  IMAD.MOV.U32 R16, RZ, RZ, R111 ;  /* 0x000000ffff107224 */ /* 0x002fc400078e006f */
[----:B------:R-:W-:Y:S04]  /*65c80*/  STL [R1+0x5f6c], R112 ;  /* 0x005f6c7001007387 */ /* 0x000fe80000100800 */
[----:B------:R1:W-:Y:S04]  /*65c90*/  STL [R1+0x5f68], R16 ;  /* 0x005f681001007387 */ /* 0x0003e80000100800 */
[----:B------:R-:W-:Y:S01]  /*65ca0*/  STL [R1+0x5f64], R114 ;  /* 0x005f647201007387 */ /* 0x000fe20000100800 */
[----:B-1----:R-:W-:-:S05]  /*65cb0*/  IMAD.MOV.U32 R16, RZ, RZ, R113 ;  /* 0x000000ffff107224 */ /* 0x002fca00078e0071 */
[----:B------:R1:W-:Y:S02]  /*65cc0*/  STL [R1+0x5f60], R16 ;  /* 0x005f601001007387 */ /* 0x0003e40000100800 */
[----:B-1----:R-:W-:Y:S02]  /*65cd0*/  IMAD.MOV.U32 R16, RZ, RZ, R115 ;  /* 0x000000ffff107224 */ /* 0x002fe400078e0073 */
[----:B------:R-:W-:Y:S04]  /*65ce0*/  STL [R1+0x5f5c], R244 ;  /* 0x005f5cf401007387 */ /* 0x000fe80000100800 */
[----:B------:R1:W-:Y:S04]  /*65cf0*/  STL [R1+0x5f58], R16 ;  /* 0x005f581001007387 */ /* 0x0003e80000100800 */
[----:B------:R-:W-:Y:S01]  /*65d00*/  STL [R1+0x5f54], R246 ;  /* 0x005f54f601007387 */ /* 0x000fe20000100800 */
[----:B-1----:R-:W-:-:S05]  /*65d10*/  MOV R16, R245 ;  /* 0x000000f500107202 */ /* 0x002fca0000000f00 */
[----:B------:R1:W-:Y:S02]  /*65d20*/  STL [R1+0x5f50], R16 ;  /* 0x005f501001007387 */ /* 0x0003e40000100800 */
[----:B-1----:R-:W-:Y:S02]  /*65d30*/  IMAD.MOV.U32 R16, RZ, RZ, R247 ;  /* 0x000000ffff107224 */ /* 0x002fe400078e00f7 */
[----:B--2---:R-:W-:Y:S04]  /*65d40*/  STL [R1+0x5f4c], R248 ;  /* 0x005f4cf801007387 */ /* 0x004fe80000100800 */
[----:B------:R1:W-:Y:S04]  /*65d50*/  STL [R1+0x5f48], R16 ;  /* 0x005f481001007387 */ /* 0x0003e80000100800 */
[----:B------:R-:W2:Y:S04]  /*65d60*/  LDL.LU.64 R108, [R1+0x24e8] ;  /* 0x0024e800016c7983 */ /* 0x000ea80000300a00 */
[----:B------:R-:W2:Y:S01]  /*65d70*/  LDL.LU.64 R110, [R1+0x24e0] ;  /* 0x0024e000016e7983 */ /* 0x000ea20000300a00 */
[----:B-1----:R-:W-:-:S05]  /*65d80*/  IMAD.MOV.U32 R16, RZ, RZ, R249 ;  /* 0x000000ffff107224 */ /* 0x002fca00078e00f9 */
[----:B------:R1:W-:Y:S04]  /*65d90*/  STL [R1+0x5f40], R16 ;  /* 0x005f401001007387 */ /* 0x0003e80000100800 */
[----:B---3--:R-:W-:Y:S04]  /*65da0*/  STL [R1+0x5f44], R250 ;  /* 0x005f44fa01007387 */ /* 0x008fe80000100800 */
[----:B------:R-:W3:Y:S01]  /*65db0*/  LDL.LU.64 R112, [R1+0x24d8] ;  /* 0x0024d80001707983 */ /* 0x000ee20000300a00 */
[----:B-1----:R-:W-:-:S03]  /*65dc0*/  IMAD.MOV.U32 R16, RZ, RZ, R251 ;  /* 0x000000ffff107224 */ /* 0x002fc600078e00fb */
[----:B------:R-:W3:Y:S04]  /*65dd0*/  LDL.LU.64 R114, [R1+0x24d0] ;  /* 0x0024d00001727983 */ /* 0x000ee80000300a00 */
[----:B------:R1:W-:Y:S04]  /*65de0*/  STL [R1+0x5f38], R16 ;  /* 0x005f381001007387 */ /* 0x0003e80000100800 */
[----:B------:R-:W-:Y:S04]  /*65df0*/  STL [R1+0x5f3c], R92 ;  /* 0x005f3c5c01007387 */ /* 0x000fe80000100800 */
[----:B------:R-:W3:Y:S01]  /*65e00*/  LDL.LU.64 R244, [R1+0x1450] ;  /* 0x0014500001f47983 */ /* 0x000ee20000300a00 */
[----:B-1----:R-:W-:-:S03]  /*65e10*/  IMAD.MOV.U32 R16, RZ, RZ, R93 ;  /* 0x000000ffff107224 */ /* 0x002fc600078e005d */
[----:B------:R-:W3:Y:S04]  /*65e20*/  LDL.LU.64 R246, [R1+0x1448] ;  /* 0x0014480001f67983 */ /* 0x000ee80000300a00 */
[----:B------:R1:W-:Y:S04]  /*65e30*/  STL [R1+0x5f30], R16 ;  /* 0x005f301001007387 */ /* 0x0003e80000100800 */
[----:B------:R-:W-:Y:S04]  /*65e40*/  STL [R1+0x5f34], R94 ;  /* 0x005f345e01007387 */ /* 0x000fe80000100800 */
[----:B------:R-:W3:Y:S01]  /*65e50*/  LDL.LU.64 R248, [R1+0x1440] ;  /* 0x0014400001f87983 */ /* 0x000ee20000300a00 */
[----:B-1----:R-:W-:-:S03]  /*65e60*/  IMAD.MOV.U32 R16, RZ, RZ, R95 ;  /* 0x000000ffff107224 */ /* 0x002fc600078e005f */
[----:B------:R-:W-:Y:S04]  /*65e70*/  STL [R1+0x5f2c], R104 ;  /* 0x005f2c6801007387 */ /* 0x000fe80000100800 */
[----:B------:R1:W-:Y:S04]  /*65e80*/  STL [R1+0x5f28], R16 ;  /* 0x005f281001007387 */ /* 0x0003e80000100800 */
[----:B------:R-:W3:Y:S01]  /*65e90*/  LDL.LU.64 R250, [R1+0x1438] ;  /* 0x0014380001fa7983 */ /* 0x000ee20000300a00 */
[----:B-1----:R-:W-:-:S05]  /*65ea0*/  MOV R16, R105 ;  /* 0x0000006900107202 */ /* 0x002fca0000000f00 */
[----:B------:R1:W-:Y:S04]  /*65eb0*/  STL [R1+0x5f20], R16 ;  /* 0x005f201001007387 */ /* 0x0003e80000100800 */
[----:B----4-:R4:W-:Y:S01]  /*65ec0*/  STL [R1+0x5f24], R106 ;  /* 0x005f246a01007387 */ /* 0x0109e20000100800 */
[----:B-1----:R-:W-:-:S03]  /*65ed0*/  IMAD.MOV.U32 R16, RZ, RZ, R107 ;  /* 0x000000ffff107224 */ /* 0x002fc600078e006b */
[----:B------:R-:W-:Y:S04]  /*65ee0*/  STL [R1+0x5f1c], R230 ;  /* 0x005f1ce601007387 */ /* 0x000fe80000100800 */
        /* <DEDUP_REMOVED lines=12> */
[----:B--2---:R-:W-:-:S03]  /*65fb0*/  IMAD.MOV.U32 R16, RZ, RZ, R109 ;  /* 0x000000ffff107224 */ /* 0x004fc600078e006d */
[----:B------:R-:W-:Y:S04]  /*65fc0*/  STL [R1+0x5efc], R108 ;  /* 0x005efc6c01007387 */ /* 0x000fe80000100800 */
[----:B------:R-:W-:Y:S04]  /*65fd0*/  STL [R1+0x5ef4], R110 ;  /* 0x005ef46e01007387 */ /* 0x000fe80000100800 */
[----:B------:R1:W-:Y:S02]  /*65fe0*/  STL [R1+0x5ef0], R16 ;  /* 0x005ef01001007387 */ /* 0x0003e40000100800 */
[----:B-1----:R-:W-:-:S02]  /*65ff0*/  IMAD.MOV.U32 R16, RZ, RZ, R111 ;  /* 0x000000ffff107224 */ /* 0x002fc400078e006f */
[----:B---3--:R-:W-:Y:S04]  /*66000*/  STL [R1+0x5eec], R112 ;  /* 0x005eec7001007387 */ /* 0x008fe80000100800 */
        /* <DEDUP_REMOVED lines=9> */
[----:B------:R1:W-:Y:S04]  /*660a0*/  STL [R1+0x5ed0], R16 ;  /* 0x005ed01001007387 */ /* 0x0003e80000100800 */
[----:B------:R-:W-:Y:S01]  /*660b0*/  STL [R1+0x5ecc], R248 ;  /* 0x005eccf801007387 */ /* 0x000fe20000100800 */
[----:B-1----:R-:W-:-:S05]  /*660c0*/  IMAD.MOV.U32 R16, RZ, RZ, R247 ;  /* 0x000000ffff107224 */ /* 0x002fca00078e00f7 */
[----:B------:R1:W-:Y:S04]  /*660d0*/  STL [R1+0x5ec8], R16 ;  /* 0x005ec81001007387 */ /* 0x0003e80000100800 */
[----:B------:R-:W2:Y:S04]  /*660e0*/  LDL.LU.64 R108, [R1+0x24c8] ;  /* 0x0024c800016c7983 */ /* 0x000ea80000300a00 */
[----:B------:R-:W3:Y:S01]  /*660f0*/  LDL.LU.64 R110, [R1+0x24c0] ;  /* 0x0024c000016e7983 */ /* 0x000ee20000300a00 */
[----:B-1----:R-:W-:-:S05]  /*66100*/  IMAD.MOV.U32 R16, RZ, RZ, R249 ;  /* 0x000000ffff107224 */ /* 0x002fca00078e00f9 */
        /* <DEDUP_REMOVED lines=36> */
[----:B---3--:R-:W-:Y:S04]  /*66350*/  STL [R1+0x5e74], R110 ;  /* 0x005e746e01007387 */ /* 0x008fe80000100800 */
[----:B------:R1:W-:Y:S02]  /*66360*/  STL [R1+0x5e70], R16 ;  /* 0x005e701001007387 */ /* 0x0003e40000100800 */
[----:B-1----:R-:W-:-:S02]  /*66370*/  IMAD.MOV.U32 R16, RZ, RZ, R111 ;  /* 0x000000ffff107224 */ /* 0x002fc400078e006f */
        /* <DEDUP_REMOVED lines=488> */
[----:B----4-:R-:W4:Y:S04]  /*68200*/  LDL.LU.64 R106, [R1+0x7c8] ;  /* 0x0007c800016a7983 */ /* 0x010f280000300a00 */
[----:B------:R-:W-:Y:S04]  /*68210*/  STL [R1+0x5a10], R151 ;  /* 0x005a109701007387 */ /* 0x000fe80000100800 */
[----:B------:R-:W-:Y:S04]  /*68220*/  STL [R1+0x5a14], R148 ;  /* 0x005a149401007387 */ /* 0x000fe80000100800 */
[----:B------:R-:W-:Y:S04]  /*68230*/  STL [R1+0x5a08], R149 ;  /* 0x005a089501007387 */ /* 0x000fe80000100800 */
[----:B------:R-:W4:Y:S04]  /*68240*/  LDL.LU.64 R92, [R1+0x7c0] ;  /* 0x0007c000015c7983 */ /* 0x000f280000300a00 */
[----:B------:R-:W-:Y:S04]  /*68250*/  STL [R1+0x5a0c], R146 ;  /* 0x005a0c9201007387 */ /* 0x000fe80000100800 */
[----:B------:R-:W-:Y:S04]  /*68260*/  STL [R1+0x5a00], R147 ;  /* 0x005a009301007387 */ /* 0x000fe80000100800 */
[----:B------:R-:W4:Y:S04]  /*68270*/  LDL.LU.64 R94, [R1+0x7a8] ;  /* 0x0007a800015e7983 */ /* 0x000f280000300a00 */
[----:B------:R-:W-:Y:S04]  /*68280*/  STL [R1+0x5a04], R144 ;  /* 0x005a049001007387 */ /* 0x000fe80000100800 */
[----:B------:R-:W-:Y:S04]  /*68290*/  STL [R1+0x59f8], R145 ;  /* 0x0059f89101007387 */ /* 0x000fe80000100800 */
[----:B------:R-:W4:Y:S01]  /*682a0*/  LDL.LU.64 R104, [R1+0x7a0] ;  /* 0x0007a00001687983 */ /* 0x000f220000300a00 */
        /* <DEDUP_REMOVED lines=28> */
[----:B----4-:R4:W-:Y:S04]  /*68470*/  STL [R1+0x59bc], R106 ;  /* 0x0059bc6a01007387 */ /* 0x0109e80000100800 */
[----:B------:R-:W3:Y:S01]  /*68480*/  LDL.LU.64 R244, [R1+0x12f0] ;  /* 0x0012f00001f47983 */ /* 0x000ee20000300a00 */
[----:B-1----:R-:W-:-:S03]  /*68490*/  IMAD.MOV.U32 R16, RZ, RZ, R107 ;  /* 0x000000ffff107224 */ /* 0x002fc600078e006b */
[----:B----4-:R-:W4:Y:S04]  /*684a0*/  LDL.LU.64 R106, [R1+0x12e8] ;  /* 0x0012e800016a7983 */ /* 0x010f280000300a00 */
[----:B------:R1:W-:Y:S04]  /*684b0*/  STL [R1+0x59b0], R16 ;  /* 0x0059b01001007387 */ /* 0x0003e80000100800 */
[----:B------:R-:W-:Y:S04]  /*684c0*/  STL [R1+0x59b4], R92 ;  /* 0x0059b45c01007387 */ /* 0x000fe80000100800 */
[----:B------:R-:W4:Y:S01]  /*684d0*/  LDL.LU.64 R246, [R1+0x12e0] ;  /* 0x0012e00001f67983 */ /* 0x000f220000300a00 */
[----:B-1----:R-:W-:-:S05]  /*684e0*/  IMAD.MOV.U32 R16, RZ, RZ, R93 ;  /* 0x000000ffff107224 */ /* 0x002fca00078e005d */
[----:B------:R1:W-:Y:S04]  /*684f0*/  STL [R1+0x59a8], R16 ;  /* 0x0059a81001007387 */ /* 0x0003e80000100800 */
[----:B------:R-:W-:Y:S04]  /*68500*/  STL [R1+0x59ac], R94 ;  /* 0x0059ac5e01007387 */ /* 0x000fe80000100800 */
[----:B------:R-:W4:Y:S01]  /*68510*/  LDL.LU.64 R248, [R1+0x12d8] ;  /* 0x0012d80001f87983 */ /* 0x000f220000300a00 */
[----:B-1----:R-:W-:-:S05]  /*68520*/  MOV R16, R95 ;  /* 0x0000005f00107202 */ /* 0x002fca0000000f00 */
[----:B------:R1:W-:Y:S04]  /*68530*/  STL [R1+0x59a0], R16 ;  /* 0x0059a01001007387 */ /* 0x0003e80000100800 */
[----:B------:R1:W-:Y:S04]  /*68540*/  STL [R1+0x59a4], R104 ;  /* 0x0059a46801007387 */ /* 0x0003e80000100800 */
[----:B------:R-:W4:Y:S01]  /*68550*/  LDL.LU.64 R250, [R1+0x778] ;  /* 0x0007780001fa7983 */ /* 0x000f220000300a00 */
[----:B-1----:R-:W-:-:S05]  /*68560*/  IMAD.MOV.U32 R16, RZ, RZ, R105 ;  /* 0x000000ffff107224 */ /* 0x002fca00078e0069 */
[----:B------:R2:W-:Y:S04]  /*68570*/  STL [R1+0x5998], R16 ;  /* 0x0059981001007387 */ /* 0x0005e80000100800 */
[----:B------:R-:W-:Y:S04]  /*68580*/  STL [R1+0x599c], R142 ;  /* 0x00599c8e01007387 */ /* 0x000fe80000100800 */
[----:B------:R-:W-:Y:S04]  /*68590*/  STL [R1+0x5990], R143 ;  /* 0x0059908f01007387 */ /* 0x000fe80000100800 */
[----:B------:R-:W4:Y:S04]  /*685a0*/  LDL.LU.64 R92, [R1+0x750] ;  /* 0x00075000015c7983 */ /* 0x000f280000300a00 */
[----:B------:R-:W-:Y:S04]  /*685b0*/  STL [R1+0x5994], R140 ;  /* 0x0059948c01007387 */ /* 0x000fe80000100800 */
[----:B------:R-:W-:Y:S04]  /*685c0*/  STL [R1+0x5988], R141 ;  /* 0x0059888d01007387 */ /* 0x000fe80000100800 */
[----:B------:R-:W4:Y:S04]  /*685d0*/  LDL.LU.64 R94, [R1+0x738] ;  /* 0x00073800015e7983 */ /* 0x000f280000300a00 */
[----:B------:R-:W-:Y:S04]  /*685e0*/  STL [R1+0x598c], R138 ;  /* 0x00598c8a01007387 */ /* 0x000fe80000100800 */
[----:B------:R-:W4:Y:S04]  /*685f0*/  LDL.LU.64 R104, [R1+0x730] ;  /* 0x0007300001687983 */ /* 0x000f280000300a00 */
[----:B------:R-:W-:Y:S04]  /*68600*/  STL [R1+0x5980], R139 ;  /* 0x0059808b01007387 */ /* 0x000fe80000100800 */
[----:B------:R-:W-:Y:S04]  /*68610*/  STL [R1+0x5984], R136 ;  /* 0x0059848801007387 */ /* 0x000fe80000100800 */
[----:B------:R-:W-:Y:S01]  /*68620*/  STL [R1+0x5978], R137 ;  /* 0x0059788901007387 */ /* 0x000fe20000100800 */
        /* <DEDUP_REMOVED lines=13> */
[----:B----4-:R-:W-:Y:S01]  /*68700*/  STL [R1+0x5954], R106 ;  /* 0x0059546a01007387 */ /* 0x010fe20000100800 */
[----:B-1----:R-:W-:-:S05]  /*68710*/  MOV R16, R245 ;  /* 0x000000f500107202 */ /* 0x002fca0000000f00 */
[----:B------:R1:W-:Y:S02]  /*68720*/  STL [R1+0x5950], R16 ;  /* 0x0059501001007387 */ /* 0x0003e40000100800 */
[----:B-1----:R-:W-:Y:S02]  /*68730*/  IMAD.MOV.U32 R16, RZ, RZ, R107 ;  /* 0x000000ffff107224 */ /* 0x002fe400078e006b */
[----:B------:R-:W2:Y:S04]  /*68740*/  LDL.LU.64 R106, [R1+0x2368] ;  /* 0x00236800016a7983 */ /* 0x000ea80000300a00 */
[----:B------:R1:W-:Y:S04]  /*68750*/  STL [R1+0x5948], R16 ;  /* 0x0059481001007387 */ /* 0x0003e80000100800 */
[----:B------:R-:W-:Y:S04]  /*68760*/  STL [R1+0x594c], R246 ;  /* 0x00594cf601007387 */ /* 0x000fe80000100800 */
[----:B------:R-:W3:Y:S01]  /*68770*/  LDL.LU.64 R114, [R1+0x2360] ;  /* 0x0023600001727983 */ /* 0x000ee20000300a00 */
[----:B-1----:R-:W-:-:S05]  /*68780*/  IMAD.MOV.U32 R16, RZ, RZ, R247 ;  /* 0x000000ffff107224 */ /* 0x002fca00078e00f7 */
[----:B------:R1:W-:Y:S04]  /*68790*/  STL [R1+0x5940], R16 ;  /* 0x0059401001007387 */ /* 0x0003e80000100800 */
[----:B------:R-:W-:Y:S04]  /*687a0*/  STL [R1+0x5944], R248 ;  /* 0x005944f801007387 */ /* 0x000fe80000100800 */
        /* <DEDUP_REMOVED lines=9> */
[----:B-1----:R-:W-:-:S05]  /*68840*/  IMAD.MOV.U32 R16, RZ, RZ, R93 ;  /* 0x000000ffff107224 */ /* 0x002fca00078e005d */
[----:B------:R1:W-:Y:S04]  /*68850*/  STL [R1+0x5928], R16 ;  /* 0x0059281001007387 */ /* 0x0003e80000100800 */
[----:B------:R-:W-:Y:S01]  /*68860*/  STL [R1+0x592c], R94 ;  /* 0x00592c5e01007387 */ /* 0x000fe20000100800 */
[----:B-1----:R-:W-:-:S03]  /*68870*/  MOV R16, R95 ;  /* 0x0000005f00107202 */ /* 0x002fc60000000f00 */
[----:B------:R-:W-:Y:S04]  /*68880*/  STL [R1+0x5924], R104 ;  /* 0x0059246801007387 */ /* 0x000fe80000100800 */
[----:B------:R1:W-:Y:S04]  /*68890*/  STL [R1+0x5920], R16 ;  /* 0x0059201001007387 */ /* 0x0003e80000100800 */
[----:B------:R-:W4:Y:S01]  /*688a0*/  LDL.LU.64 R90, [R1+0x12c8] ;  /* 0x0012c800015a7983 */ /* 0x000f220000300a00 */
[----:B-1----:R-:W-:-:S03]  /*688b0*/  IMAD.MOV.U32 R16, RZ, RZ, R105 ;  /* 0x000000ffff107224 */ /* 0x002fc600078e0069 */
[----:B------:R-:W-:Y:S04]  /*688c0*/  STL [R1+0x591c], R134 ;  /* 0x00591c8601007387 */ /* 0x000fe80000100800 */
[----:B------:R1:W-:Y:S04]  /*688d0*/  STL [R1+0x5918], R16 ;  /* 0x0059181001007387 */ /* 0x0003e80000100800 */
        /* <DEDUP_REMOVED lines=8> */
[----:B------:R-:W4:Y:S04]  /*68960*/  LDL.LU.64 R94, [R1+0x710] ;  /* 0x00071000015e7983 */ /* 0x000f280000300a00 */
[----:B------:R-:W-:Y:S04]  /*68970*/  STL [R1+0x5904], R128 ;  /* 0x0059048001007387 */ /* 0x000fe80000100800 */
[----:B------:R-:W-:Y:S04]  /*68980*/  STL [R1+0x58f8], R129 ;  /* 0x0058f88101007387 */ /* 0x000fe80000100800 */
[----:B------:R-:W4:Y:S04]  /*68990*/  LDL.LU.64 R104, [R1+0x6f8] ;  /* 0x0006f80001687983 */ /* 0x000f280000300a00 */
[----:B--2---:R2:W-:Y:S01]  /*689a0*/  STL [R1+0x58fc], R106 ;  /* 0x0058fc6a01007387 */ /* 0x0045e20000100800 */
[----:B-1----:R-:W-:-:S03]  /*689b0*/  IMAD.MOV.U32 R16, RZ, RZ, R107 ;  /* 0x000000ffff107224 */ /* 0x002fc600078e006b */
[----:B--2---:R-:W2:Y:S04]  /*689c0*/  LDL.LU.64 R106, [R1+0x6f0] ;  /* 0x0006f000016a7983 */ /* 0x004ea80000300a00 */
[----:B------:R1:W-:Y:S04]  /*689d0*/  STL [R1+0x58f0], R16 ;  /* 0x0058f01001007387 */ /* 0x0003e80000100800 */
[----:B---3--:R-:W-:Y:S01]  /*689e0*/  STL [R1+0x58f4], R114 ;  /* 0x0058f47201007387 */ /* 0x008fe20000100800 */
[----:B-1----:R-:W-:-:S03]  /*689f0*/  IMAD.MOV.U32 R16, RZ, RZ, R115 ;  /* 0x000000ffff107224 */ /* 0x002fc600078e0073 */
[----:B----4-:R-:W-:Y:S04]  /*68a00*/  STL [R1+0x58ec], R244 ;  /* 0x0058ecf401007387 */ /* 0x010fe80000100800 */
[----:B------:R1:W-:Y:S04]  /*68a10*/  STL [R1+0x58e8], R16 ;  /* 0x0058e81001007387 */ /* 0x0003e80000100800 */
[----:B------:R-:W3:Y:S01]  /*68a20*/  LDL.LU.64 R110, [R1+0x2348] ;  /* 0x00234800016e7983 */ /* 0x000ee20000300a00 */
        /* <DEDUP_REMOVED lines=19> */
[----:B------:R1:W-:Y:S04]  /*68b60*/  STL [R1+0x58c0], R16 ;  /* 0x0058c01001007387 */ /* 0x0003e80000100800 */
[----:B------:R1:W-:Y:S02]  /*68b70*/  STL [R1+0x58c4], R92 ;  /* 0x0058c45c01007387 */ /* 0x0003e40000100800 */
[----:B-1----:R-:W-:-:S02]  /*68b80*/  IMAD.MOV.U32 R16, RZ, RZ, R93 ;  /* 0x000000ffff107224 */ /* 0x002fc400078e005d */
[----:B------:R-:W-:Y:S04]  /*68b90*/  STL [R1+0x58bc], R108 ;  /* 0x0058bc6c01007387 */ /* 0x000fe80000100800 */
[----:B------:R1:W-:Y:S04]  /*68ba0*/  STL [R1+0x58b8], R16 ;  /* 0x0058b81001007387 */ /* 0x0003e80000100800 */
        /* <DEDUP_REMOVED lines=8> */
[----:B-1----:R-:W-:-:S02]  /*68c30*/  MOV R16, R105 ;  /* 0x0000006900107202 */ /* 0x002fc40000000f00 */
[----:B------:R-:W4:Y:S04]  /*68c40*/  LDL.LU.64 R104, [R1+0x6b8] ;  /* 0x0006b80001687983 */ /* 0x000f280000300a00 */
[----:B------:R1:W-:Y:S04]  /*68c50*/  STL [R1+0x58a0], R16 ;  /* 0x0058a01001007387 */ /* 0x0003e80000100800 */
[----:B--2---:R2:W-:Y:S01]  /*68c60*/  STL [R1+0x58a4], R106 ;  /* 0x0058a46a01007387 */ /* 0x0045e20000100800 */
[----:B-1----:R-:W-:-:S03]  /*68c70*/  IMAD.MOV.U32 R16, RZ, RZ, R107 ;  /* 0x000000ffff107224 */ /* 0x002fc600078e006b */
[----:B--2---:R-:W2:Y:S04]  /*68c80*/  LDL.LU.64 R106, [R1+0x6b0] ;  /* 0x0006b000016a7983 */ /* 0x004ea80000300a00 */
[----:B------:R3:W-:Y:S04]  /*68c90*/  STL [R1+0x5898], R16 ;  /* 0x0058981001007387 */ /* 0x0007e80000100800 */
[----:B------:R-:W-:Y:S04]  /*68ca0*/  STL [R1+0x589c], R126 ;  /* 0x00589c7e01007387 */ /* 0x000fe80000100800 */
[----:B------:R-:W-:Y:S01]  /*68cb0*/  STL [R1+0x5890], R127 ;  /* 0x0058907f01007387 */ /* 0x000fe20000100800 */
[----:B---3--:R-:W-:-:S03]  /*68cc0*/  IMAD.MOV.U32 R16, RZ, RZ, R111 ;  /* 0x000000ffff107224 */ /* 0x008fc600078e006f */
[----:B------:R-:W-:Y:S04]  /*68cd0*/  STL [R1+0x5894], R110 ;  /* 0x0058946e01007387 */ /* 0x000fe80000100800 */
[----:B----4-:R-:W-:Y:S04]  /*68ce0*/  STL [R1+0x588c], R112 ;  /* 0x00588c7001007387 */ /* 0x010fe80000100800 */
        /* <DEDUP_REMOVED lines=13> */
[----:B------:R-:W3:Y:S04]  /*68dc0*/  LDL.LU.64 R108, [R1+0x2330] ;  /* 0x00233000016c7983 */ /* 0x000ee80000300a00 */
        /* <DEDUP_REMOVED lines=16> */
[----:B------:R-:W-:Y:S04]  /*68ed0*/  STL [R1+0x584c], R104 ;  /* 0x00584c6801007387 */ /* 0x000fe80000100800 */
[----:B------:R1:W-:Y:S04]  /*68ee0*/  STL [R1+0x5848], R16 ;  /* 0x0058481001007387 */ /* 0x0003e80000100800 */
[----:B------:R-:W4:Y:S01]  /*68ef0*/  LDL.LU.64 R250, [R1+0x1278] ;  /* 0x0012780001fa7983 */ /* 0x000f220000300a00 */
[----:B-1----:R-:W-:-:S05]  /*68f00*/  IMAD.MOV.U32 R16, RZ, RZ, R105 ;  /* 0x000000ffff107224 */ /* 0x002fca00078e0069 */
[----:B------:R2:W-:Y:S02]  /*68f10*/  STL [R1+0x5840], R16 ;  /* 0x0058401001007387 */ /* 0x0005e40000100800 */
[----:B--2---:R-:W-:Y:S02]  /*68f20*/  MOV R16, R107 ;  /* 0x0000006b00107202 */ /* 0x004fe40000000f00 */
[----:B------:R1:W-:Y:S04]  /*68f30*/  STL [R1+0x5844], R106 ;  /* 0x0058446a01007387 */ /* 0x0003e80000100800 */
[----:B------:R-:W-:Y:S04]  /*68f40*/  STL [R1+0x583c], R120 ;  /* 0x00583c7801007387 */ /* 0x000fe80000100800 */
[----:B------:R3:W-:Y:S04]  /*68f50*/  STL [R1+0x5838], R16 ;  /* 0x0058381001007387 */ /* 0x0007e80000100800 */
[----:B------:R-:W2:Y:S04]  /*68f60*/  LDL.LU.64 R92, [R1+0x698] ;  /* 0x00069800015c7983 */ /* 0x000ea80000300a00 */
[----:B------:R-:W-:Y:S04]  /*68f70*/  STL [R1+0x5830], R121 ;  /* 0x0058307901007387 */ /* 0x000fe80000100800 */
[----:B------:R-:W-:Y:S04]  /*68f80*/  STL [R1+0x5834], R118 ;  /* 0x0058347601007387 */ /* 0x000fe80000100800 */
[----:B------:R-:W-:Y:S04]  /*68f90*/  STL [R1+0x5828], R119 ;  /* 0x0058287701007387 */ /* 0x000fe80000100800 */
[----:B------:R-:W2:Y:S04]  /*68fa0*/  LDL.LU.64 R94, [R1+0x690] ;  /* 0x00069000015e7983 */ /* 0x000ea80000300a00 */
[----:B------:R-:W-:Y:S04]  /*68fb0*/  STL [R1+0x582c], R116 ;  /* 0x00582c7401007387 */ /* 0x000fe80000100800 */
[----:B------:R-:W-:Y:S04]  /*68fc0*/  STL [R1+0x5820], R117 ;  /* 0x0058207501007387 */ /* 0x000fe80000100800 */
[----:B------:R-:W2:Y:S04]  /*68fd0*/  LDL.LU.64 R104, [R1+0x618] ;  /* 0x0006180001687983 */ /* 0x000ea80000300a00 */
[----:B------:R-:W-:Y:S04]  /*68fe0*/  STL [R1+0x5824], R102 ;  /* 0x0058246601007387 */ /* 0x000fe80000100800 */
[----:B------:R-:W-:Y:S04]  /*68ff0*/  STL [R1+0x5818], R103 ;  /* 0x0058186701007387 */ /* 0x000fe80000100800 */
[----:B-1----:R-:W2:Y:S01]  /*69000*/  LDL.LU.64 R106, [R1+0x610] ;  /* 0x00061000016a7983 */ /* 0x002ea20000300a00 */
[----:B---3--:R-:W-:-:S03]  /*69010*/  IMAD.MOV.U32 R16, RZ, RZ, R109 ;  /* 0x000000ffff107224 */ /* 0x008fc600078e006d */
[----:B------:R-:W-:Y:S04]  /*69020*/  STL [R1+0x581c], R108 ;  /* 0x00581c6c01007387 */ /* 0x000fe80000100800 */
[----:B----4-:R-:W-:Y:S04]  /*69030*/  STL [R1+0x5814], R110 ;  /* 0x0058146e01007387 */ /* 0x010fe80000100800 */
        /* <DEDUP_REMOVED lines=28> */
[----:B------:R-:W2:Y:S04]  /*69200*/  LDL.LU.64 R246, [R1+0x1268] ;  /* 0x0012680001f67983 */ /* 0x000ea80000300a00 */
[----:B------:R1:W-:Y:S04]  /*69210*/  STL [R1+0x57d0], R16 ;  /* 0x0057d01001007387 */ /* 0x0003e80000100800 */
[----:B------:R-:W-:Y:S04]  /*69220*/  STL [R1+0x57d4], R94 ;  /* 0x0057d45e01007387 */ /* 0x000fe80000100800 */
        /* <DEDUP_REMOVED lines=9> */
[----:B-1----:R-:W-:-:S03]  /*692c0*/  MOV R16, R107 ;  /* 0x0000006b00107202 */ /* 0x002fc60000000f00 */
        /* <DEDUP_REMOVED lines=8> */
[----:B------:R-:W2:Y:S04]  /*69350*/  LDL.LU.64 R106, [R1+0x5d0] ;  /* 0x0005d000016a7983 */ /* 0x000ea80000300a00 */
[----:B------:R-:W-:Y:S04]  /*69360*/  STL [R1+0x57a0], R97 ;  /* 0x0057a06101007387 */ /* 0x000fe80000100800 */
[----:B------:R3:W-:Y:S04]  /*69370*/  STL [R1+0x57a4], R14 ;  /* 0x0057a40e01007387 */ /* 0x0007e80000100800 */
[----:B------:R-:W-:Y:S01]  /*69380*/  STL [R1+0x5798], R15 ;  /* 0x0057980f01007387 */ /* 0x000fe20000100800 */
        /* <DEDUP_REMOVED lines=11> */
[----:B--2---:R-:W-:Y:S04]  /*69440*/  STL [R1+0x577c], R244 ;  /* 0x00577cf401007387 */ /* 0x004fe80000100800 */
[----:B------:R1:W-:Y:S04]  /*69450*/  STL [R1+0x5778], R14 ;  /* 0x0057780e01007387 */ /* 0x0003e80000100800 */
[----:B------:R-:W-:Y:S01]  /*69460*/  STL [R1+0x5774], R246 ;  /* 0x005774f601007387 */ /* 0x000fe20000100800 */
[----:B-1----:R-:W-:-:S05]  /*69470*/  IMAD.MOV.U32 R14, RZ, RZ, R245 ;  /* 0x000000ffff0e7224 */ /* 0x002fca00078e00f5 */
[----:B------:R1:W-:Y:S04]  /*69480*/  STL [R1+0x5770], R14 ;  /* 0x0057700e01007387 */ /* 0x0003e80000100800 */
[----:B------:R-:W-:Y:S01]  /*69490*/  STL [R1+0x576c], R248 ;  /* 0x00576cf801007387 */ /* 0x000fe20000100800 */
[----:B-1----:R-:W-:-:S05]  /*694a0*/  MOV R14, R247 ;  /* 0x000000f7000e7202 */ /* 0x002fca0000000f00 */
[----:B------:R1:W-:Y:S04]  /*694b0*/  STL [R1+0x5768], R14 ;  /* 0x0057680e01007387 */ /* 0x0003e80000100800 */
[----:B------:R-:W2:Y:S01]  /*694c0*/  LDL.LU.64 R114, [R1+0x2fb0] ;  /* 0x002fb00001727983 */ /* 0x000ea20000300a00 */
[----:B-1----:R-:W-:-:S05]  /*694d0*/  IMAD.MOV.U32 R14, RZ, RZ, R249 ;  /* 0x000000ffff0e7224 */ /* 0x002fca00078e00f9 */
[----:B------:R1:W-:Y:S04]  /*694e0*/  STL [R1+0x5760], R14 ;  /* 0x0057600e01007387 */ /* 0x0003e80000100800 */
[----:B------:R-:W-:Y:S04]  /*694f0*/  STL [R1+0x5764], R250 ;  /* 0x005764fa01007387 */ /* 0x000fe80000100800 */
[----:B------:R-:W3:Y:S01]  /*69500*/  LDL.LU.64 R248, [R1+0x2fc0] ;  /* 0x002fc00001f87983 */ /* 0x000ee20000300a00 */
[----:B-1----:R-:W-:-:S05]  /*69510*/  IMAD.MOV.U32 R14, RZ, RZ, R251 ;  /* 0x000000ffff0e7224 */ /* 0x002fca00078e00fb */
[----:B------:R1:W-:Y:S04]  /*69520*/  STL [R1+0x5758], R14 ;  /* 0x0057580e01007387 */ /* 0x0003e80000100800 */
[----:B------:R-:W-:Y:S04]  /*69530*/  STL [R1+0x575c], R92 ;  /* 0x00575c5c01007387 */ /* 0x000fe80000100800 */
[----:B------:R-:W4:Y:S01]  /*69540*/  LDL.LU.64 R110, [R1+0x2e90] ;  /* 0x002e9000016e7983 */ /* 0x000f220000300a00 */
        /* <DEDUP_REMOVED lines=10> */
[----:B------:R1:W-:Y:S04]  /*695f0*/  STL [R1+0x5744], R106 ;  /* 0x0057446a01007387 */ /* 0x0003e80000100800 */
[----:B------:R-:W4:Y:S01]  /*69600*/  LDL.LU.64 R250, [R1+0x2e18] ;  /* 0x002e180001fa7983 */ /* 0x000f220000300a00 */
[----:B-1----:R-:W-:-:S05]  /*69610*/  MOV R14, R107 ;  /* 0x0000006b000e7202 */ /* 0x002fca0000000f00 */
        /* <DEDUP_REMOVED lines=13> */
[----:B------:R1:W-:Y:S04]  /*696f0*/  STL [R1+0x571c], R6 ;  /* 0x00571c0601007387 */ /* 0x0003e80000100800 */
[----:B------:R-:W-:Y:S04]  /*69700*/  STL [R1+0x56d0], R7 ;  /* 0x0056d00701007387 */ /* 0x000fe80000100800 */
[----:B------:R-:W4:Y:S04]  /*69710*/  LDL.LU.64 R112, [R1+0xa18] ;  /* 0x000a180001707983 */ /* 0x000f280000300a00 */
[----:B--2---:R2:W-:Y:S01]  /*69720*/  STL [R1+0x56d8], R114 ;  /* 0x0056d87201007387 */ /* 0x0045e20000100800 */
[----:B-1----:R-:W-:-:S03]  /*69730*/  IMAD.MOV.U32 R6, RZ, RZ, R115 ;  /* 0x000000ffff067224 */ /* 0x002fc600078e0073 */
[----:B--2---:R-:W2:Y:S04]  /*69740*/  LDL.LU.64 R114, [R1+0x9f8] ;  /* 0x0009f80001727983 */ /* 0x004ea80000300a00 */
        /* <DEDUP_REMOVED lines=9> */
[----:B------:R1:W-:Y:S02]  /*697e0*/  STL [R1+0x56f0], R244 ;  /* 0x0056f0f401007387 */ /* 0x0003e40000100800 */
[----:B-1----:R-:W-:-:S02]  /*697f0*/  IMAD.MOV.U32 R6, RZ, RZ, R245 ;  /* 0x000000ffff067224 */ /* 0x002fc400078e00f5 */
[----:B------:R-:W4:Y:S04]  /*69800*/  LDL.LU.64 R244, [R1+0x898] ;  /* 0x0008980001f47983 */ /* 0x000f280000300a00 */
[----:B------:R1:W-:Y:S04]  /*69810*/  STL [R1+0x56ec], R6 ;  /* 0x0056ec0601007387 */ /* 0x0003e80000100800 */
[----:B------:R1:W-:Y:S02]  /*69820*/  STL [R1+0x56f8], R246 ;  /* 0x0056f8f601007387 */ /* 0x0003e40000100800 */
[----:B-1----:R-:W-:-:S02]  /*69830*/  IMAD.MOV.U32 R6, RZ, RZ, R247 ;  /* 0x000000ffff067224 */ /* 0x002fc400078e00f7 */
[----:B------:R-:W4:Y:S04]  /*69840*/  LDL.LU.64 R246, [R1+0x858] ;  /* 0x0008580001f67983 */ /* 0x000f280000300a00 */
[----:B------:R1:W-:Y:S04]  /*69850*/  STL [R1+0x56f4], R6 ;  /* 0x0056f40601007387 */ /* 0x0003e80000100800 */
[----:B------:R1:W-:Y:S02]  /*69860*/  STL [R1+0x5700], R250 ;  /* 0x005700fa01007387 */ /* 0x0003e40000100800 */
[----:B-1----:R-:W-:-:S02]  /*69870*/  MOV R6, R251 ;  /* 0x000000fb00067202 */ /* 0x002fc40000000f00 */
[----:B------:R-:W4:Y:S04]  /*69880*/  LDL.LU.64 R250, [R1+0x31f0] ;  /* 0x0031f00001fa7983 */ /* 0x000f280000300a00 */
        /* <DEDUP_REMOVED lines=21> */
[----:B--2---:R2:W-:Y:S01]  /*699e0*/  STL [R1+0x56bc], R114 ;  /* 0x0056bc7201007387 */ /* 0x0045e20000100800 */
[----:B-1----:R-:W-:-:S03]  /*699f0*/  MOV R6, R115 ;  /* 0x0000007300067202 */ /* 0x002fc60000000f00 */
        /* <DEDUP_REMOVED lines=43> */
[----:B-1----:R-:W-:-:S03]  /*69cb0*/  IMAD.MOV.U32 R6, RZ, RZ, R115 ;  /* 0x000000ffff067224 */ /* 0x002fc600078e0073 */
[----:B--2---:R-:W2:Y:S04]  /*69cc0*/  LDL.LU.64 R114, [R1+0x32d8] ;  /* 0x0032d80001727983 */ /* 0x004ea80000300a00 */
        /* <DEDUP_REMOVED lines=93> */
[----:B----4-:R-:W-:Y:S04]  /*6a2a0*/  STL [R1+0x55a4], R110 ;  /* 0x0055a46e01007387 */ /* 0x010fe80000100800 */
[----:B------:R-:W4:Y:S01]  /*6a2b0*/  LDL.LU.64 R108, [R1+0x2e38] ;  /* 0x002e3800016c7983 */ /* 0x000f220000300a00 */
[----:B-1----:R-:W-:-:S05]  /*6a2c0*/  IMAD.MOV.U32 R6, RZ, RZ, R111 ;  /* 0x000000ffff067224 */ /* 0x002fca00078e006f */
[----:B------:R1:W-:Y:S04]  /*6a2d0*/  STL [R1+0x5598], R6 ;  /* 0x0055980601007387 */ /* 0x0003e80000100800 */
[----:B------:R1:W-:Y:S02]  /*6a2e0*/  STL [R1+0x559c], R244 ;  /* 0x00559cf401007387 */ /* 0x0003e40000100800 */
[----:B-1----:R-:W-:Y:S02]  /*6a2f0*/  MOV R6, R245 ;  /* 0x000000f500067202 */ /* 0x002fe40000000f00 */
        /* <DEDUP_REMOVED lines=29> */
[----:B------:R2:W-:Y:S02]  /*6a4d0*/  STL [R1+0x5564], R6 ;  /* 0x0055640601007387 */ /* 0x0005e40000100800 */
[----:B--2---:R-:W-:Y:S02]  /*6a4e0*/  IMAD.MOV.U32 R6, RZ, RZ, R115 ;  /* 0x000000ffff067224 */ /* 0x004fe400078e0073 */
[----:B------:R1:W-:Y:S04]  /*6a4f0*/  STL [R1+0x5570], R114 ;  /* 0x0055707201007387 */ /* 0x0003e80000100800 */
[----:B-1----:R-:W2:Y:S04]  /*6a500*/  LDL.LU.64 R114, [R1+0x30a0] ;  /* 0x0030a00001727983 */ /* 0x002ea80000300a00 */
[----:B------:R1:W-:Y:S04]  /*6a510*/  STL [R1+0x556c], R6 ;  /* 0x00556c0601007387 */ /* 0x0003e80000100800 */
[----:B---3--:R3:W-:Y:S01]  /*6a520*/  STL [R1+0x5578], R248 ;  /* 0x005578f801007387 */ /* 0x0087e20000100800 */
[----:B-1----:R-:W-:-:S03]  /*6a530*/  IMAD.MOV.U32 R6, RZ, RZ, R249 ;  /* 0x000000ffff067224 */ /* 0x002fc600078e00f9 */
[----:B---3--:R-:W3:Y:S04]  /*6a540*/  LDL.LU.64 R248, [R1+0x30a8] ;  /* 0x0030a80001f87983 */ /* 0x008ee80000300a00 */
[----:B------:R1:W-:Y:S04]  /*6a550*/  STL [R1+0x5574], R6 ;  /* 0x0055740601007387 */ /* 0x0003e80000100800 */
[----:B----4-:R-:W-:Y:S04]  /*6a560*/  STL [R1+0x5580], R108 ;  /* 0x0055806c01007387 */ /* 0x010fe80000100800 */
        /* <DEDUP_REMOVED lines=41> */
[----:B----4-:R-:W-:Y:S04]  /*6a800*/  STL [R1+0x54d8], R110 ;  /* 0x0054d86e01007387 */ /* 0x010fe80000100800 */
[----:B------:R1:W-:Y:S04]  /*6a810*/  STL [R1+0x54cc], R6 ;  /* 0x0054cc0601007387 */ /* 0x0003e80000100800 */
[----:B---3--:R-:W3:Y:S04]  /*6a820*/  LDL.LU.64 R248, [R1+0x758] ;  /* 0x0007580001f87983 */ /* 0x008ee80000300a00 */
[----:B------:R-:W4:Y:S01]  /*6a830*/  LDL.LU.64 R108, [R1+0x678] ;  /* 0x00067800016c7983 */ /* 0x000f220000300a00 */
[----:B-1----:R-:W-:-:S05]  /*6a840*/  IMAD.MOV.U32 R6, RZ, RZ, R111 ;  /* 0x000000ffff067224 */ /* 0x002fca00078e006f */
[----:B------:R1:W-:Y:S04]  /*6a850*/  STL [R1+0x54d4], R6 ;  /* 0x0054d40601007387 */ /* 0x0003e80000100800 */
[----:B------:R1:W-:Y:S02]  /*6a860*/  STL [R1+0x54e0], R244 ;  /* 0x0054e0f401007387 */ /* 0x0003e40000100800 */
[----:B-1----:R-:W-:Y:S02]  /*6a870*/  IMAD.MOV.U32 R6, RZ, RZ, R245 ;  /* 0x000000ffff067224 */ /* 0x002fe400078e00f5 */
        /* <DEDUP_REMOVED lines=26> */
[----:B------:R2:W-:Y:S04]  /*6aa20*/  STL [R1+0x5514], R112 ;  /* 0x0055147001007387 */ /* 0x0005e80000100800 */
[----:B------:R-:W4:Y:S01]  /*6aa30*/  LDL.LU.64 R110, [R1+0x2f68] ;  /* 0x002f6800016e7983 */ /* 0x000f220000300a00 */
[----:B-1----:R-:W-:-:S05]  /*6aa40*/  IMAD.MOV.U32 R6, RZ, RZ, R113 ;  /* 0x000000ffff067224 */ /* 0x002fca00078e0071 */
[----:B------:R1:W-:Y:S04]  /*6aa50*/  STL [R1+0x54a8], R6 ;  /* 0x0054a80601007387 */ /* 0x0003e80000100800 */
[----:B--2---:R2:W-:Y:S04]  /*6aa60*/  STL [R1+0x54ac], R114 ;  /* 0x0054ac7201007387 */ /* 0x0045e80000100800 */
[----:B------:R-:W4:Y:S01]  /*6aa70*/  LDL.LU.64 R112, [R1+0x2ea0] ;  /* 0x002ea00001707983 */ /* 0x000f220000300a00 */
[----:B-1----:R-:W-:-:S03]  /*6aa80*/  MOV R6, R115 ;  /* 0x0000007300067202 */ /* 0x002fc60000000f00 */
[----:B--2---:R-:W2:Y:S04]  /*6aa90*/  LDL.LU.64 R114, [R1+0x2ea8] ;  /* 0x002ea80001727983 */ /* 0x004ea80000300a00 */
[----:B------:R3:W-:Y:S02]  /*6aaa0*/  STL [R1+0x54a0], R6 ;  /* 0x0054a00601007387 */ /* 0x0007e40000100800 */
[----:B---3--:R-:W-:Y:S02]  /*6aab0*/  IMAD.MOV.U32 R6, RZ, RZ, R249 ;  /* 0x000000ffff067224 */ /* 0x008fe400078e00f9 */
[----:B------:R1:W-:Y:S04]  /*6aac0*/  STL [R1+0x54a4], R248 ;  /* 0x0054a4f801007387 */ /* 0x0003e80000100800 */
[----:B----4-:R-:W-:Y:S04]  /*6aad0*/  STL [R1+0x549c], R108 ;  /* 0x00549c6c01007387 */ /* 0x010fe80000100800 */
[----:B------:R3:W-:Y:S04]  /*6aae0*/  STL [R1+0x5498], R6 ;  /* 0x0054980601007387 */ /* 0x0007e80000100800 */
[----:B-1----:R-:W4:Y:S01]  /*6aaf0*/  LDL.LU.64 R248, [R1+0x2e40] ;  /* 0x002e400001f87983 */ /* 0x002f220000300a00 */
[----:B---3--:R-:W-:-:S03]  /*6ab00*/  IMAD.MOV.U32 R6, RZ, RZ, R109 ;  /* 0x000000ffff067224 */ /* 0x008fc600078e006d */
[----:B------:R-:W-:Y:S04]  /*6ab10*/  STL [R1+0x5428], R244 ;  /* 0x005428f401007387 */ /* 0x000fe80000100800 */
[----:B------:R1:W-:Y:S02]  /*6ab20*/  STL [R1+0x5420], R6 ;  /* 0x0054200601007387 */ /* 0x0003e40000100800 */
[----:B-1----:R-:W-:Y:S02]  /*6ab30*/  IMAD.MOV.U32 R6, RZ, RZ, R245 ;  /* 0x000000ffff067224 */ /* 0x002fe400078e00f5 */
[----:B------:R-:W3:Y:S04]  /*6ab40*/  LDL.LU.64 R244, [R1+0x2e48] ;  /* 0x002e480001f47983 */ /* 0x000ee80000300a00 */
[----:B------:R1:W-:Y:S04]  /*6ab50*/  STL [R1+0x5424], R6 ;  /* 0x0054240601007387 */ /* 0x0003e80000100800 */
[----:B------:R1:W-:Y:S02]  /*6ab60*/  STL [R1+0x5430], R246 ;  /* 0x005430f601007387 */ /* 0x0003e40000100800 */
[----:B-1----:R-:W-:-:S02]  /*6ab70*/  IMAD.MOV.U32 R6, RZ, RZ, R247 ;  /* 0x000000ffff067224 */ /* 0x002fc400078e00f7 */
[----:B------:R-:W3:Y:S04]  /*6ab80*/  LDL.LU.64 R246, [R1+0xb48] ;  /* 0x000b480001f67983 */ /* 0x000ee80000300a00 */
[----:B------:R1:W-:Y:S04]  /*6ab90*/  STL [R1+0x542c], R6 ;  /* 0x00542c0601007387 */ /* 0x0003e80000100800 */
[----:B------:R1:W-:Y:S02]  /*6aba0*/  STL [R1+0x5438], R250 ;  /* 0x005438fa01007387 */ /* 0x0003e40000100800 */
[----:B-1----:R-:W-:-:S02]  /*6abb0*/  IMAD.MOV.U32 R6, RZ, RZ, R251 ;  /* 0x000000ffff067224 */ /* 0x002fc400078e00fb */
[----:B------:R-:W3:Y:S04]  /*6abc0*/  LDL.LU.64 R250, [R1+0xb58] ;  /* 0x000b580001fa7983 */ /* 0x000ee80000300a00 */
[----:B------:R1:W-:Y:S04]  /*6abd0*/  STL [R1+0x5434], R6 ;  /* 0x0054340601007387 */ /* 0x0003e80000100800 */
[----:B------:R1:W-:Y:S02]  /*6abe0*/  STL [R1+0x5440], R92 ;  /* 0x0054405c01007387 */ /* 0x0003e40000100800 */
[----:B-1----:R-:W-:-:S02]  /*6abf0*/  MOV R6, R93 ;  /* 0x0000005d00067202 */ /* 0x002fc40000000f00 */
        /* <DEDUP_REMOVED lines=14> */
[----:B------:R-:W-:Y:S01]  /*6ace0*/  STL [R1+0x5460], R110 ;  /* 0x0054606e01007387 */ /* 0x000fe20000100800 */
[----:B-1----:R-:W-:-:S03]  /*6acf0*/  IMAD.MOV.U32 R6, RZ, RZ, R111 ;  /* 0x000000ffff067224 */ /* 0x002fc600078e006f */
[----:B------:R-:W-:Y:S04]  /*6ad00*/  STL [R1+0x5468], R112 ;  /* 0x0054687001007387 */ /* 0x000fe80000100800 */
[----:B------:R1:W-:Y:S04]  /*6ad10*/  STL [R1+0x545c], R6 ;  /* 0x00545c0601007387 */ /* 0x0003e80000100800 */
[----:B--2---:R-:W-:Y:S01]  /*6ad20*/  STL [R1+0x5470], R114 ;  /* 0x0054707201007387 */ /* 0x004fe20000100800 */
[----:B-1----:R-:W-:-:S05]  /*6ad30*/  IMAD.MOV.U32 R6, RZ, RZ, R113 ;  /* 0x000000ffff067224 */ /* 0x002fca00078e0071 */
[----:B------:R1:W-:Y:S04]  /*6ad40*/  STL [R1+0x5464], R6 ;  /* 0x0054640601007387 */ /* 0x0003e80000100800 */
[----:B------:R-:W2:Y:S04]  /*6ad50*/  LDL.LU.64 R108, [R1+0x3270] ;  /* 0x00327000016c7983 */ /* 0x000ea80000300a00 */
[----:B------:R-:W2:Y:S01]  /*6ad60*/  LDL.LU.64 R110, [R1+0x3288] ;  /* 0x00328800016e7983 */ /* 0x000ea20000300a00 */
[----:B-1----:R-:W-:-:S05]  /*6ad70*/  MOV R6, R115 ;  /* 0x0000007300067202 */ /* 0x002fca0000000f00 */
[----:B------:R1:W-:Y:S04]  /*6ad80*/  STL [R1+0x546c], R6 ;  /* 0x00546c0601007387 */ /* 0x0003e80000100800 */
[----:B----4-:R4:W-:Y:S04]  /*6ad90*/  STL [R1+0x5478], R248 ;  /* 0x005478f801007387 */ /* 0x0109e80000100800 */
[----:B------:R-:W2:Y:S01]  /*6ada0*/  LDL.LU.64 R112, [R1+0x30b0] ;  /* 0x0030b00001707983 */ /* 0x000ea20000300a00 */
[----:B-1----:R-:W-:-:S03]  /*6adb0*/  IMAD.MOV.U32 R6, RZ, RZ, R249 ;  /* 0x000000ffff067224 */ /* 0x002fc600078e00f9 */
[----:B----4-:R-:W4:Y:S04]  /*6adc0*/  LDL.LU.64 R248, [R1+0x30b8] ;  /* 0x0030b80001f87983 */ /* 0x010f280000300a00 */
[----:B------:R1:W-:Y:S04]  /*6add0*/  STL [R1+0x5474], R6 ;  /* 0x0054740601007387 */ /* 0x0003e80000100800 */
[----:B---3--:R3:W-:Y:S01]  /*6ade0*/  STL [R1+0x5480], R244 ;  /* 0x005480f401007387 */ /* 0x0087e20000100800 */
[----:B-1----:R-:W-:-:S03]  /*6adf0*/  IMAD.MOV.U32 R6, RZ, RZ, R245 ;  /* 0x000000ffff067224 */ /* 0x002fc600078e00f5 */
[----:B------:R-:W4:Y:S04]  /*6ae00*/  LDL.LU.64 R114, [R1+0x2fe0] ;  /* 0x002fe00001727983 */ /* 0x000f280000300a00 */
[----:B------:R1:W-:Y:S04]  /*6ae10*/  STL [R1+0x547c], R6 ;  /* 0x00547c0601007387 */ /* 0x0003e80000100800 */
[----:B------:R-:W-:Y:S04]  /*6ae20*/  STL [R1+0x5488], R246 ;  /* 0x005488f601007387 */ /* 0x000fe80000100800 */
[----:B---3--:R-:W3:Y:S01]  /*6ae30*/  LDL.LU.64 R244, [R1+0x2fe8] ;  /* 0x002fe80001f47983 */ /* 0x008ee20000300a00 */
[----:B-1----:R-:W-:-:S05]  /*6ae40*/  IMAD.MOV.U32 R6, RZ, RZ, R247 ;  /* 0x000000ffff067224 */ /* 0x002fca00078e00f7 */
[----:B------:R1:W-:Y:S04]  /*6ae50*/  STL [R1+0x5484], R6 ;  /* 0x0054840601007387 */ /* 0x0003e80000100800 */
        /* <DEDUP_REMOVED lines=16> */
[----:B------:R1:W-:Y:S04]  /*6af60*/  STL [R1+0x5410], R106 ;  /* 0x0054106a01007387 */ /* 0x0003e80000100800 */
[----:B------:R-:W3:Y:S01]  /*6af70*/  LDL.LU.64 R246, [R1+0xc98] ;  /* 0x000c980001f67983 */ /* 0x000ee20000300a00 */
[----:B-1----:R-:W-:-:S05]  /*6af80*/  IMAD.MOV.U32 R6, RZ, RZ, R107 ;  /* 0x000000ffff067224 */ /* 0x002fca00078e006b */
[----:B------:R2:W-:Y:S04]  /*6af90*/  STL [R1+0x540c], R6 ;  /* 0x00540c0601007387 */ /* 0x0005e80000100800 */
[----:B------:R-:W-:Y:S04]  /*6afa0*/  STL [R1+0x5414], R122 ;  /* 0x0054147a01007387 */ /* 0x000fe80000100800 */
[----:B------:R-:W-:Y:S04]  /*6afb0*/  STL [R1+0x5398], R123 ;  /* 0x0053987b01007387 */ /* 0x000fe80000100800 */
[----:B------:R-:W3:Y:S01]  /*6afc0*/  LDL.LU.64 R106, [R1+0xcb0] ;  /* 0x000cb000016a7983 */ /* 0x000ee20000300a00 */
[----:B--2---:R-:W-:-:S03]  /*6afd0*/  IMAD.MOV.U32 R6, RZ, RZ, R109 ;  /* 0x000000ffff067224 */ /* 0x004fc600078e006d */
[----:B------:R-:W-:Y:S04]  /*6afe0*/  STL [R1+0x53a0], R108 ;  /* 0x0053a06c01007387 */ /* 0x000fe80000100800 */
[----:B------:R-:W-:Y:S04]  /*6aff0*/  STL [R1+0x53a8], R110 ;  /* 0x0053a86e01007387 */ /* 0x000fe80000100800 */
[----:B------:R1:W-:Y:S02]  /*6b000*/  STL [R1+0x539c], R6 ;  /* 0x00539c0601007387 */ /* 0x0003e40000100800 */
[----:B-1----:R-:W-:-:S02]  /*6b010*/  IMAD.MOV.U32 R6, RZ, RZ, R111 ;  /* 0x000000ffff067224 */ /* 0x002fc400078e006f */
[----:B------:R-:W-:Y:S04]  /*6b020*/  STL [R1+0x53b0], R112 ;  /* 0x0053b07001007387 */ /* 0x000fe80000100800 */
[----:B------:R1:W-:Y:S04]  /*6b030*/  STL [R1+0x53a4], R6 ;  /* 0x0053a40601007387 */ /* 0x0003e80000100800 */
[----:B----4-:R-:W-:Y:S01]  /*6b040*/  STL [R1+0x53b8], R248 ;  /* 0x0053b8f801007387 */ /* 0x010fe20000100800 */
[----:B-1----:R-:W-:-:S05]  /*6b050*/  IMAD.MOV.U32 R6, RZ, RZ, R113 ;  /* 0x000000ffff067224 */ /* 0x002fca00078e0071 */
[----:B------:R1:W-:Y:S02]  /*6b060*/  STL [R1+0x53ac], R6 ;  /* 0x0053ac0601007387 */ /* 0x0003e40000100800 */
[----:B-1----:R-:W-:Y:S02]  /*6b070*/  MOV R6, R249 ;  /* 0x000000f900067202 */ /* 0x002fe40000000f00 */
[----:B------:R-:W2:Y:S04]  /*6b080*/  LDL.LU.64 R248, [R1+0x35c8] ;  /* 0x0035c80001f87983 */ /* 0x000ea80000300a00 */
[----:B------:R1:W-:Y:S04]  /*6b090*/  STL [R1+0x53b4], R6 ;  /* 0x0053b40601007387 */ /* 0x0003e80000100800 */
[----:B------:R-:W-:Y:S04]  /*6b0a0*/  STL [R1+0x53c0], R114 ;  /* 0x0053c07201007387 */ /* 0x000fe80000100800 */
[----:B------:R-:W4:Y:S01]  /*6b0b0*/  LDL.LU.64 R110, [R1+0x35d0] ;  /* 0x0035d000016e7983 */ /* 0x000f220000300a00 */
[----:B-1----:R-:W-:-:S05]  /*6b0c0*/  IMAD.MOV.U32 R6, RZ, RZ, R115 ;  /* 0x000000ffff067224 */ /* 0x002fca00078e0073 */
[----:B------:R1:W-:Y:S04]  /*6b0d0*/  STL [R1+0x53bc], R6 ;  /* 0x0053bc0601007387 */ /* 0x0003e80000100800 */
[----:B---3--:R-:W-:Y:S04]  /*6b0e0*/  STL [R1+0x53c8], R244 ;  /* 0x0053c8f401007387 */ /* 0x008fe80000100800 */
[----:B------:R-:W3:Y:S01]  /*6b0f0*/  LDL.LU.64 R112, [R1+0x33a8] ;  /* 0x0033a80001707983 */ /* 0x000ee20000300a00 */
        /* <DEDUP_REMOVED lines=18> */
[----:B------:R-:W-:Y:S04]  /*6b220*/  STL [R1+0x53f0], R246 ;  /* 0x0053f0f601007387 */ /* 0x000fe80000100800 */
[----:B------:R-:W3:Y:S01]  /*6b230*/  LDL.LU.64 R114, [R1+0x3058] ;  /* 0x0030580001727983 */ /* 0x000ee20000300a00 */
[----:B-1----:R-:W-:-:S05]  /*6b240*/  IMAD.MOV.U32 R6, RZ, RZ, R247 ;  /* 0x000000ffff067224 */ /* 0x002fca00078e00f7 */
[----:B------:R1:W-:Y:S04]  /*6b250*/  STL [R1+0x53ec], R6 ;  /* 0x0053ec0601007387 */ /* 0x0003e80000100800 */
[----:B------:R1:W-:Y:S02]  /*6b260*/  STL [R1+0x53f8], R106 ;  /* 0x0053f86a01007387 */ /* 0x0003e40000100800 */
[----:B-1----:R-:W-:Y:S02]  /*6b270*/  IMAD.MOV.U32 R6, RZ, RZ, R107 ;  /* 0x000000ffff067224 */ /* 0x002fe400078e006b */
[----:B------:R-:W3:Y:S04]  /*6b280*/  LDL.LU.64 R106, [R1+0x2f70] ;  /* 0x002f7000016a7983 */ /* 0x000ee80000300a00 */
[----:B------:R-:W-:Y:S04]  /*6b290*/  STL [R1+0x53f4], R6 ;  /* 0x0053f40601007387 */ /* 0x000fe80000100800 */
[----:B------:R-:W-:Y:S04]  /*6b2a0*/  STL [R1+0x53fc], R4 ;  /* 0x0053fc0401007387 */ /* 0x000fe80000100800 */
[----:B------:R-:W-:Y:S04]  /*6b2b0*/  STL [R1+0x5390], R5 ;  /* 0x0053900501007387 */ /* 0x000fe80000100800 */
[----:B------:R-:W3:Y:S04]  /*6b2c0*/  LDL.LU.64 R244, [R1+0x2f78] ;  /* 0x002f780001f47983 */ /* 0x000ee80000300a00 */
[----:B------:R1:W-:Y:S04]  /*6b2d0*/  STL [R1+0x5394], R2 ;  /* 0x0053940201007387 */ /* 0x0003e80000100800 */
[----:B------:R-:W-:Y:S04]  /*6b2e0*/  STL [R1+0x4ae4], R3 ;  /* 0x004ae40301007387 */ /* 0x000fe80000100800 */
[----:B------:R-:W3:Y:S04]  /*6b2f0*/  LDL.LU.64 R246, [R1+0x2eb0] ;  /* 0x002eb00001f67983 */ /* 0x000ee80000300a00 */
[----:B--2---:R2:W-:Y:S01]  /*6b300*/  STL [R1+0x4aec], R248 ;  /* 0x004aecf801007387 */ /* 0x0045e20000100800 */
[----:B-1----:R-:W-:-:S03]  /*6b310*/  IMAD.MOV.U32 R2, RZ, RZ, R249 ;  /* 0x000000ffff027224 */ /* 0x002fc600078e00f9 */
[----:B--2---:R-:W2:Y:S04]  /*6b320*/  LDL.LU.64 R248, [R1+0x2ec0] ;  /* 0x002ec00001f87983 */ /* 0x004ea80000300a00 */
[----:B------:R1:W-:Y:S04]  /*6b330*/  STL [R1+0x4ae8], R2 ;  /* 0x004ae80201007387 */ /* 0x0003e80000100800 */
[----:B----4-:R4:W-:Y:S01]  /*6b340*/  STL [R1+0x4af4], R110 ;  /* 0x004af46e01007387 */ /* 0x0109e20000100800 */
[----:B-1----:R-:W-:-:S03]  /*6b350*/  IMAD.MOV.U32 R2, RZ, RZ, R111 ;  /* 0x000000ffff027224 */ /* 0x002fc600078e006f */
[----:B----4-:R-:W4:Y:S04]  /*6b360*/  LDL.LU.64 R110, [R1+0xcf8] ;  /* 0x000cf800016e7983 */ /* 0x010f280000300a00 */
[----:B------:R1:W-:Y:S04]  /*6b370*/  STL [R1+0x4af0], R2 ;  /* 0x004af00201007387 */ /* 0x0003e80000100800 */
[----:B---3--:R3:W-:Y:S01]  /*6b380*/  STL [R1+0x4afc], R112 ;  /* 0x004afc7001007387 */ /* 0x0087e20000100800 */
[----:B-1----:R-:W-:-:S03]  /*6b390*/  IMAD.MOV.U32 R2, RZ, RZ, R113 ;  /* 0x000000ffff027224 */ /* 0x002fc600078e0071 */
[----:B---3--:R-:W3:Y:S04]  /*6b3a0*/  LDL.LU.64 R112, [R1+0xd10] ;  /* 0x000d100001707983 */ /* 0x008ee80000300a00 */
        /* <DEDUP_REMOVED lines=121> */
[----:B--2---:R2:W-:Y:S01]  /*6bb40*/  STL [R1+0x4bf4], R248 ;  /* 0x004bf4f801007387 */ /* 0x0045e20000100800 */
[----:B-1----:R-:W-:-:S03]  /*6bb50*/  MOV R2, R249 ;  /* 0x000000f900027202 */ /* 0x002fc60000000f00 */
        /* <DEDUP_REMOVED lines=47> */
[----:B-1----:R-:W-:-:S03]  /*6be50*/  MOV R2, R111 ;  /* 0x0000006f00027202 */ /* 0x002fc60000000f00 */
        /* <DEDUP_REMOVED lines=47> */
[----:B-1----:R-:W-:-:S03]  /*6c150*/  MOV R2, R113 ;  /* 0x0000007100027202 */ /* 0x002fc60000000f00 */
        /* <DEDUP_REMOVED lines=634> */
[----:B------:R-:W-:Y:S04]  /*6e900*/  STL [R1+0x51ac], R114 ;  /* 0x0051ac7201007387 */ /* 0x000fe80000100800 */
[----:B------:R-:W3:Y:S01]  /*6e910*/  LDL.LU.64 R112, [R1+0x3b10] ;  /* 0x003b100001707983 */ /* 0x000ee20000300a00 */
[----:B-1----:R-:W-:-:S05]  /*6e920*/  IMAD.MOV.U32 R2, RZ, RZ, R115 ;  /* 0x000000ffff027224 */ /* 0x002fca00078e0073 */
[----:B------:R1:W-:Y:S02]  /*6e930*/  STL [R1+0x51a8], R2 ;  /* 0x0051a80201007387 */ /* 0x0003e40000100800 */
[----:B-1----:R-:W-:Y:S02]  /*6e940*/  IMAD.MOV.U32 R2, RZ, RZ, R107 ;  /* 0x000000ffff027224 */ /* 0x002fe400078e006b */
[----:B------:R1:W-:Y:S04]  /*6e950*/  STL [R1+0x51b4], R106 ;  /* 0x0051b46a01007387 */ /* 0x0003e80000100800 */
[----:B-1----:R-:W3:Y:S04]  /*6e960*/  LDL.LU.64 R106, [R1+0x3b18] ;  /* 0x003b1800016a7983 */ /* 0x002ee80000300a00 */
[----:B------:R1:W-:Y:S04]  /*6e970*/  STL [R1+0x51b0], R2 ;  /* 0x0051b00201007387 */ /* 0x0003e80000100800 */
[----:B------:R1:W-:Y:S04]  /*6e980*/  STL [R1+0x51bc], R244 ;  /* 0x0051bcf401007387 */ /* 0x0003e80000100800 */
[----:B------:R-:W3:Y:S01]  /*6e990*/  LDL.LU.64 R114, [R1+0x3850] ;  /* 0x0038500001727983 */ /* 0x000ee20000300a00 */
[----:B-1----:R-:W-:-:S03]  /*6e9a0*/  IMAD.MOV.U32 R2, RZ, RZ, R245 ;  /* 0x000000ffff027224 */ /* 0x002fc600078e00f5 */
[----:B------:R-:W-:Y:S04]  /*6e9b0*/  STL [R1+0x51c4], R246 ;  /* 0x0051c4f601007387 */ /* 0x000fe80000100800 */
[----:B------:R1:W-:Y:S04]  /*6e9c0*/  STL [R1+0x51b8], R2 ;  /* 0x0051b80201007387 */ /* 0x0003e80000100800 */
[----:B------:R-:W3:Y:S01]  /*6e9d0*/  LDL.LU.64 R244, [R1+0x3860] ;  /* 0x0038600001f47983 */ /* 0x000ee20000300a00 */
[----:B-1----:R-:W-:-:S03]  /*6e9e0*/  MOV R2, R247 ;  /* 0x000000f700027202 */ /* 0x002fc60000000f00 */
[----:B--2---:R-:W-:Y:S04]  /*6e9f0*/  STL [R1+0x51cc], R248 ;  /* 0x0051ccf801007387 */ /* 0x004fe80000100800 */
[----:B------:R1:W-:Y:S04]  /*6ea00*/  STL [R1+0x51c0], R2 ;  /* 0x0051c00201007387 */ /* 0x0003e80000100800 */
[----:B------:R-:W2:Y:S01]  /*6ea10*/  LDL.LU.64 R246, [R1+0x3618] ;  /* 0x0036180001f67983 */ /* 0x000ea20000300a00 */
[----:B-1----:R-:W-:-:S03]  /*6ea20*/  IMAD.MOV.U32 R2, RZ, RZ, R249 ;  /* 0x000000ffff027224 */ /* 0x002fc600078e00f9 */
[----:B----4-:R-:W-:Y:S04]  /*6ea30*/  STL [R1+0x51d4], R110 ;  /* 0x0051d46e01007387 */ /* 0x010fe80000100800 */
[----:B------:R1:W-:Y:S04]  /*6ea40*/  STL [R1+0x51c8], R2 ;  /* 0x0051c80201007387 */ /* 0x0003e80000100800 */
[----:B------:R-:W4:Y:S01]  /*6ea50*/  LDL.LU.64 R248, [R1+0x3620] ;  /* 0x0036200001f87983 */ /* 0x000f220000300a00 */
[----:B-1----:R-:W-:-:S03]  /*6ea60*/  IMAD.MOV.U32 R2, RZ, RZ, R111 ;  /* 0x000000ffff027224 */ /* 0x002fc600078e006f */
[----:B---3--:R-:W-:Y:S04]  /*6ea70*/  STL [R1+0x51dc], R108 ;  /* 0x0051dc6c01007387 */ /* 0x008fe80000100800 */
[----:B------:R1:W-:Y:S04]  /*6ea80*/  STL [R1+0x51d0], R2 ;  /* 0x0051d00201007387 */ /* 0x0003e80000100800 */
[----:B------:R-:W3:Y:S01]  /*6ea90*/  LDL.LU.64 R110, [R1+0x3518] ;  /* 0x00351800016e7983 */ /* 0x000ee20000300a00 */
[----:B-1----:R-:W-:-:S03]  /*6eaa0*/  IMAD.MOV.U32 R2, RZ, RZ, R109 ;  /* 0x000000ffff027224 */ /* 0x002fc600078e006d */
        /* <DEDUP_REMOVED lines=23> */
[----:B------:R-:W-:Y:S04]  /*6ec20*/  STL [R1+0x5214], R114 ;  /* 0x0052147201007387 */ /* 0x000fe80000100800 */
[----:B------:R1:W-:Y:S04]  /*6ec30*/  STL [R1+0x5208], R2 ;  /* 0x0052080201007387 */ /* 0x0003e80000100800 */
[----:B------:R-:W3:Y:S01]  /*6ec40*/  LDL.LU.64 R106, [R1+0x3408] ;  /* 0x00340800016a7983 */ /* 0x000ee20000300a00 */
[----:B-1----:R-:W-:-:S03]  /*6ec50*/  IMAD.MOV.U32 R2, RZ, RZ, R115 ;  /* 0x000000ffff027224 */ /* 0x002fc600078e0073 */
[----:B------:R-:W-:Y:S04]  /*6ec60*/  STL [R1+0x521c], R244 ;  /* 0x00521cf401007387 */ /* 0x000fe80000100800 */
[----:B------:R1:W-:Y:S04]  /*6ec70*/  STL [R1+0x5210], R2 ;  /* 0x0052100201007387 */ /* 0x0003e80000100800 */
[----:B------:R-:W3:Y:S01]  /*6ec80*/  LDL.LU.64 R114, [R1+0x3328] ;  /* 0x0033280001727983 */ /* 0x000ee20000300a00 */
[----:B-1----:R-:W-:-:S03]  /*6ec90*/  IMAD.MOV.U32 R2, RZ, RZ, R245 ;  /* 0x000000ffff027224 */ /* 0x002fc600078e00f5 */
[----:B--2---:R-:W-:Y:S04]  /*6eca0*/  STL [R1+0x5224], R246 ;  /* 0x005224f601007387 */ /* 0x004fe80000100800 */
[----:B------:R1:W-:Y:S04]  /*6ecb0*/  STL [R1+0x5218], R2 ;  /* 0x0052180201007387 */ /* 0x0003e80000100800 */
[----:B------:R-:W2:Y:S01]  /*6ecc0*/  LDL.LU.64 R244, [R1+0x3330] ;  /* 0x0033300001f47983 */ /* 0x000ea20000300a00 */
[----:B-1----:R-:W-:-:S03]  /*6ecd0*/  MOV R2, R247 ;  /* 0x000000f700027202 */ /* 0x002fc60000000f00 */
[----:B----4-:R-:W-:Y:S04]  /*6ece0*/  STL [R1+0x522c], R248 ;  /* 0x00522cf801007387 */ /* 0x010fe80000100800 */
[----:B------:R1:W-:Y:S04]  /*6ecf0*/  STL [R1+0x5220], R2 ;  /* 0x0052200201007387 */ /* 0x0003e80000100800 */
[----:B------:R-:W4:Y:S01]  /*6ed00*/  LDL.LU.64 R246, [R1+0x3d80] ;  /* 0x003d800001f67983 */ /* 0x000f220000300a00 */
[----:B-1----:R-:W-:-:S03]  /*6ed10*/  IMAD.MOV.U32 R2, RZ, RZ, R249 ;  /* 0x000000ffff027224 */ /* 0x002fc600078e00f9 */
[----:B---3--:R-:W-:Y:S04]  /*6ed20*/  STL [R1+0x5234], R110 ;  /* 0x0052346e01007387 */ /* 0x008fe80000100800 */
[----:B------:R1:W-:Y:S04]  /*6ed30*/  STL [R1+0x5228], R2 ;  /* 0x0052280201007387 */ /* 0x0003e80000100800 */
[----:B------:R-:W3:Y:S04]  /*6ed40*/  LDL.LU.64 R248, [R1+0x3d88] ;  /* 0x003d880001f87983 */ /* 0x000ee80000300a00 */
        /* <DEDUP_REMOVED lines=18> */
[----:B------:R-:W-:Y:S04]  /*6ee70*/  STL [R1+0x525c], R112 ;  /* 0x00525c7001007387 */ /* 0x000fe80000100800 */
[----:B------:R1:W-:Y:S04]  /*6ee80*/  STL [R1+0x5250], R2 ;  /* 0x0052500201007387 */ /* 0x0003e80000100800 */
[----:B------:R-:W3:Y:S01]  /*6ee90*/  LDL.LU.64 R104, [R1+0x3660] ;  /* 0x0036600001687983 */ /* 0x000ee20000300a00 */
[----:B-1----:R-:W-:-:S03]  /*6eea0*/  IMAD.MOV.U32 R2, RZ, RZ, R113 ;  /* 0x000000ffff027224 */ /* 0x002fc600078e0071 */
        /* <DEDUP_REMOVED lines=20> */
[----:B------:R-:W-:Y:S04]  /*6eff0*/  STL [R1+0x528c], R108 ;  /* 0x00528c6c01007387 */ /* 0x000fe80000100800 */
[----:B------:R1:W-:Y:S04]  /*6f000*/  STL [R1+0x5280], R2 ;  /* 0x0052800201007387 */ /* 0x0003e80000100800 */
[----:B---3--:R-:W3:Y:S01]  /*6f010*/  LDL.LU.64 R248, [R1+0x3460] ;  /* 0x0034600001f87983 */ /* 0x008ee20000300a00 */
        /* <DEDUP_REMOVED lines=18> */
[----:B-1----:R-:W-:-:S02]  /*6f140*/  MOV R2, R105 ;  /* 0x0000006900027202 */ /* 0x002fc40000000f00 */
        /* <DEDUP_REMOVED lines=9> */
[----:B------:R-:W-:Y:S04]  /*6f1e0*/  STL [R1+0x52cc], R114 ;  /* 0x0052cc7201007387 */ /* 0x000fe80000100800 */
[----:B------:R-:W3:Y:S01]  /*6f1f0*/  LDL.LU.64 R84, [R1+0x3bd0] ;  /* 0x003bd00001547983 */ /* 0x000ee20000300a00 */
[----:B-1----:R-:W-:-:S05]  /*6f200*/  IMAD.MOV.U32 R2, RZ, RZ, R115 ;  /* 0x000000ffff027224 */ /* 0x002fca00078e0073 */
[----:B------:R1:W-:Y:S04]  /*6f210*/  STL [R1+0x52c8], R2 ;  /* 0x0052c80201007387 */ /* 0x0003e80000100800 */
[----:B--2---:R-:W-:Y:S01]  /*6f220*/  STL [R1+0x52d4], R244 ;  /* 0x0052d4f401007387 */ /* 0x004fe20000100800 */
[----:B-1----:R-:W-:-:S03]  /*6f230*/  IMAD.MOV.U32 R2, RZ, RZ, R245 ;  /* 0x000000ffff027224 */ /* 0x002fc600078e00f5 */
[----:B------:R-:W2:Y:S04]  /*6f240*/  LDL.LU.64 R86, [R1+0x3930] ;  /* 0x0039300001567983 */ /* 0x000ea80000300a00 */
[----:B------:R1:W-:Y:S04]  /*6f250*/  STL [R1+0x52d0], R2 ;  /* 0x0052d00201007387 */ /* 0x0003e80000100800 */
[----:B----4-:R-:W-:Y:S04]  /*6f260*/  STL [R1+0x52dc], R246 ;  /* 0x0052dcf601007387 */ /* 0x010fe80000100800 */
[----:B------:R-:W4:Y:S01]  /*6f270*/  LDL.LU.64 R88, [R1+0x3938] ;  /* 0x0039380001587983 */ /* 0x000f220000300a00 */
[----:B-1----:R-:W-:-:S03]  /*6f280*/  IMAD.MOV.U32 R2, RZ, RZ, R247 ;  /* 0x000000ffff027224 */ /* 0x002fc600078e00f7 */
[----:B------:R-:W4:Y:S04]  /*6f290*/  LDL.LU.64 R90, [R1+0x3698] ;  /* 0x00369800015a7983 */ /* 0x000f280000300a00 */
[----:B------:R1:W-:Y:S04]  /*6f2a0*/  STL [R1+0x52d8], R2 ;  /* 0x0052d80201007387 */ /* 0x0003e80000100800 */
[----:B---3--:R-:W-:Y:S04]  /*6f2b0*/  STL [R1+0x52e4], R248 ;  /* 0x0052e4f801007387 */ /* 0x008fe80000100800 */
[----:B------:R-:W3:Y:S01]  /*6f2c0*/  LDL.LU.64 R108, [R1+0x36a0] ;  /* 0x0036a000016c7983 */ /* 0x000ee20000300a00 */
[----:B-1----:R-:W-:-:S03]  /*6f2d0*/  MOV R2, R249 ;  /* 0x000000f900027202 */ /* 0x002fc60000000f00 */
        /* <DEDUP_REMOVED lines=22> */
[----:B------:R1:W-:Y:S02]  /*6f440*/  STL [R1+0x530c], R106 ;  /* 0x00530c6a01007387 */ /* 0x0003e40000100800 */
[----:B-1----:R-:W-:-:S02]  /*6f450*/  IMAD.MOV.U32 R2, RZ, RZ, R107 ;  /* 0x000000ffff027224 */ /* 0x002fc400078e006b */
[----:B------:R-:W3:Y:S04]  /*6f460*/  LDL.LU.64 R104, [R1+0x3da8] ;  /* 0x003da80001687983 */ /* 0x000ee80000300a00 */
[----:B------:R-:W-:Y:S04]  /*6f470*/  STL [R1+0x5314], R84 ;  /* 0x0053145401007387 */ /* 0x000fe80000100800 */
[----:B------:R1:W-:Y:S04]  /*6f480*/  STL [R1+0x5308], R2 ;  /* 0x0053080201007387 */ /* 0x0003e80000100800 */
[----:B------:R-:W3:Y:S01]  /*6f490*/  LDL.LU.64 R106, [R1+0x3c70] ;  /* 0x003c7000016a7983 */ /* 0x000ee20000300a00 */
[----:B-1----:R-:W-:-:S03]  /*6f4a0*/  MOV R2, R85 ;  /* 0x0000005500027202 */ /* 0x002fc60000000f00 */
[----:B--2---:R-:W-:Y:S04]  /*6f4b0*/  STL [R1+0x531c], R86 ;  /* 0x00531c5601007387 */ /* 0x004fe80000100800 */
[----:B------:R1:W-:Y:S02]  /*6f4c0*/  STL [R1+0x5310], R2 ;  /* 0x0053100201007387 */ /* 0x0003e40000100800 */
[----:B-1----:R-:W-:Y:S02]  /*6f4d0*/  IMAD.MOV.U32 R2, RZ, RZ, R87 ;  /* 0x000000ffff027224 */ /* 0x002fe400078e0057 */
[----:B----4-:R-:W-:Y:S04]  /*6f4e0*/  STL [R1+0x5324], R88 ;  /* 0x0053245801007387 */ /* 0x010fe80000100800 */
[----:B------:R1:W-:Y:S04]  /*6f4f0*/  STL [R1+0x5318], R2 ;  /* 0x0053180201007387 */ /* 0x0003e80000100800 */
[----:B------:R-:W-:Y:S01]  /*6f500*/  STL [R1+0x532c], R90 ;  /* 0x00532c5a01007387 */ /* 0x000fe20000100800 */
[----:B-1----:R-:W-:-:S05]  /*6f510*/  IMAD.MOV.U32 R2, RZ, RZ, R89 ;  /* 0x000000ffff027224 */ /* 0x002fca00078e0059 */
[----:B------:R1:W-:Y:S04]  /*6f520*/  STL [R1+0x5320], R2 ;  /* 0x0053200201007387 */ /* 0x0003e80000100800 */
[----:B---3--:R-:W-:Y:S01]  /*6f530*/  STL [R1+0x5334], R108 ;  /* 0x0053346c01007387 */ /* 0x008fe20000100800 */
[----:B-1----:R-:W-:-:S05]  /*6f540*/  IMAD.MOV.U32 R2, RZ, RZ, R91 ;  /* 0x000000ffff027224 */ /* 0x002fca00078e005b */
        /* <DEDUP_REMOVED lines=33> */
[----:B------:R1:W-:Y:S04]  /*6f760*/  STL [R1+0x5380], R2 ;  /* 0x0053800201007387 */ /* 0x0003e80000100800 */
[----:B------:R-:W2:Y:S01]  /*6f770*/  LDL.LU.64 R4, [R1+0x41d0] ;  /* 0x0041d00001047983 */ /* 0x000ea20000300a00 */
[----:B-1----:R-:W-:-:S05]  /*6f780*/  IMAD.MOV.U32 R2, RZ, RZ, R107 ;  /* 0x000000ffff027224 */ /* 0x002fca00078e006b */
[----:B------:R-:W-:Y:S04]  /*6f790*/  STL [R1+0x5388], R2 ;  /* 0x0053880201007387 */ /* 0x000fe80000100800 */
[----:B------:R-:W3:Y:S04]  /*6f7a0*/  LDL.LU.64 R6, [R1+0x4090] ;  /* 0x0040900001067983 */ /* 0x000ee80000300a00 */
[----:B--2---:R1:W-:Y:S04]  /*6f7b0*/  STL.64 [R1+0x38a0], R4 ;  /* 0x0038a00401007387 */ /* 0x0043e80000100a00 */
[----:B-1----:R-:W2:Y:S04]  /*6f7c0*/  LDL.LU.64 R4, [R1+0x4088] ;  /* 0x0040880001047983 */ /* 0x002ea80000300a00 */
[----:B---3--:R1:W-:Y:S04]  /*6f7d0*/  STL.64 [R1+0x3850], R6 ;  /* 0x0038500601007387 */ /* 0x0083e80000100a00 */
[----:B-1----:R-:W3:Y:S04]  /*6f7e0*/  LDL.LU.64 R6, [R1+0x3f18] ;  /* 0x003f180001067983 */ /* 0x002ee80000300a00 */
        /* <DEDUP_REMOVED lines=1266> */
[----:B---3--:R-:W-:Y:S04]  /*74710*/  STL.64 [R1+0x3d98], R6 ;  /* 0x003d980601007387 */ /* 0x008fe80000100a00 */
[----:B--2---:R1:W-:Y:S04]  /*74720*/  STL.64 [R1+0x3d90], R4 ;  /* 0x003d900401007387 */ /* 0x0043e80000100a00 */
[----:B------:R2:W-:Y:S04]  /*74730*/  STL [R1+0x36f4], RZ ;  /* 0x0036f4ff01007387 */ /* 0x0005e80000100800 */
[----:B------:R2:W-:Y:S01]  /*74740*/  STL [R1+0x2b10], RZ ;  /* 0x002b10ff01007387 */ /* 0x0005e20000100800 */
[----:B-1----:R-:W-:-:S05]  /*74750*/  MOV R4, 0x1 ;  /* 0x0000000100047802 */ /* 0x002fca0000000f00 */
[----:B------:R2:W-:Y:S04]  /*74760*/  STL [R1+0x4ae0], R4 ;  /* 0x004ae00401007387 */ /* 0x0005e80000100800 */
        /* <DEDUP_REMOVED lines=1704> */
[----:B------:R2:W-:Y:S01]  /*7b1f0*/  STL [R1+0x11b4], RZ ;  /* 0x0011b4ff01007387 */ /* 0x0005e20000100800 */
[----:B------:R-:W-:-:S03]  /*7b200*/  SHF.R.S32.HI R3, RZ, 0x1f, R0 ;  /* 0x0000001fff037819 */ /* 0x000fc60000011400 */
[----:B------:R2:W-:Y:S04]  /*7b210*/  STL [R1+0x11b8], RZ ;  /* 0x0011b8ff01007387 */ /* 0x0005e80000100800 */
[----:B------:R2:W-:Y:S04]  /*7b220*/  STL [R1+0x11bc], RZ ;  /* 0x0011bcff01007387 */ /* 0x0005e80000100800 */
[----:B------:R2:W-:Y:S04]  /*7b230*/  STL [R1+0x11a0], RZ ;  /* 0x0011a0ff01007387 */ /* 0x0005e80000100800 */
[----:B------:R2:W-:Y:S01]  /*7b240*/  STL [R1+0x11a4], RZ ;  /* 0x0011a4ff01007387 */ /* 0x0005e20000100800 */
[----:B------:R-:W-:-:S03]  /*7b250*/  LEA.HI R3, R3, R0, RZ, 0x7 ;  /* 0x0000000003037211 */ /* 0x000fc600078f38ff */
[----:B------:R2:W-:Y:S01]  /*7b260*/  STL [R1+0x11a8], RZ ;  /* 0x0011a8ff01007387 */ /* 0x0005e20000100800 */
[----:B------:R-:W1:Y:S03]  /*7b270*/  LDC R0, c[0x0][0x238] ;  /* 0x00008e00ff007b82 */ /* 0x000e660000000800 */
        /* <DEDUP_REMOVED lines=14> */
[----:B------:R-:W-:Y:S01]  /*7b360*/  SHF.R.S32.HI R2, RZ, 0x1f, R252 ;  /* 0x0000001fff027819 */ /* 0x000fe200000114fc */
[----:B-1----:R-:W-:-:S03]  /*7b370*/  IMAD.SHL.U32 R107, R0, 0x80, RZ ;  /* 0x00000080006b7824 */ /* 0x002fc600078e00ff */
[C---:B------:R-:W-:Y:S02]  /*7b380*/  SHF.L.U64.HI R2, R252.reuse, 0x2, R2 ;  /* 0x00000002fc027819 */ /* 0x040fe40000010202 */
[----:B------:R-:W-:Y:S01]  /*7b390*/  SHF.R.S32.HI R0, RZ, 0x1f, R107 ;  /* 0x0000001fff007819 */ /* 0x000fe2000001146b */
[----:B------:R-:W-:-:S03]  /*7b3a0*/  IMAD.SHL.U32 R252, R252, 0x4, RZ ;  /* 0x00000004fcfc7824 */ /* 0x000fc600078e00ff */
[----:B------:R-:W-:Y:S01]  /*7b3b0*/  SHF.L.U64.HI R0, R107, 0x2, R0 ;  /* 0x000000026b007819 */ /* 0x000fe20000010200 */
[----:B------:R2:W-:Y:S01]  /*7b3c0*/  STL [R1+0x1164], RZ ;  /* 0x001164ff01007387 */ /* 0x0005e20000100800 */
[----:B------:R-:W-:Y:S02]  /*7b3d0*/  SHF.R.S32.HI R3, RZ, 0x7, R3 ;  /* 0x00000007ff037819 */ /* 0x000fe40000011403 */
        /* <DEDUP_REMOVED lines=68> */
[----:B------:R-:W-:Y:S01]  /*7b820*/  CS2R R106, SRZ ;  /* 0x00000000006a7805 */ /* 0x000fe2000001ff00 */
[----:B------:R-:W-:Y:S01]  /*7b830*/  UMOV UR5, 0xffffffff ;  /* 0xffffffff00057882 */ /* 0x000fe20000000000 */
        /* <DEDUP_REMOVED lines=200> */
[----:B------:R2:W-:Y:S02]  /*7c4c0*/  STL [R1+0x1bc], RZ ;  /* 0x0001bcff01007387 */ /* 0x0005e40000100800 */
.L_x_1:
[----:B-----5:R-:W-:Y:S01]  /*7c4d0*/  STL.64 [R1+0x8358], R42 ;  /* 0x0083582a01007387 */ /* 0x020fe20000100a00 */
[----:B------:R-:W-:-:S04]  /*7c4e0*/  DEPBAR.LE SB0, 0x2 ;  /* 0x000080800000791a */ /* 0x000fc80000000000 */
[----:B------:R-:W-:Y:S01]  /*7c4f0*/  STL.64 [R1+0x8350], R40 ;  /* 0x0083502801007387 */ /* 0x000fe20000100a00 */
[----:B------:R-:W-:-:S03]  /*7c500*/  UIADD3 UR5, UR5, 0x1, URZ ;  /* 0x0000000105057890 */ /* 0x000fc6000fffe03f */
[----:B------:R-:W-:Y:S01]  /*7c510*/  STL.64 [R1+0x8348], R46 ;  /* 0x0083482e01007387 */ /* 0x000fe20000100a00 */
[----:B------:R-:W-:-:S03]  /*7c520*/  UISETP.GT.AND UP0, UPT, UR5, 0x1, UPT ;  /* 0x000000010500788c */ /* 0x000fc6000bf04270 */
[----:B------:R1:W-:Y:S01]  /*7c530*/  STL.64 [R1+0x8340], R44 ;  /* 0x0083402c01007387 */ /* 0x0003e20000100a00 */
[----:B------:R-:W-:-:S03]  /*7c540*/  USEL UR5, UR5, URZ, !UP0 ;  /* 0x0000003f05057287 */ /* 0x000fc6000c000000 */
[----:B------:R-:W-:Y:S04]  /*7c550*/  STL.64 [R1+0x8338], R50 ;  /* 0x0083383201007387 */ /* 0x000fe80000100a00 */
[----:B------:R-:W-:Y:S04]  /*7c560*/  STL.64 [R1+0x8330], R48 ;  /* 0x0083303001007387 */ /* 0x000fe80000100a00 */
[----:B------:R-:W-:Y:S04]  /*7c570*/  STL.64 [R1+0x8328], R54 ;  /* 0x0083283601007387 */ /* 0x000fe80000100a00 */
[----:B------:R-:W-:Y:S04]  /*7c580*/  STL.64 [R1+0x8320], R52 ;  /* 0x0083203401007387 */ /* 0x000fe80000100a00 */
[----:B------:R-:W-:Y:S04]  /*7c590*/  STL.64 [R1+0x8318], R58 ;  /* 0x0083183a01007387 */ /* 0x000fe80000100a00 */
[----:B------:R3:W-:Y:S04]  /*7c5a0*/  STL.64 [R1+0x8310], R56 ;  /* 0x0083103801007387 */ /* 0x0007e80000100a00 */
        /* <DEDUP_REMOVED lines=26> */
[----:B------:R-:W-:Y:S04]  /*7c750*/  STL [R1+0x823c], R104 ;  /* 0x00823c6801007387 */ /* 0x000fe80000100800 */
[----:B------:R-:W-:Y:S04]  /*7c760*/  STL [R1+0x8238], R105 ;  /* 0x0082386901007387 */ /* 0x000fe80000100800 */
[----:B------:R-:W-:Y:S04]  /*7c770*/  STL [R1+0x8234], R106 ;  /* 0x0082346a01007387 */ /* 0x000fe80000100800 */
[----:B------:R-:W-:Y:S04]  /*7c780*/  STL [R1+0x8230], R107 ;  /* 0x0082306b01007387 */ /* 0x000fe80000100800 */
[----:B------:R-:W-:Y:S04]  /*7c790*/  STL [R1+0x6e5c], R2 ;  /* 0x006e5c0201007387 */ /* 0x000fe80000100800 */
[----:B------:R-:W-:Y:S04]  /*7c7a0*/  STL [R1+0x6e58], R0 ;  /* 0x006e580001007387 */ /* 0x000fe80000100800 */
[----:B-1----:R-:W4:Y:S04]  /*7c7b0*/  LDL.LU.64 R44, [R1+0x2b10] ;  /* 0x002b1000012c7983 */ /* 0x002f280000300a00 */
[----:B------:R-:W4:Y:S04]  /*7c7c0*/  LDL.LU.64 R46, [R1+0x2b18] ;  /* 0x002b1800012e7983 */ /* 0x000f280000300a00 */
[----:B---3--:R-:W3:Y:S04]  /*7c7d0*/  LDL.LU.64 R56, [R1+0x2b00] ;  /* 0x002b000001387983 */ /* 0x008ee80000300a00 */
[----:B------:R-:W3:Y:S04]  /*7c7e0*/  LDL.LU.64 R58, [R1+0x2b08] ;  /* 0x002b0800013a7983 */ /* 0x000ee80000300a00 */
[----:B------:R-:W3:Y:S04]  /*7c7f0*/  LDL.LU.64 R52, [R1+0x1030] ;  /* 0x0010300001347983 */ /* 0x000ee80000300a00 */
[----:B------:R-:W3:Y:S04]  /*7c800*/  LDL.LU.64 R54, [R1+0x1038] ;  /* 0x0010380001367983 */ /* 0x000ee80000300a00 */
[----:B------:R-:W3:Y:S04]  /*7c810*/  LDL.LU.64 R40, [R1+0x1000] ;  /* 0x0010000001287983 */ /* 0x000ee80000300a00 */
[----:B------:R-:W3:Y:S01]  /*7c820*/  LDL.LU.64 R42, [R1+0x1008] ;  /* 0x00100800012a7983 */ /* 0x000ee20000300a00 */
[----:B------:R-:W2:Y:S01]  /*7c830*/  S2R R5, SR_TID.X ;  /* 0x0000000000057919 */ /* 0x000ea20000002100 */
[----:B------:R-:W-:-:S02]  /*7c840*/  ULEA UR7, UR5, UR4, 0x12 ;  /* 0x0000000405077291 */ /* 0x000fc4000f8e903f */
[----:B------:R-:W-:Y:S01]  /*7c850*/  ULEA UR6, UR5, UR4, 0x11 ;  /* 0x0000000405067291 */ /* 0x000fe2000f8e883f */
[----:B------:R-:W3:Y:S04]  /*7c860*/  LDL.LU.64 R48, [R1+0xff0] ;  /* 0x000ff00001307983 */ /* 0x000ee80000300a00 */
[----:B------:R-:W3:Y:S01]  /*7c870*/  LDL.LU.64 R50, [R1+0xff8] ;  /* 0x000ff80001327983 */ /* 0x000ee20000300a00 */
[C---:B--2---:R-:W-:Y:S01]  /*7c880*/  LOP3.LUT R4, R5.reuse, 0x7, RZ, 0xc0, !PT ;  /* 0x0000000705047812 */ /* 0x044fe200078ec0ff */
[C---:B------:R-:W-:Y:S01]  /*7c890*/  IMAD.SHL.U32 R3, R5.reuse, 0x2, RZ ;  /* 0x0000000205037824 */ /* 0x040fe200078e00ff */
[C---:B------:R-:W-:Y:S02]  /*7c8a0*/  LOP3.LUT R7, R5.reuse, 0x3, RZ, 0xc0, !PT ;  /* 0x0000000305077812 */ /* 0x040fe400078ec0ff */
[----:B------:R-:W-:Y:S01]  /*7c8b0*/  LOP3.LUT R6, R5, 0x1c, RZ, 0xc0, !PT ;  /* 0x0000001c05067812 */ /* 0x000fe200078ec0ff */
[----:B------:R-:W-:-:S02]  /*7c8c0*/  IMAD R4, R4, 0x210, RZ ;  /* 0x0000021004047824 */ /* 0x000fc400078e02ff */
[----:B------:R-:W-:-:S03]  /*7c8d0*/  IMAD.SHL.U32 R5, R5, 0x80, RZ ;  /* 0x0000008005057824 */ /* 0x000fc600078e00ff */
[----:B------:R-:W-:-:S04]  /*7c8e0*/  LOP3.LUT R4, R4, 0x30, R3, 0x78, !PT ;  /* 0x0000003004047812 */ /* 0x000fc800078e7803 */
[----:B------:R-:W-:Y:S01]  /*7c8f0*/  LOP3.LUT R4, R4, 0x1000, R5, 0xf8, !PT ;  /* 0x0000100004047812 */ /* 0x000fe200078ef805 */
[----:B------:R-:W-:Y:S06]  /*7c900*/  BAR.SYNC.DEFER_BLOCKING 0x0 ;  /* 0x0000000000007b1d */ /* 0x000fec0000010000 */
[----:B------:R-:W1:Y:S04]  /*7c910*/  LDSM.16.M88.4 R216, [R4+UR7+0x4000] ;  /* 0x0040000704d8783b */ /* 0x000e680008000200 */
[----:B------:R-:W2:Y:S04]  /*7c920*/  LDSM.16.M88.4 R212, [R4+UR7+0x6000] ;  /* 0x0060000704d4783b */ /* 0x000ea80008000200 */
        /* <DEDUP_REMOVED lines=10> */
[----:B------:R-:W2:Y:S01]  /*7c9d0*/  LDSM.16.M88.4 R176, [R4+UR7+0x1c000] ;  /* 0x01c0000704b0783b */ /* 0x000ea20008000200 */
[----:B------:R-:W-:-:S03]  /*7c9e0*/  IMAD R3, R7, 0x420, R6 ;  /* 0x0000042007037824 */ /* 0x000fc600078e0206 */
[----:B------:R-:W2:Y:S04]  /*7c9f0*/  LDSM.16.M88.4 R172, [R4+UR7+0x1e000] ;  /* 0x01e0000704ac783b */ /* 0x000ea80008000200 */
[----:B------:R-:W2:Y:S01]  /*7ca00*/  LDSM.16.M88.4 R168, [R4+UR7+0x20000] ;  /* 0x0200000704a8783b */ /* 0x000ea20008000200 */
[----:B------:R-:W-:-:S03]  /*7ca10*/  LOP3.LUT R7, R3, 0x20, RZ, 0x3c, !PT ;  /* 0x0000002003077812 */ /* 0x000fc600078e3cff */
[----:B------:R-:W2:Y:S01]  /*7ca20*/  LDSM.16.M88.4 R164, [R4+UR7+0x22000] ;  /* 0x0220000704a4783b */ /* 0x000ea20008000200 */
[----:B----4-:R-:W-:-:S03]  /*7ca30*/  LOP3.LUT R68, R3, 0x40, RZ, 0x3c, !PT ;  /* 0x0000004003447812 */ /* 0x010fc600078e3cff */
[----:B------:R-:W4:Y:S01]  /*7ca40*/  LDSM.16.M88.4 R160, [R4+UR7+0x24000] ;  /* 0x0240000704a0783b */ /* 0x000f220008000200 */
[----:B------:R-:W-:-:S03]  /*7ca50*/  LOP3.LUT R69, R3, 0x60, RZ, 0x3c, !PT ;  /* 0x0000006003457812 */ /* 0x000fc600078e3cff */
[----:B------:R-:W4:Y:S04]  /*7ca60*/  LDSM.16.M88.4 R156, [R4+UR7+0x26000] ;  /* 0x02600007049c783b */ /* 0x000f280008000200 */
[----:B------:R-:W-:Y:S04]  /*7ca70*/  LDSM.16.M88.4 R152, [R4+UR7+0x28000] ;  /* 0x028000070498783b */ /* 0x000fe80008000200 */
[----:B------:R-:W-:Y:S04]  /*7ca80*/  LDS R228, [R3+UR6+0x80000] ;  /* 0x0800000603e47984 */ /* 0x000fe80008000800 */
[----:B------:R-:W-:Y:S04]  /*7ca90*/  STL [R1+0x32ec], R68 ;  /* 0x0032ec4401007387 */ /* 0x000fe80000100800 */
[----:B------:R-:W-:Y:S04]  /*7caa0*/  LDS R230, [R3+UR6+0x81000] ;  /* 0x0810000603e67984 */ /* 0x000fe80008000800 */
[----:B------:R-:W-:Y:S04]  /*7cab0*/  LDS R229, [R7+UR6+0x80000] ;  /* 0x0800000607e57984 */ /* 0x000fe80008000800 */
[----:B------:R-:W-:Y:S04]  /*7cac0*/  LDS R231, [R7+UR6+0x81000] ;  /* 0x0810000607e77984 */ /* 0x000fe80008000800 */
[----:B------:R-:W4:Y:S04]  /*7cad0*/  LDSM.16.M88.4 R224, [R4+UR7] ;  /* 0x0000000704e0783b */ /* 0x000f280008000200 */
[----:B------:R-:W4:Y:S04]  /*7cae0*/  LDSM.16.M88.4 R148, [R4+UR7+0x2a000] ;  /* 0x02a000070494783b */ /* 0x000f280008000200 */
[----:B------:R-:W-:Y:S04]  /*7caf0*/  STL [R1+0x36f0], R69 ;  /* 0x0036f04501007387 */ /* 0x000fe80000100800 */
[----:B-1----:R-:W-:Y:S04]  /*7cb00*/  STL [R1+0x816c], R218 ;  /* 0x00816cda01007387 */ /* 0x002fe80000100800 */
[----:B------:R-:W1:Y:S04]  /*7cb10*/  LDSM.16.M88.4 R144, [R4+UR7+0x2c000] ;  /* 0x02c000070490783b */ /* 0x000e680008000200 */
[----:B------:R-:W-:Y:S04]  /*7cb20*/  STL [R1+0x8168], R219 ;  /* 0x008168db01007387 */ /* 0x000fe80000100800 */
[----:B--2---:R-:W-:Y:S04]  /*7cb30*/  STL [R1+0x8160], R214 ;  /* 0x008160d601007387 */ /* 0x004fe80000100800 */
[----:B------:R-:W2:Y:S04]  /*7cb40*/  LDSM.16.M88.4 R140, [R4+UR7+0x2e000] ;  /* 0x02e00007048c783b */ /* 0x000ea80008000200 */
[----:B------:R-:W-:Y:S04]  /*7cb50*/  STL [R1+0x815c], R215 ;  /* 0x00815cd701007387 */ /* 0x000fe80000100800 */
[----:B------:R-:W-:Y:S04]  /*7cb60*/  STL [R1+0x8164], R210 ;  /* 0x008164d201007387 */ /* 0x000fe80000100800 */
        /* <DEDUP_REMOVED lines=12> */
[----:B------:R-:W3:Y:S04]  /*7cc30*/  LDSM.16.M88.4 R120, [R4+UR7+0x38000] ;  /* 0x038000070478783b */ /* 0x000ee80008000200 */
        /* <DEDUP_REMOVED lines=22> */
[----:B----4-:R-:W-:Y:S04]  /*7cda0*/  STL [R1+0x8070], R162 ;  /* 0x008070a201007387 */ /* 0x010fe80000100800 */
[----:B------:R-:W-:Y:S04]  /*7cdb0*/  STL [R1+0x806c], R163 ;  /* 0x00806ca301007387 */ /* 0x000fe80000100800 */
[----:B------:R-:W-:Y:S01]  /*7cdc0*/  STL [R1+0x8078], R158 ;  /* 0x0080789e01007387 */ /* 0x000fe20000100800 */
[----:B------:R-:W-:Y:S03]  /*7cdd0*/  HMMA.1688.F32.TF32 R44, R228, R224, R44 ;  /* 0x000000e0e42c723c */ /* 0x000fe6000008102c */
[----:B------:R-:W-:Y:S04]  /*7cde0*/  STL [R1+0x8074], R159 ;  /* 0x0080749f01007387 */ /* 0x000fe80000100800 */
[----:B------:R-:W-:Y:S04]  /*7cdf0*/  STL [R1+0x807c], R154 ;  /* 0x00807c9a01007387 */ /* 0x000fe80000100800 */
[----:B------:R-:W-:Y:S04]  /*7ce00*/  STL [R1+0x8068], R155 ;  /* 0x0080689b01007387 */ /* 0x000fe80000100800 */
[----:B------:R-:W-:Y:S04]  /*7ce10*/  STL [R1+0x8080], R150 ;  /* 0x0080809601007387 */ /* 0x000fe80000100800 */
[----:B------:R-:W-:Y:S04]  /*7ce20*/  STL [R1+0x8064], R151 ;  /* 0x0080649701007387 */ /* 0x000fe80000100800 */
[----:B-1----:R-:W-:Y:S04]  /*7ce30*/  STL [R1+0x8060], R146 ;  /* 0x0080609201007387 */ /* 0x002fe80000100800 */
[----:B------:R-:W-:Y:S04]  /*7ce40*/  STL [R1+0x805c], R147 ;  /* 0x00805c9301007387 */ /* 0x000fe80000100800 */
[----:B--2---:R-:W-:Y:S04]  /*7ce50*/  STL [R1+0x8084], R142 ;  /* 0x0080848e01007387 */ /* 0x004fe80000100800 */
        /* <DEDUP_REMOVED lines=9> */
[----:B---3--:R-:W-:Y:S04]  /*7cef0*/  STL [R1+0x80b4], R122 ;  /* 0x0080b47a01007387 */ /* 0x008fe80000100800 */
[----:B------:R-:W-:Y:S04]  /*7cf00*/  STL [R1+0x80b0], R123 ;  /* 0x0080b07b01007387 */ /* 0x000fe80000100800 */
[----:B------:R-:W-:Y:S04]  /*7cf10*/  STL [R1+0x80bc], R118 ;  /* 0x0080bc7601007387 */ /* 0x000fe80000100800 */
[----:B------:R-:W-:Y:S04]  /*7cf20*/  STL [R1+0x80b8], R119 ;  /* 0x0080b87701007387 */ /* 0x000fe80000100800 */
[----:B------:R-:W-:Y:S04]  /*7cf30*/  STL [R1+0x80c4], R10 ;  /* 0x0080c40a01007387 */ /* 0x000fe80000100800 */
[----:B------:R-:W-:Y:S04]  /*7cf40*/  STL [R1+0x80c0], R11 ;  /* 0x0080c00b01007387 */ /* 0x000fe80000100800 */
[----:B------:R-:W-:Y:S04]  /*7cf50*/  STL [R1+0x80cc], R14 ;  /* 0x0080cc0e01007387 */ /* 0x000fe80000100800 */
[----:B------:R-:W-:Y:S01]  /*7cf60*/  STL [R1+0x80c8], R15 ;  /* 0x0080c80f01007387 */ /* 0x000fe20000100800 */
[----:B------:R-:W-:-:S03]  /*7cf70*/  IMAD.MOV.U32 R104, RZ, RZ, R47 ;  /* 0x000000ffff687224 */ /* 0x000fc600078e002f */
[----:B------:R-:W-:Y:S04]  /*7cf80*/  STL [R1+0x7e64], R4 ;  /* 0x007e640401007387 */ /* 0x000fe80000100800 */
[----:B------:R1:W-:Y:S04]  /*7cf90*/  STL.64 [R1+0x1050], R44 ;  /* 0x0010502c01007387 */ /* 0x0003e80000100a00 */
[----:B------:R2:W-:Y:S04]  /*7cfa0*/  STL [R1+0x1058], R46 ;  /* 0x0010582e01007387 */ /* 0x0005e80000100800 */
[----:B------:R-:W3:Y:S04]  /*7cfb0*/  LDSM.16.M88.4 R220, [R4+UR7+0x2000] ;  /* 0x0020000704dc783b */ /* 0x000ee80008000200 */
[----:B-1----:R-:W4:Y:S04]  /*7cfc0*/  LDL.LU.64 R44, [R1+0xfe0] ;  /* 0x000fe000012c7983 */ /* 0x002f280000300a00 */
[----:B--2---:R-:W4:Y:S01]  /*7cfd0*/  LDL.LU.64 R46, [R1+0xfe8] ;  /* 0x000fe800012e7983 */ /* 0x004f220000300a00 */
[C---:B------:R-:W-:Y:S03]  /*7cfe0*/  HMMA.1688.F32.TF32 R52, R228.reuse, R216, R52 ;  /* 0x000000d8e434723c */ /* 0x040fe60000081034 */
[----:B------:R-:W-:Y:S03]  /*7cff0*/  LDS R232, [R68+UR6+0x80000] ;  /* 0x0800000644e87984 */ /* 0x000fe60008000800 */
[----:B------:R-:W-:Y:S01]  /*7d000*/  HMMA.1688.F32.TF32 R40, R228, R212, R40 ;  /* 0x000000d4e428723c */ /* 0x000fe20000081028 */
[----:B------:R-:W-:Y:S04]  /*7d010*/  LDS R234, [R68+UR6+0x81000] ;  /* 0x0810000644ea7984 */ /* 0x000fe80008000800 */
[----:B------:R-:W-:Y:S04]  /*7d020*/  LDS R233, [R69+UR6+0x80000] ;  /* 0x0800000645e97984 */ /* 0x000fe80008000800 */
[----:B------:R-:W1:Y:S04]  /*7d030*/  LDS R235, [R69+UR6+0x81000] ;  /* 0x0810000645eb7984 */ /* 0x000e680008000800 */
[----:B------:R-:W-:Y:S04]  /*7d040*/  LDS R236, [R3+UR6+0x80080] ;  /* 0x0800800603ec7984 */ /* 0x000fe80008000800 */
[----:B------:R-:W-:Y:S01]  /*7d050*/  LDS R238, [R3+UR6+0x81080] ;  /* 0x0810800603ee7984 */ /* 0x000fe20008000800 */
[----:B------:R-:W-:-:S03]  /*7d060*/  IMAD.MOV.U32 R170, RZ, RZ, R55 ;  /* 0x000000ffffaa7224 */ /* 0x000fc600078e0037 */
[----:B------:R2:W-:Y:S03]  /*7d070*/  STL.64 [R1+0x1030], R52 ;  /* 0x0010303401007387 */ /* 0x0005e60000100a00 */
[----:B------:R-:W-:Y:S01]  /*7d080*/  IMAD.MOV.U32 R171, RZ, RZ, R40 ;  /* 0x000000ffffab7224 */ /* 0x000fe200078e0028 */
[----:B------:R3:W-:Y:S01]  /*7d090*/  STL [R1+0x1038], R54 ;  /* 0x0010383601007387 */ /* 0x0007e20000100800 */
[----:B------:R-:W-:Y:S01]  /*7d0a0*/  IMAD.MOV.U32 R174, RZ, RZ, R41 ;  /* 0x000000ffffae7224 */ /* 0x000fe200078e0029 */
[----:B------:R-:W-:Y:S01]  /*7d0b0*/  MOV R178, R43 ;  /* 0x0000002b00b27202 */ /* 0x000fe20000000f00 */
[----:B------:R-:W-:Y:S01]  /*7d0c0*/  IMAD.MOV.U32 R175, RZ, RZ, R42 ;  /* 0x000000ffffaf7224 */ /* 0x000fe200078e002a */
[----:B------:R-:W-:Y:S04]  /*7d0d0*/  STL [R1+0x81d8], R170 ;  /* 0x0081d8aa01007387 */ /* 0x000fe80000100800 */
[----:B------:R-:W2:Y:S04]  /*7d0e0*/  LDL.LU.64 R40, [R1+0xfb0] ;  /* 0x000fb00001287983 */ /* 0x000ea80000300a00 */
[----:B------:R-:W2:Y:S01]  /*7d0f0*/  LDL.LU.64 R42, [R1+0xfb8] ;  /* 0x000fb800012a7983 */ /* 0x000ea20000300a00 */
[----:B------:R-:W-:Y:S03]  /*7d100*/  HMMA.1688.F32.TF32 R48, R228, R208, R48 ;  /* 0x000000d0e430723c */ /* 0x000fe60000081030 */
[----:B------:R-:W-:Y:S04]  /*7d110*/  STL [R1+0x81e0], R178 ;  /* 0x0081e0b201007387 */ /* 0x000fe80000100800 */
[----:B------:R1:W-:Y:S04]  /*7d120*/  STL [R1+0x81dc], R175 ;  /* 0x0081dcaf01007387 */ /* 0x0003e80000100800 */
[----:B------:R1:W-:Y:S04]  /*7d130*/  STL [R1+0x81d4], R171 ;  /* 0x0081d4ab01007387 */ /* 0x0003e80000100800 */
[----:B------:R1:W-:Y:S04]  /*7d140*/  STL [R1+0x81d0], R174 ;  /* 0x0081d0ae01007387 */ /* 0x0003e80000100800 */
[----:B------:R-:W-:Y:S04]  /*7d150*/  LDS R237, [R7+UR6+0x80080] ;  /* 0x0800800607ed7984 */ /* 0x000fe80008000800 */
[----:B------:R-:W1:Y:S01]  /*7d160*/  LDS R239, [R7+UR6+0x81080] ;  /* 0x0810800607ef7984 */ /* 0x000e620008000800 */
[----:B------:R-:W-:-:S02]  /*7d170*/  IMAD.MOV.U32 R187, RZ, RZ, R48 ;  /* 0x000000ffffbb7224 */ /* 0x000fc400078e0030 */
[----:B------:R-:W-:Y:S02]  /*7d180*/  IMAD.MOV.U32 R190, RZ, RZ, R49 ;  /* 0x000000ffffbe7224 */ /* 0x000fe400078e0031 */
[----:B------:R-:W-:Y:S01]  /*7d190*/  IMAD.MOV.U32 R194, RZ, RZ, R51 ;  /* 0x000000ffffc27224 */ /* 0x000fe200078e0033 */
[----:B------:R-:W3:Y:S01]  /*7d1a0*/  LDL.LU.64 R48, [R1+0xf90] ;  /* 0x000f900001307983 */ /* 0x000ee20000300a00 */
[----:B------:R-:W-:-:S03]  /*7d1b0*/  IMAD.MOV.U32 R191, RZ, RZ, R50 ;  /* 0x000000ffffbf7224 */ /* 0x000fc600078e0032 */
[----:B------:R-:W3:Y:S04]  /*7d1c0*/  LDL.LU.64 R50, [R1+0xf98] ;  /* 0x000f980001327983 */ /* 0x000ee80000300a00 */
[----:B------:R-:W-:Y:S04]  /*7d1d0*/  STL [R1+0x81f0], R194 ;  /* 0x0081f0c201007387 */ /* 0x000fe80000100800 */
[----:B------:R1:W-:Y:S04]  /*7d1e0*/  STL [R1+0x81ec], R191 ;  /* 0x0081ecbf01007387 */ /* 0x0003e80000100800 */
[----:B------:R1:W-:Y:S04]  /*7d1f0*/  STL [R1+0x81e8], R190 ;  /* 0x0081e8be01007387 */ /* 0x0003e80000100800 */
[----:B------:R1:W-:Y:S01]  /*7d200*/  STL [R1+0x81e4], R187 ;  /* 0x0081e4bb01007387 */ /* 0x0003e20000100800 */
[----:B----4-:R-:W-:-:S15]  /*7d210*/  HMMA.1688.F32.TF32 R44, R228, R204, R44 ;  /* 0x000000cce42c723c */ /* 0x010fde000008102c */
[----:B------:R-:W-:-:S09]  /*7d220*/  NOP ;  /* 0x0000000000007918 */ /* 0x000fd20000000000 */
[----:B------:R-:W-:Y:S01]  /*7d230*/  IMAD.MOV.U32 R195, RZ, RZ, R44 ;  /* 0x000000ffffc37224 */ /* 0x000fe200078e002c */
[----:B------:R-:W-:Y:S01]  /*7d240*/  MOV R198, R45 ;  /* 0x0000002d00c67202 */ /* 0x000fe20000000f00 */
[----:B------:R-:W-:Y:S01]  /*7d250*/  IMAD.MOV.U32 R199, RZ, RZ, R46 ;  /* 0x000000ffffc77224 */ /* 0x000fe200078e002e */
[----:B------:R-:W4:Y:S01]  /*7d260*/  LDL.LU.64 R44, [R1+0xf80] ;  /* 0x000f8000012c7983 */ /* 0x000f220000300a00 */
[----:B------:R-:W-:-:S03]  /*7d270*/  IMAD.MOV.U32 R102, RZ, RZ, R47 ;  /* 0x000000ffff667224 */ /* 0x000fc600078e002f */
[----:B------:R-:W4:Y:S01]  /*7d280*/  LDL.LU.64 R46, [R1+0xf88] ;  /* 0x000f8800012e7983 */ /* 0x000f220000300a00 */
[----:B--2---:R-:W-:Y:S03]  /*7d290*/  HMMA.1688.F32.TF32 R40, R228, R200, R40 ;  /* 0x000000c8e428723c */ /* 0x004fe60000081028 */
[----:B------:R-:W-:Y:S04]  /*7d2a0*/  STL [R1+0x8200], R102 ;  /* 0x0082006601007387 */ /* 0x000fe80000100800 */
[----:B------:R2:W-:Y:S04]  /*7d2b0*/  STL [R1+0x81fc], R199 ;  /* 0x0081fcc701007387 */ /* 0x0005e80000100800 */
[----:B------:R2:W-:Y:S04]  /*7d2c0*/  STL [R1+0x81f8], R198 ;  /* 0x0081f8c601007387 */ /* 0x0005e80000100800 */
[----:B------:R2:W-:Y:S09]  /*7d2d0*/  STL [R1+0x81f4], R195 ;  /* 0x0081f4c301007387 */ /* 0x0005f20000100800 */
[----:B------:R-:W-:Y:S01]  /*7d2e0*/  IMAD.MOV.U32 R203, RZ, RZ, R40 ;  /* 0x000000ffffcb7224 */ /* 0x000fe200078e0028 */
[----:B------:R-:W-:Y:S01]  /*7d2f0*/  MOV R218, R43 ;  /* 0x0000002b00da7202 */ /* 0x000fe20000000f00 */
[----:B------:R-:W-:-:S02]  /*7d300*/  IMAD.MOV.U32 R206, RZ, RZ, R41 ;  /* 0x000000ffffce7224 */ /* 0x000fc400078e0029 */
[----:B------:R-:W-:Y:S01]  /*7d310*/  IMAD.MOV.U32 R207, RZ, RZ, R42 ;  /* 0x000000ffffcf7224 */ /* 0x000fe200078e002a */
[----:B------:R-:W2:Y:S04]  /*7d320*/  LDL.LU.64 R40, [R1+0xf60] ;  /* 0x000f600001287983 */ /* 0x000ea80000300a00 */
[----:B------:R-:W2:Y:S01]  /*7d330*/  LDL.LU.64 R42, [R1+0xf68] ;  /* 0x000f6800012a7983 */ /* 0x000ea20000300a00 */
[----:B---3--:R-:W-:Y:S03]  /*7d340*/  HMMA.1688.F32.TF32 R48, R228, R96, R48 ;  /* 0x00000060e430723c */ /* 0x008fe60000081030 */
[----:B------:R-:W3:Y:S04]  /*7d350*/  LDL.LU.64 R52, [R1+0xf40] ;  /* 0x000f400001347983 */ /* 0x000ee80000300a00 */
[----:B------:R-:W3:Y:S04]  /*7d360*/  LDL.LU.64 R54, [R1+0xf48] ;  /* 0x000f480001367983 */ /* 0x000ee80000300a00 */
[----:B------:R-:W-:Y:S04]  /*7d370*/  STL [R1+0x8210], R218 ;  /* 0x008210da01007387 */ /* 0x000fe80000100800 */
[----:B------:R1:W-:Y:S04]  /*7d380*/  STL [R1+0x820c], R207 ;  /* 0x00820ccf01007387 */ /* 0x0003e80000100800 */
[----:B------:R1:W-:Y:S05]  /*7d390*/  STL [R1+0x8208], R206 ;  /* 0x008208ce01007387 */ /* 0x0003ea0000100800 */
[----:B------:R-:W-:Y:S01]  /*7d3a0*/  IMAD.MOV.U32 R202, RZ, RZ, R51 ;  /* 0x000000ffffca7224 */ /* 0x000fe200078e0033 */
[----:B------:R1:W-:Y:S01]  /*7d3b0*/  STL [R1+0x8204], R203 ;  /* 0x008204cb01007387 */ /* 0x0003e20000100800 */
[----:B------:R-:W-:-:S02]  /*7d3c0*/  IMAD.MOV.U32 R99, RZ, RZ, R50 ;  /* 0x000000ffff637224 */ /* 0x000fc400078e0032 */
[----:B------:R-:W-:Y:S02]  /*7d3d0*/  IMAD.MOV.U32 R103, RZ, RZ, R48 ;  /* 0x000000ffff677224 */ /* 0x000fe400078e0030 */
[----:B------:R-:W-:Y:S02]  /*7d3e0*/  IMAD.MOV.U32 R98, RZ, RZ, R49 ;  /* 0x000000ffff627224 */ /* 0x000fe400078e0031 */
[----:B------:R-:W3:Y:S04]  /*7d3f0*/  LDL.LU.64 R48, [R1+0xf20] ;  /* 0x000f200001307983 */ /* 0x000ee80000300a00 */
[----:B------:R-:W3:Y:S04]  /*7d400*/  LDL.LU.64 R50, [R1+0xf28] ;  /* 0x000f280001327983 */ /* 0x000ee80000300a00 */
[----:B------:R-:W-:Y:S04]  /*7d410*/  STL [R1+0x8220], R202 ;  /* 0x008220ca01007387 */ /* 0x000fe80000100800 */
[----:B------:R-:W-:Y:S04]  /*7d420*/  STL [R1+0x821c], R99 ;  /* 0x00821c6301007387 */ /* 0x000fe80000100800 */
[----:B------:R-:W-:Y:S04]  /*7d430*/  STL [R1+0x8218], R98 ;  /* 0x0082186201007387 */ /* 0x000fe80000100800 */
[----:B------:R-:W-:Y:S01]  /*7d440*/  STL [R1+0x8214], R103 ;  /* 0x0082146701007387 */ /* 0x000fe20000100800 */
        /* <DEDUP_REMOVED lines=9> */
[----:B------:R2:W-:Y:S04]  /*7d4e0*/  STL [R1+0x822c], R214 ;  /* 0x00822cd601007387 */ /* 0x0005e80000100800 */
[----:B------:R2:W-:Y:S04]  /*7d4f0*/  STL [R1+0x8228], R210 ;  /* 0x008228d201007387 */ /* 0x0005e80000100800 */
[----:B------:R2:W-:-:S13]  /*7d500*/  STL [R1+0x8224], R219 ;  /* 0x008224db01007387 */ /* 0x0005da0000100800 */
[----:B------:R-:W-:Y:S01]  /*7d510*/  IMAD.MOV.U32 R179, RZ, RZ, R40 ;  /* 0x000000ffffb37224 */ /* 0x000fe200078e0028 */
[----:B------:R-:W-:Y:S01]  /*7d520*/  MOV R186, R43 ;  /* 0x0000002b00ba7202 */ /* 0x000fe20000000f00 */
[----:B------:R-:W-:Y:S02]  /*7d530*/  IMAD.MOV.U32 R182, RZ, RZ, R41 ;  /* 0x000000ffffb67224 */ /* 0x000fe400078e0029 */
[----:B------:R-:W-:Y:S01]  /*7d540*/  IMAD.MOV.U32 R183, RZ, RZ, R42 ;  /* 0x000000ffffb77224 */ /* 0x000fe200078e002a */
[----:B------:R-:W2:Y:S04]  /*7d550*/  LDL.LU.64 R40, [R1+0xee0] ;  /* 0x000ee00001287983 */ /* 0x000ea80000300a00 */
[----:B------:R-:W2:Y:S01]  /*7d560*/  LDL.LU.64 R42, [R1+0xee8] ;  /* 0x000ee800012a7983 */ /* 0x000ea20000300a00 */
[C---:B------:R-:W-:Y:S06]  /*7d570*/  HMMA.1688.F32.TF32 R56, R228.reuse, R220, R56 ;  /* 0x000000dce438723c */ /* 0x040fec0000081038 */
[----:B---3--:R-:W-:-:S15]  /*7d580*/  HMMA.1688.F32.TF32 R52, R228, R192, R52 ;  /* 0x000000c0e434723c */ /* 0x008fde0000081034 */
[----:B------:R-:W-:-:S03]  /*7d590*/  NOP ;  /* 0x0000000000007918 */ /* 0x000fc60000000000 */
[----:B------:R-:W-:Y:S01]  /*7d5a0*/  IMAD.MOV.U32 R105, RZ, RZ, R56 ;  /* 0x000000ffff697224 */ /* 0x000fe200078e0038 */
[----:B------:R-:W-:Y:S01]  /*7d5b0*/  MOV R107, R58 ;  /* 0x0000003a006b7202 */ /* 0x000fe20000000f00 */
[----:B------:R-:W-:Y:S02]  /*7d5c0*/  IMAD.MOV.U32 R106, RZ, RZ, R57 ;  /* 0x000000ffff6a7224 */ /* 0x000fe400078e0039 */
[----:B------:R-:W-:Y:S01]  /*7d5d0*/  IMAD.MOV.U32 R5, RZ, RZ, R59 ;  /* 0x000000ffff057224 */ /* 0x000fe200078e003b */
[----:B------:R-:W3:Y:S04]  /*7d5e0*/  LDL.LU.64 R56, [R1+0xec0] ;  /* 0x000ec00001387983 */ /* 0x000ee80000300a00 */
[----:B------:R-:W3:Y:S04]  /*7d5f0*/  LDL.LU.64 R58, [R1+0xec8] ;  /* 0x000ec800013a7983 */ /* 0x000ee80000300a00 */
[----:B------:R-:W3:Y:S04]  /*7d600*/  LDL.LU.64 R64, [R1+0xea0] ;  /* 0x000ea00001407983 */ /* 0x000ee80000300a00 */
[----:B------:R-:W3:Y:S04]  /*7d610*/  LDL.LU.64 R66, [R1+0xea8] ;  /* 0x000ea80001427983 */ /* 0x000ee80000300a00 */
[----:B------:R-:W3:Y:S04]  /*7d620*/  LDL.LU.64 R60, [R1+0xe80] ;  /* 0x000e8000013c7983 */ /* 0x000ee80000300a00 */
[----:B------:R-:W3:Y:S01]  /*7d630*/  LDL.LU.64 R62, [R1+0xe88] ;  /* 0x000e8800013e7983 */ /* 0x000ee20000300a00 */
[----:B-1----:R-:W-:-:S02]  /*7d640*/  IMAD.MOV.U32 R175, RZ, RZ, R52 ;  /* 0x000000ffffaf7224 */ /* 0x002fc400078e0034 */
[----:B------:R-:W-:Y:S02]  /*7d650*/  IMAD.MOV.U32 R170, RZ, RZ, R53 ;  /* 0x000000ffffaa7224 */ /* 0x000fe400078e0035 */
[----:B------:R-:W-:Y:S01]  /*7d660*/  IMAD.MOV.U32 R171, RZ, RZ, R54 ;  /* 0x000000ffffab7224 */ /* 0x000fe200078e0036 */
[----:B------:R-:W3:Y:S01]  /*7d670*/  LDL.LU.64 R52, [R1+0x2c90] ;  /* 0x002c900001347983 */ /* 0x000ee20000300a00 */
[----:B------:R-:W-:-:S03]  /*7d680*/  IMAD.MOV.U32 R174, RZ, RZ, R55 ;  /* 0x000000ffffae7224 */ /* 0x000fc600078e0037 */
[----:B------:R-:W3:Y:S01]  /*7d690*/  LDL.LU.64 R54, [R1+0x2c98] ;  /* 0x002c980001367983 */ /* 0x000ee20000300a00 */
[----:B------:R-:W-:-:S15]  /*7d6a0*/  HMMA.1688.F32.TF32 R48, R228, R188, R48 ;  /* 0x000000bce430723c */ /* 0x000fde0000081030 */
[----:B------:R-:W-:-:S09]  /*7d6b0*/  NOP ;  /* 0x0000000000007918 */ /* 0x000fd20000000000 */
[----:B------:R-:W-:Y:S01]  /*7d6c0*/  IMAD.MOV.U32 R191, RZ, RZ, R48 ;  /* 0x000000ffffbf7224 */ /* 0x000fe200078e0030 */
[----:B------:R-:W-:Y:S01]  /*7d6d0*/  MOV R190, R49 ;  /* 0x0000003100be7202 */ /* 0x000fe20000000f00 */
[----:B------:R-:W-:Y:S02]  /*7d6e0*/  IMAD.MOV.U32 R187, RZ, RZ, R50 ;  /* 0x000000ffffbb7224 */ /* 0x000fe400078e0032 */
[----:B------:R-:W-:Y:S01]  /*7d6f0*/  IMAD.MOV.U32 R178, RZ, RZ, R51 ;  /* 0x000000ffffb27224 */ /* 0x000fe200078e0033 */
[----:B----4-:R-:W-:-:S15]  /*7d700*/  HMMA.1688.F32.TF32 R44, R228, R184, R44 ;  /* 0x000000b8e42c723c */ /* 0x010fde000008102c */
[----:B------:R-:W-:-:S09]  /*7d710*/  NOP ;  /* 0x0000000000007918 */ /* 0x000fd20000000000 */
[----:B------:R-:W-:Y:S01]  /*7d720*/  IMAD.MOV.U32 R211, RZ, RZ, R44 ;  /* 0x000000ffffd37224 */ /* 0x000fe200078e002c */
[----:B------:R-:W-:Y:S01]  /*7d730*/  MOV R0, R47 ;  /* 0x0000002f00007202 */ /* 0x000fe20000000f00 */
[----:B------:R-:W-:Y:S02]  /*7d740*/  IMAD.MOV.U32 R4, RZ, RZ, R45 ;  /* 0x000000ffff047224 */ /* 0x000fe400078e002d */
[----:B------:R-:W-:Y:S01]  /*7d750*/  IMAD.MOV.U32 R2, RZ, RZ, R46 ;  /* 0x000000ffff027224 */ /* 0x000fe200078e002e */
[----:B------:R-:W4:Y:S04]  /*7d760*/  LDL.LU.64 R44, [R1+0x2c80] ;  /* 0x002c8000012c7983 */ /* 0x000f280000300a00 */
[----:B------:R-:W4:Y:S04]  /*7d770*/  LDL.LU.64 R46, [R1+0x2c88] ;  /* 0x002c8800012e7983 */ /* 0x000f280000300a00 */
[----:B------:R-:W4:Y:S04]  /*7d780*/  LDL.LU.64 R48, [R1+0x2c70] ;  /* 0x002c700001307983 */ /* 0x000f280000300a00 */
[----:B------:R-:W4:Y:S01]  /*7d790*/  LDL.LU.64 R50, [R1+0x2c78] ;  /* 0x002c780001327983 */ /* 0x000f220000300a00 */
[----:B--2---:R-:W-:-:S15]  /*7d7a0*/  HMMA.1688.F32.TF32 R40, R228, R180, R40 ;  /* 0x000000b4e428723c */ /* 0x004fde0000081028 */
[----:B------:R-:W-:-:S09]  /*7d7b0*/  NOP ;  /* 0x0000000000007918 */ /* 0x000fd20000000000 */
[----:B------:R-:W-:Y:S02]  /*7d7c0*/  IMAD.MOV.U32 R199, RZ, RZ, R40 ;  /* 0x000000ffffc77224 */ /* 0x000fe400078e0028 */
[----:B------:R-:W-:Y:S02]  /*7d7d0*/  IMAD.MOV.U32 R198, RZ, RZ, R41 ;  /* 0x000000ffffc67224 */ /* 0x000fe400078e0029 */
[----:B------:R-:W-:Y:S01]  /*7d7e0*/  IMAD.MOV.U32 R195, RZ, RZ, R42 ;  /* 0x000000ffffc37224 */ /* 0x000fe200078e002a */
[----:B------:R-:W2:Y:S01]  /*7d7f0*/  LDL.LU.64 R40, [R1+0x2c60] ;  /* 0x002c600001287983 */ /* 0x000ea20000300a00 */
[----:B------:R-:W-:-:S03]  /*7d800*/  IMAD.MOV.U32 R194, RZ, RZ, R43 ;  /* 0x000000ffffc27224 */ /* 0x000fc600078e002b */
[----:B------:R-:W2:Y:S01]  /*7d810*/  LDL.LU.64 R42, [R1+0x2c68] ;  /* 0x002c6800012a7983 */ /* 0x000ea20000300a00 */
[C---:B---3--:R-:W-:Y:S06]  /*7d820*/  HMMA.1688.F32.TF32 R56, R228.reuse, R176, R56 ;  /* 0x000000b0e438723c */ /* 0x048fec0000081038 */
[----:B------:R-:W-:-:S15]  /*7d830*/  HMMA.1688.F32.TF32 R60, R228, R168, R60 ;  /* 0x000000a8e43c723c */ /* 0x000fde000008103c */
[----:B------:R-:W-:-:S03]  /*7d840*/  NOP ;  /* 0x0000000000007918 */ /* 0x000fc60000000000 */
[----:B------:R-:W-:Y:S01]  /*7d850*/  IMAD.MOV.U32 R207, RZ, RZ, R56 ;  /* 0x000000ffffcf7224 */ /* 0x000fe200078e0038 */
[----:B------:R-:W-:Y:S01]  /*7d860*/  MOV R206, R57 ;  /* 0x0000003900ce7202 */ /* 0x000fe20000000f00 */
[----:B------:R-:W-:Y:S01]  /*7d870*/  IMAD.MOV.U32 R203, RZ, RZ, R58 ;  /* 0x000000ffffcb7224 */ /* 0x000fe200078e003a */
[----:B------:R-:W3:Y:S01]  /*7d880*/  LDL.LU.64 R56, [R1+0x2c50] ;  /* 0x002c500001387983 */ /* 0x000ee20000300a00 */
[----:B------:R-:W-:-:S03]  /*7d890*/  IMAD.MOV.U32 R102, RZ, RZ, R59 ;  /* 0x000000ffff667224 */ /* 0x000fc600078e003b */
[----:B------:R-:W3:Y:S01]  /*7d8a0*/  LDL.LU.64 R58, [R1+0x2c58] ;  /* 0x002c5800013a7983 */ /* 0x000ee20000300a00 */
[----:B------:R-:W-:Y:S02]  /*7d8b0*/  IMAD.MOV.U32 R214, RZ, RZ, R60 ;  /* 0x000000ffffd67224 */ /* 0x000fe400078e003c */
[----:B------:R-:W-:Y:S02]  /*7d8c0*/  IMAD.MOV.U32 R210, RZ, RZ, R61 ;  /* 0x000000ffffd27224 */ /* 0x000fe400078e003d */
[----:B------:R-:W-:Y:S02]  /*7d8d0*/  IMAD.MOV.U32 R219, RZ, RZ, R62 ;  /* 0x000000ffffdb7224 */ /* 0x000fe400078e003e */
[----:B------:R-:W-:Y:S02]  /*7d8e0*/  IMAD.MOV.U32 R202, RZ, RZ, R63 ;  /* 0x000000ffffca7224 */ /* 0x000fe400078e003f */
[C---:B------:R-:W-:Y:S06]  /*7d8f0*/  HMMA.1688.F32.TF32 R60, R228.reuse, R164, R52 ;  /* 0x000000a4e43c723c */ /* 0x040fec0000081034 */
[----:B----4-:R-:W-:Y:S01]  /*7d900*/  HMMA.1688.F32.TF32 R52, R228, R160, R44 ;  /* 0x000000a0e434723c */ /* 0x010fe2000008102c */
[----:B------:R-:W4:-:S15]  /*7d910*/  LDL.LU.64 R44, [R1+0x2c40] ;  /* 0x002c4000012c7983 */ /* 0x000f1e0000300a00 */
[----:B------:R-:W-:-:S01]  /*7d920*/  NOP ;  /* 0x0000000000007918 */ /* 0x000fc20000000000 */
[----:B------:R-:W-:Y:S04]  /*7d930*/  STL.64 [R1+0xf40], R60 ;  /* 0x000f403c01007387 */ /* 0x000fe80000100a00 */
[----:B------:R-:W-:Y:S04]  /*7d940*/  STL.64 [R1+0xf48], R62 ;  /* 0x000f483e01007387 */ /* 0x000fe80000100a00 */
[----:B------:R-:W4:Y:S01]  /*7d950*/  LDL.LU.64 R46, [R1+0x2c48] ;  /* 0x002c4800012e7983 */ /* 0x000f220000300a00 */
[C---:B------:R-:W-:Y:S03]  /*7d960*/  HMMA.1688.F32.TF32 R48, R228.reuse, R156, R48 ;  /* 0x0000009ce430723c */ /* 0x040fe60000081030 */
[----:B------:R1:W-:Y:S04]  /*7d970*/  STL.64 [R1+0xf30], R52 ;  /* 0x000f303401007387 */ /* 0x0003e80000100a00 */
[----:B------:R1:W-:Y:S04]  /*7d980*/  STL.64 [R1+0xf38], R54 ;  /* 0x000f383601007387 */ /* 0x0003e80000100a00 */
[----:B-1----:R-:W4:Y:S04]  /*7d990*/  LDL.LU.64 R52, [R1+0x2c30] ;  /* 0x002c300001347983 */ /* 0x002f280000300a00 */
[----:B------:R-:W4:Y:S09]  /*7d9a0*/  LDL.LU.64 R54, [R1+0x2c38] ;  /* 0x002c380001367983 */ /* 0x000f320000300a00 */
[----:B------:R-:W-:Y:S01]  /*7d9b0*/  MOV R15, R51 ;  /* 0x00000033000f7202 */ /* 0x000fe20000000f00 */
[----:B------:R-:W-:Y:S01]  /*7d9c0*/  IMAD.MOV.U32 R14, RZ, RZ, R50 ;  /* 0x000000ffff0e7224 */ /* 0x000fe200078e0032 */
[----:B------:R2:W-:Y:S04]  /*7d9d0*/  STL.64 [R1+0xf20], R48 ;  /* 0x000f203001007387 */ /* 0x0005e80000100a00 */
[----:B------:R-:W-:Y:S04]  /*7d9e0*/  STL [R1+0x80d4], R15 ;  /* 0x0080d40f01007387 */ /* 0x000fe80000100800 */
[----:B------:R-:W-:Y:S01]  /*7d9f0*/  STL [R1+0x80d0], R14 ;  /* 0x0080d00e01007387 */ /* 0x000fe20000100800 */
[----:B--2---:R-:W-:Y:S03]  /*7da00*/  HMMA.1688.F32.TF32 R48, R228, R152, R40 ;  /* 0x00000098e430723c */ /* 0x004fe60000081028 */
[----:B------:R-:W2:Y:S04]  /*7da10*/  LDL.LU.64 R40, [R1+0x2c20] ;  /* 0x002c200001287983 */ /* 0x000ea80000300a00 */
[----:B------:R-:W2:-:S15]  /*7da20*/  LDL.LU.64 R42, [R1+0x2c28] ;  /* 0x002c2800012a7983 */ /* 0x000e9e0000300a00 */
[----:B------:R-:W-:-:S01]  /*7da30*/  NOP ;  /* 0x0000000000007918 */ /* 0x000fc20000000000 */
[----:B------:R1:W-:Y:S04]  /*7da40*/  STL.64 [R1+0xf10], R48 ;  /* 0x000f103001007387 */ /* 0x0003e80000100a00 */
[----:B------:R3:W-:Y:S04]  /*7da50*/  STL.64 [R1+0xf18], R50 ;  /* 0x000f183201007387 */ /* 0x0007e80000100a00 */
[----:B-1----:R-:W2:Y:S04]  /*7da60*/  LDL.LU.64 R48, [R1+0x2c10] ;  /* 0x002c100001307983 */ /* 0x002ea80000300a00 */
[----:B---3--:R-:W3:Y:S01]  /*7da70*/  LDL.LU.64 R50, [R1+0x2c18] ;  /* 0x002c180001327983 */ /* 0x008ee20000300a00 */
[----:B------:R-:W-:-:S15]  /*7da80*/  HMMA.1688.F32.TF32 R56, R228, R148, R56 ;  /* 0x00000094e438723c */ /* 0x000fde0000081038 */
[----:B------:R-:W-:-:S09]  /*7da90*/  NOP ;  /* 0x0000000000007918 */ /* 0x000fd20000000000 */
[----:B------:R-:W-:Y:S02]  /*7daa0*/  IMAD.MOV.U32 R14, RZ, RZ, R59 ;  /* 0x000000ffff0e7224 */ /* 0x000fe400078e003b */
[----:B------:R-:W-:Y:S01]  /*7dab0*/  IMAD.MOV.U32 R15, RZ, RZ, R58 ;  /* 0x000000ffff0f7224 */ /* 0x000fe200078e003a */
[----:B------:R4:W-:Y:S04]  /*7dac0*/  STL.64 [R1+0xf00], R56 ;  /* 0x000f003801007387 */ /* 0x0009e80000100a00 */
[----:B------:R1:W-:Y:S04]  /*7dad0*/  STL [R1+0x80dc], R14 ;  /* 0x0080dc0e01007387 */ /* 0x0003e80000100800 */
[----:B------:R1:W-:Y:S01]  /*7dae0*/  STL [R1+0x80d8], R15 ;  /* 0x0080d80f01007387 */ /* 0x0003e20000100800 */
[C---:B----4-:R-:W-:Y:S03]  /*7daf0*/  HMMA.1688.F32.TF32 R56, R228.reuse, R144, R44 ;  /* 0x00000090e438723c */ /* 0x050fe6000008102c */
[----:B------:R-:W4:Y:S04]  /*7db00*/  LDL.LU.64 R44, [R1+0x2c00] ;  /* 0x002c0000012c7983 */ /* 0x000f280000300a00 */
[----:B------:R-:W4:Y:S01]  /*7db10*/  LDL.LU.64 R46, [R1+0x2c08] ;  /* 0x002c0800012e7983 */ /* 0x000f220000300a00 */
[----:B------:R-:W-:-:S15]  /*7db20*/  HMMA.1688.F32.TF32 R52, R228, R140, R52 ;  /* 0x0000008ce434723c */ /* 0x000fde0000081034 */
[----:B------:R-:W-:Y:S04]  /*7db30*/  STL.64 [R1+0xef0], R56 ;  /* 0x000ef03801007387 */ /* 0x000fe80000100a00 */
[----:B------:R-:W-:Y:S01]  /*7db40*/  STL.64 [R1+0xef8], R58 ;  /* 0x000ef83a01007387 */ /* 0x000fe20000100a00 */
[----:B--2---:R-:W-:Y:S04]  /*7db50*/  HMMA.1688.F32.TF32 R40, R228, R136, R40 ;  /* 0x00000088e428723c */ /* 0x004fe80000081028 */
[----:B------:R-:W-:Y:S01]  /*7db60*/  MOV R119, R55 ;  /* 0x0000003700777202 */ /* 0x000fe20000000f00 */
[----:B------:R-:W-:-:S02]  /*7db70*/  IMAD.MOV.U32 R10, RZ, RZ, R52 ;  /* 0x000000ffff0a7224 */ /* 0x000fc400078e0034 */
[----:B------:R-:W-:Y:S02]  /*7db80*/  IMAD.MOV.U32 R11, RZ, RZ, R53 ;  /* 0x000000ffff0b7224 */ /* 0x000fe400078e0035 */
[----:B------:R-:W-:Y:S01]  /*7db90*/  IMAD.MOV.U32 R118, RZ, RZ, R54 ;  /* 0x000000ffff767224 */ /* 0x000fe200078e0036 */
[----:B------:R-:W2:Y:S04]  /*7dba0*/  LDL.LU.64 R52, [R1+0x2bf0] ;  /* 0x002bf00001347983 */ /* 0x000ea80000300a00 */
[----:B------:R-:W2:Y:S04]  /*7dbb0*/  LDL.LU.64 R54, [R1+0x2bf8] ;  /* 0x002bf80001367983 */ /* 0x000ea80000300a00 */
[----:B------:R-:W-:Y:S04]  /*7dbc0*/  STL [R1+0x80ec], R119 ;  /* 0x0080ec7701007387 */ /* 0x000fe80000100800 */
[----:B------:R-:W-:Y:S04]  /*7dbd0*/  STL [R1+0x80e8], R118 ;  /* 0x0080e87601007387 */ /* 0x000fe80000100800 */
[----:B------:R-:W-:Y:S01]  /*7dbe0*/  STL [R1+0x80e4], R11 ;  /* 0x0080e40b01007387 */ /* 0x000fe20000100800 */
[----:B-1----:R-:W-:-:S03]  /*7dbf0*/  IMAD.MOV.U32 R14, RZ, RZ, R42 ;  /* 0x000000ffff0e7224 */ /* 0x002fc600078e002a */
[----:B------:R-:W-:Y:S01]  /*7dc00*/  STL [R1+0x80e0], R10 ;  /* 0x0080e00a01007387 */ /* 0x000fe20000100800 */
[----:B------:R-:W-:-:S03]  /*7dc10*/  IMAD.MOV.U32 R15, RZ, RZ, R43 ;  /* 0x000000ffff0f7224 */ /* 0x000fc600078e002b */
[----:B------:R1:W-:Y:S04]  /*7dc20*/  STL.64 [R1+0xed0], R40 ;  /* 0x000ed02801007387 */ /* 0x0003e80000100a00 */
[----:B-1----:R-:W2:Y:S04]  /*7dc30*/  LDL.LU.64 R40, [R1+0x2be0] ;  /* 0x002be00001287983 */ /* 0x002ea80000300a00 */
[----:B------:R-:W2:Y:S01]  /*7dc40*/  LDL.LU.64 R42, [R1+0x2be8] ;  /* 0x002be800012a7983 */ /* 0x000ea20000300a00 */
[----:B---3--:R-:W-:Y:S03]  /*7dc50*/  HMMA.1688.F32.TF32 R48, R228, R132, R48 ;  /* 0x00000084e430723c */ /* 0x008fe60000081030 */
[----:B------:R1:W-:Y:S04]  /*7dc60*/  STL [R1+0x80f4], R15 ;  /* 0x0080f40f01007387 */ /* 0x0003e80000100800 */
[----:B------:R3:W-:-:S15]  /*7dc70*/  STL [R1+0x80f0], R14 ;  /* 0x0080f00e01007387 */ /* 0x0007de0000100800 */
[----:B------:R-:W-:-:S02]  /*7dc80*/  NOP ;  /* 0x0000000000007918 */ /* 0x000fc40000000000 */
[----:B------:R-:W-:Y:S01]  /*7dc90*/  IMAD.MOV.U32 R119, RZ, RZ, R48 ;  /* 0x000000ffff777224 */ /* 0x000fe200078e0030 */
[----:B------:R-:W-:Y:S01]  /*7dca0*/  MOV R10, R51 ;  /* 0x00000033000a7202 */ /* 0x000fe20000000f00 */
[----:B------:R-:W-:Y:S02]  /*7dcb0*/  IMAD.MOV.U32 R118, RZ, RZ, R49 ;  /* 0x000000ffff767224 */ /* 0x000fe400078e0031 */
[----:B------:R-:W-:Y:S01]  /*7dcc0*/  IMAD.MOV.U32 R11, RZ, RZ, R50 ;  /* 0x000000ffff0b7224 */ /* 0x000fe200078e0032 */
[----:B------:R-:W2:Y:S04]  /*7dcd0*/  LDL.LU.64 R48, [R1+0x2bd0] ;  /* 0x002bd00001307983 */ /* 0x000ea80000300a00 */
[----:B------:R-:W2:Y:S04]  /*7dce0*/  LDL.LU.64 R50, [R1+0x2bd8] ;  /* 0x002bd80001327983 */ /* 0x000ea80000300a00 */
[----:B------:R-:W-:Y:S04]  /*7dcf0*/  STL [R1+0x8104], R10 ;  /* 0x0081040a01007387 */ /* 0x000fe80000100800 */
[----:B------:R-:W-:Y:S04]  /*7dd00*/  STL [R1+0x8100], R11 ;  /* 0x0081000b01007387 */ /* 0x000fe80000100800 */
[----:B------:R-:W-:Y:S04]  /*7dd10*/  STL [R1+0x80fc], R119 ;  /* 0x0080fc7701007387 */ /* 0x000fe80000100800 */
[----:B------:R-:W-:Y:S01]  /*7dd20*/  STL [R1+0x80f8], R118 ;  /* 0x0080f87601007387 */ /* 0x000fe20000100800 */
[----:B----4-:R-:W-:-:S15]  /*7dd30*/  HMMA.1688.F32.TF32 R44, R228, R128, R44 ;  /* 0x00000080e42c723c */ /* 0x010fde000008102c */
[----:B------:R-:W-:-:S08]  /*7dd40*/  NOP ;  /* 0x0000000000007918 */ /* 0x000fd00000000000 */
[----:B------:R4:W-:Y:S01]  /*7dd50*/  STL.64 [R1+0xeb0], R44 ;  /* 0x000eb02c01007387 */ /* 0x0009e20000100a00 */
[----:B-1----:R-:W-:Y:S02]  /*7dd60*/  IMAD.MOV.U32 R15, RZ, RZ, R46 ;  /* 0x000000ffff0f7224 */ /* 0x002fe400078e002e */
[----:B---3--:R-:W-:Y:S01]  /*7dd70*/  IMAD.MOV.U32 R14, RZ, RZ, R47 ;  /* 0x000000ffff0e7224 */ /* 0x008fe200078e002f */
[----:B----4-:R-:W3:Y:S04]  /*7dd80*/  LDL.LU.64 R44, [R1+0x2bc0] ;  /* 0x002bc000012c7983 */ /* 0x010ee80000300a00 */
[----:B------:R-:W3:Y:S01]  /*7dd90*/  LDL.LU.64 R46, [R1+0x2bc8] ;  /* 0x002bc800012e7983 */ /* 0x000ee20000300a00 */
[C---:B--2---:R-:W-:Y:S03]  /*7dda0*/  HMMA.1688.F32.TF32 R52, R228.reuse, R124, R52 ;  /* 0x0000007ce434723c */ /* 0x044fe60000081034 */
[----:B------:R-:W-:Y:S04]  /*7ddb0*/  STL [R1+0x810c], R14 ;  /* 0x00810c0e01007387 */ /* 0x000fe80000100800 */
[----:B------:R1:W-:Y:S01]  /*7ddc0*/  STL [R1+0x8108], R15 ;  /* 0x0081080f01007387 */ /* 0x0003e20000100800 */
[----:B------:R-:W-:-:S15]  /*7ddd0*/  HMMA.1688.F32.TF32 R40, R228, R120, R40 ;  /* 0x00000078e428723c */ /* 0x000fde0000081028 */
[----:B------:R-:W-:-:S01]  /*7dde0*/  NOP ;  /* 0x0000000000007918 */ /* 0x000fc20000000000 */
[----:B------:R-:W-:Y:S01]  /*7ddf0*/  MOV R127, R55 ;  /* 0x00000037007f7202 */ /* 0x000fe20000000f00 */
[----:B------:R-:W-:Y:S02]  /*7de00*/  IMAD.MOV.U32 R126, RZ, RZ, R54 ;  /* 0x000000ffff7e7224 */ /* 0x000fe400078e0036 */
[----:B------:R-:W-:Y:S02]  /*7de10*/  IMAD.MOV.U32 R123, RZ, RZ, R53 ;  /* 0x000000ffff7b7224 */ /* 0x000fe400078e0035 */
[----:B------:R-:W-:Y:S01]  /*7de20*/  IMAD.MOV.U32 R122, RZ, RZ, R52 ;  /* 0x000000ffff7a7224 */ /* 0x000fe200078e0034 */
[----:B------:R-:W-:Y:S04]  /*7de30*/  STL [R1+0x811c], R127 ;  /* 0x00811c7f01007387 */ /* 0x000fe80000100800 */
[----:B------:R-:W-:Y:S04]  /*7de40*/  STL [R1+0x8118], R126 ;  /* 0x0081187e01007387 */ /* 0x000fe80000100800 */
[----:B------:R-:W-:Y:S04]  /*7de50*/  STL [R1+0x8114], R123 ;  /* 0x0081147b01007387 */ /* 0x000fe80000100800 */
[----:B------:R2:W-:Y:S01]  /*7de60*/  STL [R1+0x8110], R122 ;  /* 0x0081107a01007387 */ /* 0x0005e20000100800 */
[----:B------:R-:W-:-:S02]  /*7de70*/  IMAD.MOV.U32 R10, RZ, RZ, R40 ;  /* 0x000000ffff0a7224 */ /* 0x000fc400078e0028 */
[----:B------:R-:W-:Y:S02]  /*7de80*/  IMAD.MOV.U32 R11, RZ, RZ, R41 ;  /* 0x000000ffff0b7224 */ /* 0x000fe400078e0029 */
[----:B------:R-:W-:Y:S01]  /*7de90*/  IMAD.MOV.U32 R119, RZ, RZ, R42 ;  /* 0x000000ffff777224 */ /* 0x000fe200078e002a */
[----:B------:R-:W4:Y:S01]  /*7dea0*/  LDL.LU.64 R40, [R1+0x2bb0] ;  /* 0x002bb00001287983 */ /* 0x000f220000300a00 */
[----:B------:R-:W-:-:S03]  /*7deb0*/  IMAD.MOV.U32 R118, RZ, RZ, R43 ;  /* 0x000000ffff767224 */ /* 0x000fc600078e002b */
[----:B------:R-:W4:Y:S01]  /*7dec0*/  LDL.LU.64 R42, [R1+0x2bb8] ;  /* 0x002bb800012a7983 */ /* 0x000f220000300a00 */
[----:B------:R-:W-:Y:S03]  /*7ded0*/  HMMA.1688.F32.TF32 R48, R228, R116, R48 ;  /* 0x00000074e430723c */ /* 0x000fe60000081030 */
[----:B------:R-:W-:Y:S04]  /*7dee0*/  STL [R1+0x812c], R118 ;  /* 0x00812c7601007387 */ /* 0x000fe80000100800 */
[----:B------:R-:W-:Y:S04]  /*7def0*/  STL [R1+0x8128], R119 ;  /* 0x0081287701007387 */ /* 0x000fe80000100800 */
[----:B------:R3:W-:Y:S04]  /*7df00*/  STL [R1+0x8124], R11 ;  /* 0x0081240b01007387 */ /* 0x0007e80000100800 */
[----:B------:R3:W-:Y:S09]  /*7df10*/  STL [R1+0x8120], R10 ;  /* 0x0081200a01007387 */ /* 0x0007f20000100800 */
[----:B-1----:R-:W-:Y:S01]  /*7df20*/  IMAD.MOV.U32 R15, RZ, RZ, R51 ;  /* 0x000000ffff0f7224 */ /* 0x002fe200078e0033 */
[----:B--2---:R-:W-:Y:S01]  /*7df30*/  MOV R122, R49 ;  /* 0x00000031007a7202 */ /* 0x004fe20000000f00 */
[----:B------:R-:W-:-:S02]  /*7df40*/  IMAD.MOV.U32 R14, RZ, RZ, R50 ;  /* 0x000000ffff0e7224 */ /* 0x000fc400078e0032 */
[----:B------:R-:W-:Y:S01]  /*7df50*/  IMAD.MOV.U32 R123, RZ, RZ, R48 ;  /* 0x000000ffff7b7224 */ /* 0x000fe200078e0030 */
[----:B------:R-:W-:Y:S04]  /*7df60*/  STL [R1+0x813c], R15 ;  /* 0x00813c0f01007387 */ /* 0x000fe80000100800 */
[----:B------:R-:W-:Y:S04]  /*7df70*/  STL [R1+0x8138], R14 ;  /* 0x0081380e01007387 */ /* 0x000fe80000100800 */
[----:B------:R-:W-:Y:S04]  /*7df80*/  STL [R1+0x8134], R122 ;  /* 0x0081347a01007387 */ /* 0x000fe80000100800 */
[----:B------:R-:W-:Y:S04]  /*7df90*/  STL [R1+0x8130], R123 ;  /* 0x0081307b01007387 */ /* 0x000fe80000100800 */
[----:B------:R-:W2:Y:S04]  /*7dfa0*/  LDL.LU.64 R48, [R1+0x2ae0] ;  /* 0x002ae00001307983 */ /* 0x000ea80000300a00 */
[----:B------:R-:W2:Y:S04]  /*7dfb0*/  LDL.LU.64 R50, [R1+0x2ae8] ;  /* 0x002ae80001327983 */ /* 0x000ea80000300a00 */
[----:B------:R-:W2:Y:S04]  /*7dfc0*/  LDL.LU.64 R76, [R1+0x2ab0] ;  /* 0x002ab000014c7983 */ /* 0x000ea80000300a00 */
[----:B------:R-:W2:Y:S04]  /*7dfd0*/  LDL.LU.64 R78, [R1+0x2ab8] ;  /* 0x002ab800014e7983 */ /* 0x000ea80000300a00 */
[----:B------:R-:W2:Y:S04]  /*7dfe0*/  LDL.LU.64 R72, [R1+0x2a90] ;  /* 0x002a900001487983 */ /* 0x000ea80000300a00 */
[----:B------:R-:W2:Y:S01]  /*7dff0*/  LDL.LU.64 R74, [R1+0x2a98] ;  /* 0x002a9800014a7983 */ /* 0x000ea20000300a00 */
[----:B------:R-:W-:-:S15]  /*7e000*/  HMMA.1688.F32.TF32 R64, R228, R172, R64 ;  /* 0x000000ace440723c */ /* 0x000fde0000081040 */
[----:B------:R-:W-:-:S09]  /*7e010*/  NOP ;  /* 0x0000000000007918 */ /* 0x000fd20000000000 */
[----:B------:R-:W-:Y:S01]  /*7e020*/  IMAD.MOV.U32 R99, RZ, RZ, R64 ;  /* 0x000000ffff637224 */ /* 0x000fe200078e0040 */
[----:B------:R-:W-:Y:S01]  /*7e030*/  MOV R218, R67 ;  /* 0x0000004300da7202 */ /* 0x000fe20000000f00 */
[----:B------:R-:W-:Y:S02]  /*7e040*/  IMAD.MOV.U32 R98, RZ, RZ, R65 ;  /* 0x000000ffff627224 */ /* 0x000fe400078e0041 */
[----:B------:R-:W-:Y:S01]  /*7e050*/  IMAD.MOV.U32 R103, RZ, RZ, R66 ;  /* 0x000000ffff677224 */ /* 0x000fe200078e0042 */
[----:B---3--:R-:W-:-:S15]  /*7e060*/  HMMA.1688.F32.TF32 R44, R228, R8, R44 ;  /* 0x00000008e42c723c */ /* 0x008fde000008102c */
[----:B------:R-:W-:-:S09]  /*7e070*/  NOP ;  /* 0x0000000000007918 */ /* 0x000fd20000000000 */
        /* <DEDUP_REMOVED lines=8> */
[----:B------:R-:W-:Y:S04]  /*7e100*/  STL [R1+0x814c], R126 ;  /* 0x00814c7e01007387 */ /* 0x000fe80000100800 */
[----:B------:R-:W-:Y:S04]  /*7e110*/  STL [R1+0x8148], R127 ;  /* 0x0081487f01007387 */ /* 0x000fe80000100800 */
[----:B------:R-:W-:Y:S04]  /*7e120*/  STL [R1+0x8144], R10 ;  /* 0x0081440a01007387 */ /* 0x000fe80000100800 */
[----:B------:R-:W-:Y:S04]  /*7e130*/  STL [R1+0x8140], R11 ;  /* 0x0081400b01007387 */ /* 0x000fe80000100800 */
[----:B------:R-:W3:Y:S04]  /*7e140*/  LDL.LU.64 R60, [R1+0x2a50] ;  /* 0x002a5000013c7983 */ /* 0x000ee80000300a00 */
[----:B------:R-:W3:Y:S04]  /*7e150*/  LDL.LU.64 R62, [R1+0x2a58] ;  /* 0x002a5800013e7983 */ /* 0x000ee80000300a00 */
[----:B------:R-:W3:Y:S04]  /*7e160*/  LDL.LU.64 R56, [R1+0x2a30] ;  /* 0x002a300001387983 */ /* 0x000ee80000300a00 */
[----:B------:R-:W3:Y:S04]  /*7e170*/  LDL.LU.64 R58, [R1+0x2a38] ;  /* 0x002a3800013a7983 */ /* 0x000ee80000300a00 */
[----:B------:R-:W3:Y:S04]  /*7e180*/  LDL.LU.64 R52, [R1+0x2940] ;  /* 0x0029400001347983 */ /* 0x000ee80000300a00 */
[----:B------:R-:W3:Y:S01]  /*7e190*/  LDL.LU.64 R54, [R1+0x2948] ;  /* 0x0029480001367983 */ /* 0x000ee20000300a00 */
[----:B----4-:R-:W-:Y:S03]  /*7e1a0*/  HMMA.1688.F32.TF32 R40, R228, R12, R40 ;  /* 0x0000000ce428723c */ /* 0x010fe60000081028 */
[----:B------:R-:W-:Y:S04]  /*7e1b0*/  LDS R228, [R68+UR6+0x80080] ;  /* 0x0800800644e47984 */ /* 0x000fe80008000800 */
[----:B------:R-:W-:Y:S04]  /*7e1c0*/  LDS R230, [R68+UR6+0x81080] ;  /* 0x0810800644e67984 */ /* 0x000fe80008000800 */
[----:B------:R-:W-:Y:S04]  /*7e1d0*/  LDS R229, [R69+UR6+0x80080] ;  /* 0x0800800645e57984 */ /* 0x000fe80008000800 */
[----:B------:R-:W1:Y:S09]  /*7e1e0*/  LDS R231, [R69+UR6+0x81080] ;  /* 0x0810800645e77984 */ /* 0x000e720008000800 */
[----:B------:R-:W-:-:S02]  /*7e1f0*/  IMAD.MOV.U32 R130, RZ, RZ, R40 ;  /* 0x000000ffff827224 */ /* 0x000fc400078e0028 */
[----:B------:R-:W-:Y:S02]  /*7e200*/  IMAD.MOV.U32 R166, RZ, RZ, R41 ;  /* 0x000000ffffa67224 */ /* 0x000fe400078e0029 */
[----:B------:R-:W-:Y:S01]  /*7e210*/  IMAD.MOV.U32 R167, RZ, RZ, R42 ;  /* 0x000000ffffa77224 */ /* 0x000fe200078e002a */
[----:B------:R-:W4:Y:S01]  /*7e220*/  LDL.LU.64 R40, [R1+0x2920] ;  /* 0x0029200001287983 */ /* 0x000f220000300a00 */
[----:B------:R-:W-:-:S03]  /*7e230*/  IMAD.MOV.U32 R131, RZ, RZ, R43 ;  /* 0x000000ffff837224 */ /* 0x000fc600078e002b */
[----:B------:R-:W4:Y:S01]  /*7e240*/  LDL.LU.64 R42, [R1+0x2928] ;  /* 0x00292800012a7983 */ /* 0x000f220000300a00 */
[C---:B--2---:R-:W-:Y:S03]  /*7e250*/  HMMA.1688.F32.TF32 R80, R232.reuse, R224, R48 ;  /* 0x000000e0e850723c */ /* 0x044fe60000081030 */
[----:B------:R-:W-:Y:S04]  /*7e260*/  STL [R1+0x8154], R166 ;  /* 0x008154a601007387 */ /* 0x000fe80000100800 */
[----:B------:R-:W-:Y:S04]  /*7e270*/  STL [R1+0x8150], R130 ;  /* 0x0081508201007387 */ /* 0x000fe80000100800 */
[----:B------:R-:W2:Y:S04]  /*7e280*/  LDL.LU.64 R48, [R1+0x2910] ;  /* 0x0029100001307983 */ /* 0x000ea80000300a00 */
[----:B------:R-:W2:Y:S08]  /*7e290*/  LDL.LU.64 R50, [R1+0x2918] ;  /* 0x0029180001327983 */ /* 0x000eb00000300a00 */
[----:B------:R-:W-:Y:S04]  /*7e2a0*/  STL.64 [R1+0x2ed0], R80 ;  /* 0x002ed05001007387 */ /* 0x000fe80000100a00 */
[----:B------:R1:W-:Y:S02]  /*7e2b0*/  STL.64 [R1+0x2ed8], R82 ;  /* 0x002ed85201007387 */ /* 0x0003e40000100a00 */
[C---:B-1----:R-:W-:Y:S06]  /*7e2c0*/  HMMA.1688.F32.TF32 R80, R232.reuse, R220, R76 ;  /* 0x000000dce850723c */ /* 0x042fec000008104c */
[----:B------:R-:W-:-:S15]  /*7e2d0*/  HMMA.1688.F32.TF32 R76, R232, R216, R72 ;  /* 0x000000d8e84c723c */ /* 0x000fde0000081048 */
[----:B------:R-:W-:-:S02]  /*7e2e0*/  NOP ;  /* 0x0000000000007918 */ /* 0x000fc40000000000 */
[----:B------:R-:W-:Y:S04]  /*7e2f0*/  STL.64 [R1+0x2ec0], R80 ;  /* 0x002ec05001007387 */ /* 0x000fe80000100a00 */
[----:B------:R-:W-:Y:S01]  /*7e300*/  STL.64 [R1+0x2ec8], R82 ;  /* 0x002ec85201007387 */ /* 0x000fe20000100a00 */
[C---:B---3--:R-:W-:Y:S03]  /*7e310*/  HMMA.1688.F32.TF32 R72, R232.reuse, R212, R44 ;  /* 0x000000d4e848723c */ /* 0x048fe6000008102c */
[----:B------:R-:W3:Y:S04]  /*7e320*/  LDL.LU.64 R44, [R1+0x2900] ;  /* 0x00290000012c7983 */ /* 0x000ee80000300a00 */
[----:B------:R-:W-:Y:S04]  /*7e330*/  STL.64 [R1+0x2eb0], R76 ;  /* 0x002eb04c01007387 */ /* 0x000fe80000100a00 */
[----:B------:R-:W-:Y:S04]  /*7e340*/  STL.64 [R1+0x2eb8], R78 ;  /* 0x002eb84e01007387 */ /* 0x000fe80000100a00 */
[----:B------:R-:W3:Y:S08]  /*7e350*/  LDL.LU.64 R46, [R1+0x2908] ;  /* 0x00290800012e7983 */ /* 0x000ef00000300a00 */
[----:B------:R-:W-:Y:S04]  /*7e360*/  STL.64 [R1+0x2ea0], R72 ;  /* 0x002ea04801007387 */ /* 0x000fe80000100a00 */
[----:B------:R1:W-:Y:S02]  /*7e370*/  STL.64 [R1+0x2ea8], R74 ;  /* 0x002ea84a01007387 */ /* 0x0003e40000100a00 */
[C---:B-1----:R-:W-:Y:S06]  /*7e380*/  HMMA.1688.F32.TF32 R72, R232.reuse, R208, R64 ;  /* 0x000000d0e848723c */ /* 0x042fec0000081040 */
[C---:B------:R-:W-:Y:S06]  /*7e390*/  HMMA.1688.F32.TF32 R64, R232.reuse, R204, R60 ;  /* 0x000000cce840723c */ /* 0x040fec000008103c */
[C---:B------:R-:W-:Y:S06]  /*7e3a0*/  HMMA.1688.F32.TF32 R60, R232.reuse, R200, R56 ;  /* 0x000000c8e83c723c */ /* 0x040fec0000081038 */
[C---:B------:R-:W-:Y:S05]  /*7e3b0*/  HMMA.1688.F32.TF32 R56, R232.reuse, R96, R52 ;  /* 0x00000060e838723c */ /* 0x040fea0000081034 */
[----:B------:R-:W-:Y:S04]  /*7e3c0*/  STL.64 [R1+0x2e90], R72 ;  /* 0x002e904801007387 */ /* 0x000fe80000100a00 */
[----:B------:R-:W-:Y:S04]  /*7e3d0*/  STL.64 [R1+0x2e98], R74 ;  /* 0x002e984a01007387 */ /* 0x000fe80000100a00 */
[----:B------:R-:W-:Y:S04]  /*7e3e0*/  STL.64 [R1+0x2e80], R64 ;  /* 0x002e804001007387 */ /* 0x000fe80000100a00 */
[----:B------:R-:W-:Y:S04]  /*7e3f0*/  STL.64 [R1+0x2e88], R66 ;  /* 0x002e884201007387 */ /* 0x000fe80000100a00 */
[----:B------:R1:W-:Y:S04]  /*7e400*/  STL.64 [R1+0x2e70], R60 ;  /* 0x002e703c01007387 */ /* 0x0003e80000100a00 */
[----:B------:R1:W-:Y:S01]  /*7e410*/  STL.64 [R1+0x2e78], R62 ;  /* 0x002e783e01007387 */ /* 0x0003e20000100a00 */
[C---:B----4-:R-:W-:Y:S03]  /*7e420*/  HMMA.1688.F32.TF32 R52, R232.reuse, R100, R40 ;  /* 0x00000064e834723c */ /* 0x050fe60000081028 */
[----:B------:R-:W4:Y:S04]  /*7e430*/  LDL.LU.64 R40, [R1+0x28f0] ;  /* 0x0028f00001287983 */ /* 0x000f280000300a00 */
[----:B------:R1:W-:Y:S04]  /*7e440*/  STL.64 [R1+0x2e60], R56 ;  /* 0x002e603801007387 */ /* 0x0003e80000100a00 */
[----:B------:R1:W-:Y:S04]  /*7e450*/  STL.64 [R1+0x2e68], R58 ;  /* 0x002e683a01007387 */ /* 0x0003e80000100a00 */
[----:B------:R-:W4:Y:S01]  /*7e460*/  LDL.LU.64 R42, [R1+0x28f8] ;  /* 0x0028f800012a7983 */ /* 0x000f220000300a00 */
[C---:B--2---:R-:W-:Y:S07]  /*7e470*/  HMMA.1688.F32.TF32 R48, R232.reuse, R196, R48 ;  /* 0x000000c4e830723c */ /* 0x044fee0000081030 */
[----:B------:R2:W-:Y:S04]  /*7e480*/  STL.64 [R1+0x2e50], R52 ;  /* 0x002e503401007387 */ /* 0x0005e80000100a00 */
[----:B------:R2:W-:Y:S04]  /*7e490*/  STL.64 [R1+0x2e58], R54 ;  /* 0x002e583601007387 */ /* 0x0005e80000100a00 */
[----:B-1----:R-:W4:Y:S04]  /*7e4a0*/  LDL.LU.64 R60, [R1+0x28e0] ;  /* 0x0028e000013c7983 */ /* 0x002f280000300a00 */
[----:B------:R-:W4:Y:S04]  /*7e4b0*/  LDL.LU.64 R62, [R1+0x28e8] ;  /* 0x0028e800013e7983 */ /* 0x000f280000300a00 */
[----:B------:R1:W-:Y:S04]  /*7e4c0*/  STL.64 [R1+0x2e40], R48 ;  /* 0x002e403001007387 */ /* 0x0003e80000100a00 */
[----:B------:R1:W-:Y:S04]  /*7e4d0*/  STL.64 [R1+0x2e48], R50 ;  /* 0x002e483201007387 */ /* 0x0003e80000100a00 */
[----:B------:R-:W4:Y:S04]  /*7e4e0*/  LDL.LU.64 R56, [R1+0x28d0] ;  /* 0x0028d00001387983 */ /* 0x000f280000300a00 */
[----:B------:R-:W4:Y:S04]  /*7e4f0*/  LDL.LU.64 R58, [R1+0x28d8] ;  /* 0x0028d800013a7983 */ /* 0x000f280000300a00 */
[----:B--2---:R-:W2:Y:S04]  /*7e500*/  LDL.LU.64 R52, [R1+0x28c0] ;  /* 0x0028c00001347983 */ /* 0x004ea80000300a00 */
[----:B------:R-:W2:Y:S04]  /*7e510*/  LDL.LU.64 R54, [R1+0x28c8] ;  /* 0x0028c80001367983 */ /* 0x000ea80000300a00 */
[----:B------:R-:W2:Y:S04]  /*7e520*/  LDL.LU.64 R76, [R1+0x28b0] ;  /* 0x0028b000014c7983 */ /* 0x000ea80000300a00 */
[----:B------:R-:W2:Y:S01]  /*7e530*/  LDL.LU.64 R78, [R1+0x28b8] ;  /* 0x0028b800014e7983 */ /* 0x000ea20000300a00 */
[----:B---3--:R-:W-:-:S15]  /*7e540*/  HMMA.1688.F32.TF32 R44, R232, R192, R44 ;  /* 0x000000c0e82c723c */ /* 0x008fde000008102c */
[----:B------:R-:W-:-:S08]  /*7e550*/  NOP ;  /* 0x0000000000007918 */ /* 0x000fd00000000000 */
[----:B------:R3:W-:Y:S04]  /*7e560*/  STL.64 [R1+0x2e30], R44 ;  /* 0x002e302c01007387 */ /* 0x0007e80000100a00 */
[----:B------:R3:W-:Y:S04]  /*7e570*/  STL.64 [R1+0x2e38], R46 ;  /* 0x002e382e01007387 */ /* 0x0007e80000100a00 */
[----:B------:R-:W2:Y:S04]  /*7e580*/  LDL.LU.64 R72, [R1+0x28a0] ;  /* 0x0028a00001487983 */ /* 0x000ea80000300a00 */
[----:B------:R-:W2:Y:S04]  /*7e590*/  LDL.LU.64 R74, [R1+0x28a8] ;  /* 0x0028a800014a7983 */ /* 0x000ea80000300a00 */
[----:B------:R-:W2:Y:S04]  /*7e5a0*/  LDL.LU.64 R64, [R1+0x2ba0] ;  /* 0x002ba00001407983 */ /* 0x000ea80000300a00 */
[----:B------:R-:W2:Y:S04]  /*7e5b0*/  LDL.LU.64 R66, [R1+0x2ba8] ;  /* 0x002ba80001427983 */ /* 0x000ea80000300a00 */
[----:B-1----:R-:W2:Y:S04]  /*7e5c0*/  LDL.LU.64 R48, [R1+0x2b90] ;  /* 0x002b900001307983 */ /* 0x002ea80000300a00 */
[----:B------:R-:W2:Y:S04]  /*7e5d0*/  LDL.LU.64 R50, [R1+0x2b98] ;  /* 0x002b980001327983 */ /* 0x000ea80000300a00 */
[----:B---3--:R-:W3:Y:S04]  /*7e5e0*/  LDL.LU.64 R44, [R1+0x2b80] ;  /* 0x002b8000012c7983 */ /* 0x008ee80000300a00 */
[----:B------:R-:W3:Y:S01]  /*7e5f0*/  LDL.LU.64 R46, [R1+0x2b88] ;  /* 0x002b8800012e7983 */ /* 0x000ee20000300a00 */
[C---:B----4-:R-:W-:Y:S03]  /*7e600*/  HMMA.1688.F32.TF32 R80, R232.reuse, R188, R40 ;  /* 0x000000bce850723c */ /* 0x050fe60000081028 */
[----:B------:R-:W4:Y:S04]  /*7e610*/  LDL.LU.64 R40, [R1+0x2b70] ;  /* 0x002b700001287983 */ /* 0x000f280000300a00 */
[----:B------:R-:W4:Y:S01]  /*7e620*/  LDL.LU.64 R42, [R1+0x2b78] ;  /* 0x002b7800012a7983 */ /* 0x000f220000300a00 */
[----:B------:R-:W-:-:S15]  /*7e630*/  HMMA.1688.F32.TF32 R60, R232, R184, R60 ;  /* 0x000000b8e83c723c */ /* 0x000fde000008103c */
[----:B------:R-:W-:Y:S04]  /*7e640*/  STL.64 [R1+0x2e20], R80 ;  /* 0x002e205001007387 */ /* 0x000fe80000100a00 */
[----:B------:R1:W-:Y:S01]  /*7e650*/  STL.64 [R1+0x2e28], R82 ;  /* 0x002e285201007387 */ /* 0x0003e20000100a00 */
[C---:B------:R-:W-:Y:S06]  /*7e660*/  HMMA.1688.F32.TF32 R56, R232.reuse, R180, R56 ;  /* 0x000000b4e838723c */ /* 0x040fec0000081038 */
[C---:B--2---:R-:W-:Y:S06]  /*7e670*/  HMMA.1688.F32.TF32 R52, R232.reuse, R176, R52 ;  /* 0x000000b0e834723c */ /* 0x044fec0000081034 */
[C---:B-1----:R-:W-:Y:S01]  /*7e680*/  HMMA.1688.F32.TF32 R80, R232.reuse, R172, R76 ;  /* 0x000000ace850723c */ /* 0x042fe2000008104c */
[----:B------:R1:W-:Y:S04]  /*7e690*/  STL.64 [R1+0x2e10], R60 ;  /* 0x002e103c01007387 */ /* 0x0003e80000100a00 */
[----:B------:R2:W-:Y:S04]  /*7e6a0*/  STL.64 [R1+0x2e18], R62 ;  /* 0x002e183e01007387 */ /* 0x0005e80000100a00 */
[----:B-1----:R-:W4:Y:S04]  /*7e6b0*/  LDL.LU.64 R60, [R1+0x2b60] ;  /* 0x002b6000013c7983 */ /* 0x002f280000300a00 */
[----:B------:R1:W-:Y:S04]  /*7e6c0*/  STL.64 [R1+0x2e00], R56 ;  /* 0x002e003801007387 */ /* 0x0003e80000100a00 */
[----:B------:R1:W-:Y:S04]  /*7e6d0*/  STL.64 [R1+0x2e08], R58 ;  /* 0x002e083a01007387 */ /* 0x0003e80000100a00 */
[----:B--2---:R-:W2:Y:S04]  /*7e6e0*/  LDL.LU.64 R62, [R1+0x2b68] ;  /* 0x002b6800013e7983 */ /* 0x004ea80000300a00 */
[----:B------:R1:W-:Y:S04]  /*7e6f0*/  STL.64 [R1+0x2df0], R52 ;  /* 0x002df03401007387 */ /* 0x0003e80000100a00 */
[----:B------:R1:W-:Y:S04]  /*7e700*/  STL.64 [R1+0x2df8], R54 ;  /* 0x002df83601007387 */ /* 0x0003e80000100a00 */
[----:B-1----:R-:W2:Y:S04]  /*7e710*/  LDL.LU.64 R56, [R1+0x2b50] ;  /* 0x002b500001387983 */ /* 0x002ea80000300a00 */
[----:B------:R-:W2:Y:S04]  /*7e720*/  LDL.LU.64 R58, [R1+0x2b58] ;  /* 0x002b5800013a7983 */ /* 0x000ea80000300a00 */
[----:B------:R-:W2:Y:S04]  /*7e730*/  LDL.LU.64 R52, [R1+0x2b40] ;  /* 0x002b400001347983 */ /* 0x000ea80000300a00 */
[----:B------:R-:W2:Y:S04]  /*7e740*/  LDL.LU.64 R54, [R1+0x2b48] ;  /* 0x002b480001367983 */ /* 0x000ea80000300a00 */
[----:B------:R-:W-:Y:S04]  /*7e750*/  STL.64 [R1+0x2de0], R80 ;  /* 0x002de05001007387 */ /* 0x000fe80000100a00 */
[----:B------:R-:W-:Y:S01]  /*7e760*/  STL.64 [R1+0x2de8], R82 ;  /* 0x002de85201007387 */ /* 0x000fe20000100a00 */
[C---:B------:R-:W-:Y:S06]  /*7e770*/  HMMA.1688.F32.TF32 R76, R232.reuse, R168, R72 ;  /* 0x000000a8e84c723c */ /* 0x040fec0000081048 */
[C---:B------:R-:W-:Y:S06]  /*7e780*/  HMMA.1688.F32.TF32 R72, R232.reuse, R164, R64 ;  /* 0x000000a4e848723c */ /* 0x040fec0000081040 */
[C---:B------:R-:W-:Y:S11]  /*7e790*/  HMMA.1688.F32.TF32 R64, R232.reuse, R160, R48 ;  /* 0x000000a0e840723c */ /* 0x040ff60000081030 */
[----:B------:R-:W-:Y:S04]  /*7e7a0*/  STL.64 [R1+0x2dd0], R76 ;  /* 0x002dd04c01007387 */ /* 0x000fe80000100a00 */
[----:B------:R-:W-:Y:S04]  /*7e7b0*/  STL.64 [R1+0x2dd8], R78 ;  /* 0x002dd84e01007387 */ /* 0x000fe80000100a00 */
[----:B------:R-:W-:Y:S01]  /*7e7c0*/  STL.64 [R1+0x2dc0], R72 ;  /* 0x002dc04801007387 */ /* 0x000fe20000100a00 */
[C---:B---3--:R-:W-:Y:S03]  /*7e7d0*/  HMMA.1688.F32.TF32 R44, R232.reuse, R156, R44 ;  /* 0x0000009ce82c723c */ /* 0x048fe6000008102c */
[----:B------:R-:W-:Y:S04]  /*7e7e0*/  STL.64 [R1+0x2dc8], R74 ;  /* 0x002dc84a01007387 */ /* 0x000fe80000100a00 */
[----:B------:R-:W3:Y:S04]  /*7e7f0*/  LDL.LU.64 R48, [R1+0x2b30] ;  /* 0x002b300001307983 */ /* 0x000ee80000300a00 */
[----:B------:R-:W-:Y:S04]  /*7e800*/  STL.64 [R1+0x2db0], R64 ;  /* 0x002db04001007387 */ /* 0x000fe80000100a00 */
[----:B------:R-:W-:Y:S04]  /*7e810*/  STL.64 [R1+0x2db8], R66 ;  /* 0x002db84201007387 */ /* 0x000fe80000100a00 */
[----:B------:R-:W3:Y:S04]  /*7e820*/  LDL.LU.64 R50, [R1+0x2b38] ;  /* 0x002b380001327983 */ /* 0x000ee80000300a00 */
[----:B------:R1:W-:Y:S01]  /*7e830*/  STL.64 [R1+0x2da0], R44 ;  /* 0x002da02c01007387 */ /* 0x0003e20000100a00 */
[----:B----4-:R-:W-:Y:S03]  /*7e840*/  HMMA.1688.F32.TF32 R40, R232, R152, R40 ;  /* 0x00000098e828723c */ /* 0x010fe60000081028 */
[----:B------:R4:W-:Y:S04]  /*7e850*/  STL.64 [R1+0x2da8], R46 ;  /* 0x002da82e01007387 */ /* 0x0009e80000100a00 */
[----:B-1----:R-:W3:Y:S04]  /*7e860*/  LDL.LU.64 R44, [R1+0x2b20] ;  /* 0x002b2000012c7983 */ /* 0x002ee80000300a00 */
[----:B----4-:R-:W4:-:S12]  /*7e870*/  LDL.LU.64 R46, [R1+0x2b28] ;  /* 0x002b2800012e7983 */ /* 0x010f180000300a00 */
[----:B------:R1:W-:Y:S04]  /*7e880*/  STL.64 [R1+0x2d90], R40 ;  /* 0x002d902801007387 */ /* 0x0003e80000100a00 */
[----:B------:R1:W-:Y:S04]  /*7e890*/  STL.64 [R1+0x2d98], R42 ;  /* 0x002d982a01007387 */ /* 0x0003e80000100a00 */
[----:B------:R-:W4:Y:S04]  /*7e8a0*/  LDL.LU.64 R64, [R1+0x2af0] ;  /* 0x002af00001407983 */ /* 0x000f280000300a00 */
[----:B------:R-:W4:Y:S04]  /*7e8b0*/  LDL.LU.64 R66, [R1+0x2af8] ;  /* 0x002af80001427983 */ /* 0x000f280000300a00 */
[----:B-1----:R-:W4:Y:S04]  /*7e8c0*/  LDL.LU.64 R40, [R1+0x2ad0] ;  /* 0x002ad00001287983 */ /* 0x002f280000300a00 */
[----:B------:R-:W4:Y:S01]  /*7e8d0*/  LDL.LU.64 R42, [R1+0x2ad8] ;  /* 0x002ad800012a7983 */ /* 0x000f220000300a00 */
[C---:B--2---:R-:W-:Y:S06]  /*7e8e0*/  HMMA.1688.F32.TF32 R60, R232.reuse, R148, R60 ;  /* 0x00000094e83c723c */ /* 0x044fec000008103c */
[C---:B------:R-:W-:Y:S06]  /*7e8f0*/  HMMA.1688.F32.TF32 R56, R232.reuse, R144, R56 ;  /* 0x00000090e838723c */ /* 0x040fec0000081038 */
[C---:B------:R-:W-:Y:S11]  /*7e900*/  HMMA.1688.F32.TF32 R52, R232.reuse, R140, R52 ;  /* 0x0000008ce834723c */ /* 0x040ff60000081034 */
        /* <DEDUP_REMOVED lines=11> */
[----:B------:R-:W2:Y:S01]  /*7e9c0*/  LDL.LU.64 R54, [R1+0x2a88] ;  /* 0x002a880001367983 */ /* 0x000ea20000300a00 */
[----:B---3--:R-:W-:Y:S03]  /*7e9d0*/  HMMA.1688.F32.TF32 R72, R232, R136, R48 ;  /* 0x00000088e848723c */ /* 0x008fe60000081030 */
[----:B------:R-:W3:Y:S04]  /*7e9e0*/  LDL.LU.64 R48, [R1+0x2a40] ;  /* 0x002a400001307983 */ /* 0x000ee80000300a00 */
[----:B------:R-:W3:-:S15]  /*7e9f0*/  LDL.LU.64 R50, [R1+0x2a48] ;  /* 0x002a480001327983 */ /* 0x000ede0000300a00 */
[----:B------:R-:W-:-:S01]  /*7ea00*/  NOP ;  /* 0x0000000000007918 */ /* 0x000fc20000000000 */
[----:B------:R-:W-:Y:S04]  /*7ea10*/  STL.64 [R1+0x2d50], R72 ;  /* 0x002d504801007387 */ /* 0x000fe80000100a00 */
[----:B------:R4:W-:Y:S02]  /*7ea20*/  STL.64 [R1+0x2d58], R74 ;  /* 0x002d584a01007387 */ /* 0x0009e40000100a00 */
[----:B----4-:R-:W-:Y:S02]  /*7ea30*/  HMMA.1688.F32.TF32 R72, R232, R132, R44 ;  /* 0x00000084e848723c */ /* 0x010fe4000008102c */
[----:B------:R-:W4:Y:S04]  /*7ea40*/  LDL.LU.64 R44, [R1+0xc80] ;  /* 0x000c8000012c7983 */ /* 0x000f280000300a00 */
[----:B------:R-:W4:-:S15]  /*7ea50*/  LDL.LU.64 R46, [R1+0xc88] ;  /* 0x000c8800012e7983 */ /* 0x000f1e0000300a00 */
[----:B------:R-:W-:-:S02]  /*7ea60*/  NOP ;  /* 0x0000000000007918 */ /* 0x000fc40000000000 */
[----:B------:R-:W-:Y:S04]  /*7ea70*/  STL.64 [R1+0x2d40], R72 ;  /* 0x002d404801007387 */ /* 0x000fe80000100a00 */
[----:B------:R1:W-:Y:S02]  /*7ea80*/  STL.64 [R1+0x2d48], R74 ;  /* 0x002d484a01007387 */ /* 0x0003e40000100a00 */
[C---:B-1----:R-:W-:Y:S06]  /*7ea90*/  HMMA.1688.F32.TF32 R72, R232.reuse, R128, R64 ;  /* 0x00000080e848723c */ /* 0x042fec0000081040 */
[----:B------:R-:W-:Y:S01]  /*7eaa0*/  HMMA.1688.F32.TF32 R64, R232, R124, R40 ;  /* 0x0000007ce840723c */ /* 0x000fe20000081028 */
[----:B------:R-:W4:-:S15]  /*7eab0*/  LDL.LU.64 R40, [R1+0xe60] ;  /* 0x000e600001287983 */ /* 0x000f1e0000300a00 */
[----:B------:R-:W-:-:S01]  /*7eac0*/  NOP ;  /* 0x0000000000007918 */ /* 0x000fc20000000000 */
[----:B------:R-:W-:Y:S04]  /*7ead0*/  STL.64 [R1+0x2d30], R72 ;  /* 0x002d304801007387 */ /* 0x000fe80000100a00 */
[----:B------:R-:W-:Y:S04]  /*7eae0*/  STL.64 [R1+0x2d38], R74 ;  /* 0x002d384a01007387 */ /* 0x000fe80000100a00 */
[----:B------:R-:W4:Y:S04]  /*7eaf0*/  LDL.LU.64 R42, [R1+0xe68] ;  /* 0x000e6800012a7983 */ /* 0x000f280000300a00 */
[----:B------:R-:W-:Y:S04]  /*7eb00*/  STL.64 [R1+0x2d20], R64 ;  /* 0x002d204001007387 */ /* 0x000fe80000100a00 */
[----:B------:R2:W-:Y:S02]  /*7eb10*/  STL.64 [R1+0x2d28], R66 ;  /* 0x002d284201007387 */ /* 0x0005e40000100a00 */
[C---:B--2---:R-:W-:Y:S06]  /*7eb20*/  HMMA.1688.F32.TF32 R64, R232.reuse, R120, R60 ;  /* 0x00000078e840723c */ /* 0x044fec000008103c */
[C---:B------:R-:W-:Y:S06]  /*7eb30*/  HMMA.1688.F32.TF32 R60, R232.reuse, R116, R56 ;  /* 0x00000074e83c723c */ /* 0x040fec0000081038 */
[C---:B------:R-:W-:Y:S11]  /*7eb40*/  HMMA.1688.F32.TF32 R56, R232.reuse, R8, R52 ;  /* 0x00000008e838723c */ /* 0x040ff60000081034 */
[----:B------:R-:W-:Y:S04]  /*7eb50*/  STL.64 [R1+0x2d10], R64 ;  /* 0x002d104001007387 */ /* 0x000fe80000100a00 */
[----:B------:R-:W-:Y:S04]  /*7eb60*/  STL.64 [R1+0x2d18], R66 ;  /* 0x002d184201007387 */ /* 0x000fe80000100a00 */
[----:B------:R-:W2:Y:S04]  /*7eb70*/  LDL.LU.64 R52, [R1+0xc60] ;  /* 0x000c600001347983 */ /* 0x000ea80000300a00 */
[----:B------:R-:W-:Y:S04]  /*7eb80*/  STL.64 [R1+0x2d00], R60 ;  /* 0x002d003c01007387 */ /* 0x000fe80000100a00 */
[----:B------:R-:W-:Y:S04]  /*7eb90*/  STL.64 [R1+0x2d08], R62 ;  /* 0x002d083e01007387 */ /* 0x000fe80000100a00 */
[----:B------:R-:W2:Y:S04]  /*7eba0*/  LDL.LU.64 R54, [R1+0xc68] ;  /* 0x000c680001367983 */ /* 0x000ea80000300a00 */
[----:B------:R-:W-:Y:S04]  /*7ebb0*/  STL.64 [R1+0x2cf0], R56 ;  /* 0x002cf03801007387 */ /* 0x000fe80000100a00 */
[----:B------:R3:W-:Y:S02]  /*7ebc0*/  STL.64 [R1+0x2cf8], R58 ;  /* 0x002cf83a01007387 */ /* 0x0007e40000100a00 */
[----:B---3--:R-:W-:Y:S02]  /*7ebd0*/  HMMA.1688.F32.TF32 R56, R232, R12, R48 ;  /* 0x0000000ce838723c */ /* 0x008fe40000081030 */
[----:B------:R-:W3:Y:S04]  /*7ebe0*/  LDL.LU.64 R48, [R1+0xe40] ;  /* 0x000e400001307983 */ /* 0x000ee80000300a00 */
[----:B------:R-:W3:Y:S01]  /*7ebf0*/  LDL.LU.64 R50, [R1+0xe48] ;  /* 0x000e480001327983 */ /* 0x000ee20000300a00 */
[----:B----4-:R-:W-:-:S15]  /*7ec00*/  HMMA.1688.F32.TF32 R44, R236, R224, R44 ;  /* 0x000000e0ec2c723c */ /* 0x010fde000008102c */
[----:B------:R-:W-:-:S01]  /*7ec10*/  NOP ;  /* 0x0000000000007918 */ /* 0x000fc20000000000 */
[----:B------:R1:W-:Y:S04]  /*7ec20*/  STL.64 [R1+0x2af0], R56 ;  /* 0x002af03801007387 */ /* 0x0003e80000100a00 */
[----:B------:R4:W-:Y:S04]  /*7ec30*/  STL.64 [R1+0x2af8], R58 ;  /* 0x002af83a01007387 */ /* 0x0009e80000100a00 */
[----:B------:R-:W-:Y:S01]  /*7ec40*/  IMAD.MOV.U32 R122, RZ, RZ, R44 ;  /* 0x000000ffff7a7224 */ /* 0x000fe200078e002c */
[----:B------:R-:W-:Y:S01]  /*7ec50*/  MOV R123, R45 ;  /* 0x0000002d007b7202 */ /* 0x000fe20000000f00 */
        /* <DEDUP_REMOVED lines=22> */
[----:B-1----:R-:W3:Y:S01]  /*7edc0*/  LDL.LU.64 R56, [R1+0xd40] ;  /* 0x000d400001387983 */ /* 0x002ee20000300a00 */
[----:B--2---:R-:W-:Y:S03]  /*7edd0*/  HMMA.1688.F32.TF32 R52, R236, R216, R52 ;  /* 0x000000d8ec34723c */ /* 0x004fe60000081034 */
[----:B----4-:R-:W2:-:S15]  /*7ede0*/  LDL.LU.64 R58, [R1+0xd48] ;  /* 0x000d4800013a7983 */ /* 0x010e9e0000300a00 */
[----:B------:R-:W-:-:S06]  /*7edf0*/  NOP ;  /* 0x0000000000007918 */ /* 0x000fcc0000000000 */
[----:B------:R-:W-:Y:S02]  /*7ee00*/  IMAD.MOV.U32 R166, RZ, RZ, R52 ;  /* 0x000000ffffa67224 */ /* 0x000fe400078e0034 */
[----:B------:R-:W-:Y:S02]  /*7ee10*/  IMAD.MOV.U32 R130, RZ, RZ, R53 ;  /* 0x000000ffff827224 */ /* 0x000fe400078e0035 */
[----:B------:R-:W-:Y:S01]  /*7ee20*/  IMAD.MOV.U32 R126, RZ, RZ, R54 ;  /* 0x000000ffff7e7224 */ /* 0x000fe200078e0036 */
[----:B------:R-:W4:Y:S01]  /*7ee30*/  LDL.LU.64 R52, [R1+0xd20] ;  /* 0x000d200001347983 */ /* 0x000f220000300a00 */
[----:B------:R-:W-:-:S03]  /*7ee40*/  IMAD.MOV.U32 R127, RZ, RZ, R55 ;  /* 0x000000ffff7f7224 */ /* 0x000fc600078e0037 */
[----:B------:R-:W4:Y:S01]  /*7ee50*/  LDL.LU.64 R54, [R1+0xd28] ;  /* 0x000d280001367983 */ /* 0x000f220000300a00 */
[----:B---3--:R-:W-:-:S15]  /*7ee60*/  HMMA.1688.F32.TF32 R48, R236, R212, R48 ;  /* 0x000000d4ec30723c */ /* 0x008fde0000081030 */
[----:B------:R-:W-:-:S09]  /*7ee70*/  NOP ;  /* 0x0000000000007918 */ /* 0x000fd20000000000 */
        /* <DEDUP_REMOVED lines=13> */
[----:B------:R-:W3:Y:S01]  /*7ef50*/  LDL.LU.64 R46, [R1+0xce8] ;  /* 0x000ce800012e7983 */ /* 0x000ee20000300a00 */
[----:B------:R-:W-:-:S15]  /*7ef60*/  HMMA.1688.F32.TF32 R40, R236, R204, R40 ;  /* 0x000000ccec28723c */ /* 0x000fde0000081028 */
[----:B------:R-:W-:-:S09]  /*7ef70*/  NOP ;  /* 0x0000000000007918 */ /* 0x000fd20000000000 */
[----:B------:R-:W-:Y:S02]  /*7ef80*/  IMAD.MOV.U32 R159, RZ, RZ, R40 ;  /* 0x000000ffff9f7224 */ /* 0x000fe400078e0028 */
        /* <DEDUP_REMOVED lines=10> */
[----:B------:R-:W-:Y:S02]  /*7f030*/  IMAD.MOV.U32 R143, RZ, RZ, R83 ;  /* 0x000000ffff8f7224 */ /* 0x000fe400078e0053 */
[C---:B------:R-:W-:Y:S06]  /*7f040*/  HMMA.1688.F32.TF32 R80, R236.reuse, R96, R76 ;  /* 0x00000060ec50723c */ /* 0x040fec000008104c */
[C---:B------:R-:W-:Y:S06]  /*7f050*/  HMMA.1688.F32.TF32 R76, R236.reuse, R100, R72 ;  /* 0x00000064ec4c723c */ /* 0x040fec0000081048 */
[C---:B------:R-:W-:Y:S06]  /*7f060*/  HMMA.1688.F32.TF32 R72, R236.reuse, R196, R64 ;  /* 0x000000c4ec48723c */ /* 0x040fec0000081040 */
[C---:B------:R-:W-:Y:S06]  /*7f070*/  HMMA.1688.F32.TF32 R64, R236.reuse, R192, R60 ;  /* 0x000000c0ec40723c */ /* 0x040fec000008103c */
[C---:B--2---:R-:W-:Y:S06]  /*7f080*/  HMMA.1688.F32.TF32 R60, R236.reuse, R188, R56 ;  /* 0x000000bcec3c723c */ /* 0x044fec0000081038 */
[C---:B----4-:R-:W-:Y:S01]  /*7f090*/  HMMA.1688.F32.TF32 R56, R236.reuse, R184, R52 ;  /* 0x000000b8ec38723c */ /* 0x050fe20000081034 */
[----:B------:R1:W-:Y:S04]  /*7f0a0*/  STL.64 [R1+0xdf0], R80 ;  /* 0x000df05001007387 */ /* 0x0003e80000100a00 */
        /* <DEDUP_REMOVED lines=10> */
[----:B------:R4:W-:Y:S01]  /*7f150*/  STL.64 [R1+0xda8], R58 ;  /* 0x000da83a01007387 */ /* 0x0009e20000100a00 */
[----:B---3--:R-:W-:-:S15]  /*7f160*/  HMMA.1688.F32.TF32 R52, R236, R180, R48 ;  /* 0x000000b4ec34723c */ /* 0x008fde0000081030 */
[----:B------:R-:W-:-:S08]  /*7f170*/  NOP ;  /* 0x0000000000007918 */ /* 0x000fd00000000000 */
[----:B------:R3:W-:Y:S04]  /*7f180*/  STL.64 [R1+0xd80], R52 ;  /* 0x000d803401007387 */ /* 0x0007e80000100a00 */
[----:B------:R3:W-:Y:S01]  /*7f190*/  STL.64 [R1+0xd88], R54 ;  /* 0x000d883601007387 */ /* 0x0007e20000100a00 */
[C---:B------:R-:W-:Y:S06]  /*7f1a0*/  HMMA.1688.F32.TF32 R48, R236.reuse, R176, R44 ;  /* 0x000000b0ec30723c */ /* 0x040fec000008102c */
[----:B------:R-:W-:Y:S01]  /*7f1b0*/  HMMA.1688.F32.TF32 R44, R236, R172, R40 ;  /* 0x000000acec2c723c */ /* 0x000fe20000081028 */
[----:B------:R-:W3:-:S15]  /*7f1c0*/  LDL.LU.64 R40, [R1+0xca0] ;  /* 0x000ca00001287983 */ /* 0x000ede0000300a00 */
[----:B------:R-:W-:-:S01]  /*7f1d0*/  NOP ;  /* 0x0000000000007918 */ /* 0x000fc20000000000 */
[----:B------:R3:W-:Y:S04]  /*7f1e0*/  STL.64 [R1+0xd70], R48 ;  /* 0x000d703001007387 */ /* 0x0007e80000100a00 */
[----:B------:R3:W-:Y:S04]  /*7f1f0*/  STL.64 [R1+0xd78], R50 ;  /* 0x000d783201007387 */ /* 0x0007e80000100a00 */
[----:B------:R-:W3:Y:S04]  /*7f200*/  LDL.LU.64 R42, [R1+0xca8] ;  /* 0x000ca800012a7983 */ /* 0x000ee80000300a00 */
[----:B------:R3:W-:Y:S04]  /*7f210*/  STL.64 [R1+0xd60], R44 ;  /* 0x000d602c01007387 */ /* 0x0007e80000100a00 */
[----:B------:R3:W-:Y:S04]  /*7f220*/  STL.64 [R1+0xd68], R46 ;  /* 0x000d682e01007387 */ /* 0x0007e80000100a00 */
        /* <DEDUP_REMOVED lines=10> */
[----:B-1----:R-:W3:Y:S04]  /*7f2d0*/  LDL.LU.64 R80, [R1+0x29d0] ;  /* 0x0029d00001507983 */ /* 0x002ee80000300a00 */
[----:B--2---:R-:W2:Y:S04]  /*7f2e0*/  LDL.LU.64 R82, [R1+0x29d8] ;  /* 0x0029d80001527983 */ /* 0x004ea80000300a00 */
[----:B----4-:R-:W4:Y:S04]  /*7f2f0*/  LDL.LU.64 R76, [R1+0x29c0] ;  /* 0x0029c000014c7983 */ /* 0x010f280000300a00 */
[----:B------:R-:W4:Y:S04]  /*7f300*/  LDL.LU.64 R78, [R1+0x29c8] ;  /* 0x0029c800014e7983 */ /* 0x000f280000300a00 */
        /* <DEDUP_REMOVED lines=8> */
[----:B---3--:R-:W3:Y:S04]  /*7f390*/  LDL.LU.64 R52, [R1+0x2970] ;  /* 0x0029700001347983 */ /* 0x008ee80000300a00 */
[----:B------:R-:W3:Y:S04]  /*7f3a0*/  LDL.LU.64 R54, [R1+0x2978] ;  /* 0x0029780001367983 */ /* 0x000ee80000300a00 */
[----:B------:R-:W3:Y:S04]  /*7f3b0*/  LDL.LU.64 R48, [R1+0x2960] ;  /* 0x0029600001307983 */ /* 0x000ee80000300a00 */
[----:B------:R-:W3:Y:S04]  /*7f3c0*/  LDL.LU.64 R50, [R1+0x2968] ;  /* 0x0029680001327983 */ /* 0x000ee80000300a00 */
[----:B------:R-:W3:Y:S04]  /*7f3d0*/  LDL.LU.64 R44, [R1+0x2950] ;  /* 0x00295000012c7983 */ /* 0x000ee80000300a00 */
[----:B------:R-:W3:Y:S01]  /*7f3e0*/  LDL.LU.64 R46, [R1+0x2958] ;  /* 0x00295800012e7983 */ /* 0x000ee20000300a00 */
[C---:B------:R-:W-:Y:S03]  /*7f3f0*/  HMMA.1688.F32.TF32 R232, R236.reuse, R168, R40 ;  /* 0x000000a8ece8723c */ /* 0x040fe60000081028 */
[----:B------:R-:W3:Y:S04]  /*7f400*/  LDL.LU.64 R40, [R1+0x2930] ;  /* 0x0029300001287983 */ /* 0x000ee80000300a00 */
[----:B------:R-:W3:Y:S01]  /*7f410*/  LDL.LU.64 R42, [R1+0x2938] ;  /* 0x00293800012a7983 */ /* 0x000ee20000300a00 */
[C---:B------:R-:W-:Y:S06]  /*7f420*/  HMMA.1688.F32.TF32 R112, R236.reuse, R164, R112 ;  /* 0x000000a4ec70723c */ /* 0x040fec0000081070 */
[C---:B------:R-:W-:Y:S06]  /*7f430*/  HMMA.1688.F32.TF32 R108, R236.reuse, R160, R108 ;  /* 0x000000a0ec6c723c */ /* 0x040fec000008106c */
[C---:B------:R-:W-:Y:S06]  /*7f440*/  HMMA.1688.F32.TF32 R92, R236.reuse, R156, R92 ;  /* 0x0000009cec5c723c */ /* 0x040fec000008105c */
[C---:B------:R-:W-:Y:S06]  /*7f450*/  HMMA.1688.F32.TF32 R88, R236.reuse, R152, R88 ;  /* 0x00000098ec58723c */ /* 0x040fec0000081058 */
[C---:B------:R-:W-:Y:S06]  /*7f460*/  HMMA.1688.F32.TF32 R84, R236.reuse, R148, R84 ;  /* 0x00000094ec54723c */ /* 0x040fec0000081054 */
[C---:B--2---:R-:W-:Y:S06]  /*7f470*/  HMMA.1688.F32.TF32 R80, R236.reuse, R144, R80 ;  /* 0x00000090ec50723c */ /* 0x044fec0000081050 */
[C---:B----4-:R-:W-:Y:S01]  /*7f480*/  HMMA.1688.F32.TF32 R76, R236.reuse, R140, R76 ;  /* 0x0000008cec4c723c */ /* 0x050fe2000008104c */
[----:B------:R-:W-:Y:S05]  /*7f490*/  STL.64 [R1+0xd50], R232 ;  /* 0x000d50e801007387 */ /* 0x000fea0000100a00 */
[C---:B------:R-:W-:Y:S01]  /*7f4a0*/  HMMA.1688.F32.TF32 R72, R236.reuse, R136, R72 ;  /* 0x00000088ec48723c */ /* 0x040fe20000081048 */
[----:B------:R-:W-:Y:S05]  /*7f4b0*/  STL.64 [R1+0xd58], R234 ;  /* 0x000d58ea01007387 */ /* 0x000fea0000100a00 */
[C---:B------:R-:W-:Y:S01]  /*7f4c0*/  HMMA.1688.F32.TF32 R64, R236.reuse, R132, R64 ;  /* 0x00000084ec40723c */ /* 0x040fe20000081040 */
[----:B------:R-:W-:Y:S05]  /*7f4d0*/  STL.64 [R1+0xd40], R112 ;  /* 0x000d407001007387 */ /* 0x000fea0000100a00 */
[C---:B------:R-:W-:Y:S01]  /*7f4e0*/  HMMA.1688.F32.TF32 R60, R236.reuse, R128, R60 ;  /* 0x00000080ec3c723c */ /* 0x040fe2000008103c */
[----:B------:R-:W-:Y:S05]  /*7f4f0*/  STL.64 [R1+0xd48], R114 ;  /* 0x000d487201007387 */ /* 0x000fea0000100a00 */
[C---:B------:R-:W-:Y:S01]  /*7f500*/  HMMA.1688.F32.TF32 R56, R236.reuse, R124, R56 ;  /* 0x0000007cec38723c */ /* 0x040fe20000081038 */
[----:B------:R-:W-:Y:S05]  /*7f510*/  STL.64 [R1+0xd30], R108 ;  /* 0x000d306c01007387 */ /* 0x000fea0000100a00 */
[C---:B---3--:R-:W-:Y:S01]  /*7f520*/  HMMA.1688.F32.TF32 R52, R236.reuse, R120, R52 ;  /* 0x00000078ec34723c */ /* 0x048fe20000081034 */
[----:B------:R-:W-:Y:S04]  /*7f530*/  STL.64 [R1+0xd38], R110 ;  /* 0x000d386e01007387 */ /* 0x000fe80000100a00 */
[----:B------:R1:W-:Y:S01]  /*7f540*/  STL.64 [R1+0xd20], R92 ;  /* 0x000d205c01007387 */ /* 0x0003e20000100a00 */
[C---:B------:R-:W-:Y:S03]  /*7f550*/  HMMA.1688.F32.TF32 R48, R236.reuse, R116, R48 ;  /* 0x00000074ec30723c */ /* 0x040fe60000081030 */
[----:B------:R2:W-:Y:S04]  /*7f560*/  STL.64 [R1+0xd28], R94 ;  /* 0x000d285e01007387 */ /* 0x0005e80000100a00 */
[----:B------:R3:W-:Y:S01]  /*7f570*/  STL.64 [R1+0xd10], R88 ;  /* 0x000d105801007387 */ /* 0x0007e20000100a00 */
[C---:B------:R-:W-:Y:S03]  /*7f580*/  HMMA.1688.F32.TF32 R44, R236.reuse, R8, R44 ;  /* 0x00000008ec2c723c */ /* 0x040fe6000008102c */
        /* <DEDUP_REMOVED lines=23> */
[----:B---3--:R-:W3:Y:S04]  /*7f700*/  LDL.LU.64 R88, [R1+0x27c0] ;  /* 0x0027c00001587983 */ /* 0x008ee80000300a00 */
[----:B----4-:R-:W3:Y:S01]  /*7f710*/  LDL.LU.64 R90, [R1+0x27c8] ;  /* 0x0027c800015a7983 */ /* 0x010ee20000300a00 */
[----:B------:R-:W-:Y:S03]  /*7f720*/  HMMA.1688.F32.TF32 R40, R236, R12, R40 ;  /* 0x0000000cec28723c */ /* 0x000fe60000081028 */
[----:B------:R-:W-:Y:S04]  /*7f730*/  LDS R236, [R3+UR6+0x80100] ;  /* 0x0801000603ec7984 */ /* 0x000fe80008000800 */
[----:B------:R-:W-:Y:S04]  /*7f740*/  LDS R238, [R3+UR6+0x81100] ;  /* 0x0811000603ee7984 */ /* 0x000fe80008000800 */
[----:B------:R-:W-:Y:S04]  /*7f750*/  LDS R237, [R7+UR6+0x80100] ;  /* 0x0801000607ed7984 */ /* 0x000fe80008000800 */
[----:B------:R-:W4:Y:S08]  /*7f760*/  LDS R239, [R7+UR6+0x81100] ;  /* 0x0811000607ef7984 */ /* 0x000f300008000800 */
[----:B------:R1:W-:Y:S04]  /*7f770*/  STL.64 [R1+0xc90], R40 ;  /* 0x000c902801007387 */ /* 0x0003e80000100a00 */
[----:B------:R1:W-:Y:S04]  /*7f780*/  STL.64 [R1+0xc98], R42 ;  /* 0x000c982a01007387 */ /* 0x0003e80000100a00 */
        /* <DEDUP_REMOVED lines=16> */
[----:B-1----:R-:W4:Y:S04]  /*7f890*/  LDL.LU.64 R48, [R1+0x2610] ;  /* 0x0026100001307983 */ /* 0x002f280000300a00 */
[----:B------:R-:W4:Y:S04]  /*7f8a0*/  LDL.LU.64 R50, [R1+0x2618] ;  /* 0x0026180001327983 */ /* 0x000f280000300a00 */
[----:B------:R-:W4:Y:S04]  /*7f8b0*/  LDL.LU.64 R44, [R1+0x2600] ;  /* 0x00260000012c7983 */ /* 0x000f280000300a00 */
[----:B------:R-:W4:Y:S04]  /*7f8c0*/  LDL.LU.64 R46, [R1+0x2608] ;  /* 0x00260800012e7983 */ /* 0x000f280000300a00 */
[----:B------:R-:W4:Y:S04]  /*7f8d0*/  LDL.LU.64 R40, [R1+0x25f0] ;  /* 0x0025f00001287983 */ /* 0x000f280000300a00 */
[----:B------:R-:W4:Y:S01]  /*7f8e0*/  LDL.LU.64 R42, [R1+0x25f8] ;  /* 0x0025f800012a7983 */ /* 0x000f220000300a00 */
[C---:B--2---:R-:W-:Y:S06]  /*7f8f0*/  HMMA.1688.F32.TF32 R92, R228.reuse, R224, R92 ;  /* 0x000000e0e45c723c */ /* 0x044fec000008105c */
[----:B---3--:R-:W-:-:S15]  /*7f900*/  HMMA.1688.F32.TF32 R88, R228, R220, R88 ;  /* 0x000000dce458723c */ /* 0x008fde0000081058 */
[----:B------:R-:W-:-:S02]  /*7f910*/  NOP ;  /* 0x0000000000007918 */ /* 0x000fc40000000000 */
[----:B------:R-:W-:Y:S04]  /*7f920*/  STL.64 [R1+0x27f0], R92 ;  /* 0x0027f05c01007387 */ /* 0x000fe80000100a00 */
[----:B------:R-:W-:Y:S04]  /*7f930*/  STL.64 [R1+0x27f8], R94 ;  /* 0x0027f85e01007387 */ /* 0x000fe80000100a00 */
[----:B------:R-:W-:Y:S04]  /*7f940*/  STL.64 [R1+0x27c0], R88 ;  /* 0x0027c05801007387 */ /* 0x000fe80000100a00 */
[----:B------:R-:W-:Y:S01]  /*7f950*/  STL.64 [R1+0x27c8], R90 ;  /* 0x0027c85a01007387 */ /* 0x000fe20000100a00 */
[C---:B----4-:R-:W-:Y:S06]  /*7f960*/  HMMA.1688.F32.TF32 R84, R228.reuse, R216, R84 ;  /* 0x000000d8e454723c */ /* 0x050fec0000081054 */
[C---:B------:R-:W-:Y:S06]  /*7f970*/  HMMA.1688.F32.TF32 R80, R228.reuse, R212, R80 ;  /* 0x000000d4e450723c */ /* 0x040fec0000081050 */
[C---:B------:R-:W-:Y:S06]  /*7f980*/  HMMA.1688.F32.TF32 R76, R228.reuse, R208, R76 ;  /* 0x000000d0e44c723c */ /* 0x040fec000008104c */
[C---:B------:R-:W-:Y:S06]  /*7f990*/  HMMA.1688.F32.TF32 R72, R228.reuse, R204, R72 ;  /* 0x000000cce448723c */ /* 0x040fec0000081048 */
[C---:B------:R-:W-:Y:S06]  /*7f9a0*/  HMMA.1688.F32.TF32 R64, R228.reuse, R200, R64 ;  /* 0x000000c8e440723c */ /* 0x040fec0000081040 */
[C---:B------:R-:W-:Y:S06]  /*7f9b0*/  HMMA.1688.F32.TF32 R60, R228.reuse, R96, R60 ;  /* 0x00000060e43c723c */ /* 0x040fec000008103c */
[C---:B------:R-:W-:Y:S06]  /*7f9c0*/  HMMA.1688.F32.TF32 R56, R228.reuse, R100, R56 ;  /* 0x00000064e438723c */ /* 0x040fec0000081038 */
[C---:B------:R-:W-:Y:S01]  /*7f9d0*/  HMMA.1688.F32.TF32 R52, R228.reuse, R196, R52 ;  /* 0x000000c4e434723c */ /* 0x040fe20000081034 */
[----:B------:R-:W-:Y:S05]  /*7f9e0*/  STL.64 [R1+0x27a0], R84 ;  /* 0x0027a05401007387 */ /* 0x000fea0000100a00 */
[C---:B------:R-:W-:Y:S01]  /*7f9f0*/  HMMA.1688.F32.TF32 R48, R228.reuse, R192, R48 ;  /* 0x000000c0e430723c */ /* 0x040fe20000081030 */
[----:B------:R-:W-:Y:S05]  /*7fa00*/  STL.64 [R1+0x27a8], R86 ;  /* 0x0027a85601007387 */ /* 0x000fea0000100a00 */
[C---:B------:R-:W-:Y:S01]  /*7fa10*/  HMMA.1688.F32.TF32 R44, R228.reuse, R188, R44 ;  /* 0x000000bce42c723c */ /* 0x040fe2000008102c */
        /* <DEDUP_REMOVED lines=11> */
[C---:B------:R-:W-:Y:S03]  /*7fad0*/  HMMA.1688.F32.TF32 R40, R228.reuse, R184, R40 ;  /* 0x000000b8e428723c */ /* 0x040fe60000081028 */
[----:B------:R-:W-:Y:S04]  /*7fae0*/  STL.64 [R1+0x2a68], R58 ;  /* 0x002a683a01007387 */ /* 0x000fe80000100a00 */
[----:B------:R-:W-:Y:S04]  /*7faf0*/  STL.64 [R1+0x2a50], R52 ;  /* 0x002a503401007387 */ /* 0x000fe80000100a00 */
[----:B------:R-:W-:Y:S04]  /*7fb00*/  STL.64 [R1+0x2a58], R54 ;  /* 0x002a583601007387 */ /* 0x000fe80000100a00 */
[----:B------:R-:W-:Y:S04]  /*7fb10*/  STL.64 [R1+0x2a40], R48 ;  /* 0x002a403001007387 */ /* 0x000fe80000100a00 */
[----:B------:R-:W-:Y:S04]  /*7fb20*/  STL.64 [R1+0x2a48], R50 ;  /* 0x002a483201007387 */ /* 0x000fe80000100a00 */
[----:B------:R-:W2:Y:S04]  /*7fb30*/  LDL.LU.64 R112, [R1+0x25e0] ;  /* 0x0025e00001707983 */ /* 0x000ea80000300a00 */
[----:B------:R-:W-:Y:S04]  /*7fb40*/  STL.64 [R1+0x2a30], R44 ;  /* 0x002a302c01007387 */ /* 0x000fe80000100a00 */
[----:B------:R-:W-:Y:S04]  /*7fb50*/  STL.64 [R1+0x2a38], R46 ;  /* 0x002a382e01007387 */ /* 0x000fe80000100a00 */
[----:B------:R-:W2:Y:S04]  /*7fb60*/  LDL.LU.64 R114, [R1+0x25e8] ;  /* 0x0025e80001727983 */ /* 0x000ea80000300a00 */
[----:B------:R1:W-:Y:S04]  /*7fb70*/  STL.64 [R1+0x2a20], R40 ;  /* 0x002a202801007387 */ /* 0x0003e80000100a00 */
[----:B------:R3:W-:Y:S04]  /*7fb80*/  STL.64 [R1+0x2a28], R42 ;  /* 0x002a282a01007387 */ /* 0x0007e80000100a00 */
[----:B-1----:R-:W4:Y:S04]  /*7fb90*/  LDL.LU.64 R40, [R1+0x25d0] ;  /* 0x0025d00001287983 */ /* 0x002f280000300a00 */
[----:B---3--:R-:W4:Y:S04]  /*7fba0*/  LDL.LU.64 R42, [R1+0x25d8] ;  /* 0x0025d800012a7983 */ /* 0x008f280000300a00 */
        /* <DEDUP_REMOVED lines=25> */
[----:B------:R-:W3:Y:S01]  /*7fd40*/  LDL.LU.64 R46, [R1+0x27e8] ;  /* 0x0027e800012e7983 */ /* 0x000ee20000300a00 */
[C---:B--2---:R-:W-:Y:S06]  /*7fd50*/  HMMA.1688.F32.TF32 R232, R228.reuse, R180, R112 ;  /* 0x000000b4e4e8723c */ /* 0x044fec0000081070 */
[----:B----4-:R-:W-:Y:S01]  /*7fd60*/  HMMA.1688.F32.TF32 R112, R228, R176, R40 ;  /* 0x000000b0e470723c */ /* 0x010fe20000081028 */
[----:B------:R-:W2:-:S15]  /*7fd70*/  LDL.LU.64 R40, [R1+0x27d0] ;  /* 0x0027d00001287983 */ /* 0x000e9e0000300a00 */
[----:B------:R-:W-:-:S01]  /*7fd80*/  NOP ;  /* 0x0000000000007918 */ /* 0x000fc20000000000 */
[----:B------:R-:W-:Y:S04]  /*7fd90*/  STL.64 [R1+0x2a10], R232 ;  /* 0x002a10e801007387 */ /* 0x000fe80000100a00 */
[----:B------:R-:W-:Y:S04]  /*7fda0*/  STL.64 [R1+0x2a18], R234 ;  /* 0x002a18ea01007387 */ /* 0x000fe80000100a00 */
[----:B------:R-:W2:Y:S01]  /*7fdb0*/  LDL.LU.64 R42, [R1+0x27d8] ;  /* 0x0027d800012a7983 */ /* 0x000ea20000300a00 */
[C---:B---3--:R-:W-:Y:S03]  /*7fdc0*/  HMMA.1688.F32.TF32 R108, R228.reuse, R172, R108 ;  /* 0x000000ace46c723c */ /* 0x048fe6000008106c */
[----:B------:R-:W-:Y:S03]  /*7fdd0*/  LDS R232, [R68+UR6+0x80100] ;  /* 0x0801000644e87984 */ /* 0x000fe60008000800 */
[C---:B------:R-:W-:Y:S01]  /*7fde0*/  HMMA.1688.F32.TF32 R92, R228.reuse, R168, R92 ;  /* 0x000000a8e45c723c */ /* 0x040fe2000008105c */
[----:B------:R-:W-:Y:S05]  /*7fdf0*/  LDS R234, [R68+UR6+0x81100] ;  /* 0x0811000644ea7984 */ /* 0x000fea0008000800 */
[C---:B------:R-:W-:Y:S06]  /*7fe00*/  HMMA.1688.F32.TF32 R88, R228.reuse, R164, R88 ;  /* 0x000000a4e458723c */ /* 0x040fec0000081058 */
[C---:B------:R-:W-:Y:S06]  /*7fe10*/  HMMA.1688.F32.TF32 R84, R228.reuse, R160, R84 ;  /* 0x000000a0e454723c */ /* 0x040fec0000081054 */
[C---:B------:R-:W-:Y:S06]  /*7fe20*/  HMMA.1688.F32.TF32 R80, R228.reuse, R156, R80 ;  /* 0x0000009ce450723c */ /* 0x040fec0000081050 */
[C---:B------:R-:W-:Y:S06]  /*7fe30*/  HMMA.1688.F32.TF32 R76, R228.reuse, R152, R76 ;  /* 0x00000098e44c723c */ /* 0x040fec000008104c */
[C---:B------:R-:W-:Y:S01]  /*7fe40*/  HMMA.1688.F32.TF32 R72, R228.reuse, R148, R72 ;  /* 0x00000094e448723c */ /* 0x040fe20000081048 */
[----:B------:R1:W-:Y:S05]  /*7fe50*/  STL.64 [R1+0x2a00], R112 ;  /* 0x002a007001007387 */ /* 0x0003ea0000100a00 */
        /* <DEDUP_REMOVED lines=33> */
[----:B------:R-:W4:Y:S04]  /*80070*/  LDL.LU.64 R248, [R1+0x27b0] ;  /* 0x0027b00001f87983 */ /* 0x000f280000300a00 */
[----:B------:R-:W4:Y:S04]  /*80080*/  LDL.LU.64 R250, [R1+0x27b8] ;  /* 0x0027b80001fa7983 */ /* 0x000f280000300a00 */
[----:B------:R-:W-:Y:S04]  /*80090*/  LDS R233, [R69+UR6+0x80100] ;  /* 0x0801000645e97984 */ /* 0x000fe80008000800 */
[----:B------:R-:W4:Y:S01]  /*800a0*/  LDS R235, [R69+UR6+0x81100] ;  /* 0x0811000645eb7984 */ /* 0x000f220008000800 */
[----:B--2---:R-:W-:-:S15]  /*800b0*/  HMMA.1688.F32.TF32 R40, R228, R120, R40 ;  /* 0x00000078e428723c */ /* 0x004fde0000081028 */
[----:B------:R-:W-:-:S08]  /*800c0*/  NOP ;  /* 0x0000000000007918 */ /* 0x000fd00000000000 */
[----:B------:R2:W-:Y:S04]  /*800d0*/  STL.64 [R1+0x2ad0], R40 ;  /* 0x002ad02801007387 */ /* 0x0005e80000100a00 */
[----:B------:R2:W-:Y:S04]  /*800e0*/  STL.64 [R1+0x2ad8], R42 ;  /* 0x002ad82a01007387 */ /* 0x0005e80000100a00 */
[----:B------:R-:W2:Y:S04]  /*800f0*/  LDL.LU.64 R244, [R1+0x2790] ;  /* 0x0027900001f47983 */ /* 0x000ea80000300a00 */
[----:B------:R-:W2:Y:S04]  /*80100*/  LDL.LU.64 R246, [R1+0x2798] ;  /* 0x0027980001f67983 */ /* 0x000ea80000300a00 */
[----:B-1----:R-:W2:Y:S04]  /*80110*/  LDL.LU.64 R112, [R1+0x2750] ;  /* 0x0027500001707983 */ /* 0x002ea80000300a00 */
[----:B---3--:R-:W3:Y:S04]  /*80120*/  LDL.LU.64 R114, [R1+0x2758] ;  /* 0x0027580001727983 */ /* 0x008ee80000300a00 */
        /* <DEDUP_REMOVED lines=26> */
[----:B--2---:R-:W2:Y:S04]  /*802d0*/  LDL.LU.64 R40, [R1+0xaa0] ;  /* 0x000aa00001287983 */ /* 0x004ea80000300a00 */
[----:B------:R-:W2:Y:S01]  /*802e0*/  LDL.LU.64 R42, [R1+0xaa8] ;  /* 0x000aa800012a7983 */ /* 0x000ea20000300a00 */
[----:B------:R-:W-:-:S15]  /*802f0*/  HMMA.1688.F32.TF32 R248, R228, R116, R248 ;  /* 0x00000074e4f8723c */ /* 0x000fde00000810f8 */
[----:B------:R-:W-:-:S08]  /*80300*/  NOP ;  /* 0x0000000000007918 */ /* 0x000fd00000000000 */
[----:B------:R-:W-:Y:S04]  /*80310*/  STL.64 [R1+0x2ac0], R248 ;  /* 0x002ac0f801007387 */ /* 0x000fe80000100a00 */
[----:B------:R-:W-:Y:S01]  /*80320*/  STL.64 [R1+0x2ac8], R250 ;  /* 0x002ac8fa01007387 */ /* 0x000fe20000100a00 */
[C---:B------:R-:W-:Y:S06]  /*80330*/  HMMA.1688.F32.TF32 R244, R228.reuse, R8, R244 ;  /* 0x00000008e4f4723c */ /* 0x040fec00000810f4 */
[----:B---3--:R-:W-:Y:S06]  /*80340*/  HMMA.1688.F32.TF32 R228, R228, R12, R112 ;  /* 0x0000000ce4e4723c */ /* 0x008fec0000081070 */
[C---:B----4-:R-:W-:Y:S06]  /*80350*/  HMMA.1688.F32.TF32 R112, R236.reuse, R224, R108 ;  /* 0x000000e0ec70723c */ /* 0x050fec000008106c */
        /* <DEDUP_REMOVED lines=13> */
[----:B------:R1:W-:Y:S05]  /*80430*/  STL.64 [R1+0xc40], R112 ;  /* 0x000c407001007387 */ /* 0x0003ea0000100a00 */
[C---:B------:R-:W-:Y:S01]  /*80440*/  HMMA.1688.F32.TF32 R56, R236.reuse, R192, R52 ;  /* 0x000000c0ec38723c */ /* 0x040fe20000081034 */
[----:B------:R3:W-:Y:S04]  /*80450*/  STL.64 [R1+0xc48], R114 ;  /* 0x000c487201007387 */ /* 0x0007e80000100a00 */
        /* <DEDUP_REMOVED lines=20> */
[C---:B--2---:R-:W-:Y:S03]  /*805a0*/  HMMA.1688.F32.TF32 R44, R236.reuse, R180, R40 ;  /* 0x000000b4ec2c723c */ /* 0x044fe60000081028 */
[----:B------:R2:W-:Y:S04]  /*805b0*/  STL.64 [R1+0xba0], R56 ;  /* 0x000ba03801007387 */ /* 0x0005e80000100a00 */
[----:B------:R2:W-:Y:S04]  /*805c0*/  STL.64 [R1+0xba8], R58 ;  /* 0x000ba83a01007387 */ /* 0x0005e80000100a00 */
[----:B------:R2:W-:Y:S04]  /*805d0*/  STL.64 [R1+0xb90], R52 ;  /* 0x000b903401007387 */ /* 0x0005e80000100a00 */
[----:B------:R2:W-:Y:S04]  /*805e0*/  STL.64 [R1+0xb98], R54 ;  /* 0x000b983601007387 */ /* 0x0005e80000100a00 */
[----:B------:R-:W2:Y:S04]  /*805f0*/  LDL.LU.64 R40, [R1+0xa80] ;  /* 0x000a800001287983 */ /* 0x000ea80000300a00 */
[----:B------:R2:W-:Y:S04]  /*80600*/  STL.64 [R1+0xb80], R48 ;  /* 0x000b803001007387 */ /* 0x0005e80000100a00 */
[----:B------:R2:W-:Y:S04]  /*80610*/  STL.64 [R1+0xb88], R50 ;  /* 0x000b883201007387 */ /* 0x0005e80000100a00 */
[----:B------:R-:W2:Y:S04]  /*80620*/  LDL.LU.64 R42, [R1+0xa88] ;  /* 0x000a8800012a7983 */ /* 0x000ea80000300a00 */
[----:B------:R2:W-:Y:S04]  /*80630*/  STL.64 [R1+0xb70], R44 ;  /* 0x000b702c01007387 */ /* 0x0005e80000100a00 */
[----:B------:R2:W-:Y:S04]  /*80640*/  STL.64 [R1+0xb78], R46 ;  /* 0x000b782e01007387 */ /* 0x0005e80000100a00 */
        /* <DEDUP_REMOVED lines=21> */
[----:B------:R-:W2:Y:S04]  /*807a0*/  LDL.LU.64 R58, [R1+0x26b8] ;  /* 0x0026b800013a7983 */ /* 0x000ea80000300a00 */
[----:B------:R-:W2:Y:S04]  /*807b0*/  LDL.LU.64 R52, [R1+0x26a0] ;  /* 0x0026a00001347983 */ /* 0x000ea80000300a00 */
[----:B------:R-:W2:Y:S04]  /*807c0*/  LDL.LU.64 R54, [R1+0x26a8] ;  /* 0x0026a80001367983 */ /* 0x000ea80000300a00 */
[----:B------:R-:W2:Y:S04]  /*807d0*/  LDL.LU.64 R48, [R1+0x2690] ;  /* 0x0026900001307983 */ /* 0x000ea80000300a00 */
[----:B------:R-:W2:Y:S04]  /*807e0*/  LDL.LU.64 R50, [R1+0x2698] ;  /* 0x0026980001327983 */ /* 0x000ea80000300a00 */
[----:B------:R-:W2:Y:S04]  /*807f0*/  LDL.LU.64 R44, [R1+0x2680] ;  /* 0x00268000012c7983 */ /* 0x000ea80000300a00 */
[----:B------:R-:W2:Y:S01]  /*80800*/  LDL.LU.64 R46, [R1+0x2688] ;  /* 0x00268800012e7983 */ /* 0x000ea20000300a00 */
[C---:B------:R-:W-:Y:S03]  /*80810*/  HMMA.1688.F32.TF32 R228, R236.reuse, R176, R40 ;  /* 0x000000b0ece4723c */ /* 0x040fe60000081028 */
[----:B------:R-:W2:Y:S04]  /*80820*/  LDL.LU.64 R40, [R1+0x2670] ;  /* 0x0026700001287983 */ /* 0x000ea80000300a00 */
[----:B------:R-:W2:Y:S01]  /*80830*/  LDL.LU.64 R42, [R1+0x2678] ;  /* 0x00267800012a7983 */ /* 0x000ea20000300a00 */
[C---:B---3--:R-:W-:Y:S06]  /*80840*/  HMMA.1688.F32.TF32 R112, R236.reuse, R172, R112 ;  /* 0x000000acec70723c */ /* 0x048fec0000081070 */
        /* <DEDUP_REMOVED lines=13> */
[C---:B--2---:R-:W-:Y:S01]  /*80920*/  HMMA.1688.F32.TF32 R56, R236.reuse, R132, R56 ;  /* 0x00000084ec38723c */ /* 0x044fe20000081038 */
[----:B------:R-:W-:Y:S05]  /*80930*/  STL.64 [R1+0xb40], R108 ;  /* 0x000b406c01007387 */ /* 0x000fea0000100a00 */
[C---:B------:R-:W-:Y:S01]  /*80940*/  HMMA.1688.F32.TF32 R52, R236.reuse, R128, R52 ;  /* 0x00000080ec34723c */ /* 0x040fe20000081034 */
        /* <DEDUP_REMOVED lines=31> */
[----:B------:R-:W-:-:S15]  /*80b40*/  HMMA.1688.F32.TF32 R40, R236, R116, R40 ;  /* 0x00000074ec28723c */ /* 0x000fde0000081028 */
[----:B------:R-:W-:-:S08]  /*80b50*/  NOP ;  /* 0x0000000000007918 */ /* 0x000fd00000000000 */
        /* <DEDUP_REMOVED lines=19> */
[----:B------:R-:W3:Y:S04]  /*80c90*/  LDL.LU.64 R50, [R1+0x968] ;  /* 0x0009680001327983 */ /* 0x000ee80000300a00 */
[----:B------:R-:W3:Y:S04]  /*80ca0*/  LDL.LU.64 R44, [R1+0x940] ;  /* 0x00094000012c7983 */ /* 0x000ee80000300a00 */
[----:B------:R-:W3:Y:S04]  /*80cb0*/  LDL.LU.64 R46, [R1+0x948] ;  /* 0x00094800012e7983 */ /* 0x000ee80000300a00 */
[----:B----4-:R-:W4:Y:S04]  /*80cc0*/  LDL.LU.64 R40, [R1+0x920] ;  /* 0x0009200001287983 */ /* 0x010f280000300a00 */
[----:B------:R-:W4:Y:S01]  /*80cd0*/  LDL.LU.64 R42, [R1+0x928] ;  /* 0x00092800012a7983 */ /* 0x000f220000300a00 */
[C---:B--2---:R-:W-:Y:S06]  /*80ce0*/  HMMA.1688.F32.TF32 R92, R236.reuse, R8, R92 ;  /* 0x00000008ec5c723c */ /* 0x044fec000008105c */
[----:B---3--:R-:W-:Y:S01]  /*80cf0*/  HMMA.1688.F32.TF32 R88, R236, R12, R88 ;  /* 0x0000000cec58723c */ /* 0x008fe20000081058 */
[----:B------:R-:W-:Y:S04]  /*80d00*/  LDS R236, [R3+UR6+0x80180] ;  /* 0x0801800603ec7984 */ /* 0x000fe80008000800 */
[----:B------:R-:W-:-:S12]  /*80d10*/  LDS R238, [R3+UR6+0x81180] ;  /* 0x0811800603ee7984 */ /* 0x000fd80008000800 */
[----:B------:R1:W-:Y:S04]  /*80d20*/  STL.64 [R1+0xa60], R92 ;  /* 0x000a605c01007387 */ /* 0x0003e80000100a00 */
[----:B------:R2:W-:Y:S04]  /*80d30*/  STL.64 [R1+0xa68], R94 ;  /* 0x000a685e01007387 */ /* 0x0005e80000100a00 */
[----:B------:R-:W-:Y:S04]  /*80d40*/  LDS R237, [R7+UR6+0x80180] ;  /* 0x0801800607ed7984 */ /* 0x000fe80008000800 */
[----:B------:R-:W3:Y:S04]  /*80d50*/  LDS R239, [R7+UR6+0x81180] ;  /* 0x0811800607ef7984 */ /* 0x000ee80008000800 */
[----:B------:R2:W-:Y:S04]  /*80d60*/  STL.64 [R1+0xa20], R88 ;  /* 0x000a205801007387 */ /* 0x0005e80000100a00 */
[----:B------:R2:W-:Y:S01]  /*80d70*/  STL.64 [R1+0xa28], R90 ;  /* 0x000a285a01007387 */ /* 0x0005e20000100a00 */
[C---:B------:R-:W-:Y:S06]  /*80d80*/  HMMA.1688.F32.TF32 R84, R232.reuse, R224, R84 ;  /* 0x000000e0e854723c */ /* 0x040fec0000081054 */
[C---:B------:R-:W-:Y:S06]  /*80d90*/  HMMA.1688.F32.TF32 R80, R232.reuse, R220, R80 ;  /* 0x000000dce850723c */ /* 0x040fec0000081050 */
[C---:B------:R-:W-:Y:S06]  /*80da0*/  HMMA.1688.F32.TF32 R76, R232.reuse, R216, R76 ;  /* 0x000000d8e84c723c */ /* 0x040fec000008104c */
        /* <DEDUP_REMOVED lines=27> */
[----:B------:R4:W-:Y:S04]  /*80f60*/  STL.64 [R1+0x2450], R44 ;  /* 0x0024502c01007387 */ /* 0x0009e80000100a00 */
[----:B------:R4:W-:Y:S04]  /*80f70*/  STL.64 [R1+0x2458], R46 ;  /* 0x0024582e01007387 */ /* 0x0009e80000100a00 */
[----:B------:R-:W4:Y:S04]  /*80f80*/  LDL.LU.64 R246, [R1+0x908] ;  /* 0x0009080001f67983 */ /* 0x000f280000300a00 */
        /* <DEDUP_REMOVED lines=8> */
[----:B-1----:R-:W4:Y:S04]  /*81010*/  LDL.LU.64 R92, [R1+0x880] ;  /* 0x00088000015c7983 */ /* 0x002f280000300a00 */
[----:B--2---:R-:W2:Y:S04]  /*81020*/  LDL.LU.64 R94, [R1+0x888] ;  /* 0x00088800015e7983 */ /* 0x004ea80000300a00 */
[----:B------:R-:W2:Y:S04]  /*81030*/  LDL.LU.64 R88, [R1+0x860] ;  /* 0x0008600001587983 */ /* 0x000ea80000300a00 */
[----:B------:R-:W2:Y:S04]  /*81040*/  LDL.LU.64 R90, [R1+0x868] ;  /* 0x00086800015a7983 */ /* 0x000ea80000300a00 */
[----:B---3--:R-:W3:Y:S04]  /*81050*/  LDL.LU.64 R84, [R1+0x2290] ;  /* 0x0022900001547983 */ /* 0x008ee80000300a00 */
[----:B------:R-:W3:Y:S04]  /*81060*/  LDL.LU.64 R86, [R1+0x2298] ;  /* 0x0022980001567983 */ /* 0x000ee80000300a00 */
[----:B------:R-:W3:Y:S04]  /*81070*/  LDL.LU.64 R80, [R1+0x2280] ;  /* 0x0022800001507983 */ /* 0x000ee80000300a00 */
        /* <DEDUP_REMOVED lines=18> */
[----:B------:R-:W4:Y:S01]  /*811a0*/  LDL.LU.64 R42, [R1+0x21a8] ;  /* 0x0021a800012a7983 */ /* 0x000f220000300a00 */
[C---:B------:R-:W-:Y:S06]  /*811b0*/  HMMA.1688.F32.TF32 R244, R232.reuse, R188, R244 ;  /* 0x000000bce8f4723c */ /* 0x040fec00000810f4 */
[C---:B------:R-:W-:Y:S06]  /*811c0*/  HMMA.1688.F32.TF32 R228, R232.reuse, R184, R228 ;  /* 0x000000b8e8e4723c */ /* 0x040fec00000810e4 */
[C---:B------:R-:W-:Y:S06]  /*811d0*/  HMMA.1688.F32.TF32 R112, R232.reuse, R180, R112 ;  /* 0x000000b4e870723c */ /* 0x040fec0000081070 */
[C---:B------:R-:W-:Y:S06]  /*811e0*/  HMMA.1688.F32.TF32 R108, R232.reuse, R176, R108 ;  /* 0x000000b0e86c723c */ /* 0x040fec000008106c */
[C---:B--2---:R-:W-:Y:S06]  /*811f0*/  HMMA.1688.F32.TF32 R92, R232.reuse, R172, R92 ;  /* 0x000000ace85c723c */ /* 0x044fec000008105c */
[C---:B------:R-:W-:Y:S06]  /*81200*/  HMMA.1688.F32.TF32 R88, R232.reuse, R168, R88 ;  /* 0x000000a8e858723c */ /* 0x040fec0000081058 */
[C---:B---3--:R-:W-:Y:S06]  /*81210*/  HMMA.1688.F32.TF32 R84, R232.reuse, R164, R84 ;  /* 0x000000a4e854723c */ /* 0x048fec0000081054 */
        /* <DEDUP_REMOVED lines=47> */
[----:B----4-:R-:W3:Y:S04]  /*81510*/  LDL.LU.64 R110, [R1+0x2178] ;  /* 0x00217800016e7983 */ /* 0x010ee80000300a00 */
        /* <DEDUP_REMOVED lines=26> */
[----:B------:R-:W-:Y:S04]  /*816c0*/  LDS R228, [R68+UR6+0x80180] ;  /* 0x0801800644e47984 */ /* 0x000fe80008000800 */
[----:B------:R-:W-:Y:S04]  /*816d0*/  LDS R230, [R68+UR6+0x81180] ;  /* 0x0811800644e67984 */ /* 0x000fe80008000800 */
[----:B------:R-:W-:Y:S04]  /*816e0*/  LDS R229, [R69+UR6+0x80180] ;  /* 0x0801800645e57984 */ /* 0x000fe80008000800 */
[----:B------:R-:W1:Y:S01]  /*816f0*/  LDS R231, [R69+UR6+0x81180] ;  /* 0x0811800645e77984 */ /* 0x000e620008000800 */
[C---:B--2---:R-:W-:Y:S06]  /*81700*/  HMMA.1688.F32.TF32 R244, R232.reuse, R120, R112 ;  /* 0x00000078e8f4723c */ /* 0x044fec0000081070 */
[C---:B---3--:R-:W-:Y:S06]  /*81710*/  HMMA.1688.F32.TF32 R112, R232.reuse, R116, R108 ;  /* 0x00000074e870723c */ /* 0x048fec000008106c */
[C---:B----4-:R-:W-:Y:S06]  /*81720*/  HMMA.1688.F32.TF32 R108, R232.reuse, R8, R92 ;  /* 0x00000008e86c723c */ /* 0x050fec000008105c */
[----:B------:R-:W-:Y:S06]  /*81730*/  HMMA.1688.F32.TF32 R92, R232, R12, R88 ;  /* 0x0000000ce85c723c */ /* 0x000fec0000081058 */
        /* <DEDUP_REMOVED lines=32> */
[C---:B------:R-:W-:Y:S03]  /*81940*/  HMMA.1688.F32.TF32 R44, R236.reuse, R192, R40 ;  /* 0x000000c0ec2c723c */ /* 0x040fe60000081028 */
        /* <DEDUP_REMOVED lines=10> */
[----:B--2---:R-:W2:Y:S04]  /*819f0*/  LDL.LU.64 R112, [R1+0x7b0] ;  /* 0x0007b00001707983 */ /* 0x004ea80000300a00 */
[----:B---3--:R-:W2:Y:S04]  /*81a00*/  LDL.LU.64 R114, [R1+0x7b8] ;  /* 0x0007b80001727983 */ /* 0x008ea80000300a00 */
[----:B----4-:R-:W3:Y:S04]  /*81a10*/  LDL.LU.64 R108, [R1+0x7d0] ;  /* 0x0007d000016c7983 */ /* 0x010ee80000300a00 */
[----:B-1----:R-:W3:Y:S04]  /*81a20*/  LDL.LU.64 R110, [R1+0x7d8] ;  /* 0x0007d800016e7983 */ /* 0x002ee80000300a00 */
        /* <DEDUP_REMOVED lines=24> */
[C---:B------:R-:W-:Y:S03]  /*81bb0*/  HMMA.1688.F32.TF32 R232, R236.reuse, R188, R40 ;  /* 0x000000bcece8723c */ /* 0x040fe60000081028 */
[----:B------:R-:W4:Y:S04]  /*81bc0*/  LDL.LU.64 R40, [R1+0x20a0] ;  /* 0x0020a00001287983 */ /* 0x000f280000300a00 */
[----:B------:R-:W4:Y:S01]  /*81bd0*/  LDL.LU.64 R42, [R1+0x20a8] ;  /* 0x0020a800012a7983 */ /* 0x000f220000300a00 */
[C---:B--2---:R-:W-:Y:S06]  /*81be0*/  HMMA.1688.F32.TF32 R112, R236.reuse, R184, R112 ;  /* 0x000000b8ec70723c */ /* 0x044fec0000081070 */
[C---:B---3--:R-:W-:Y:S06]  /*81bf0*/  HMMA.1688.F32.TF32 R108, R236.reuse, R180, R108 ;  /* 0x000000b4ec6c723c */ /* 0x048fec000008106c */
[C---:B----4-:R-:W-:Y:S06]  /*81c00*/  HMMA.1688.F32.TF32 R92, R236.reuse, R176, R92 ;  /* 0x000000b0ec5c723c */ /* 0x050fec000008105c */
        /* <DEDUP_REMOVED lines=78> */
[C---:B------:R-:W-:Y:S06]  /*820f0*/  HMMA.1688.F32.TF32 R84, R236.reuse, R116, R84 ;  /* 0x00000074ec54723c */ /* 0x040fec0000081054 */
[C---:B------:R-:W-:Y:S06]  /*82100*/  HMMA.1688.F32.TF32 R80, R236.reuse, R8, R80 ;  /* 0x00000008ec50723c */ /* 0x040fec0000081050 */
[----:B------:R-:W-:Y:S01]  /*82110*/  HMMA.1688.F32.TF32 R76, R236, R12, R76 ;  /* 0x0000000cec4c723c */ /* 0x000fe2000008104c */
[----:B------:R-:W-:Y:S04]  /*82120*/  LDS R236, [R3+UR6+0x80200] ;  /* 0x0802000603ec7984 */ /* 0x000fe80008000800 */
[----:B------:R-:W-:Y:S01]  /*82130*/  LDS R238, [R3+UR6+0x81200] ;  /* 0x0812000603ee7984 */ /* 0x000fe20008000800 */
[C---:B------:R-:W-:Y:S06]  /*82140*/  HMMA.1688.F32.TF32 R72, R228.reuse, R224, R72 ;  /* 0x000000e0e448723c */ /* 0x040fec0000081048 */
[C---:B------:R-:W-:Y:S06]  /*82150*/  HMMA.1688.F32.TF32 R64, R228.reuse, R220, R64 ;  /* 0x000000dce440723c */ /* 0x040fec0000081040 */
[C---:B------:R-:W-:Y:S06]  /*82160*/  HMMA.1688.F32.TF32 R60, R228.reuse, R216, R60 ;  /* 0x000000d8e43c723c */ /* 0x040fec000008103c */
        /* <DEDUP_REMOVED lines=15> */
[----:B------:R-:W-:Y:S04]  /*82260*/  LDS R237, [R7+UR6+0x80200] ;  /* 0x0802000607ed7984 */ /* 0x000fe80008000800 */
[----:B------:R-:W2:Y:S01]  /*82270*/  LDS R239, [R7+UR6+0x81200] ;  /* 0x0812000607ef7984 */ /* 0x000ea20008000800 */
[C---:B-1----:R-:W-:Y:S06]  /*82280*/  HMMA.1688.F32.TF32 R56, R228.reuse, R208, R52 ;  /* 0x000000d0e438723c */ /* 0x042fec0000081034 */
[C---:B------:R-:W-:Y:S06]  /*82290*/  HMMA.1688.F32.TF32 R52, R228.reuse, R204, R48 ;  /* 0x000000cce434723c */ /* 0x040fec0000081030 */
[C---:B------:R-:W-:Y:S06]  /*822a0*/  HMMA.1688.F32.TF32 R48, R228.reuse, R200, R44 ;  /* 0x000000c8e430723c */ /* 0x040fec000008102c */
[C---:B----4-:R-:W-:Y:S05]  /*822b0*/  HMMA.1688.F32.TF32 R44, R228.reuse, R96, R40 ;  /* 0x00000060e42c723c */ /* 0x050fea0000081028 */
        /* <DEDUP_REMOVED lines=30> */
[----:B-1----:R-:W2:Y:S04]  /*824a0*/  LDL.LU.64 R56, [R1+0x2030] ;  /* 0x0020300001387983 */ /* 0x002ea80000300a00 */
[----:B---3--:R-:W3:Y:S04]  /*824b0*/  LDL.LU.64 R58, [R1+0x2038] ;  /* 0x00203800013a7983 */ /* 0x008ee80000300a00 */
[----:B----4-:R-:W4:Y:S04]  /*824c0*/  LDL.LU.64 R52, [R1+0x2020] ;  /* 0x0020200001347983 */ /* 0x010f280000300a00 */
[----:B--2---:R-:W4:Y:S04]  /*824d0*/  LDL.LU.64 R54, [R1+0x2028] ;  /* 0x0020280001367983 */ /* 0x004f280000300a00 */
[----:B------:R-:W2:Y:S04]  /*824e0*/  LDL.LU.64 R48, [R1+0x2010] ;  /* 0x0020100001307983 */ /* 0x000ea80000300a00 */
[----:B------:R-:W2:Y:S04]  /*824f0*/  LDL.LU.64 R50, [R1+0x2018] ;  /* 0x0020180001327983 */ /* 0x000ea80000300a00 */
[----:B------:R-:W2:Y:S04]  /*82500*/  LDL.LU.64 R44, [R1+0x2000] ;  /* 0x00200000012c7983 */ /* 0x000ea80000300a00 */
[----:B------:R-:W2:Y:S01]  /*82510*/  LDL.LU.64 R46, [R1+0x2008] ;  /* 0x00200800012e7983 */ /* 0x000ea20000300a00 */
[C---:B------:R-:W-:Y:S03]  /*82520*/  HMMA.1688.F32.TF32 R232, R228.reuse, R100, R40 ;  /* 0x00000064e4e8723c */ /* 0x040fe60000081028 */
[----:B------:R-:W2:Y:S04]  /*82530*/  LDL.LU.64 R40, [R1+0x1ff0] ;  /* 0x001ff00001287983 */ /* 0x000ea80000300a00 */
[----:B------:R-:W2:Y:S01]  /*82540*/  LDL.LU.64 R42, [R1+0x1ff8] ;  /* 0x001ff800012a7983 */ /* 0x000ea20000300a00 */
        /* <DEDUP_REMOVED lines=15> */
[----:B------:R-:W-:Y:S05]  /*82640*/  STL.64 [R1+0x20b0], R108 ;  /* 0x0020b06c01007387 */ /* 0x000fea0000100a00 */
[C---:B----4-:R-:W-:Y:S01]  /*82650*/  HMMA.1688.F32.TF32 R52, R228.reuse, R152, R52 ;  /* 0x00000098e434723c */ /* 0x050fe20000081034 */
[----:B------:R-:W-:Y:S04]  /*82660*/  STL.64 [R1+0x20b8], R110 ;  /* 0x0020b86e01007387 */ /* 0x000fe80000100a00 */
[----:B------:R1:W-:Y:S01]  /*82670*/  STL.64 [R1+0x20a0], R92 ;  /* 0x0020a05c01007387 */ /* 0x0003e20000100a00 */
[C---:B--2---:R-:W-:Y:S03]  /*82680*/  HMMA.1688.F32.TF32 R48, R228.reuse, R148, R48 ;  /* 0x00000094e430723c */ /* 0x044fe60000081030 */
        /* <DEDUP_REMOVED lines=28> */
[----:B------:R-:W-:Y:S04]  /*82850*/  LDS R232, [R68+UR6+0x80200] ;  /* 0x0802000644e87984 */ /* 0x000fe80008000800 */
[----:B------:R-:W-:Y:S04]  /*82860*/  LDS R234, [R68+UR6+0x81200] ;  /* 0x0812000644ea7984 */ /* 0x000fe80008000800 */
[----:B------:R-:W-:Y:S04]  /*82870*/  LDS R233, [R69+UR6+0x80200] ;  /* 0x0802000645e97984 */ /* 0x000fe80008000800 */
[----:B------:R-:W4:Y:S01]  /*82880*/  LDS R235, [R69+UR6+0x81200] ;  /* 0x0812000645eb7984 */ /* 0x000f220008000800 */
[----:B------:R-:W-:-:S15]  /*82890*/  HMMA.1688.F32.TF32 R40, R228, R140, R40 ;  /* 0x0000008ce428723c */ /* 0x000fde0000081028 */
[----:B------:R-:W-:-:S08]  /*828a0*/  NOP ;  /* 0x0000000000007918 */ /* 0x000fd00000000000 */
        /* <DEDUP_REMOVED lines=27> */
[----:B------:R1:W-:Y:S04]  /*82a60*/  STL.64 [R1+0x1db0], R92 ;  /* 0x001db05c01007387 */ /* 0x0003e80000100a00 */
[----:B------:R2:W-:Y:S04]  /*82a70*/  STL.64 [R1+0x1db8], R94 ;  /* 0x001db85e01007387 */ /* 0x0005e80000100a00 */
[----:B------:R3:W-:Y:S04]  /*82a80*/  STL.64 [R1+0x1da0], R88 ;  /* 0x001da05801007387 */ /* 0x0007e80000100a00 */
[----:B------:R3:W-:Y:S01]  /*82a90*/  STL.64 [R1+0x1da8], R90 ;  /* 0x001da85a01007387 */ /* 0x0007e20000100a00 */
[C---:B----4-:R-:W-:Y:S06]  /*82aa0*/  HMMA.1688.F32.TF32 R84, R228.reuse, R128, R84 ;  /* 0x00000080e454723c */ /* 0x050fec0000081054 */
[C---:B------:R-:W-:Y:S06]  /*82ab0*/  HMMA.1688.F32.TF32 R80, R228.reuse, R124, R80 ;  /* 0x0000007ce450723c */ /* 0x040fec0000081050 */
[C---:B------:R-:W-:Y:S06]  /*82ac0*/  HMMA.1688.F32.TF32 R76, R228.reuse, R120, R76 ;  /* 0x00000078e44c723c */ /* 0x040fec000008104c */
[C---:B------:R-:W-:Y:S06]  /*82ad0*/  HMMA.1688.F32.TF32 R72, R228.reuse, R116, R72 ;  /* 0x00000074e448723c */ /* 0x040fec0000081048 */
[C---:B------:R-:W-:Y:S06]  /*82ae0*/  HMMA.1688.F32.TF32 R64, R228.reuse, R8, R64 ;  /* 0x00000008e440723c */ /* 0x040fec0000081040 */
[----:B------:R-:W-:Y:S06]  /*82af0*/  HMMA.1688.F32.TF32 R60, R228, R12, R60 ;  /* 0x0000000ce43c723c */ /* 0x000fec000008103c */
        /* <DEDUP_REMOVED lines=33> */
[----:B-1----:R-:W4:Y:S04]  /*82d10*/  LDL.LU.64 R92, [R1+0x1c50] ;  /* 0x001c5000015c7983 */ /* 0x002f280000300a00 */
[----:B--2---:R-:W2:Y:S04]  /*82d20*/  LDL.LU.64 R94, [R1+0x1c58] ;  /* 0x001c5800015e7983 */ /* 0x004ea80000300a00 */
[----:B---3--:R-:W3:Y:S04]  /*82d30*/  LDL.LU.64 R88, [R1+0x1c40] ;  /* 0x001c400001587983 */ /* 0x008ee80000300a00 */
        /* <DEDUP_REMOVED lines=26> */
[C---:B--2---:R-:W-:Y:S06]  /*82ee0*/  HMMA.1688.F32.TF32 R92, R236.reuse, R100, R92 ;  /* 0x00000064ec5c723c */ /* 0x044fec000008105c */
[C---:B---3--:R-:W-:Y:S06]  /*82ef0*/  HMMA.1688.F32.TF32 R88, R236.reuse, R196, R88 ;  /* 0x000000c4ec58723c */ /* 0x048fec0000081058 */
[C---:B----4-:R-:W-:Y:S06]  /*82f00*/  HMMA.1688.F32.TF32 R84, R236.reuse, R192, R84 ;  /* 0x000000c0ec54723c */ /* 0x050fec0000081054 */
[C---:B------:R-:W-:Y:S06]  /*82f10*/  HMMA.1688.F32.TF32 R80, R236.reuse, R188, R80 ;  /* 0x000000bcec50723c */ /* 0x040fec0000081050 */
[C---:B------:R-:W-:Y:S01]  /*82f20*/  HMMA.1688.F32.TF32 R76, R236.reuse, R184, R76 ;  /* 0x000000b8ec4c723c */ /* 0x040fe2000008104c */
[----:B------:R-:W-:Y:S05]  /*82f30*/  STL.64 [R1+0x7f0], R228 ;  /* 0x0007f0e401007387 */ /* 0x000fea0000100a00 */
[C---:B------:R-:W-:Y:S06]  /*82f40*/  HMMA.1688.F32.TF32 R72, R236.reuse, R180, R72 ;  /* 0x000000b4ec48723c */ /* 0x040fec0000081048 */
        /* <DEDUP_REMOVED lines=12> */
[----:B------:R-:W-:Y:S01]  /*83010*/  STL.64 [R1+0x7b0], R88 ;  /* 0x0007b05801007387 */ /* 0x000fe20000100a00 */
[C---:B------:R-:W-:Y:S03]  /*83020*/  HMMA.1688.F32.TF32 R44, R236.reuse, R156, R44 ;  /* 0x0000009cec2c723c */ /* 0x040fe6000008102c */
[----:B------:R-:W-:Y:S04]  /*83030*/  STL.64 [R1+0x7b8], R90 ;  /* 0x0007b85a01007387 */ /* 0x000fe80000100a00 */
[----:B------:R-:W-:Y:S01]  /*83040*/  STL.64 [R1+0x7a0], R84 ;  /* 0x0007a05401007387 */ /* 0x000fe20000100a00 */
[----:B------:R-:W-:Y:S03]  /*83050*/  HMMA.1688.F32.TF32 R40, R236, R152, R40 ;  /* 0x00000098ec28723c */ /* 0x000fe60000081028 */
        /* <DEDUP_REMOVED lines=17> */
[----:B-1----:R-:W4:Y:S04]  /*83170*/  LDL.LU.64 R112, [R1+0x1eb0] ;  /* 0x001eb00001707983 */ /* 0x002f280000300a00 */
[----:B------:R-:W-:Y:S04]  /*83180*/  STL.64 [R1+0x710], R44 ;  /* 0x0007102c01007387 */ /* 0x000fe80000100a00 */
[----:B------:R-:W-:Y:S04]  /*83190*/  STL.64 [R1+0x718], R46 ;  /* 0x0007182e01007387 */ /* 0x000fe80000100a00 */
[----:B--2---:R-:W2:Y:S04]  /*831a0*/  LDL.LU.64 R114, [R1+0x1eb8] ;  /* 0x001eb80001727983 */ /* 0x004ea80000300a00 */
[----:B------:R1:W-:Y:S04]  /*831b0*/  STL.64 [R1+0x700], R40 ;  /* 0x0007002801007387 */ /* 0x0003e80000100a00 */
[----:B------:R1:W-:Y:S04]  /*831c0*/  STL.64 [R1+0x708], R42 ;  /* 0x0007082a01007387 */ /* 0x0003e80000100a00 */
[----:B---3--:R-:W3:Y:S04]  /*831d0*/  LDL.LU.64 R108, [R1+0x1ea0] ;  /* 0x001ea000016c7983 */ /* 0x008ee80000300a00 */
[----:B----4-:R-:W3:Y:S04]  /*831e0*/  LDL.LU.64 R110, [R1+0x1ea8] ;  /* 0x001ea800016e7983 */ /* 0x010ee80000300a00 */
[----:B------:R-:W4:Y:S04]  /*831f0*/  LDL.LU.64 R92, [R1+0x1e90] ;  /* 0x001e9000015c7983 */ /* 0x000f280000300a00 */
[----:B------:R-:W4:Y:S04]  /*83200*/  LDL.LU.64 R94, [R1+0x1e98] ;  /* 0x001e9800015e7983 */ /* 0x000f280000300a00 */
[----:B-1----:R-:W4:Y:S04]  /*83210*/  LDL.LU.64 R40, [R1+0x1e80] ;  /* 0x001e800001287983 */ /* 0x002f280000300a00 */
        /* <DEDUP_REMOVED lines=8> */
[----:B------:R-:W-:-:S03]  /*832a0*/  IMAD.MOV.U32 R6, RZ, RZ, R67 ;  /* 0x000000ffff067224 */ /* 0x000fc600078e0043 */
        /* <DEDUP_REMOVED lines=15> */
[C---:B--2---:R-:W-:Y:S06]  /*833a0*/  HMMA.1688.F32.TF32 R228, R236.reuse, R148, R112 ;  /* 0x00000094ece4723c */ /* 0x044fec0000081070 */
[C---:B---3--:R-:W-:Y:S06]  /*833b0*/  HMMA.1688.F32.TF32 R112, R236.reuse, R144, R108 ;  /* 0x00000090ec70723c */ /* 0x048fec000008106c */
[C---:B----4-:R-:W-:Y:S11]  /*833c0*/  HMMA.1688.F32.TF32 R108, R236.reuse, R140, R92 ;  /* 0x0000008cec6c723c */ /* 0x050ff6000008105c */
[----:B------:R-:W-:Y:S04]  /*833d0*/  STL.64 [R1+0x6f0], R228 ;  /* 0x0006f0e401007387 */ /* 0x000fe80000100a00 */
[----:B------:R-:W-:Y:S01]  /*833e0*/  STL.64 [R1+0x6f8], R230 ;  /* 0x0006f8e601007387 */ /* 0x000fe20000100a00 */
[C---:B------:R-:W-:Y:S03]  /*833f0*/  HMMA.1688.F32.TF32 R92, R236.reuse, R136, R40 ;  /* 0x00000088ec5c723c */ /* 0x040fe60000081028 */
[----:B------:R-:W-:Y:S04]  /*83400*/  LDS R228, [R68+UR6+0x80280] ;  /* 0x0802800644e47984 */ /* 0x000fe80008000800 */
[----:B------:R-:W-:Y:S04]  /*83410*/  LDS R230, [R68+UR6+0x81280] ;  /* 0x0812800644e67984 */ /* 0x000fe80008000800 */
[----:B------:R-:W-:Y:S04]  /*83420*/  STL.64 [R1+0x6e0], R112 ;  /* 0x0006e07001007387 */ /* 0x000fe80000100a00 */
[----:B------:R-:W-:Y:S04]  /*83430*/  STL.64 [R1+0x6e8], R114 ;  /* 0x0006e87201007387 */ /* 0x000fe80000100a00 */
[----:B------:R-:W2:Y:S04]  /*83440*/  LDL.LU.64 R40, [R1+0x1b30] ;  /* 0x001b300001287983 */ /* 0x000ea80000300a00 */
[----:B------:R-:W-:Y:S04]  /*83450*/  STL.64 [R1+0x6d0], R108 ;  /* 0x0006d06c01007387 */ /* 0x000fe80000100a00 */
[----:B------:R-:W-:Y:S04]  /*83460*/  STL.64 [R1+0x6d8], R110 ;  /* 0x0006d86e01007387 */ /* 0x000fe80000100a00 */
[----:B------:R-:W2:Y:S01]  /*83470*/  LDL.LU.64 R42, [R1+0x1b38] ;  /* 0x001b3800012a7983 */ /* 0x000ea20000300a00 */
[C---:B------:R-:W-:Y:S06]  /*83480*/  HMMA.1688.F32.TF32 R88, R236.reuse, R132, R88 ;  /* 0x00000084ec58723c */ /* 0x040fec0000081058 */
[C---:B------:R-:W-:Y:S06]  /*83490*/  HMMA.1688.F32.TF32 R84, R236.reuse, R128, R84 ;  /* 0x00000080ec54723c */ /* 0x040fec0000081054 */
[C---:B------:R-:W-:Y:S06]  /*834a0*/  HMMA.1688.F32.TF32 R80, R236.reuse, R124, R80 ;  /* 0x0000007cec50723c */ /* 0x040fec0000081050 */
[C---:B------:R-:W-:Y:S06]  /*834b0*/  HMMA.1688.F32.TF32 R76, R236.reuse, R120, R76 ;  /* 0x00000078ec4c723c */ /* 0x040fec000008104c */
[C---:B------:R-:W-:Y:S06]  /*834c0*/  HMMA.1688.F32.TF32 R72, R236.reuse, R116, R72 ;  /* 0x00000074ec48723c */ /* 0x040fec0000081048 */
[C---:B------:R-:W-:Y:S06]  /*834d0*/  HMMA.1688.F32.TF32 R64, R236.reuse, R8, R64 ;  /* 0x00000008ec40723c */ /* 0x040fec0000081040 */
[----:B------:R-:W-:Y:S06]  /*834e0*/  HMMA.1688.F32.TF32 R60, R236, R12, R60 ;  /* 0x0000000cec3c723c */ /* 0x000fec000008103c */
        /* <DEDUP_REMOVED lines=24> */
[----:B-1----:R-:W2:Y:S04]  /*83670*/  LDL.LU.64 R92, [R1+0x1b20] ;  /* 0x001b2000015c7983 */ /* 0x002ea80000300a00 */
[----:B------:R-:W-:Y:S04]  /*83680*/  STL.64 [R1+0x1c90], R48 ;  /* 0x001c903001007387 */ /* 0x000fe80000100a00 */
[----:B------:R-:W-:Y:S04]  /*83690*/  STL.64 [R1+0x1c98], R50 ;  /* 0x001c983201007387 */ /* 0x000fe80000100a00 */
[----:B---3--:R-:W3:Y:S04]  /*836a0*/  LDL.LU.64 R94, [R1+0x1b28] ;  /* 0x001b2800015e7983 */ /* 0x008ee80000300a00 */
[----:B------:R-:W-:Y:S04]  /*836b0*/  STL.64 [R1+0x1c80], R44 ;  /* 0x001c802c01007387 */ /* 0x000fe80000100a00 */
[----:B------:R-:W-:Y:S04]  /*836c0*/  STL.64 [R1+0x1c88], R46 ;  /* 0x001c882e01007387 */ /* 0x000fe80000100a00 */
[----:B----4-:R-:W4:Y:S04]  /*836d0*/  LDL.LU.64 R88, [R1+0x1b00] ;  /* 0x001b000001587983 */ /* 0x010f280000300a00 */
[----:B------:R-:W4:Y:S04]  /*836e0*/  LDL.LU.64 R90, [R1+0x1b08] ;  /* 0x001b0800015a7983 */ /* 0x000f280000300a00 */
[----:B------:R-:W-:Y:S04]  /*836f0*/  LDS R236, [R3+UR6+0x80280] ;  /* 0x0802800603ec7984 */ /* 0x000fe80008000800 */
[----:B------:R-:W-:Y:S04]  /*83700*/  LDS R238, [R3+UR6+0x81280] ;  /* 0x0812800603ee7984 */ /* 0x000fe80008000800 */
[----:B------:R-:W-:Y:S04]  /*83710*/  LDS R237, [R7+UR6+0x80280] ;  /* 0x0802800607ed7984 */ /* 0x000fe80008000800 */
[----:B------:R-:W1:Y:S01]  /*83720*/  LDS R239, [R7+UR6+0x81280] ;  /* 0x0812800607ef7984 */ /* 0x000e620008000800 */
[----:B--2---:R-:W-:-:S15]  /*83730*/  HMMA.1688.F32.TF32 R40, R232, R208, R40 ;  /* 0x000000d0e828723c */ /* 0x004fde0000081028 */
        /* <DEDUP_REMOVED lines=20> */
[----:B-1----:R-:W2:Y:S04]  /*83880*/  LDL.LU.64 R42, [R1+0x19c8] ;  /* 0x0019c800012a7983 */ /* 0x002ea80000300a00 */
[----:B------:R-:W2:Y:S04]  /*83890*/  LDL.LU.64 R48, [R1+0x19b0] ;  /* 0x0019b00001307983 */ /* 0x000ea80000300a00 */
[----:B------:R-:W2:Y:S04]  /*838a0*/  LDL.LU.64 R50, [R1+0x19b8] ;  /* 0x0019b80001327983 */ /* 0x000ea80000300a00 */
[----:B------:R-:W2:Y:S04]  /*838b0*/  LDL.LU.64 R44, [R1+0x1d60] ;  /* 0x001d6000012c7983 */ /* 0x000ea80000300a00 */
[----:B------:R-:W2:Y:S01]  /*838c0*/  LDL.LU.64 R46, [R1+0x1d68] ;  /* 0x001d6800012e7983 */ /* 0x000ea20000300a00 */
[C---:B---3--:R-:W-:Y:S06]  /*838d0*/  HMMA.1688.F32.TF32 R92, R232.reuse, R204, R92 ;  /* 0x000000cce85c723c */ /* 0x048fec000008105c */
[----:B----4-:R-:W-:-:S15]  /*838e0*/  HMMA.1688.F32.TF32 R88, R232, R200, R88 ;  /* 0x000000c8e858723c */ /* 0x010fde0000081058 */
[----:B------:R-:W-:-:S08]  /*838f0*/  NOP ;  /* 0x0000000000007918 */ /* 0x000fd00000000000 */
[----:B------:R-:W-:Y:S01]  /*83900*/  STL.64 [R1+0x1c50], R88 ;  /* 0x001c505801007387 */ /* 0x000fe20000100a00 */
[----:B------:R-:W-:-:S03]  /*83910*/  IMAD.MOV.U32 R252, RZ, RZ, R91 ;  /* 0x000000fffffc7224 */ /* 0x000fc600078e005b */
[----:B------:R-:W-:Y:S04]  /*83920*/  STL.64 [R1+0x1c60], R92 ;  /* 0x001c605c01007387 */ /* 0x000fe80000100a00 */
[----:B------:R-:W-:Y:S04]  /*83930*/  STL.64 [R1+0x1c68], R94 ;  /* 0x001c685e01007387 */ /* 0x000fe80000100a00 */
[----:B------:R1:W-:Y:S04]  /*83940*/  STL [R1+0x1c58], R90 ;  /* 0x001c585a01007387 */ /* 0x0003e80000100800 */
[----:B------:R-:W-:Y:S01]  /*83950*/  STL [R1+0x7ed8], R252 ;  /* 0x007ed8fc01007387 */ /* 0x000fe20000100800 */
[C---:B-1----:R-:W-:Y:S06]  /*83960*/  HMMA.1688.F32.TF32 R88, R232.reuse, R96, R84 ;  /* 0x00000060e858723c */ /* 0x042fec0000081054 */
[C---:B------:R-:W-:Y:S06]  /*83970*/  HMMA.1688.F32.TF32 R84, R232.reuse, R100, R80 ;  /* 0x00000064e854723c */ /* 0x040fec0000081050 */
[C---:B------:R-:W-:Y:S06]  /*83980*/  HMMA.1688.F32.TF32 R80, R232.reuse, R196, R76 ;  /* 0x000000c4e850723c */ /* 0x040fec000008104c */
[C---:B------:R-:W-:Y:S06]  /*83990*/  HMMA.1688.F32.TF32 R76, R232.reuse, R192, R72 ;  /* 0x000000c0e84c723c */ /* 0x040fec0000081048 */
[C---:B------:R-:W-:Y:S06]  /*839a0*/  HMMA.1688.F32.TF32 R72, R232.reuse, R188, R64 ;  /* 0x000000bce848723c */ /* 0x040fec0000081040 */
[C---:B------:R-:W-:Y:S06]  /*839b0*/  HMMA.1688.F32.TF32 R64, R232.reuse, R184, R60 ;  /* 0x000000b8e840723c */ /* 0x040fec000008103c */
[C---:B------:R-:W-:Y:S06]  /*839c0*/  HMMA.1688.F32.TF32 R60, R232.reuse, R180, R56 ;  /* 0x000000b4e83c723c */ /* 0x040fec0000081038 */
        /* <DEDUP_REMOVED lines=19> */
[----:B------:R-:W2:Y:S01]  /*83b00*/  LDL.LU.64 R42, [R1+0x1d58] ;  /* 0x001d5800012a7983 */ /* 0x000ea20000300a00 */
[C---:B------:R-:W-:Y:S06]  /*83b10*/  HMMA.1688.F32.TF32 R48, R232.reuse, R168, R48 ;  /* 0x000000a8e830723c */ /* 0x040fec0000081030 */
[C---:B------:R-:W-:Y:S01]  /*83b20*/  HMMA.1688.F32.TF32 R44, R232.reuse, R164, R44 ;  /* 0x000000a4e82c723c */ /* 0x040fe2000008102c */
[----:B------:R2:W-:Y:S04]  /*83b30*/  STL.64 [R1+0x1bb0], R52 ;  /* 0x001bb03401007387 */ /* 0x0005e80000100a00 */
[----:B------:R2:W-:Y:S04]  /*83b40*/  STL.64 [R1+0x1bb8], R54 ;  /* 0x001bb83601007387 */ /* 0x0005e80000100a00 */
[----:B-1----:R-:W2:Y:S08]  /*83b50*/  LDL.LU.64 R88, [R1+0x1d40] ;  /* 0x001d400001587983 */ /* 0x002eb00000300a00 */
[----:B------:R1:W-:Y:S04]  /*83b60*/  STL.64 [R1+0x1b80], R48 ;  /* 0x001b803001007387 */ /* 0x0003e80000100a00 */
[----:B------:R1:W-:Y:S04]  /*83b70*/  STL.64 [R1+0x1b88], R50 ;  /* 0x001b883201007387 */ /* 0x0003e80000100a00 */
[----:B---3--:R-:W3:Y:S04]  /*83b80*/  LDL.LU.64 R90, [R1+0x1d48] ;  /* 0x001d4800015a7983 */ /* 0x008ee80000300a00 */
[----:B------:R1:W-:Y:S04]  /*83b90*/  STL.64 [R1+0x1b60], R44 ;  /* 0x001b602c01007387 */ /* 0x0003e80000100a00 */
[----:B------:R1:W-:Y:S04]  /*83ba0*/  STL.64 [R1+0x1b68], R46 ;  /* 0x001b682e01007387 */ /* 0x0003e80000100a00 */
        /* <DEDUP_REMOVED lines=17> */
[----:B------:R-:W2:Y:S01]  /*83cc0*/  LDL.LU.64 R50, [R1+0x1b98] ;  /* 0x001b980001327983 */ /* 0x000ea20000300a00 */
[----:B------:R-:W-:-:S15]  /*83cd0*/  HMMA.1688.F32.TF32 R40, R232, R160, R40 ;  /* 0x000000a0e828723c */ /* 0x000fde0000081028 */
[----:B------:R-:W-:-:S08]  /*83ce0*/  NOP ;  /* 0x0000000000007918 */ /* 0x000fd00000000000 */
[----:B------:R1:W-:Y:S04]  /*83cf0*/  STL.64 [R1+0x1b40], R40 ;  /* 0x001b402801007387 */ /* 0x0003e80000100a00 */
[----:B------:R3:W-:Y:S04]  /*83d00*/  STL.64 [R1+0x1b48], R42 ;  /* 0x001b482a01007387 */ /* 0x0007e80000100a00 */
[----:B------:R-:W2:Y:S04]  /*83d10*/  LDL.LU.64 R44, [R1+0x1b70] ;  /* 0x001b7000012c7983 */ /* 0x000ea80000300a00 */
[----:B------:R-:W2:Y:S04]  /*83d20*/  LDL.LU.64 R46, [R1+0x1b78] ;  /* 0x001b7800012e7983 */ /* 0x000ea80000300a00 */
[----:B-1----:R-:W2:Y:S04]  /*83d30*/  LDL.LU.64 R40, [R1+0x1b50] ;  /* 0x001b500001287983 */ /* 0x002ea80000300a00 */
[----:B---3--:R-:W3:Y:S01]  /*83d40*/  LDL.LU.64 R42, [R1+0x1b58] ;  /* 0x001b5800012a7983 */ /* 0x008ee20000300a00 */
[C---:B------:R-:W-:Y:S06]  /*83d50*/  HMMA.1688.F32.TF32 R88, R232.reuse, R156, R88 ;  /* 0x0000009ce858723c */ /* 0x040fec0000081058 */
[C---:B----4-:R-:W-:Y:S06]  /*83d60*/  HMMA.1688.F32.TF32 R84, R232.reuse, R152, R84 ;  /* 0x00000098e854723c */ /* 0x050fec0000081054 */
[C---:B------:R-:W-:Y:S06]  /*83d70*/  HMMA.1688.F32.TF32 R80, R232.reuse, R148, R80 ;  /* 0x00000094e850723c */ /* 0x040fec0000081050 */
[C---:B------:R-:W-:Y:S06]  /*83d80*/  HMMA.1688.F32.TF32 R76, R232.reuse, R144, R76 ;  /* 0x00000090e84c723c */ /* 0x040fec000008104c */
[C---:B------:R-:W-:Y:S06]  /*83d90*/  HMMA.1688.F32.TF32 R72, R232.reuse, R140, R72 ;  /* 0x0000008ce848723c */ /* 0x040fec0000081048 */
[C---:B--2---:R-:W-:Y:S06]  /*83da0*/  HMMA.1688.F32.TF32 R64, R232.reuse, R136, R64 ;  /* 0x00000088e840723c */ /* 0x044fec0000081040 */
[C---:B------:R-:W-:Y:S06]  /*83db0*/  HMMA.1688.F32.TF32 R60, R232.reuse, R132, R60 ;  /* 0x00000084e83c723c */ /* 0x040fec000008103c */
        /* <DEDUP_REMOVED lines=23> */
[----:B------:R-:W4:Y:S01]  /*83f30*/  LDL.LU.64 R248, [R1+0x1b10] ;  /* 0x001b100001f87983 */ /* 0x000f220000300a00 */
[C---:B------:R-:W-:Y:S06]  /*83f40*/  HMMA.1688.F32.TF32 R44, R232.reuse, R116, R44 ;  /* 0x00000074e82c723c */ /* 0x040fec000008102c */
[----:B---3--:R-:W-:-:S15]  /*83f50*/  HMMA.1688.F32.TF32 R40, R232, R8, R40 ;  /* 0x00000008e828723c */ /* 0x008fde0000081028 */
[----:B------:R-:W-:-:S02]  /*83f60*/  NOP ;  /* 0x0000000000007918 */ /* 0x000fc40000000000 */
        /* <DEDUP_REMOVED lines=36> */
[----:B------:R-:W3:Y:S01]  /*841b0*/  LDL.LU.64 R42, [R1+0x528] ;  /* 0x00052800012a7983 */ /* 0x000ee20000300a00 */
[----:B------:R-:W-:Y:S06]  /*841c0*/  HMMA.1688.F32.TF32 R248, R232, R12, R248 ;  /* 0x0000000ce8f8723c */ /* 0x000fec00000810f8 */
[C---:B------:R-:W-:Y:S06]  /*841d0*/  HMMA.1688.F32.TF32 R244, R236.reuse, R224, R244 ;  /* 0x000000e0ecf4723c */ /* 0x040fec00000810f4 */
[C---:B------:R-:W-:Y:S06]  /*841e0*/  HMMA.1688.F32.TF32 R232, R236.reuse, R220, R112 ;  /* 0x000000dcece8723c */ /* 0x040fec0000081070 */
[C---:B------:R-:W-:Y:S06]  /*841f0*/  HMMA.1688.F32.TF32 R112, R236.reuse, R216, R108 ;  /* 0x000000d8ec70723c */ /* 0x040fec000008106c */
[C---:B------:R-:W-:Y:S06]  /*84200*/  HMMA.1688.F32.TF32 R108, R236.reuse, R212, R92 ;  /* 0x000000d4ec6c723c */ /* 0x040fec000008105c */
[C---:B--2---:R-:W-:Y:S06]  /*84210*/  HMMA.1688.F32.TF32 R92, R236.reuse, R208, R88 ;  /* 0x000000d0ec5c723c */ /* 0x044fec0000081058 */
[C---:B----4-:R-:W-:Y:S06]  /*84220*/  HMMA.1688.F32.TF32 R88, R236.reuse, R204, R84 ;  /* 0x000000ccec58723c */ /* 0x050fec0000081054 */
        /* <DEDUP_REMOVED lines=18> */
[----:B------:R4:W-:Y:S01]  /*84350*/  STL.64 [R1+0x610], R92 ;  /* 0x0006105c01007387 */ /* 0x0009e20000100a00 */
[C---:B---3--:R-:W-:Y:S03]  /*84360*/  HMMA.1688.F32.TF32 R48, R236.reuse, R176, R44 ;  /* 0x000000b0ec30723c */ /* 0x048fe6000008102c */
        /* <DEDUP_REMOVED lines=20> */
[----:B------:R-:W3:Y:S04]  /*844b0*/  LDL.LU.64 R40, [R1+0x500] ;  /* 0x0005000001287983 */ /* 0x000ee80000300a00 */
[----:B------:R3:W-:Y:S04]  /*844c0*/  STL.64 [R1+0x570], R48 ;  /* 0x0005703001007387 */ /* 0x0007e80000100a00 */
[----:B------:R3:W-:Y:S04]  /*844d0*/  STL.64 [R1+0x578], R50 ;  /* 0x0005783201007387 */ /* 0x0007e80000100a00 */
[----:B------:R-:W3:Y:S04]  /*844e0*/  LDL.LU.64 R42, [R1+0x508] ;  /* 0x00050800012a7983 */ /* 0x000ee80000300a00 */
[----:B------:R3:W-:Y:S04]  /*844f0*/  STL.64 [R1+0x560], R44 ;  /* 0x0005602c01007387 */ /* 0x0007e80000100a00 */
[----:B------:R3:W-:Y:S04]  /*84500*/  STL.64 [R1+0x568], R46 ;  /* 0x0005682e01007387 */ /* 0x0007e80000100a00 */
[----:B-1----:R-:W3:Y:S04]  /*84510*/  LDL.LU.64 R112, [R1+0x1af0] ;  /* 0x001af00001707983 */ /* 0x002ee80000300a00 */
[----:B--2---:R-:W2:Y:S04]  /*84520*/  LDL.LU.64 R114, [R1+0x1af8] ;  /* 0x001af80001727983 */ /* 0x004ea80000300a00 */
[----:B----4-:R-:W4:Y:S04]  /*84530*/  LDL.LU.64 R108, [R1+0x1ae0] ;  /* 0x001ae000016c7983 */ /* 0x010f280000300a00 */
[----:B------:R-:W4:Y:S04]  /*84540*/  LDL.LU.64 R110, [R1+0x1ae8] ;  /* 0x001ae800016e7983 */ /* 0x000f280000300a00 */
[----:B------:R-:W4:Y:S04]  /*84550*/  LDL.LU.64 R92, [R1+0x1ad0] ;  /* 0x001ad000015c7983 */ /* 0x000f280000300a00 */
[----:B---3--:R-:W3:Y:S04]  /*84560*/  LDL.LU.64 R94, [R1+0x1ad8] ;  /* 0x001ad800015e7983 */ /* 0x008ee80000300a00 */
        /* <DEDUP_REMOVED lines=25> */
[C---:B--2---:R-:W-:Y:S06]  /*84700*/  HMMA.1688.F32.TF32 R112, R236.reuse, R164, R112 ;  /* 0x000000a4ec70723c */ /* 0x044fec0000081070 */
[C---:B----4-:R-:W-:Y:S06]  /*84710*/  HMMA.1688.F32.TF32 R108, R236.reuse, R160, R108 ;  /* 0x000000a0ec6c723c */ /* 0x050fec000008106c */
[C---:B---3--:R-:W-:Y:S06]  /*84720*/  HMMA.1688.F32.TF32 R92, R236.reuse, R156, R92 ;  /* 0x0000009cec5c723c */ /* 0x048fec000008105c */
        /* <DEDUP_REMOVED lines=45> */
[----:B------:R-:W-:Y:S01]  /*84a00*/  HMMA.1688.F32.TF32 R40, R236, R12, R40 ;  /* 0x0000000cec28723c */ /* 0x000fe20000081028 */
[----:B------:R-:W-:-:S02]  /*84a10*/  LOP3.LUT R252, R3, 0x60, RZ, 0x3c, !PT ;  /* 0x0000006003fc7812 */ /* 0x000fc400078e3cff */
[----:B------:R-:W-:Y:S04]  /*84a20*/  LDS R236, [R3+UR6+0x80300] ;  /* 0x0803000603ec7984 */ /* 0x000fe80008000800 */
[----:B------:R-:W-:Y:S04]  /*84a30*/  LDS R229, [R252+UR6+0x80280] ;  /* 0x08028006fce57984 */ /* 0x000fe80008000800 */
[----:B------:R-:W2:Y:S04]  /*84a40*/  LDS R231, [R252+UR6+0x81280] ;  /* 0x08128006fce77984 */ /* 0x000ea80008000800 */
[----:B------:R-:W-:Y:S04]  /*84a50*/  LDS R238, [R3+UR6+0x81300] ;  /* 0x0813000603ee7984 */ /* 0x000fe80008000800 */
[----:B------:R-:W-:Y:S04]  /*84a60*/  LDS R237, [R7+UR6+0x80300] ;  /* 0x0803000607ed7984 */ /* 0x000fe80008000800 */
[----:B------:R-:W4:Y:S04]  /*84a70*/  LDS R239, [R7+UR6+0x81300] ;  /* 0x0813000607ef7984 */ /* 0x000f280008000800 */
        /* <DEDUP_REMOVED lines=145> */
[----:B------:R-:W1:Y:S01]  /*85390*/  LDS R235, [R252+UR6+0x81300] ;  /* 0x08130006fceb7984 */ /* 0x000e620008000800 */
[----:B--2---:R-:W-:Y:S03]  /*853a0*/  HMMA.1688.F32.TF32 R44, R228, R120, R40 ;  /* 0x00000078e42c723c */ /* 0x004fe60000081028 */
[----:B------:R-:W2:Y:S04]  /*853b0*/  LDL.LU.64 R40, [R1+0x1850] ;  /* 0x0018500001287983 */ /* 0x000ea80000300a00 */
[----:B------:R-:W2:-:S15]  /*853c0*/  LDL.LU.64 R42, [R1+0x1858] ;  /* 0x00185800012a7983 */ /* 0x000e9e0000300a00 */
[----:B------:R-:W-:-:S01]  /*853d0*/  NOP ;  /* 0x0000000000007918 */ /* 0x000fc20000000000 */
        /* <DEDUP_REMOVED lines=32> */
[----:B---3--:R-:W3:Y:S04]  /*855e0*/  LDL.LU.64 R44, [R1+0x2c0] ;  /* 0x0002c000012c7983 */ /* 0x008ee80000300a00 */
[----:B----4-:R-:W3:Y:S01]  /*855f0*/  LDL.LU.64 R46, [R1+0x2c8] ;  /* 0x0002c800012e7983 */ /* 0x010ee20000300a00 */
[C---:B--2---:R-:W-:Y:S06]  /*85600*/  HMMA.1688.F32.TF32 R40, R228.reuse, R116, R40 ;  /* 0x00000074e428723c */ /* 0x044fec0000081028 */
[C---:B------:R-:W-:Y:S06]  /*85610*/  HMMA.1688.F32.TF32 R248, R228.reuse, R8, R248 ;  /* 0x00000008e4f8723c */ /* 0x040fec00000810f8 */
[----:B------:R-:W-:Y:S06]  /*85620*/  HMMA.1688.F32.TF32 R244, R228, R12, R244 ;  /* 0x0000000ce4f4723c */ /* 0x000fec00000810f4 */
[C---:B------:R-:W-:Y:S06]  /*85630*/  HMMA.1688.F32.TF32 R228, R236.reuse, R224, R112 ;  /* 0x000000e0ece4723c */ /* 0x040fec0000081070 */
[C---:B------:R-:W-:Y:S06]  /*85640*/  HMMA.1688.F32.TF32 R112, R236.reuse, R220, R108 ;  /* 0x000000dcec70723c */ /* 0x040fec000008106c */
[C---:B------:R-:W-:Y:S06]  /*85650*/  HMMA.1688.F32.TF32 R108, R236.reuse, R216, R92 ;  /* 0x000000d8ec6c723c */ /* 0x040fec000008105c */
[C---:B------:R-:W-:Y:S01]  /*85660*/  HMMA.1688.F32.TF32 R92, R236.reuse, R212, R88 ;  /* 0x000000d4ec5c723c */ /* 0x040fe20000081058 */
[----:B------:R-:W-:Y:S05]  /*85670*/  STL.64 [R1+0x1690], R40 ;  /* 0x0016902801007387 */ /* 0x000fea0000100a00 */
[C---:B------:R-:W-:Y:S01]  /*85680*/  HMMA.1688.F32.TF32 R88, R236.reuse, R208, R84 ;  /* 0x000000d0ec58723c */ /* 0x040fe20000081054 */
[----:B------:R2:W-:Y:S05]  /*85690*/  STL.64 [R1+0x1698], R42 ;  /* 0x0016982a01007387 */ /* 0x0005ea0000100a00 */
[C---:B------:R-:W-:Y:S01]  /*856a0*/  HMMA.1688.F32.TF32 R84, R236.reuse, R204, R80 ;  /* 0x000000ccec54723c */ /* 0x040fe20000081050 */
[----:B--2---:R-:W2:Y:S05]  /*856b0*/  LDL.LU.64 R42, [R1+0x8358] ;  /* 0x00835800012a7983 */ /* 0x004eaa0000300a00 */
[C---:B------:R-:W-:Y:S01]  /*856c0*/  HMMA.1688.F32.TF32 R80, R236.reuse, R200, R76 ;  /* 0x000000c8ec50723c */ /* 0x040fe2000008104c */
[----:B------:R-:W2:Y:S05]  /*856d0*/  LDL.LU.64 R40, [R1+0x8350] ;  /* 0x0083500001287983 */ /* 0x000eaa0000300a00 */
[C---:B------:R-:W-:Y:S01]  /*856e0*/  HMMA.1688.F32.TF32 R76, R236.reuse, R96, R72 ;  /* 0x00000060ec4c723c */ /* 0x040fe20000081048 */
[----:B------:R-:W-:Y:S05]  /*856f0*/  STL.64 [R1+0x1680], R248 ;  /* 0x001680f801007387 */ /* 0x000fea0000100a00 */
[C---:B------:R-:W-:Y:S01]  /*85700*/  HMMA.1688.F32.TF32 R72, R236.reuse, R100, R64 ;  /* 0x00000064ec48723c */ /* 0x040fe20000081040 */
[----:B------:R-:W-:Y:S04]  /*85710*/  STL.64 [R1+0x1688], R250 ;  /* 0x001688fa01007387 */ /* 0x000fe80000100a00 */
[----:B------:R-:W-:Y:S01]  /*85720*/  STL.64 [R1+0x14e0], R244 ;  /* 0x0014e0f401007387 */ /* 0x000fe20000100a00 */
[C---:B------:R-:W-:Y:S03]  /*85730*/  HMMA.1688.F32.TF32 R64, R236.reuse, R196, R60 ;  /* 0x000000c4ec40723c */ /* 0x040fe6000008103c */
        /* <DEDUP_REMOVED lines=24> */
[C---:B---3--:R-:W-:Y:S03]  /*858c0*/  HMMA.1688.F32.TF32 R48, R236.reuse, R180, R44 ;  /* 0x000000b4ec30723c */ /* 0x048fe6000008102c */
        /* <DEDUP_REMOVED lines=10> */
[----:B----4-:R-:W4:Y:S04]  /*85970*/  LDL.LU.64 R228, [R1+0x2a0] ;  /* 0x0002a00001e47983 */ /* 0x010f280000300a00 */
        /* <DEDUP_REMOVED lines=26> */
[----:B------:R-:W3:Y:S01]  /*85b20*/  LDL.LU.64 R50, [R1+0x1728] ;  /* 0x0017280001327983 */ /* 0x000ee20000300a00 */
[C---:B--2---:R-:W-:Y:S03]  /*85b30*/  HMMA.1688.F32.TF32 R244, R236.reuse, R176, R44 ;  /* 0x000000b0ecf4723c */ /* 0x044fe6000008102c */
[----:B------:R-:W2:Y:S04]  /*85b40*/  LDL.LU.64 R44, [R1+0x1670] ;  /* 0x00167000012c7983 */ /* 0x000ea80000300a00 */
[----:B------:R-:W2:Y:S01]  /*85b50*/  LDL.LU.64 R46, [R1+0x1678] ;  /* 0x00167800012e7983 */ /* 0x000ea20000300a00 */
[C---:B----4-:R-:W-:Y:S06]  /*85b60*/  HMMA.1688.F32.TF32 R228, R236.reuse, R172, R228 ;  /* 0x000000acece4723c */ /* 0x050fec00000810e4 */
        /* <DEDUP_REMOVED lines=40> */
[----:B------:R1:W-:Y:S04]  /*85df0*/  STL.64 [R1+0x290], R52 ;  /* 0x0002903401007387 */ /* 0x0003e80000100a00 */
[----:B------:R1:W-:Y:S04]  /*85e00*/  STL.64 [R1+0x298], R54 ;  /* 0x0002983601007387 */ /* 0x0003e80000100a00 */
[----:B---3--:R-:W3:Y:S04]  /*85e10*/  LDL.LU.64 R110, [R1+0x1668] ;  /* 0x00166800016e7983 */ /* 0x008ee80000300a00 */
[----:B------:R1:W-:Y:S04]  /*85e20*/  STL.64 [R1+0x280], R48 ;  /* 0x0002803001007387 */ /* 0x0003e80000100a00 */
[----:B------:R1:W-:Y:S04]  /*85e30*/  STL.64 [R1+0x288], R50 ;  /* 0x0002883201007387 */ /* 0x0003e80000100a00 */
[----:B----4-:R-:W4:Y:S04]  /*85e40*/  LDL.LU.64 R92, [R1+0x250] ;  /* 0x00025000015c7983 */ /* 0x010f280000300a00 */
[----:B------:R-:W4:Y:S04]  /*85e50*/  LDL.LU.64 R94, [R1+0x258] ;  /* 0x00025800015e7983 */ /* 0x000f280000300a00 */
[----:B------:R-:W-:Y:S04]  /*85e60*/  LDS R228, [R3+UR6+0x80380] ;  /* 0x0803800603e47984 */ /* 0x000fe80008000800 */
[----:B------:R-:W-:Y:S04]  /*85e70*/  LDS R230, [R3+UR6+0x81380] ;  /* 0x0813800603e67984 */ /* 0x000fe80008000800 */
[----:B------:R-:W-:Y:S04]  /*85e80*/  LDS R229, [R7+UR6+0x80380] ;  /* 0x0803800607e57984 */ /* 0x000fe80008000800 */
[----:B------:R-:W4:Y:S01]  /*85e90*/  LDS R231, [R7+UR6+0x81380] ;  /* 0x0813800607e77984 */ /* 0x000f220008000800 */
        /* <DEDUP_REMOVED lines=24> */
[----:B--2---:R-:W2:Y:S04]  /*86020*/  LDL.LU.64 R44, [R1+0x11b0] ;  /* 0x0011b000012c7983 */ /* 0x004ea80000300a00 */
[----:B------:R-:W2:Y:S01]  /*86030*/  LDL.LU.64 R46, [R1+0x11b8] ;  /* 0x0011b800012e7983 */ /* 0x000ea20000300a00 */
[C---:B---3--:R-:W-:Y:S06]  /*86040*/  HMMA.1688.F32.TF32 R108, R236.reuse, R8, R108 ;  /* 0x00000008ec6c723c */ /* 0x048fec000008106c */
[----:B----4-:R-:W-:-:S15]  /*86050*/  HMMA.1688.F32.TF32 R92, R236, R12, R92 ;  /* 0x0000000cec5c723c */ /* 0x010fde000008105c */
[----:B------:R-:W-:-:S02]  /*86060*/  NOP ;  /* 0x0000000000007918 */ /* 0x000fc40000000000 */
[----:B------:R-:W-:Y:S04]  /*86070*/  STL.64 [R1+0x260], R108 ;  /* 0x0002606c01007387 */ /* 0x000fe80000100a00 */
[----:B------:R-:W-:Y:S04]  /*86080*/  STL.64 [R1+0x268], R110 ;  /* 0x0002686e01007387 */ /* 0x000fe80000100a00 */
[----:B------:R-:W-:Y:S04]  /*86090*/  STL.64 [R1+0x250], R92 ;  /* 0x0002505c01007387 */ /* 0x000fe80000100a00 */
[----:B------:R-:W-:Y:S01]  /*860a0*/  STL.64 [R1+0x258], R94 ;  /* 0x0002585e01007387 */ /* 0x000fe20000100a00 */
[C---:B------:R-:W-:Y:S06]  /*860b0*/  HMMA.1688.F32.TF32 R88, R232.reuse, R224, R88 ;  /* 0x000000e0e858723c */ /* 0x040fec0000081058 */
[C---:B------:R-:W-:Y:S06]  /*860c0*/  HMMA.1688.F32.TF32 R84, R232.reuse, R220, R84 ;  /* 0x000000dce854723c */ /* 0x040fec0000081054 */
[C---:B------:R-:W-:Y:S06]  /*860d0*/  HMMA.1688.F32.TF32 R80, R232.reuse, R216, R80 ;  /* 0x000000d8e850723c */ /* 0x040fec0000081050 */
[C---:B------:R-:W-:Y:S05]  /*860e0*/  HMMA.1688.F32.TF32 R76, R232.reuse, R212, R76 ;  /* 0x000000d4e84c723c */ /* 0x040fea000008104c */
[----:B------:R-:W-:Y:S04]  /*860f0*/  STL.64 [R1+0x14b0], R88 ;  /* 0x0014b05801007387 */ /* 0x000fe80000100a00 */
[----:B------:R-:W-:Y:S04]  /*86100*/  STL.64 [R1+0x14b8], R90 ;  /* 0x0014b85a01007387 */ /* 0x000fe80000100a00 */
[----:B------:R-:W-:Y:S04]  /*86110*/  STL.64 [R1+0x14a0], R84 ;  /* 0x0014a05401007387 */ /* 0x000fe80000100a00 */
[----:B------:R-:W-:Y:S04]  /*86120*/  STL.64 [R1+0x14a8], R86 ;  /* 0x0014a85601007387 */ /* 0x000fe80000100a00 */
[----:B------:R-:W-:Y:S04]  /*86130*/  STL.64 [R1+0x1490], R80 ;  /* 0x0014905001007387 */ /* 0x000fe80000100a00 */
[----:B------:R-:W-:Y:S04]  /*86140*/  STL.64 [R1+0x1498], R82 ;  /* 0x0014985201007387 */ /* 0x000fe80000100a00 */
[----:B------:R-:W-:Y:S04]  /*86150*/  STL.64 [R1+0x1480], R76 ;  /* 0x0014804c01007387 */ /* 0x000fe80000100a00 */
[----:B------:R1:W-:Y:S02]  /*86160*/  STL.64 [R1+0x1488], R78 ;  /* 0x0014884e01007387 */ /* 0x0003e40000100a00 */
[C---:B-1----:R-:W-:Y:S06]  /*86170*/  HMMA.1688.F32.TF32 R76, R232.reuse, R208, R72 ;  /* 0x000000d0e84c723c */ /* 0x042fec0000081048 */
[C---:B------:R-:W-:Y:S06]  /*86180*/  HMMA.1688.F32.TF32 R72, R232.reuse, R204, R64 ;  /* 0x000000cce848723c */ /* 0x040fec0000081040 */
[C---:B------:R-:W-:Y:S06]  /*86190*/  HMMA.1688.F32.TF32 R64, R232.reuse, R200, R60 ;  /* 0x000000c8e840723c */ /* 0x040fec000008103c */
[C---:B------:R-:W-:Y:S06]  /*861a0*/  HMMA.1688.F32.TF32 R60, R232.reuse, R96, R56 ;  /* 0x00000060e83c723c */ /* 0x040fec0000081038 */
[C---:B------:R-:W-:Y:S06]  /*861b0*/  HMMA.1688.F32.TF32 R56, R232.reuse, R100, R52 ;  /* 0x00000064e838723c */ /* 0x040fec0000081034 */
[C---:B------:R-:W-:Y:S06]  /*861c0*/  HMMA.1688.F32.TF32 R52, R232.reuse, R196, R48 ;  /* 0x000000c4e834723c */ /* 0x040fec0000081030 */
[C---:B--2---:R-:W-:Y:S01]  /*861d0*/  HMMA.1688.F32.TF32 R48, R232.reuse, R192, R44 ;  /* 0x000000c0e830723c */ /* 0x044fe2000008102c */
        /* <DEDUP_REMOVED lines=49> */
[C---:B----4-:R-:W-:Y:S06]  /*864f0*/  HMMA.1688.F32.TF32 R48, R232.reuse, R184, R48 ;  /* 0x000000b8e830723c */ /* 0x050fec0000081030 */
[C---:B---3--:R-:W-:Y:S06]  /*86500*/  HMMA.1688.F32.TF32 R52, R232.reuse, R180, R52 ;  /* 0x000000b4e834723c */ /* 0x048fec0000081034 */
[C---:B------:R-:W-:Y:S05]  /*86510*/  HMMA.1688.F32.TF32 R56, R232.reuse, R176, R56 ;  /* 0x000000b0e838723c */ /* 0x040fea0000081038 */
[----:B------:R-:W-:Y:S01]  /*86520*/  STL.64 [R1+0x1400], R44 ;  /* 0x0014002c01007387 */ /* 0x000fe20000100a00 */
[C---:B------:R-:W-:Y:S03]  /*86530*/  HMMA.1688.F32.TF32 R60, R232.reuse, R172, R60 ;  /* 0x000000ace83c723c */ /* 0x040fe6000008103c */
[----:B------:R1:W-:Y:S03]  /*86540*/  STL.64 [R1+0x1408], R46 ;  /* 0x0014082e01007387 */ /* 0x0003e60000100a00 */
[C---:B------:R-:W-:Y:S01]  /*86550*/  HMMA.1688.F32.TF32 R248, R232.reuse, R168, R248 ;  /* 0x000000a8e8f8723c */ /* 0x040fe200000810f8 */
[----:B-1----:R-:W2:Y:S04]  /*86560*/  LDL.LU.64 R46, [R1+0x8348] ;  /* 0x00834800012e7983 */ /* 0x002ea80000300a00 */
[----:B------:R-:W2:Y:S04]  /*86570*/  LDL.LU.64 R44, [R1+0x8340] ;  /* 0x00834000012c7983 */ /* 0x000ea80000300a00 */
[----:B------:R-:W-:Y:S04]  /*86580*/  STL.64 [R1+0x13f0], R48 ;  /* 0x0013f03001007387 */ /* 0x000fe80000100a00 */
[----:B------:R1:W-:Y:S04]  /*86590*/  STL.64 [R1+0x13f8], R50 ;  /* 0x0013f83201007387 */ /* 0x0003e80000100a00 */
[----:B-1----:R-:W3:Y:S04]  /*865a0*/  LDL.LU.64 R50, [R1+0x8338] ;  /* 0x0083380001327983 */ /* 0x002ee80000300a00 */
[----:B------:R-:W3:Y:S04]  /*865b0*/  LDL.LU.64 R48, [R1+0x8330] ;  /* 0x0083300001307983 */ /* 0x000ee80000300a00 */
[----:B------:R-:W-:Y:S04]  /*865c0*/  STL.64 [R1+0x13e0], R52 ;  /* 0x0013e03401007387 */ /* 0x000fe80000100a00 */
[----:B------:R1:W-:Y:S04]  /*865d0*/  STL.64 [R1+0x13e8], R54 ;  /* 0x0013e83601007387 */ /* 0x0003e80000100a00 */
[----:B-1----:R-:W4:Y:S04]  /*865e0*/  LDL.LU.64 R54, [R1+0x8328] ;  /* 0x0083280001367983 */ /* 0x002f280000300a00 */
[----:B------:R-:W4:Y:S04]  /*865f0*/  LDL.LU.64 R52, [R1+0x8320] ;  /* 0x0083200001347983 */ /* 0x000f280000300a00 */
        /* <DEDUP_REMOVED lines=43> */
[----:B------:R-:W-:Y:S04]  /*868b0*/  STL.64 [R1+0x1300], R72 ;  /* 0x0013004801007387 */ /* 0x000fe80000100a00 */
[----:B------:R-:W-:Y:S04]  /*868c0*/  STL.64 [R1+0x1308], R74 ;  /* 0x0013084a01007387 */ /* 0x000fe80000100a00 */
[----:B------:R-:W-:Y:S04]  /*868d0*/  LDS R236, [R68+UR6+0x80380] ;  /* 0x0803800644ec7984 */ /* 0x000fe80008000800 */
[----:B------:R1:W-:Y:S04]  /*868e0*/  LDS R238, [R68+UR6+0x81380] ;  /* 0x0813800644ee7984 */ /* 0x0003e80008000800 */
[----:B------:R-:W-:Y:S04]  /*868f0*/  LDS R237, [R252+UR6+0x80380] ;  /* 0x08038006fced7984 */ /* 0x000fe80008000800 */
[----:B-1----:R-:W3:Y:S04]  /*86900*/  LDL.LU.64 R68, [R1+0x1080] ;  /* 0x0010800001447983 */ /* 0x002ee80000300a00 */
[----:B------:R-:W3:Y:S04]  /*86910*/  LDL.LU.64 R70, [R1+0x1088] ;  /* 0x0010880001467983 */ /* 0x000ee80000300a00 */
        /* <DEDUP_REMOVED lines=20> */
[----:B------:R-:W1:Y:S01]  /*86a60*/  LDS R239, [R252+UR6+0x81380] ;  /* 0x08138006fcef7984 */ /* 0x000e620008000800 */
[C---:B--2---:R-:W-:Y:S06]  /*86a70*/  HMMA.1688.F32.TF32 R64, R232.reuse, R120, R64 ;  /* 0x00000078e840723c */ /* 0x044fec0000081040 */
[C---:B---3--:R-:W-:Y:S06]  /*86a80*/  HMMA.1688.F32.TF32 R68, R232.reuse, R116, R68 ;  /* 0x00000074e844723c */ /* 0x048fec0000081044 */
[C---:B----4-:R-:W-:Y:S06]  /*86a90*/  HMMA.1688.F32.TF32 R72, R232.reuse, R8, R72 ;  /* 0x00000008e848723c */ /* 0x050fec0000081048 */
[----:B------:R-:W-:Y:S05]  /*86aa0*/  HMMA.1688.F32.TF32 R232, R232, R12, R76 ;  /* 0x0000000ce8e8723c */ /* 0x000fea000008104c */
[----:B------:R-:W-:Y:S04]  /*86ab0*/  STL.64 [R1+0x12e0], R64 ;  /* 0x0012e04001007387 */ /* 0x000fe80000100a00 */
[----:B------:R2:W-:Y:S04]  /*86ac0*/  STL.64 [R1+0x12e8], R66 ;  /* 0x0012e84201007387 */ /* 0x0005e80000100a00 */
[----:B--2---:R-:W2:Y:S04]  /*86ad0*/  LDL.LU.64 R66, [R1+0x82f8] ;  /* 0x0082f80001427983 */ /* 0x004ea80000300a00 */
[----:B------:R-:W2:Y:S04]  /*86ae0*/  LDL.LU.64 R64, [R1+0x82f0] ;  /* 0x0082f00001407983 */ /* 0x000ea80000300a00 */
[----:B------:R-:W-:Y:S04]  /*86af0*/  STL.64 [R1+0x12d0], R68 ;  /* 0x0012d04401007387 */ /* 0x000fe80000100a00 */
[----:B------:R3:W-:Y:S04]  /*86b00*/  STL.64 [R1+0x12d8], R70 ;  /* 0x0012d84601007387 */ /* 0x0007e80000100a00 */
[----:B---3--:R-:W3:Y:S04]  /*86b10*/  LDL.LU.64 R70, [R1+0x82e8] ;  /* 0x0082e80001467983 */ /* 0x008ee80000300a00 */
[----:B------:R-:W3:Y:S04]  /*86b20*/  LDL.LU.64 R68, [R1+0x82e0] ;  /* 0x0082e00001447983 */ /* 0x000ee80000300a00 */
[----:B------:R-:W-:Y:S04]  /*86b30*/  STL.64 [R1+0x12c0], R72 ;  /* 0x0012c04801007387 */ /* 0x000fe80000100a00 */
[----:B------:R4:W-:Y:S04]  /*86b40*/  STL.64 [R1+0x12c8], R74 ;  /* 0x0012c84a01007387 */ /* 0x0009e80000100a00 */
[----:B----4-:R-:W4:Y:S04]  /*86b50*/  LDL.LU.64 R74, [R1+0x82d8] ;  /* 0x0082d800014a7983 */ /* 0x010f280000300a00 */
[----:B------:R-:W4:Y:S04]  /*86b60*/  LDL.LU.64 R72, [R1+0x82d0] ;  /* 0x0082d00001487983 */ /* 0x000f280000300a00 */
[----:B------:R-:W4:Y:S04]  /*86b70*/  LDL.LU.64 R78, [R1+0x82c8] ;  /* 0x0082c800014e7983 */ /* 0x000f280000300a00 */
[----:B------:R-:W4:Y:S04]  /*86b80*/  LDL.LU.64 R76, [R1+0x82c0] ;  /* 0x0082c000014c7983 */ /* 0x000f280000300a00 */
[----:B------:R1:W-:Y:S04]  /*86b90*/  STL.64 [R1+0x12b0], R232 ;  /* 0x0012b0e801007387 */ /* 0x0003e80000100a00 */
[----:B------:R1:W-:Y:S04]  /*86ba0*/  STL.64 [R1+0x12b8], R234 ;  /* 0x0012b8ea01007387 */ /* 0x0003e80000100a00 */
[----:B-1----:R-:W2:Y:S04]  /*86bb0*/  LDL.LU.64 R232, [R1+0x200] ;  /* 0x0002000001e87983 */ /* 0x002ea80000300a00 */
[----:B------:R-:W2:Y:S01]  /*86bc0*/  LDL.LU.64 R234, [R1+0x208] ;  /* 0x0002080001ea7983 */ /* 0x000ea20000300a00 */
[C---:B------:R-:W-:Y:S06]  /*86bd0*/  HMMA.1688.F32.TF32 R80, R228.reuse, R224, R80 ;  /* 0x000000e0e450723c */ /* 0x040fec0000081050 */
        /* <DEDUP_REMOVED lines=8> */
[----:B-1----:R-:W4:Y:S05]  /*86c60*/  LDL.LU.64 R82, [R1+0x82b8] ;  /* 0x0082b80001527983 */ /* 0x002f2a0000300a00 */
[C---:B------:R-:W-:Y:S01]  /*86c70*/  HMMA.1688.F32.TF32 R92, R228.reuse, R96, R92 ;  /* 0x00000060e45c723c */ /* 0x040fe2000008105c */
[----:B------:R-:W4:Y:S04]  /*86c80*/  LDL.LU.64 R80, [R1+0x82b0] ;  /* 0x0082b00001507983 */ /* 0x000f280000300a00 */
[----:B------:R-:W-:Y:S04]  /*86c90*/  STL.64 [R1+0x1e0], R84 ;  /* 0x0001e05401007387 */ /* 0x000fe80000100a00 */
[----:B------:R1:W-:Y:S01]  /*86ca0*/  STL.64 [R1+0x1e8], R86 ;  /* 0x0001e85601007387 */ /* 0x0003e20000100a00 */
[----:B------:R-:W-:Y:S01]  /*86cb0*/  IMAD.MOV.U32 R252, RZ, RZ, R111 ;  /* 0x000000fffffc7224 */ /* 0x000fe200078e006f */
[C---:B------:R-:W-:Y:S02]  /*86cc0*/  HMMA.1688.F32.TF32 R240, R228.reuse, R196, R240 ;  /* 0x000000c4e4f0723c */ /* 0x040fe400000810f0 */
[----:B-1----:R-:W4:Y:S04]  /*86cd0*/  LDL.LU.64 R86, [R1+0x82a8] ;  /* 0x0082a80001567983 */ /* 0x002f280000300a00 */
[----:B------:R-:W4:Y:S04]  /*86ce0*/  LDL.LU.64 R84, [R1+0x82a0] ;  /* 0x0082a00001547983 */ /* 0x000f280000300a00 */
[----:B------:R-:W-:Y:S04]  /*86cf0*/  STL.64 [R1+0x1d0], R88 ;  /* 0x0001d05801007387 */ /* 0x000fe80000100a00 */
[----:B------:R1:W-:Y:S01]  /*86d00*/  STL.64 [R1+0x1d8], R90 ;  /* 0x0001d85a01007387 */ /* 0x0003e20000100a00 */
[C---:B------:R-:W-:Y:S03]  /*86d10*/  HMMA.1688.F32.TF32 R16, R228.reuse, R192, R16 ;  /* 0x000000c0e410723c */ /* 0x040fe60000081010 */
[----:B-1----:R-:W4:Y:S04]  /*86d20*/  LDL.LU.64 R90, [R1+0x8298] ;  /* 0x00829800015a7983 */ /* 0x002f280000300a00 */
[----:B------:R-:W4:Y:S04]  /*86d30*/  LDL.LU.64 R88, [R1+0x8290] ;  /* 0x0082900001587983 */ /* 0x000f280000300a00 */
[----:B------:R-:W-:Y:S04]  /*86d40*/  STL.64 [R1+0x1c0], R108 ;  /* 0x0001c06c01007387 */ /* 0x000fe80000100a00 */
[----:B------:R1:W-:Y:S01]  /*86d50*/  STL [R1+0x1c8], R110 ;  /* 0x0001c86e01007387 */ /* 0x0003e20000100800 */
[C---:B------:R-:W-:Y:S03]  /*86d60*/  HMMA.1688.F32.TF32 R20, R228.reuse, R188, R20 ;  /* 0x000000bce414723c */ /* 0x040fe60000081014 */
[----:B-1----:R-:W4:Y:S04]  /*86d70*/  LDL.LU.64 R110, [R1+0x8288] ;  /* 0x00828800016e7983 */ /* 0x002f280000300a00 */
[----:B------:R-:W4:Y:S04]  /*86d80*/  LDL.LU.64 R108, [R1+0x8280] ;  /* 0x00828000016c7983 */ /* 0x000f280000300a00 */
[----:B------:R-:W-:Y:S04]  /*86d90*/  STL [R1+0x7fe0], R252 ;  /* 0x007fe0fc01007387 */ /* 0x000fe80000100800 */
[----:B------:R-:W-:Y:S04]  /*86da0*/  STL.64 [R1+0x240], R112 ;  /* 0x0002407001007387 */ /* 0x000fe80000100a00 */
[----:B------:R1:W-:Y:S01]  /*86db0*/  STL.64 [R1+0x248], R114 ;  /* 0x0002487201007387 */ /* 0x0003e20000100a00 */
[C---:B------:R-:W-:Y:S03]  /*86dc0*/  HMMA.1688.F32.TF32 R24, R228.reuse, R184, R24 ;  /* 0x000000b8e418723c */ /* 0x040fe60000081018 */
        /* <DEDUP_REMOVED lines=13> */
[----:B------:R-:W4:Y:S01]  /*86ea0*/  LDL.LU.64 R92, [R1+0x8240] ;  /* 0x00824000015c7983 */ /* 0x000f220000300a00 */
[----:B--2---:R-:W-:-:S15]  /*86eb0*/  HMMA.1688.F32.TF32 R232, R228, R100, R232 ;  /* 0x00000064e4e8723c */ /* 0x004fde00000810e8 */
[----:B------:R-:W-:-:S08]  /*86ec0*/  NOP ;  /* 0x0000000000007918 */ /* 0x000fd00000000000 */
[----:B------:R1:W-:Y:S01]  /*86ed0*/  STL.64 [R1+0x200], R232 ;  /* 0x000200e801007387 */ /* 0x0003e20000100a00 */
[----:B------:R-:W-:-:S03]  /*86ee0*/  MOV R252, R235 ;  /* 0x000000eb00fc7202 */ /* 0x000fc60000000f00 */
[----:B------:R2:W-:Y:S04]  /*86ef0*/  STL [R1+0x208], R234 ;  /* 0x000208ea01007387 */ /* 0x0005e80000100800 */
[----:B-1----:R-:W4:Y:S04]  /*86f00*/  LDL.LU.64 R232, [R1] ;  /* 0x0000000001e87983 */ /* 0x002f280000300a00 */
[----:B--2---:R-:W2:Y:S04]  /*86f10*/  LDL.LU.64 R234, [R1+0x8] ;  /* 0x0000080001ea7983 */ /* 0x004ea80000300a00 */
[----:B------:R-:W-:Y:S04]  /*86f20*/  STL.64 [R1+0x7ea0], R242 ;  /* 0x007ea0f201007387 */ /* 0x000fe80000100a00 */
[----:B------:R1:W-:Y:S04]  /*86f30*/  STL.64 [R1+0x7e98], R240 ;  /* 0x007e98f001007387 */ /* 0x0003e80000100a00 */
[----:B-1----:R-:W2:Y:S04]  /*86f40*/  LDL.LU.64 R240, [R1+0x10] ;  /* 0x0000100001f07983 */ /* 0x002ea80000300a00 */
[----:B------:R-:W2:Y:S04]  /*86f50*/  LDL.LU.64 R242, [R1+0x18] ;  /* 0x0000180001f27983 */ /* 0x000ea80000300a00 */
        /* <DEDUP_REMOVED lines=11> */
[----:B------:R-:W2:Y:S01]  /*87010*/  LDL.LU.64 R26, [R1+0x48] ;  /* 0x00004800011a7983 */ /* 0x000ea20000300a00 */
[C---:B------:R-:W-:Y:S06]  /*87020*/  HMMA.1688.F32.TF32 R28, R228.reuse, R180, R28 ;  /* 0x000000b4e41c723c */ /* 0x040fec000008101c */
        /* <DEDUP_REMOVED lines=11> */
[C---:B---3--:R-:W-:Y:S01]  /*870e0*/  HMMA.1688.F32.TF32 R68, R228.reuse, R140, R68 ;  /* 0x0000008ce444723c */ /* 0x048fe20000081044 */
[----:B------:R-:W-:Y:S05]  /*870f0*/  STL.64 [R1+0x7ef8], R34 ;  /* 0x007ef82201007387 */ /* 0x000fea0000100a00 */
[C---:B----4-:R-:W-:Y:S01]  /*87100*/  HMMA.1688.F32.TF32 R72, R228.reuse, R136, R72 ;  /* 0x00000088e448723c */ /* 0x050fe20000081048 */
[----:B------:R3:W-:Y:S05]  /*87110*/  STL.64 [R1+0x7ef0], R32 ;  /* 0x007ef02001007387 */ /* 0x0007ea0000100a00 */
[C---:B------:R-:W-:Y:S01]  /*87120*/  HMMA.1688.F32.TF32 R76, R228.reuse, R132, R76 ;  /* 0x00000084e44c723c */ /* 0x040fe2000008104c */
[----:B------:R-:W-:Y:S05]  /*87130*/  STL.64 [R1+0x7f08], R38 ;  /* 0x007f082601007387 */ /* 0x000fea0000100a00 */
[C---:B------:R-:W-:Y:S01]  /*87140*/  HMMA.1688.F32.TF32 R80, R228.reuse, R128, R80 ;  /* 0x00000080e450723c */ /* 0x040fe20000081050 */
[----:B------:R-:W-:Y:S04]  /*87150*/  STL.64 [R1+0x7f00], R36 ;  /* 0x007f002401007387 */ /* 0x000fe80000100a00 */
[----:B------:R-:W-:Y:S01]  /*87160*/  STL.64 [R1+0x7f18], R42 ;  /* 0x007f182a01007387 */ /* 0x000fe20000100a00 */
[C---:B------:R-:W-:Y:S03]  /*87170*/  HMMA.1688.F32.TF32 R84, R228.reuse, R124, R84 ;  /* 0x0000007ce454723c */ /* 0x040fe60000081054 */
[----:B------:R-:W-:Y:S03]  /*87180*/  STL.64 [R1+0x7f10], R40 ;  /* 0x007f102801007387 */ /* 0x000fe60000100a00 */
        /* <DEDUP_REMOVED lines=35> */
[----:B------:R-:W4:Y:S01]  /*873c0*/  LDL.LU.64 R30, [R1+0x1a8] ;  /* 0x0001a800011e7983 */ /* 0x000f220000300a00 */
[C---:B--2---:R-:W-:Y:S06]  /*873d0*/  HMMA.1688.F32.TF32 R24, R236.reuse, R224, R24 ;  /* 0x000000e0ec18723c */ /* 0x044fec0000081018 */
[----:B------:R-:W-:-:S15]  /*873e0*/  HMMA.1688.F32.TF32 R20, R236, R220, R20 ;  /* 0x000000dcec14723c */ /* 0x000fde0000081014 */
[----:B------:R-:W-:-:S02]  /*873f0*/  NOP ;  /* 0x0000000000007918 */ /* 0x000fc40000000000 */
[----:B------:R1:W-:Y:S04]  /*87400*/  STL.64 [R1+0x1250], R24 ;  /* 0x0012501801007387 */ /* 0x0003e80000100a00 */
[----:B------:R2:W-:Y:S04]  /*87410*/  STL.64 [R1+0x1258], R26 ;  /* 0x0012581a01007387 */ /* 0x0005e80000100a00 */
[----:B---3--:R-:W3:Y:S04]  /*87420*/  LDL.LU.64 R32, [R1+0x190] ;  /* 0x0001900001207983 */ /* 0x008ee80000300a00 */
[----:B------:R-:W3:Y:S01]  /*87430*/  LDL.LU.64 R34, [R1+0x198] ;  /* 0x0001980001227983 */ /* 0x000ee20000300a00 */
[C---:B------:R-:W-:Y:S03]  /*87440*/  HMMA.1688.F32.TF32 R16, R236.reuse, R216, R16 ;  /* 0x000000d8ec10723c */ /* 0x040fe60000081010 */
[----:B------:R2:W-:Y:S04]  /*87450*/  STL.64 [R1+0x1230], R20 ;  /* 0x0012301401007387 */ /* 0x0005e80000100a00 */
[----:B------:R2:W-:Y:S04]  /*87460*/  STL.64 [R1+0x1238], R22 ;  /* 0x0012381601007387 */ /* 0x0005e80000100a00 */
[----:B-1----:R-:W4:Y:S04]  /*87470*/  LDL.LU.64 R24, [R1+0x180] ;  /* 0x0001800001187983 */ /* 0x002f280000300a00 */
[----:B--2---:R-:W4:Y:S08]  /*87480*/  LDL.LU.64 R26, [R1+0x188] ;  /* 0x00018800011a7983 */ /* 0x004f300000300a00 */
[----:B------:R-:W-:Y:S04]  /*87490*/  STL.64 [R1+0x1210], R16 ;  /* 0x0012101001007387 */ /* 0x000fe80000100a00 */
[----:B------:R1:W-:Y:S04]  /*874a0*/  STL.64 [R1+0x1218], R18 ;  /* 0x0012181201007387 */ /* 0x0003e80000100a00 */
[----:B------:R-:W2:Y:S04]  /*874b0*/  LDL.LU.64 R20, [R1+0x170] ;  /* 0x0001700001147983 */ /* 0x000ea80000300a00 */
[----:B------:R-:W2:Y:S01]  /*874c0*/  LDL.LU.64 R22, [R1+0x178] ;  /* 0x0001780001167983 */ /* 0x000ea20000300a00 */
[----:B-1----:R-:W-:-:S15]  /*874d0*/  HMMA.1688.F32.TF32 R16, R236, R212, R240 ;  /* 0x000000d4ec10723c */ /* 0x002fde00000810f0 */
[----:B------:R-:W-:-:S08]  /*874e0*/  NOP ;  /* 0x0000000000007918 */ /* 0x000fd00000000000 */
[----:B------:R1:W-:Y:S04]  /*874f0*/  STL.64 [R1+0x1200], R16 ;  /* 0x0012001001007387 */ /* 0x0003e80000100a00 */
[----:B------:R1:W-:Y:S04]  /*87500*/  STL.64 [R1+0x1208], R18 ;  /* 0x0012081201007387 */ /* 0x0003e80000100a00 */
[----:B-1----:R-:W2:Y:S04]  /*87510*/  LDL.LU.64 R16, [R1+0x160] ;  /* 0x0001600001107983 */ /* 0x002ea80000300a00 */
[----:B------:R-:W2:Y:S01]  /*87520*/  LDL.LU.64 R18, [R1+0x168] ;  /* 0x0001680001127983 */ /* 0x000ea20000300a00 */
[C---:B------:R-:W-:Y:S06]  /*87530*/  HMMA.1688.F32.TF32 R36, R236.reuse, R208, R232 ;  /* 0x000000d0ec24723c */ /* 0x040fec00000810e8 */
[----:B------:R-:W-:-:S15]  /*87540*/  HMMA.1688.F32.TF32 R40, R236, R204, R248 ;  /* 0x000000ccec28723c */ /* 0x000fde00000810f8 */
[----:B------:R-:W-:-:S02]  /*87550*/  NOP ;  /* 0x0000000000007918 */ /* 0x000fc40000000000 */
[----:B------:R-:W-:Y:S04]  /*87560*/  STL.64 [R1+0x11f0], R36 ;  /* 0x0011f02401007387 */ /* 0x000fe80000100a00 */
[----:B------:R1:W-:Y:S02]  /*87570*/  STL.64 [R1+0x11f8], R38 ;  /* 0x0011f82601007387 */ /* 0x0003e40000100a00 */
[C---:B-1----:R-:W-:Y:S02]  /*87580*/  HMMA.1688.F32.TF32 R36, R236.reuse, R200, R92 ;  /* 0x000000c8ec24723c */ /* 0x042fe4000008105c */
[----:B------:R-:W-:Y:S04]  /*87590*/  STL.64 [R1+0x11e0], R40 ;  /* 0x0011e02801007387 */ /* 0x000fe80000100a00 */
[----:B------:R-:W-:Y:S01]  /*875a0*/  STL.64 [R1+0x11e8], R42 ;  /* 0x0011e82a01007387 */ /* 0x000fe20000100a00 */
[----:B---3--:R-:W-:-:S15]  /*875b0*/  HMMA.1688.F32.TF32 R32, R236, R100, R32 ;  /* 0x00000064ec20723c */ /* 0x008fde0000081020 */
[----:B------:R-:W-:-:S01]  /*875c0*/  NOP ;  /* 0x0000000000007918 */ /* 0x000fc20000000000 */
[----:B------:R-:W-:Y:S04]  /*875d0*/  STL.64 [R1+0x11d0], R36 ;  /* 0x0011d02401007387 */ /* 0x000fe80000100a00 */
[----:B------:R1:W-:Y:S01]  /*875e0*/  STL.64 [R1+0x11d8], R38 ;  /* 0x0011d82601007387 */ /* 0x0003e20000100a00 */
[C---:B----4-:R-:W-:Y:S06]  /*875f0*/  HMMA.1688.F32.TF32 R24, R236.reuse, R196, R24 ;  /* 0x000000c4ec18723c */ /* 0x050fec0000081018 */
[C---:B--2---:R-:W-:Y:S06]  /*87600*/  HMMA.1688.F32.TF32 R20, R236.reuse, R192, R20 ;  /* 0x000000c0ec14723c */ /* 0x044fec0000081014 */
[C---:B------:R-:W-:Y:S01]  /*87610*/  HMMA.1688.F32.TF32 R16, R236.reuse, R188, R16 ;  /* 0x000000bcec10723c */ /* 0x040fe20000081010 */
[----:B------:R-:W-:Y:S01]  /*87620*/  IMAD.MOV.U32 R243, RZ, RZ, R104 ;  /* 0x000000fffff37224 */ /* 0x000fe200078e0068 */
[----:B------:R-:W-:Y:S01]  /*87630*/  MOV R232, R105 ;  /* 0x0000006900e87202 */ /* 0x000fe20000000f00 */
[----:B------:R-:W-:Y:S01]  /*87640*/  IMAD.MOV.U32 R233, RZ, RZ, R106 ;  /* 0x000000ffffe97224 */ /* 0x000fe200078e006a */
[----:B------:R-:W-:Y:S02]  /*87650*/  LDS R92, [R3+UR6+0x82000] ;  /* 0x08200006035c7984 */ /* 0x000fe40008000800 */
[----:B-1----:R-:W-:Y:S02]  /*87660*/  HMMA.1688.F32.TF32 R36, R236, R96, R28 ;  /* 0x00000060ec24723c */ /* 0x002fe4000008101c */
[----:B------:R-:W2:Y:S04]  /*87670*/  LDL.LU.64 R28, [R1+0x150] ;  /* 0x00015000011c7983 */ /* 0x000ea80000300a00 */
[----:B------:R-:W2:Y:S01]  /*87680*/  LDL.LU.64 R30, [R1+0x158] ;  /* 0x00015800011e7983 */ /* 0x000ea20000300a00 */
[----:B------:R-:W-:-:S03]  /*87690*/  IMAD.MOV.U32 R234, RZ, RZ, R107 ;  /* 0x000000ffffea7224 */ /* 0x000fc600078e006b */
[----:B------:R-:W-:Y:S04]  /*876a0*/  LDS R94, [R3+UR6+0x83000] ;  /* 0x08300006035e7984 */ /* 0x000fe80008000800 */
[----:B------:R-:W-:Y:S04]  /*876b0*/  LDS R93, [R7+UR6+0x82000] ;  /* 0x08200006075d7984 */ /* 0x000fe80008000800 */
[----:B------:R-:W1:Y:S05]  /*876c0*/  LDS R95, [R7+UR6+0x83000] ;  /* 0x08300006075f7984 */ /* 0x000e6a0008000800 */
[----:B------:R-:W-:Y:S04]  /*876d0*/  STL.64 [R1+0x11c0], R36 ;  /* 0x0011c02401007387 */ /* 0x000fe80000100a00 */
[----:B------:R-:W-:Y:S04]  /*876e0*/  STL.64 [R1+0x11c8], R38 ;  /* 0x0011c82601007387 */ /* 0x000fe80000100a00 */
[----:B------:R-:W3:Y:S04]  /*876f0*/  LDL.LU.64 R48, [R1+0x140] ;  /* 0x0001400001307983 */ /* 0x000ee80000300a00 */
[----:B------:R-:W3:Y:S04]  /*87700*/  LDL.LU.64 R50, [R1+0x148] ;  /* 0x0001480001327983 */ /* 0x000ee80000300a00 */
[----:B------:R-:W-:Y:S04]  /*87710*/  STL.64 [R1+0x11b0], R32 ;  /* 0x0011b02001007387 */ /* 0x000fe80000100a00 */
[----:B------:R-:W-:Y:S04]  /*87720*/  STL.64 [R1+0x11b8], R34 ;  /* 0x0011b82201007387 */ /* 0x000fe80000100a00 */
[----:B------:R-:W4:Y:S04]  /*87730*/  LDL.LU.64 R44, [R1+0x130] ;  /* 0x00013000012c7983 */ /* 0x000f280000300a00 */
[----:B------:R-:W4:Y:S04]  /*87740*/  LDL.LU.64 R46, [R1+0x138] ;  /* 0x00013800012e7983 */ /* 0x000f280000300a00 */
[----:B------:R1:W-:Y:S04]  /*87750*/  STL.64 [R1+0x11a0], R24 ;  /* 0x0011a01801007387 */ /* 0x0003e80000100a00 */
[----:B------:R1:W-:Y:S04]  /*87760*/  STL.64 [R1+0x11a8], R26 ;  /* 0x0011a81a01007387 */ /* 0x0003e80000100a00 */
[----:B-1----:R-:W3:Y:S04]  /*87770*/  LDL.LU.64 R24, [R1+0x120] ;  /* 0x0001200001187983 */ /* 0x002ee80000300a00 */
[----:B------:R-:W3:Y:S04]  /*87780*/  LDL.LU.64 R26, [R1+0x128] ;  /* 0x00012800011a7983 */ /* 0x000ee80000300a00 */
[----:B------:R1:W-:Y:S04]  /*87790*/  STL.64 [R1+0x1190], R20 ;  /* 0x0011901401007387 */ /* 0x0003e80000100a00 */
[----:B------:R1:W-:Y:S04]  /*877a0*/  STL.64 [R1+0x1198], R22 ;  /* 0x0011981601007387 */ /* 0x0003e80000100a00 */
[----:B-1----:R-:W3:Y:S04]  /*877b0*/  LDL.LU.64 R20, [R1+0x110] ;  /* 0x0001100001147983 */ /* 0x002ee80000300a00 */
[----:B------:R-:W3:Y:S04]  /*877c0*/  LDL.LU.64 R22, [R1+0x118] ;  /* 0x0001180001167983 */ /* 0x000ee80000300a00 */
[----:B------:R1:W-:Y:S04]  /*877d0*/  STL.64 [R1+0x1180], R16 ;  /* 0x0011801001007387 */ /* 0x0003e80000100a00 */
[----:B------:R1:W-:Y:S04]  /*877e0*/  STL.64 [R1+0x1188], R18 ;  /* 0x0011881201007387 */ /* 0x0003e80000100a00 */
[----:B------:R-:W3:Y:S04]  /*877f0*/  LDL.LU.64 R36, [R1+0x100] ;  /* 0x0001000001247983 */ /* 0x000ee80000300a00 */
[----:B------:R-:W3:Y:S04]  /*87800*/  LDL.LU.64 R38, [R1+0x108] ;  /* 0x0001080001267983 */ /* 0x000ee80000300a00 */
[----:B------:R-:W3:Y:S04]  /*87810*/  LDL.LU.64 R40, [R1+0xf0] ;  /* 0x0000f00001287983 */ /* 0x000ee80000300a00 */
[----:B------:R-:W3:Y:S04]  /*87820*/  LDL.LU.64 R42, [R1+0xf8] ;  /* 0x0000f800012a7983 */ /* 0x000ee80000300a00 */
[----:B-1----:R-:W3:Y:S04]  /*87830*/  LDL.LU.64 R16, [R1+0xe0] ;  /* 0x0000e00001107983 */ /* 0x002ee80000300a00 */
[----:B------:R-:W3:Y:S04]  /*87840*/  LDL.LU.64 R18, [R1+0xe8] ;  /* 0x0000e80001127983 */ /* 0x000ee80000300a00 */
[----:B------:R-:W3:Y:S04]  /*87850*/  LDL.LU.64 R32, [R1+0xd0] ;  /* 0x0000d00001207983 */ /* 0x000ee80000300a00 */
[----:B------:R-:W3:Y:S01]  /*87860*/  LDL.LU.64 R34, [R1+0xd8] ;  /* 0x0000d80001227983 */ /* 0x000ee20000300a00 */
[C---:B--2---:R-:W-:Y:S06]  /*87870*/  HMMA.1688.F32.TF32 R28, R236.reuse, R184, R28 ;  /* 0x000000b8ec1c723c */ /* 0x044fec000008101c */
[----:B----4-:R-:W-:-:S15]  /*87880*/  HMMA.1688.F32.TF32 R44, R236, R176, R44 ;  /* 0x000000b0ec2c723c */ /* 0x010fde000008102c */
[----:B------:R-:W-:-:S03]  /*87890*/  NOP ;  /* 0x0000000000007918 */ /* 0x000fc60000000000 */
[----:B------:R-:W-:Y:S02]  /*878a0*/  IMAD.MOV.U32 R213, RZ, RZ, R28 ;  /* 0x000000ffffd57224 */ /* 0x000fe400078e001c */
[----:B------:R-:W-:Y:S02]  /*878b0*/  IMAD.MOV.U32 R212, RZ, RZ, R29 ;  /* 0x000000ffffd47224 */ /* 0x000fe400078e001d */
[----:B------:R-:W-:Y:S01]  /*878c0*/  IMAD.MOV.U32 R209, RZ, RZ, R30 ;  /* 0x000000ffffd17224 */ /* 0x000fe200078e001e */
[----:B------:R-:W2:Y:S01]  /*878d0*/  LDL.LU.64 R28, [R1+0xc0] ;  /* 0x0000c000011c7983 */ /* 0x000ea20000300a00 */
[----:B------:R-:W-:Y:S01]  /*878e0*/  IMAD.MOV.U32 R197, RZ, RZ, R44 ;  /* 0x000000ffffc57224 */ /* 0x000fe200078e002c */
[----:B------:R-:W-:Y:S01]  /*878f0*/  MOV R192, R47 ;  /* 0x0000002f00c07202 */ /* 0x000fe20000000f00 */
[----:B------:R-:W-:Y:S02]  /*87900*/  IMAD.MOV.U32 R196, RZ, RZ, R45 ;  /* 0x000000ffffc47224 */ /* 0x000fe400078e002d */
[----:B------:R-:W-:-:S02]  /*87910*/  IMAD.MOV.U32 R193, RZ, RZ, R46 ;  /* 0x000000ffffc17224 */ /* 0x000fc400078e002e */
[----:B---3--:R-:W-:Y:S01]  /*87920*/  HMMA.1688.F32.TF32 R44, R236, R172, R24 ;  /* 0x000000acec2c723c */ /* 0x008fe20000081018 */
[----:B------:R-:W-:Y:S02]  /*87930*/  IMAD.MOV.U32 R208, RZ, RZ, R31 ;  /* 0x000000ffffd07224 */ /* 0x000fe400078e001f */
[----:B------:R-:W2:Y:S04]  /*87940*/  LDL.LU.64 R30, [R1+0xc8] ;  /* 0x0000c800011e7983 */ /* 0x000ea80000300a00 */
[----:B------:R-:W3:Y:S04]  /*87950*/  LDL.LU.64 R24, [R1+0xb0] ;  /* 0x0000b00001187983 */ /* 0x000ee80000300a00 */
[----:B------:R-:W3:-:S12]  /*87960*/  LDL.LU.64 R26, [R1+0xb8] ;  /* 0x0000b800011a7983 */ /* 0x000ed80000300a00 */
[----:B------:R-:W-:Y:S04]  /*87970*/  STL.64 [R1+0x1140], R44 ;  /* 0x0011402c01007387 */ /* 0x000fe80000100a00 */
[----:B------:R1:W-:Y:S02]  /*87980*/  STL.64 [R1+0x1148], R46 ;  /* 0x0011482e01007387 */ /* 0x0003e40000100a00 */
[----:B-1----:R-:W-:Y:S02]  /*87990*/  HMMA.1688.F32.TF32 R44, R236, R168, R20 ;  /* 0x000000a8ec2c723c */ /* 0x002fe40000081014 */
[----:B------:R-:W4:Y:S04]  /*879a0*/  LDL.LU.64 R20, [R1+0xa0] ;  /* 0x0000a00001147983 */ /* 0x000f280000300a00 */
[----:B------:R-:W4:-:S15]  /*879b0*/  LDL.LU.64 R22, [R1+0xa8] ;  /* 0x0000a80001167983 */ /* 0x000f1e0000300a00 */
[----:B------:R-:W-:-:S02]  /*879c0*/  NOP ;  /* 0x0000000000007918 */ /* 0x000fc40000000000 */
        /* <DEDUP_REMOVED lines=23> */
[----:B--2---:R-:W-:Y:S02]  /*87b40*/  HMMA.1688.F32.TF32 R40, R236, R148, R28 ;  /* 0x00000094ec28723c */ /* 0x004fe4000008101c */
[----:B------:R-:W2:Y:S04]  /*87b50*/  LDL.LU.64 R28, [R1+0x60] ;  /* 0x00006000011c7983 */ /* 0x000ea80000300a00 */
[----:B------:R-:W2:-:S15]  /*87b60*/  LDL.LU.64 R30, [R1+0x68] ;  /* 0x00006800011e7983 */ /* 0x000e9e0000300a00 */
[----:B------:R-:W-:-:S02]  /*87b70*/  NOP ;  /* 0x0000000000007918 */ /* 0x000fc40000000000 */
[----:B------:R-:W-:Y:S04]  /*87b80*/  STL.64 [R1+0x10e0], R40 ;  /* 0x0010e02801007387 */ /* 0x000fe80000100a00 */
[----:B------:R3:W-:Y:S02]  /*87b90*/  STL.64 [R1+0x10e8], R42 ;  /* 0x0010e82a01007387 */ /* 0x0007e40000100a00 */
[----:B---3--:R-:W-:Y:S02]  /*87ba0*/  HMMA.1688.F32.TF32 R40, R236, R144, R24 ;  /* 0x00000090ec28723c */ /* 0x008fe40000081018 */
[----:B------:R-:W3:Y:S04]  /*87bb0*/  LDL.LU.64 R24, [R1+0x50] ;  /* 0x0000500001187983 */ /* 0x000ee80000300a00 */
[----:B------:R-:W3:-:S15]  /*87bc0*/  LDL.LU.64 R26, [R1+0x58] ;  /* 0x00005800011a7983 */ /* 0x000ede0000300a00 */
[----:B------:R-:W-:-:S02]  /*87bd0*/  NOP ;  /* 0x0000000000007918 */ /* 0x000fc40000000000 */
[----:B------:R-:W-:Y:S04]  /*87be0*/  STL.64 [R1+0x10d0], R40 ;  /* 0x0010d02801007387 */ /* 0x000fe80000100a00 */
[----:B------:R4:W-:Y:S02]  /*87bf0*/  STL.64 [R1+0x10d8], R42 ;  /* 0x0010d82a01007387 */ /* 0x0009e40000100a00 */
[C---:B----4-:R-:W-:Y:S02]  /*87c00*/  HMMA.1688.F32.TF32 R40, R236.reuse, R140, R20 ;  /* 0x0000008cec28723c */ /* 0x050fe40000081014 */
[----:B------:R-:W4:Y:S04]  /*87c10*/  LDL.LU.64 R20, [R1+0xd90] ;  /* 0x000d900001147983 */ /* 0x000f280000300a00 */
[----:B------:R-:W4:Y:S01]  /*87c20*/  LDL.LU.64 R22, [R1+0xd98] ;  /* 0x000d980001167983 */ /* 0x000f220000300a00 */
[----:B------:R-:W-:-:S15]  /*87c30*/  HMMA.1688.F32.TF32 R36, R236, R136, R36 ;  /* 0x00000088ec24723c */ /* 0x000fde0000081024 */
[----:B------:R-:W-:-:S01]  /*87c40*/  NOP ;  /* 0x0000000000007918 */ /* 0x000fc20000000000 */
[----:B------:R-:W-:Y:S04]  /*87c50*/  STL.64 [R1+0x10c0], R40 ;  /* 0x0010c02801007387 */ /* 0x000fe80000100a00 */
[----:B------:R-:W-:Y:S04]  /*87c60*/  STL.64 [R1+0x10c8], R42 ;  /* 0x0010c82a01007387 */ /* 0x000fe80000100a00 */
[----:B------:R-:W-:Y:S01]  /*87c70*/  IMAD.MOV.U32 R221, RZ, RZ, R38 ;  /* 0x000000ffffdd7224 */ /* 0x000fe200078e0026 */
[----:B------:R1:W-:Y:S01]  /*87c80*/  STL.64 [R1+0x10b0], R36 ;  /* 0x0010b02401007387 */ /* 0x0003e20000100a00 */
[----:B------:R-:W-:-:S05]  /*87c90*/  IMAD.MOV.U32 R220, RZ, RZ, R39 ;  /* 0x000000ffffdc7224 */ /* 0x000fca00078e0027 */
[----:B------:R-:W-:Y:S04]  /*87ca0*/  STL [R1+0x7e7c], R220 ;  /* 0x007e7cdc01007387 */ /* 0x000fe80000100800 */
[----:B------:R1:W-:Y:S02]  /*87cb0*/  STL [R1+0x7e78], R221 ;  /* 0x007e78dd01007387 */ /* 0x0003e40000100800 */
[C---:B-1----:R-:W-:Y:S02]  /*87cc0*/  HMMA.1688.F32.TF32 R36, R236.reuse, R132, R16 ;  /* 0x00000084ec24723c */ /* 0x042fe40000081010 */
[----:B------:R-:W4:Y:S04]  /*87cd0*/  LDL.LU.64 R16, [R1+0x1b0] ;  /* 0x0001b00001107983 */ /* 0x000f280000300a00 */
[----:B------:R-:W4:Y:S01]  /*87ce0*/  LDL.LU.64 R18, [R1+0x1b8] ;  /* 0x0001b80001127983 */ /* 0x000f220000300a00 */
[----:B------:R-:W-:-:S15]  /*87cf0*/  HMMA.1688.F32.TF32 R32, R236, R128, R32 ;  /* 0x00000080ec20723c */ /* 0x000fde0000081020 */
[----:B------:R-:W-:-:S01]  /*87d00*/  NOP ;  /* 0x0000000000007918 */ /* 0x000fc20000000000 */
[----:B------:R-:W-:Y:S04]  /*87d10*/  STL.64 [R1+0x10a0], R36 ;  /* 0x0010a02401007387 */ /* 0x000fe80000100a00 */
[----:B------:R-:W-:Y:S04]  /*87d20*/  STL.64 [R1+0x10a8], R38 ;  /* 0x0010a82601007387 */ /* 0x000fe80000100a00 */
[----:B------:R-:W4:Y:S04]  /*87d30*/  LDL.LU R240, [R1+0x1050] ;  /* 0x0010500001f07983 */ /* 0x000f280000300800 */
[----:B------:R-:W4:Y:S04]  /*87d40*/  LDL.LU R241, [R1+0x1054] ;  /* 0x0010540001f17983 */ /* 0x000f280000300800 */
[----:B------:R-:W4:Y:S04]  /*87d50*/  LDL.LU R242, [R1+0x1058] ;  /* 0x0010580001f27983 */ /* 0x000f280000300800 */
[----:B------:R-:W4:Y:S04]  /*87d60*/  LDL.LU R104, [R1+0x823c] ;  /* 0x00823c0001687983 */ /* 0x000f280000300800 */
[----:B------:R-:W-:Y:S04]  /*87d70*/  STL.64 [R1+0x1090], R32 ;  /* 0x0010902001007387 */ /* 0x000fe80000100a00 */
[----:B------:R-:W4:Y:S04]  /*87d80*/  LDL.LU R105, [R1+0x8238] ;  /* 0x0082380001697983 */ /* 0x000f280000300800 */
[----:B------:R-:W4:Y:S04]  /*87d90*/  LDL.LU R106, [R1+0x8234] ;  /* 0x00823400016a7983 */ /* 0x000f280000300800 */
[----:B------:R-:W4:Y:S01]  /*87da0*/  LDL.LU R107, [R1+0x8230] ;  /* 0x00823000016b7983 */ /* 0x000f220000300800 */
[----:B------:R-:W-:-:S02]  /*87db0*/  IMAD.MOV.U32 R221, RZ, RZ, R35 ;  /* 0x000000ffffdd7224 */ /* 0x000fc400078e0023 */
[----:B------:R-:W-:-:S03]  /*87dc0*/  IMAD.MOV.U32 R220, RZ, RZ, R34 ;  /* 0x000000ffffdc7224 */ /* 0x000fc600078e0022 */
[----:B------:R1:W-:Y:S04]  /*87dd0*/  STL [R1+0x7e84], R221 ;  /* 0x007e84dd01007387 */ /* 0x0003e80000100800 */
[----:B------:R1:W-:Y:S01]  /*87de0*/  STL [R1+0x7e80], R220 ;  /* 0x007e80dc01007387 */ /* 0x0003e20000100800 */
[----:B------:R-:W-:Y:S01]  /*87df0*/  IMAD.MOV.U32 R235, RZ, RZ, R5 ;  /* 0x000000ffffeb7224 */ /* 0x000fe200078e0005 */
[C---:B--2---:R-:W-:Y:S06]  /*87e00*/  HMMA.1688.F32.TF32 R28, R236.reuse, R124, R28 ;  /* 0x0000007cec1c723c */ /* 0x044fec000008101c */
[----:B---3--:R-:W-:-:S15]  /*87e10*/  HMMA.1688.F32.TF32 R24, R236, R120, R24 ;  /* 0x00000078ec18723c */ /* 0x008fde0000081018 */
[----:B------:R-:W-:-:S02]  /*87e20*/  NOP ;  /* 0x0000000000007918 */ /* 0x000fc40000000000 */
[----:B------:R-:W-:Y:S04]  /*87e30*/  STL.64 [R1+0x1080], R28 ;  /* 0x0010801c01007387 */ /* 0x000fe80000100a00 */
[----:B------:R-:W-:Y:S04]  /*87e40*/  STL.64 [R1+0x1088], R30 ;  /* 0x0010881e01007387 */ /* 0x000fe80000100a00 */
[----:B------:R2:W-:Y:S01]  /*87e50*/  STL.64 [R1+0x1070], R24 ;  /* 0x0010701801007387 */ /* 0x0005e20000100a00 */
[----:B-1----:R-:W-:Y:S02]  /*87e60*/  IMAD.MOV.U32 R221, RZ, RZ, R26 ;  /* 0x000000ffffdd7224 */ /* 0x002fe400078e001a */
[----:B------:R-:W-:Y:S01]  /*87e70*/  IMAD.MOV.U32 R220, RZ, RZ, R27 ;  /* 0x000000ffffdc7224 */ /* 0x000fe200078e001b */
[C---:B----4-:R-:W-:Y:S06]  /*87e80*/  HMMA.1688.F32.TF32 R20, R236.reuse, R8, R20 ;  /* 0x00000008ec14723c */ /* 0x050fec0000081014 */
[----:B------:R-:W-:-:S15]  /*87e90*/  HMMA.1688.F32.TF32 R16, R236, R12, R16 ;  /* 0x0000000cec10723c */ /* 0x000fde0000081010 */
[----:B------:R-:W-:-:S09]  /*87ea0*/  NOP ;  /* 0x0000000000007918 */ /* 0x000fd20000000000 */
[----:B------:R-:W-:Y:S02]  /*87eb0*/  IMAD.MOV.U32 R120, RZ, RZ, R16 ;  /* 0x000000ffff787224 */ /* 0x000fe400078e0010 */
[----:B------:R-:W-:Y:S01]  /*87ec0*/  IMAD.MOV.U32 R101, RZ, RZ, R19 ;  /* 0x000000ffff657224 */ /* 0x000fe200078e0013 */
[----:B--2---:R-:W-:Y:S01]  /*87ed0*/  HMMA.1688.F32.TF32 R24, R236, R116, R104 ;  /* 0x00000074ec18723c */ /* 0x004fe20000081068 */
[----:B------:R-:W-:Y:S02]  /*87ee0*/  IMAD.MOV.U32 R5, RZ, RZ, R23 ;  /* 0x000000ffff057224 */ /* 0x000fe400078e0017 */
[----:B------:R-:W-:-:S04]  /*87ef0*/  IMAD.MOV.U32 R96, RZ, RZ, R22 ;  /* 0x000000ffff607224 */ /* 0x000fc800078e0016 */
[----:B------:R-:W-:Y:S01]  /*87f00*/  IMAD.MOV.U32 R117, RZ, RZ, R17 ;  /* 0x000000ffff757224 */ /* 0x000fe200078e0011 */
[----:B------:R-:W-:Y:S01]  /*87f10*/  MOV R116, R18 ;  /* 0x0000001200747202 */ /* 0x000fe20000000f00 */
[----:B------:R-:W-:Y:S01]  /*87f20*/  IMAD.MOV.U32 R97, RZ, RZ, R21 ;  /* 0x000000ffff617224 */ /* 0x000fe200078e0015 */
[----:B------:R-:W-:Y:S01]  /*87f30*/  HMMA.1688.F32.TF32 R16, R92, R226, R240 ;  /* 0x000000e25c10723c */ /* 0x000fe200000810f0 */
[----:B------:R-:W-:Y:S01]  /*87f40*/  MOV R100, R20 ;  /* 0x0000001400647202 */ /* 0x000fe20000000f00 */
[----:B------:R-:W-:Y:S01]  /*87f50*/  IMAD.MOV.U32 R28, RZ, RZ, R191 ;  /* 0x000000ffff1c7224 */ /* 0x000fe200078e00bf */
[----:B------:R-:W-:Y:S01]  /*87f60*/  MOV R32, R175 ;  /* 0x000000af00207202 */ /* 0x000fe20000000f00 */
[----:B------:R-:W-:Y:S02]  /*87f70*/  IMAD.MOV.U32 R29, RZ, RZ, R190 ;  /* 0x000000ffff1d7224 */ /* 0x000fe400078e00be */
[----:B------:R-:W-:Y:S01]  /*87f80*/  HMMA.1688.F32.TF32 R48, R236, R180, R48 ;  /* 0x000000b4ec30723c */ /* 0x000fe20000081030 */
[----:B------:R-:W-:-:S02]  /*87f90*/  IMAD.MOV.U32 R30, RZ, RZ, R187 ;  /* 0x000000ffff1e7224 */ /* 0x000fc400078e00bb */
[----:B------:R-:W-:Y:S02]  /*87fa0*/  IMAD.MOV.U32 R36, RZ, RZ, R179 ;  /* 0x000000ffff247224 */ /* 0x000fe400078e00b3 */
[----:B------:R-:W-:Y:S01]  /*87fb0*/  IMAD.MOV.U32 R37, RZ, RZ, R182 ;  /* 0x000000ffff257224 */ /* 0x000fe200078e00b6 */
[----:B------:R-:W-:Y:S01]  /*87fc0*/  MOV R39, R186 ;  /* 0x000000ba00277202 */ /* 0x000fe20000000f00 */
[----:B------:R-:W-:Y:S01]  /*87fd0*/  IMAD.MOV.U32 R31, RZ, RZ, R178 ;  /* 0x000000ffff1f7224 */ /* 0x000fe200078e00b2 */
[----:B------:R-:W-:Y:S01]  /*87fe0*/  LDS R104, [R3+UR6+0x82080] ;  /* 0x0820800603687984 */ /* 0x000fe20008000800 */
[----:B------:R-:W-:Y:S02]  /*87ff0*/  IMAD.MOV.U32 R33, RZ, RZ, R170 ;  /* 0x000000ffff217224 */ /* 0x000fe400078e00aa */
[----:B------:R-:W-:Y:S01]  /*88000*/  IMAD.MOV.U32 R34, RZ, RZ, R171 ;  /* 0x000000ffff227224 */ /* 0x000fe200078e00ab */
[----:B------:R-:W-:Y:S01]  /*88010*/  LDS R106, [R3+UR6+0x83080] ;  /* 0x08308006036a7984 */ /* 0x000fe20008000800 */
[----:B------:R-:W-:-:S02]  /*88020*/  IMAD.MOV.U32 R35, RZ, RZ, R174 ;  /* 0x000000ffff237224 */ /* 0x000fc400078e00ae */
[----:B------:R-:W-:Y:S01]  /*88030*/  IMAD.MOV.U32 R38, RZ, RZ, R183 ;  /* 0x000000ffff267224 */ /* 0x000fe200078e00b7 */
[----:B------:R-:W-:Y:S02]  /*88040*/  LDS R105, [R7+UR6+0x82080] ;  /* 0x0820800607697984 */ /* 0x000fe40008000800 */
[----:B------:R-:W-:Y:S02]  /*88050*/  IMAD.MOV.U32 R128, RZ, RZ, R16 ;  /* 0x000000ffff807224 */ /* 0x000fe400078e0010 */
[----:B------:R-:W-:Y:S01]  /*88060*/  IMAD.MOV.U32 R125, RZ, RZ, R17 ;  /* 0x000000ffff7d7224 */ /* 0x000fe200078e0011 */
[----:B------:R-:W1:Y:S01]  /*88070*/  LDS R107, [R7+UR6+0x83080] ;  /* 0x08308006076b7984 */ /* 0x000e620008000800 */
[----:B------:R-:W-:Y:S02]  /*88080*/  IMAD.MOV.U32 R124, RZ, RZ, R18 ;  /* 0x000000ffff7c7224 */ /* 0x000fe400078e0012 */
[----:B------:R-:W-:Y:S02]  /*88090*/  IMAD.MOV.U32 R121, RZ, RZ, R19 ;  /* 0x000000ffff797224 */ /* 0x000fe400078e0013 */
[----:B------:R-:W-:Y:S01]  /*880a0*/  HMMA.1688.F32.TF32 R16, R92, R222, R232 ;  /* 0x000000de5c10723c */ /* 0x000fe200000810e8 */
[----:B------:R2:W-:Y:S04]  /*880b0*/  STL.64 [R1+0x1060], R24 ;  /* 0x0010601801007387 */ /* 0x0005e80000100a00 */
[----:B------:R3:W-:Y:S04]  /*880c0*/  STL.64 [R1+0x1068], R26 ;  /* 0x0010681a01007387 */ /* 0x0007e80000100a00 */
[----:B------:R4:W-:Y:S01]  /*880d0*/  STL [R1+0x7e74], R5 ;  /* 0x007e740501007387 */ /* 0x0009e20000100800 */
[----:B------:R-:W-:-:S03]  /*880e0*/  IMAD.MOV.U32 R232, RZ, RZ, R214 ;  /* 0x000000ffffe87224 */ /* 0x000fc600078e00d6 */
[----:B------:R4:W-:Y:S01]  /*880f0*/  STL [R1+0x7e70], R96 ;  /* 0x007e706001007387 */ /* 0x0009e20000100800 */
[----:B------:R-:W-:-:S03]  /*88100*/  IMAD.MOV.U32 R233, RZ, RZ, R210 ;  /* 0x000000ffffe97224 */ /* 0x000fc600078e00d2 */
[----:B------:R4:W-:Y:S01]  /*88110*/  STL [R1+0x7e6c], R97 ;  /* 0x007e6c6101007387 */ /* 0x0009e20000100800 */
[----:B------:R-:W-:-:S03]  /*88120*/  MOV R234, R219 ;  /* 0x000000db00ea7202 */ /* 0x000fc60000000f00 */
[----:B------:R1:W-:Y:S01]  /*88130*/  STL [R1+0x7e68], R100 ;  /* 0x007e686401007387 */ /* 0x0003e20000100800 */
[----:B------:R-:W-:-:S03]  /*88140*/  IMAD.MOV.U32 R235, RZ, RZ, R202 ;  /* 0x000000ffffeb7224 */ /* 0x000fc600078e00ca */
[----:B------:R-:W3:Y:S01]  /*88150*/  LDL.LU R214, [R1+0x822c] ;  /* 0x00822c0001d67983 */ /* 0x000ee20000300800 */
[----:B------:R-:W-:-:S03]  /*88160*/  IMAD.MOV.U32 R240, RZ, RZ, R99 ;  /* 0x000000fffff07224 */ /* 0x000fc600078e0063 */
[----:B------:R-:W4:Y:S01]  /*88170*/  LDL.LU R210, [R1+0x8228] ;  /* 0x0082280001d27983 */ /* 0x000f220000300800 */
[----:B------:R-:W-:-:S03]  /*88180*/  IMAD.MOV.U32 R241, RZ, RZ, R98 ;  /* 0x000000fffff17224 */ /* 0x000fc600078e0062 */
[----:B------:R-:W4:Y:S01]  /*88190*/  LDL.LU R219, [R1+0x8224] ;  /* 0x0082240001db7983 */ /* 0x000f220000300800 */
[----:B------:R-:W-:-:S03]  /*881a0*/  IMAD.MOV.U32 R242, RZ, RZ, R103 ;  /* 0x000000fffff27224 */ /* 0x000fc600078e0067 */
[----:B------:R-:W4:Y:S01]  /*881b0*/  LDL.LU R202, [R1+0x8220] ;  /* 0x0082200001ca7983 */ /* 0x000f220000300800 */
[----:B------:R-:W-:Y:S01]  /*881c0*/  MOV R136, R16 ;  /* 0x0000001000887202 */ /* 0x000fe20000000f00 */
[----:B------:R-:W-:Y:S02]  /*881d0*/  IMAD.MOV.U32 R243, RZ, RZ, R218 ;  /* 0x000000fffff37224 */ /* 0x000fe400078e00da */
[----:B------:R-:W4:Y:S01]  /*881e0*/  LDL.LU R99, [R1+0x821c] ;  /* 0x00821c0001637983 */ /* 0x000f220000300800 */
[----:B------:R-:W-:Y:S01]  /*881f0*/  IMAD.MOV.U32 R133, RZ, RZ, R17 ;  /* 0x000000ffff857224 */ /* 0x000fe200078e0011 */
[----:B------:R-:W-:Y:S02]  /*88200*/  MOV R16, R207 ;  /* 0x000000cf00107202 */ /* 0x000fe40000000f00 */
[----:B------:R-:W4:Y:S01]  /*88210*/  LDL.LU R98, [R1+0x8218] ;  /* 0x0082180001627983 */ /* 0x000f220000300800 */
[----:B------:R-:W-:-:S03]  /*88220*/  IMAD.MOV.U32 R132, RZ, RZ, R18 ;  /* 0x000000ffff847224 */ /* 0x000fc600078e0012 */
[----:B------:R-:W4:Y:S01]  /*88230*/  LDL.LU R103, [R1+0x8214] ;  /* 0x0082140001677983 */ /* 0x000f220000300800 */
[----:B------:R-:W-:-:S03]  /*88240*/  IMAD.MOV.U32 R17, RZ, RZ, R206 ;  /* 0x000000ffff117224 */ /* 0x000fc600078e00ce */
[----:B------:R-:W4:Y:S01]  /*88250*/  LDL.LU R218, [R1+0x8210] ;  /* 0x0082100001da7983 */ /* 0x000f220000300800 */
[----:B------:R-:W-:Y:S02]  /*88260*/  IMAD.MOV.U32 R129, RZ, RZ, R19 ;  /* 0x000000ffff817224 */ /* 0x000fe400078e0013 */
[----:B------:R-:W-:Y:S01]  /*88270*/  IMAD.MOV.U32 R18, RZ, RZ, R203 ;  /* 0x000000ffff127224 */ /* 0x000fe200078e00cb */
[----:B------:R-:W4:Y:S01]  /*88280*/  LDL.LU R207, [R1+0x820c] ;  /* 0x00820c0001cf7983 */ /* 0x000f220000300800 */
[----:B------:R-:W-:-:S03]  /*88290*/  IMAD.MOV.U32 R19, RZ, RZ, R102 ;  /* 0x000000ffff137224 */ /* 0x000fc600078e0066 */
[----:B------:R-:W4:Y:S01]  /*882a0*/  LDL.LU R206, [R1+0x8208] ;  /* 0x0082080001ce7983 */ /* 0x000f220000300800 */
[----:B------:R-:W-:-:S03]  /*882b0*/  IMAD.MOV.U32 R20, RZ, RZ, R199 ;  /* 0x000000ffff147224 */ /* 0x000fc600078e00c7 */
[----:B------:R-:W4:Y:S01]  /*882c0*/  LDL.LU R203, [R1+0x8204] ;  /* 0x0082040001cb7983 */ /* 0x000f220000300800 */
[----:B------:R-:W-:Y:S01]  /*882d0*/  IMAD.MOV.U32 R21, RZ, RZ, R198 ;  /* 0x000000ffff157224 */ /* 0x000fe200078e00c6 */
[----:B------:R-:W-:Y:S02]  /*882e0*/  MOV R22, R195 ;  /* 0x000000c300167202 */ /* 0x000fe40000000f00 */
[----:B------:R-:W4:Y:S01]  /*882f0*/  LDL.LU R102, [R1+0x8200] ;  /* 0x0082000001667983 */ /* 0x000f220000300800 */
[----:B------:R-:W-:-:S03]  /*88300*/  IMAD.MOV.U32 R23, RZ, RZ, R194 ;  /* 0x000000ffff177224 */ /* 0x000fc600078e00c2 */
        /* <DEDUP_REMOVED lines=15> */
[----:B------:R-:W-:Y:S01]  /*88400*/  IMAD.MOV.U32 R205, RZ, RZ, R48 ;  /* 0x000000ffffcd7224 */ /* 0x000fe200078e0030 */
[----:B------:R-:W-:Y:S01]  /*88410*/  MOV R204, R49 ;  /* 0x0000003100cc7202 */ /* 0x000fe20000000f00 */
[----:B------:R-:W-:-:S02]  /*88420*/  IMAD.MOV.U32 R201, RZ, RZ, R50 ;  /* 0x000000ffffc97224 */ /* 0x000fc400078e0032 */
[----:B------:R-:W-:Y:S02]  /*88430*/  IMAD.MOV.U32 R200, RZ, RZ, R51 ;  /* 0x000000ffffc87224 */ /* 0x000fe400078e0033 */
[----:B------:R-:W-:Y:S02]  /*88440*/  IMAD.MOV.U32 R43, RZ, RZ, R215 ;  /* 0x000000ffff2b7224 */ /* 0x000fe400078e00d7 */
[----:B--2---:R-:W-:Y:S02]  /*88450*/  IMAD.MOV.U32 R24, RZ, RZ, R211 ;  /* 0x000000ffff187224 */ /* 0x004fe400078e00d3 */
[----:B---3--:R-:W-:Y:S01]  /*88460*/  IMAD.MOV.U32 R42, RZ, RZ, R214 ;  /* 0x000000ffff2a7224 */ /* 0x008fe200078e00d6 */
[----:B----4-:R-:W-:Y:S02]  /*88470*/  MOV R41, R210 ;  /* 0x000000d200297202 */ /* 0x010fe40000000f00 */
[----:B------:R-:W-:Y:S01]  /*88480*/  MOV R47, R202 ;  /* 0x000000ca002f7202 */ /* 0x000fe20000000f00 */
[----:B------:R-:W-:-:S02]  /*88490*/  IMAD.MOV.U32 R46, RZ, RZ, R99 ;  /* 0x000000ffff2e7224 */ /* 0x000fc400078e0063 */
[----:B------:R-:W-:Y:S02]  /*884a0*/  IMAD.MOV.U32 R45, RZ, RZ, R98 ;  /* 0x000000ffff2d7224 */ /* 0x000fe400078e0062 */
[----:B------:R-:W-:Y:S02]  /*884b0*/  IMAD.MOV.U32 R44, RZ, RZ, R103 ;  /* 0x000000ffff2c7224 */ /* 0x000fe400078e0067 */
[----:B------:R-:W-:Y:S02]  /*884c0*/  IMAD.MOV.U32 R40, RZ, RZ, R219 ;  /* 0x000000ffff287224 */ /* 0x000fe400078e00db */
[----:B------:R-:W-:Y:S02]  /*884d0*/  IMAD.MOV.U32 R51, RZ, RZ, R218 ;  /* 0x000000ffff337224 */ /* 0x000fe400078e00da */
[----:B------:R-:W-:Y:S02]  /*884e0*/  IMAD.MOV.U32 R50, RZ, RZ, R207 ;  /* 0x000000ffff327224 */ /* 0x000fe400078e00cf */
[----:B------:R-:W-:-:S02]  /*884f0*/  IMAD.MOV.U32 R49, RZ, RZ, R206 ;  /* 0x000000ffff317224 */ /* 0x000fc400078e00ce */
[----:B------:R-:W-:Y:S02]  /*88500*/  IMAD.MOV.U32 R55, RZ, RZ, R102 ;  /* 0x000000ffff377224 */ /* 0x000fe400078e0066 */
[----:B------:R-:W-:Y:S01]  /*88510*/  IMAD.MOV.U32 R54, RZ, RZ, R199 ;  /* 0x000000ffff367224 */ /* 0x000fe200078e00c7 */
[----:B------:R-:W-:Y:S01]  /*88520*/  MOV R53, R198 ;  /* 0x000000c600357202 */ /* 0x000fe20000000f00 */
[----:B------:R-:W-:Y:S02]  /*88530*/  IMAD.MOV.U32 R52, RZ, RZ, R195 ;  /* 0x000000ffff347224 */ /* 0x000fe400078e00c3 */
[----:B------:R-:W-:Y:S02]  /*88540*/  IMAD.MOV.U32 R59, RZ, RZ, R194 ;  /* 0x000000ffff3b7224 */ /* 0x000fe400078e00c2 */
[----:B------:R-:W-:Y:S02]  /*88550*/  IMAD.MOV.U32 R58, RZ, RZ, R191 ;  /* 0x000000ffff3a7224 */ /* 0x000fe400078e00bf */
[----:B------:R-:W-:-:S02]  /*88560*/  IMAD.MOV.U32 R57, RZ, RZ, R190 ;  /* 0x000000ffff397224 */ /* 0x000fc400078e00be */
[----:B------:R-:W-:Y:S02]  /*88570*/  IMAD.MOV.U32 R63, RZ, RZ, R178 ;  /* 0x000000ffff3f7224 */ /* 0x000fe400078e00b2 */
[----:B------:R-:W-:Y:S02]  /*88580*/  IMAD.MOV.U32 R62, RZ, RZ, R175 ;  /* 0x000000ffff3e7224 */ /* 0x000fe400078e00af */
[----:B------:R-:W-:Y:S02]  /*88590*/  IMAD.MOV.U32 R67, RZ, RZ, R170 ;  /* 0x000000ffff437224 */ /* 0x000fe400078e00aa */
[----:B------:R-:W2:Y:S01]  /*885a0*/  LDL.LU R170, [R1+0x81cc] ;  /* 0x0081cc0001aa7983 */ /* 0x000ea20000300800 */
[----:B------:R-:W-:-:S03]  /*885b0*/  IMAD.MOV.U32 R60, RZ, RZ, R171 ;  /* 0x000000ffff3c7224 */ /* 0x000fc600078e00ab */
[----:B------:R-:W2:Y:S01]  /*885c0*/  LDL.LU R171, [R1+0x81c8] ;  /* 0x0081c80001ab7983 */ /* 0x000ea20000300800 */
[----:B------:R-:W-:-:S03]  /*885d0*/  MOV R61, R174 ;  /* 0x000000ae003d7202 */ /* 0x000fc60000000f00 */
[----:B------:R-:W3:Y:S04]  /*885e0*/  LDL.LU R174, [R1+0x81c4] ;  /* 0x0081c40001ae7983 */ /* 0x000ee80000300800 */
[----:B------:R-:W3:Y:S04]  /*885f0*/  LDL.LU R175, [R1+0x81c0] ;  /* 0x0081c00001af7983 */ /* 0x000ee80000300800 */
[----:B------:R-:W4:Y:S01]  /*88600*/  LDL.LU R178, [R1+0x81bc] ;  /* 0x0081bc0001b27983 */ /* 0x000f220000300800 */
[----:B------:R-:W-:-:S03]  /*88610*/  IMAD.MOV.U32 R56, RZ, RZ, R187 ;  /* 0x000000ffff387224 */ /* 0x000fc600078e00bb */
[----:B------:R-:W4:Y:S04]  /*88620*/  LDL.LU R179, [R1+0x81b8] ;  /* 0x0081b80001b37983 */ /* 0x000f280000300800 */
[----:B------:R-:W2:Y:S04]  /*88630*/  LDL.LU R182, [R1+0x81b4] ;  /* 0x0081b40001b67983 */ /* 0x000ea80000300800 */
[----:B------:R-:W2:Y:S04]  /*88640*/  LDL.LU R183, [R1+0x81b0] ;  /* 0x0081b00001b77983 */ /* 0x000ea80000300800 */
[----:B------:R-:W3:Y:S04]  /*88650*/  LDL.LU R186, [R1+0x81ac] ;  /* 0x0081ac0001ba7983 */ /* 0x000ee80000300800 */
[----:B------:R-:W3:Y:S04]  /*88660*/  LDL.LU R187, [R1+0x81a8] ;  /* 0x0081a80001bb7983 */ /* 0x000ee80000300800 */
[----:B------:R-:W4:Y:S04]  /*88670*/  LDL.LU R190, [R1+0x81a4] ;  /* 0x0081a40001be7983 */ /* 0x000f280000300800 */
[----:B------:R-:W4:Y:S04]  /*88680*/  LDL.LU R191, [R1+0x81a0] ;  /* 0x0081a00001bf7983 */ /* 0x000f280000300800 */
[----:B------:R-:W2:Y:S04]  /*88690*/  LDL.LU R194, [R1+0x819c] ;  /* 0x00819c0001c27983 */ /* 0x000ea80000300800 */
[----:B------:R-:W2:Y:S04]  /*886a0*/  LDL.LU R195, [R1+0x8198] ;  /* 0x0081980001c37983 */ /* 0x000ea80000300800 */
[----:B------:R-:W3:Y:S04]  /*886b0*/  LDL.LU R198, [R1+0x8194] ;  /* 0x0081940001c67983 */ /* 0x000ee80000300800 */
[----:B------:R-:W3:Y:S04]  /*886c0*/  LDL.LU R199, [R1+0x8190] ;  /* 0x0081900001c77983 */ /* 0x000ee80000300800 */
[----:B------:R-:W2:Y:S01]  /*886d0*/  LDL.LU R102, [R1+0x818c] ;  /* 0x00818c0001667983 */ /* 0x000ea20000300800 */
[----:B------:R-:W-:-:S03]  /*886e0*/  IMAD.MOV.U32 R48, RZ, RZ, R203 ;  /* 0x000000ffff307224 */ /* 0x000fc600078e00cb */
[----:B------:R-:W2:Y:S04]  /*886f0*/  LDL.LU R103, [R1+0x8188] ;  /* 0x0081880001677983 */ /* 0x000ea80000300800 */
[----:B------:R-:W4:Y:S04]  /*88700*/  LDL.LU R98, [R1+0x8184] ;  /* 0x0081840001627983 */ /* 0x000f280000300800 */
[----:B------:R-:W4:Y:S04]  /*88710*/  LDL.LU R99, [R1+0x8180] ;  /* 0x0081800001637983 */ /* 0x000f280000300800 */
[----:B------:R-:W3:Y:S04]  /*88720*/  LDL.LU R202, [R1+0x817c] ;  /* 0x00817c0001ca7983 */ /* 0x000ee80000300800 */
[----:B------:R-:W3:Y:S04]  /*88730*/  LDL.LU R203, [R1+0x8178] ;  /* 0x0081780001cb7983 */ /* 0x000ee80000300800 */
[----:B------:R-:W2:Y:S04]  /*88740*/  LDL.LU R206, [R1+0x8174] ;  /* 0x0081740001ce7983 */ /* 0x000ea80000300800 */
[----:B------:R-:W2:Y:S04]  /*88750*/  LDL.LU R207, [R1+0x8170] ;  /* 0x0081700001cf7983 */ /* 0x000ea80000300800 */
        /* <DEDUP_REMOVED lines=8> */
[----:B------:R-:W-:Y:S01]  /*887e0*/  IMAD.MOV.U32 R25, RZ, RZ, R4 ;  /* 0x000000ffff197224 */ /* 0x000fe200078e0004 */
[C---:B---3--:R-:W-:Y:S06]  /*887f0*/  HMMA.1688.F32.TF32 R48, R92.reuse, R202, R48 ;  /* 0x000000ca5c30723c */ /* 0x048fec0000081030 */
[C---:B--2---:R-:W-:Y:S06]  /*88800*/  HMMA.1688.F32.TF32 R52, R92.reuse, R206, R52 ;  /* 0x000000ce5c34723c */ /* 0x044fec0000081034 */
[C---:B----4-:R-:W-:Y:S06]  /*88810*/  HMMA.1688.F32.TF32 R60, R92.reuse, R214, R60 ;  /* 0x000000d65c3c723c */ /* 0x050fec000008103c */
[----:B------:R-:W-:-:S12]  /*88820*/  HMMA.1688.F32.TF32 R56, R92, R210, R56 ;  /* 0x000000d25c38723c */ /* 0x000fd80000081038 */
[----:B------:R-:W-:Y:S02]  /*88830*/  IMAD.MOV.U32 R5, RZ, RZ, R52 ;  /* 0x000000ffff057224 */ /* 0x000fe400078e0034 */
[----:B------:R-:W-:Y:S02]  /*88840*/  IMAD.MOV.U32 R96, RZ, RZ, R53 ;  /* 0x000000ffff607224 */ /* 0x000fe400078e0035 */
[----:B------:R-:W-:Y:S02]  /*88850*/  IMAD.MOV.U32 R97, RZ, RZ, R54 ;  /* 0x000000ffff617224 */ /* 0x000fe400078e0036 */
[----:B-1----:R-:W-:Y:S01]  /*88860*/  IMAD.MOV.U32 R100, RZ, RZ, R55 ;  /* 0x000000ffff647224 */ /* 0x002fe200078e0037 */
[----:B------:R-:W-:Y:S01]  /*88870*/  MOV R0, R51 ;  /* 0x0000003300007202 */ /* 0x000fe20000000f00 */
[----:B------:R-:W-:Y:S01]  /*88880*/  HMMA.1688.F32.TF32 R52, R92, R98, R44 ;  /* 0x000000625c34723c */ /* 0x000fe2000008102c */
[----:B------:R-:W-:Y:S02]  /*88890*/  IMAD.MOV.U32 R2, RZ, RZ, R50 ;  /* 0x000000ffff027224 */ /* 0x000fe400078e0032 */
[----:B------:R-:W-:-:S02]  /*888a0*/  IMAD.MOV.U32 R236, RZ, RZ, R60 ;  /* 0x000000ffffec7224 */ /* 0x000fc400078e003c */
[----:B------:R-:W-:Y:S01]  /*888b0*/  IMAD.MOV.U32 R239, RZ, RZ, R57 ;  /* 0x000000ffffef7224 */ /* 0x000fe200078e0039 */
[----:B------:R-:W-:Y:S01]  /*888c0*/  MOV R237, R59 ;  /* 0x0000003b00ed7202 */ /* 0x000fe20000000f00 */
[----:B------:R-:W-:-:S05]  /*888d0*/  IMAD.MOV.U32 R238, RZ, RZ, R58 ;  /* 0x000000ffffee7224 */ /* 0x000fca00078e003a */
[----:B------:R-:W-:Y:S04]  /*888e0*/  STL.64 [R1+0x7e90], R238 ;  /* 0x007e90ee01007387 */ /* 0x000fe80000100a00 */
[----:B------:R-:W-:Y:S01]  /*888f0*/  STL.64 [R1+0x7e88], R236 ;  /* 0x007e88ec01007387 */ /* 0x000fe20000100a00 */
[C---:B------:R-:W-:Y:S03]  /*88900*/  HMMA.1688.F32.TF32 R44, R92.reuse, R198, R36 ;  /* 0x000000c65c2c723c */ /* 0x040fe60000081024 */
[----:B------:R1:W-:Y:S03]  /*88910*/  STL.64 [R1+0x1030], R48 ;  /* 0x0010303001007387 */ /* 0x0003e60000100a00 */
[C---:B------:R-:W-:Y:S06]  /*88920*/  HMMA.1688.F32.TF32 R36, R92.reuse, R190, R28 ;  /* 0x000000be5c24723c */ /* 0x040fec000008101c */
[C---:B-1----:R-:W-:Y:S06]  /*88930*/  HMMA.1688.F32.TF32 R48, R92.reuse, R102, R40 ;  /* 0x000000665c30723c */ /* 0x042fec0000081028 */
[C---:B------:R-:W-:Y:S06]  /*88940*/  HMMA.1688.F32.TF32 R40, R92.reuse, R194, R32 ;  /* 0x000000c25c28723c */ /* 0x040fec0000081020 */
[C---:B------:R-:W-:Y:S06]  /*88950*/  HMMA.1688.F32.TF32 R32, R92.reuse, R186, R24 ;  /* 0x000000ba5c20723c */ /* 0x040fec0000081018 */
[C---:B------:R-:W-:Y:S06]  /*88960*/  HMMA.1688.F32.TF32 R28, R92.reuse, R182, R20 ;  /* 0x000000b65c1c723c */ /* 0x040fec0000081014 */
[C---:B------:R-:W-:Y:S06]  /*88970*/  HMMA.1688.F32.TF32 R24, R92.reuse, R178, R16 ;  /* 0x000000b25c18723c */ /* 0x040fec0000081010 */
[C---:B------:R-:W-:Y:S01]  /*88980*/  HMMA.1688.F32.TF32 R20, R92.reuse, R174, R240 ;  /* 0x000000ae5c14723c */ /* 0x040fe200000810f0 */
[----:B------:R-:W-:Y:S05]  /*88990*/  STL.64 [R1+0x1020], R52 ;  /* 0x0010203401007387 */ /* 0x000fea0000100a00 */
[----:B------:R-:W-:Y:S01]  /*889a0*/  HMMA.1688.F32.TF32 R16, R92, R170, R232 ;  /* 0x000000aa5c10723c */ /* 0x000fe200000810e8 */
        /* <DEDUP_REMOVED lines=14> */
[----:B------:R2:W-:Y:S04]  /*88a90*/  STL.64 [R1+0xfb8], R26 ;  /* 0x000fb81a01007387 */ /* 0x0005e80000100a00 */
[----:B------:R3:W-:Y:S01]  /*88aa0*/  STL.64 [R1+0xfa0], R20 ;  /* 0x000fa01401007387 */ /* 0x0007e20000100a00 */
[----:B-1----:R-:W-:-:S03]  /*88ab0*/  IMAD.MOV.U32 R24, RZ, RZ, R166 ;  /* 0x000000ffff187224 */ /* 0x002fc600078e00a6 */
[----:B------:R1:W-:Y:S01]  /*88ac0*/  STL.64 [R1+0xfa8], R22 ;  /* 0x000fa81601007387 */ /* 0x0003e20000100a00 */
[----:B------:R-:W-:-:S03]  /*88ad0*/  IMAD.MOV.U32 R25, RZ, RZ, R130 ;  /* 0x000000ffff197224 */ /* 0x000fc600078e0082 */
[----:B------:R-:W4:Y:S01]  /*88ae0*/  LDL.LU R166, [R1+0x8154] ;  /* 0x0081540001a67983 */ /* 0x000f220000300800 */
[----:B--2---:R-:W-:-:S03]  /*88af0*/  IMAD.MOV.U32 R26, RZ, RZ, R126 ;  /* 0x000000ffff1a7224 */ /* 0x004fc600078e007e */
[----:B------:R-:W-:Y:S01]  /*88b00*/  STL.64 [R1+0xf90], R16 ;  /* 0x000f901001007387 */ /* 0x000fe20000100a00 */
[----:B------:R-:W-:-:S03]  /*88b10*/  IMAD.MOV.U32 R27, RZ, RZ, R127 ;  /* 0x000000ffff1b7224 */ /* 0x000fc600078e007f */
[----:B------:R2:W-:Y:S01]  /*88b20*/  STL.64 [R1+0xf98], R18 ;  /* 0x000f981201007387 */ /* 0x0005e20000100a00 */
[----:B------:R-:W-:-:S03]  /*88b30*/  IMAD.MOV.U32 R28, RZ, RZ, R10 ;  /* 0x000000ffff1c7224 */ /* 0x000fc600078e000a */
[----:B------:R-:W3:Y:S01]  /*88b40*/  LDL.LU R130, [R1+0x8150] ;  /* 0x0081500001827983 */ /* 0x000ee20000300800 */
[----:B------:R-:W-:-:S03]  /*88b50*/  MOV R29, R11 ;  /* 0x0000000b001d7202 */ /* 0x000fc60000000f00 */
[----:B------:R-:W2:Y:S01]  /*88b60*/  LDL.LU R126, [R1+0x814c] ;  /* 0x00814c00017e7983 */ /* 0x000ea20000300800 */
[----:B------:R-:W-:-:S03]  /*88b70*/  IMAD.MOV.U32 R30, RZ, RZ, R15 ;  /* 0x000000ffff1e7224 */ /* 0x000fc600078e000f */
[----:B------:R-:W4:Y:S01]  /*88b80*/  LDL.LU R127, [R1+0x8148] ;  /* 0x00814800017f7983 */ /* 0x000f220000300800 */
[----:B------:R-:W-:-:S03]  /*88b90*/  IMAD.MOV.U32 R31, RZ, RZ, R14 ;  /* 0x000000ffff1f7224 */ /* 0x000fc600078e000e */
[----:B------:R-:W3:Y:S01]  /*88ba0*/  LDL.LU R10, [R1+0x8144] ;  /* 0x00814400010a7983 */ /* 0x000ee20000300800 */
[----:B------:R-:W-:-:S03]  /*88bb0*/  IMAD.MOV.U32 R32, RZ, RZ, R122 ;  /* 0x000000ffff207224 */ /* 0x000fc600078e007a */
[----:B------:R-:W3:Y:S01]  /*88bc0*/  LDL.LU R11, [R1+0x8140] ;  /* 0x00814000010b7983 */ /* 0x000ee20000300800 */
[----:B------:R-:W-:-:S03]  /*88bd0*/  IMAD.MOV.U32 R33, RZ, RZ, R123 ;  /* 0x000000ffff217224 */ /* 0x000fc600078e007b */
[----:B------:R-:W3:Y:S04]  /*88be0*/  LDL.LU R15, [R1+0x813c] ;  /* 0x00813c00010f7983 */ /* 0x000ee80000300800 */
[----:B------:R-:W3:Y:S04]  /*88bf0*/  LDL.LU R14, [R1+0x8138] ;  /* 0x00813800010e7983 */ /* 0x000ee80000300800 */
[----:B------:R-:W3:Y:S04]  /*88c00*/  LDL.LU R122, [R1+0x8134] ;  /* 0x00813400017a7983 */ /* 0x000ee80000300800 */
[----:B------:R-:W3:Y:S01]  /*88c10*/  LDL.LU R123, [R1+0x8130] ;  /* 0x00813000017b7983 */ /* 0x000ee20000300800 */
[----:B------:R-:W-:Y:S01]  /*88c20*/  IMAD.MOV.U32 R34, RZ, RZ, R118 ;  /* 0x000000ffff227224 */ /* 0x000fe200078e0076 */
[----:B------:R-:W-:-:S02]  /*88c30*/  MOV R35, R119 ;  /* 0x0000007700237202 */ /* 0x000fc40000000f00 */
[----:B------:R-:W3:Y:S04]  /*88c40*/  LDL.LU R118, [R1+0x812c] ;  /* 0x00812c0001767983 */ /* 0x000ee80000300800 */
[----:B------:R-:W3:Y:S01]  /*88c50*/  LDL.LU R119, [R1+0x8128] ;  /* 0x0081280001777983 */ /* 0x000ee20000300800 */
[----:B--2---:R-:W-:Y:S02]  /*88c60*/  IMAD.MOV.U32 R43, RZ, RZ, R126 ;  /* 0x000000ffff2b7224 */ /* 0x004fe400078e007e */
[----:B----4-:R-:W-:Y:S02]  /*88c70*/  IMAD.MOV.U32 R42, RZ, RZ, R127 ;  /* 0x000000ffff2a7224 */ /* 0x010fe400078e007f */
[----:B---3--:R-:W-:Y:S02]  /*88c80*/  IMAD.MOV.U32 R41, RZ, RZ, R10 ;  /* 0x000000ffff297224 */ /* 0x008fe400078e000a */
[----:B------:R-:W-:-:S02]  /*88c90*/  IMAD.MOV.U32 R40, RZ, RZ, R11 ;  /* 0x000000ffff287224 */ /* 0x000fc400078e000b */
[----:B------:R-:W2:Y:S04]  /*88ca0*/  LDL.LU R11, [R1+0x8124] ;  /* 0x00812400010b7983 */ /* 0x000ea80000300800 */
[----:B------:R-:W3:Y:S04]  /*88cb0*/  LDL.LU R10, [R1+0x8120] ;  /* 0x00812000010a7983 */ /* 0x000ee80000300800 */
[----:B------:R-:W4:Y:S01]  /*88cc0*/  LDL.LU R127, [R1+0x811c] ;  /* 0x00811c00017f7983 */ /* 0x000f220000300800 */
[----:B------:R-:W-:Y:S01]  /*88cd0*/  IMAD.MOV.U32 R46, RZ, RZ, R14 ;  /* 0x000000ffff2e7224 */ /* 0x000fe200078e000e */
[----:B------:R-:W-:-:S02]  /*88ce0*/  MOV R45, R122 ;  /* 0x0000007a002d7202 */ /* 0x000fc40000000f00 */
[----:B------:R-:W4:Y:S01]  /*88cf0*/  LDL.LU R126, [R1+0x8118] ;  /* 0x00811800017e7983 */ /* 0x000f220000300800 */
[----:B------:R-:W-:-:S03]  /*88d00*/  IMAD.MOV.U32 R44, RZ, RZ, R123 ;  /* 0x000000ffff2c7224 */ /* 0x000fc600078e007b */
[----:B------:R-:W4:Y:S01]  /*88d10*/  LDL.LU R123, [R1+0x8114] ;  /* 0x00811400017b7983 */ /* 0x000f220000300800 */
[----:B------:R-:W-:-:S03]  /*88d20*/  IMAD.MOV.U32 R47, RZ, RZ, R15 ;  /* 0x000000ffff2f7224 */ /* 0x000fc600078e000f */
[----:B------:R-:W4:Y:S04]  /*88d30*/  LDL.LU R122, [R1+0x8110] ;  /* 0x00811000017a7983 */ /* 0x000f280000300800 */
[----:B------:R-:W4:Y:S04]  /*88d40*/  LDL.LU R14, [R1+0x810c] ;  /* 0x00810c00010e7983 */ /* 0x000f280000300800 */
[----:B------:R-:W4:Y:S01]  /*88d50*/  LDL.LU R15, [R1+0x8108] ;  /* 0x00810800010f7983 */ /* 0x000f220000300800 */
[----:B------:R-:W-:Y:S01]  /*88d60*/  IMAD.MOV.U32 R50, RZ, RZ, R119 ;  /* 0x000000ffff327224 */ /* 0x000fe200078e0077 */
[----:B------:R-:W-:Y:S01]  /*88d70*/  MOV R51, R118 ;  /* 0x0000007600337202 */ /* 0x000fe20000000f00 */
[----:B------:R-:W-:-:S02]  /*88d80*/  IMAD.MOV.U32 R4, RZ, RZ, R56 ;  /* 0x000000ffff047224 */ /* 0x000fc400078e0038 */
[----:B--2---:R-:W-:Y:S02]  /*88d90*/  IMAD.MOV.U32 R49, RZ, RZ, R11 ;  /* 0x000000ffff317224 */ /* 0x004fe400078e000b */
[----:B---3--:R-:W-:Y:S02]  /*88da0*/  IMAD.MOV.U32 R48, RZ, RZ, R10 ;  /* 0x000000ffff307224 */ /* 0x008fe400078e000a */
[----:B------:R-:W2:Y:S04]  /*88db0*/  LDL.LU R10, [R1+0x8104] ;  /* 0x00810400010a7983 */ /* 0x000ea80000300800 */
[----:B------:R-:W3:Y:S04]  /*88dc0*/  LDL.LU R11, [R1+0x8100] ;  /* 0x00810000010b7983 */ /* 0x000ee80000300800 */
[----:B------:R-:W3:Y:S04]  /*88dd0*/  LDL.LU R119, [R1+0x80fc] ;  /* 0x0080fc0001777983 */ /* 0x000ee80000300800 */
[----:B------:R-:W3:Y:S04]  /*88de0*/  LDL.LU R118, [R1+0x80f8] ;  /* 0x0080f80001767983 */ /* 0x000ee80000300800 */
[----:B------:R-:W3:Y:S01]  /*88df0*/  LDL.LU R56, [R1+0xeb0] ;  /* 0x000eb00001387983 */ /* 0x000ee20000300800 */
[----:B----4-:R-:W-:-:S03]  /*88e00*/  IMAD.MOV.U32 R59, RZ, RZ, R14 ;  /* 0x000000ffff3b7224 */ /* 0x010fc600078e000e */
[----:B------:R-:W4:Y:S01]  /*88e10*/  LDL.LU R57, [R1+0xeb4] ;  /* 0x000eb40001397983 */ /* 0x000f220000300800 */
[----:B------:R-:W-:-:S03]  /*88e20*/  IMAD.MOV.U32 R58, RZ, RZ, R15 ;  /* 0x000000ffff3a7224 */ /* 0x000fc600078e000f */
[----:B------:R-:W4:Y:S04]  /*88e30*/  LDL.LU R15, [R1+0x80f4] ;  /* 0x0080f400010f7983 */ /* 0x000f280000300800 */
[----:B------:R-:W4:Y:S01]  /*88e40*/  LDL.LU R14, [R1+0x80f0] ;  /* 0x0080f000010e7983 */ /* 0x000f220000300800 */
[----:B------:R-:W-:Y:S01]  /*88e50*/  HMMA.1688.F32.TF32 R64, R92, R218, R64 ;  /* 0x000000da5c40723c */ /* 0x000fe20000081040 */
[----:B------:R-:W-:Y:S01]  /*88e60*/  MOV R149, R61 ;  /* 0x0000003d00957202 */ /* 0x000fe20000000f00 */
[----:B------:R-:W-:Y:S02]  /*88e70*/  IMAD.MOV.U32 R148, RZ, RZ, R62 ;  /* 0x000000ffff947224 */ /* 0x000fe400078e003e */
[----:B------:R-:W-:-:S15]  /*88e80*/  IMAD.MOV.U32 R145, RZ, RZ, R63 ;  /* 0x000000ffff917224 */ /* 0x000fde00078e003f */
[----:B------:R-:W-:-:S05]  /*88e90*/  NOP ;  /* 0x0000000000007918 */ /* 0x000fca0000000000 */
[----:B------:R-:W-:Y:S02]  /*88ea0*/  IMAD.MOV.U32 R144, RZ, RZ, R64 ;  /* 0x000000ffff907224 */ /* 0x000fe400078e0040 */
[----:B------:R-:W-:Y:S02]  /*88eb0*/  IMAD.MOV.U32 R141, RZ, RZ, R65 ;  /* 0x000000ffff8d7224 */ /* 0x000fe400078e0041 */
[----:B------:R-:W-:Y:S02]  /*88ec0*/  IMAD.MOV.U32 R140, RZ, RZ, R66 ;  /* 0x000000ffff8c7224 */ /* 0x000fe400078e0042 */
[----:B------:R-:W-:Y:S01]  /*88ed0*/  IMAD.MOV.U32 R137, RZ, RZ, R67 ;  /* 0x000000ffff897224 */ /* 0x000fe200078e0043 */
[----:B--2---:R-:W-:Y:S01]  /*88ee0*/  MOV R63, R10 ;  /* 0x0000000a003f7202 */ /* 0x004fe20000000f00 */
[----:B---3--:R-:W-:Y:S02]  /*88ef0*/  IMAD.MOV.U32 R62, RZ, RZ, R11 ;  /* 0x000000ffff3e7224 */ /* 0x008fe400078e000b */
[----:B------:R-:W-:-:S02]  /*88f00*/  IMAD.MOV.U32 R60, RZ, RZ, R119 ;  /* 0x000000ffff3c7224 */ /* 0x000fc400078e0077 */
[----:B------:R-:W2:Y:S01]  /*88f10*/  LDL.LU R119, [R1+0x80ec] ;  /* 0x0080ec0001777983 */ /* 0x000ea20000300800 */
[----:B------:R-:W-:-:S03]  /*88f20*/  IMAD.MOV.U32 R61, RZ, RZ, R118 ;  /* 0x000000ffff3d7224 */ /* 0x000fc600078e0076 */
[----:B------:R-:W3:Y:S04]  /*88f30*/  LDL.LU R118, [R1+0x80e8] ;  /* 0x0080e80001767983 */ /* 0x000ee80000300800 */
[----:B------:R-:W2:Y:S04]  /*88f40*/  LDL.LU R11, [R1+0x80e4] ;  /* 0x0080e400010b7983 */ /* 0x000ea80000300800 */
[----:B------:R-:W3:Y:S01]  /*88f50*/  LDL.LU R10, [R1+0x80e0] ;  /* 0x0080e000010a7983 */ /* 0x000ee20000300800 */
[----:B----4-:R-:W-:-:S03]  /*88f60*/  IMAD.MOV.U32 R67, RZ, RZ, R15 ;  /* 0x000000ffff437224 */ /* 0x010fc600078e000f */
[----:B------:R-:W4:Y:S01]  /*88f70*/  LDL.LU R64, [R1+0xed0] ;  /* 0x000ed00001407983 */ /* 0x000f220000300800 */
[----:B------:R-:W-:-:S03]  /*88f80*/  IMAD.MOV.U32 R66, RZ, RZ, R14 ;  /* 0x000000ffff427224 */ /* 0x000fc600078e000e */
[----:B------:R-:W4:Y:S04]  /*88f90*/  LDL.LU R65, [R1+0xed4] ;  /* 0x000ed40001417983 */ /* 0x000f280000300800 */
[----:B------:R-:W2:Y:S04]  /*88fa0*/  LDL.LU R14, [R1+0x80dc] ;  /* 0x0080dc00010e7983 */ /* 0x000ea80000300800 */
[----:B------:R-:W3:Y:S04]  /*88fb0*/  LDL.LU R15, [R1+0x80d8] ;  /* 0x0080d800010f7983 */ /* 0x000ee80000300800 */
        /* <DEDUP_REMOVED lines=10> */
[----:B--2---:R-:W-:-:S02]  /*89060*/  IMAD.MOV.U32 R79, RZ, RZ, R14 ;  /* 0x000000ffff4f7224 */ /* 0x004fc400078e000e */
[----:B---3--:R-:W-:Y:S02]  /*89070*/  IMAD.MOV.U32 R78, RZ, RZ, R15 ;  /* 0x000000ffff4e7224 */ /* 0x008fe400078e000f */
        /* <DEDUP_REMOVED lines=10> */
[----:B------:R-:W-:-:S03]  /*89120*/  IMAD.MOV.U32 R68, RZ, RZ, R10 ;  /* 0x000000ffff447224 */ /* 0x000fc600078e000a */
[----:B------:R-:W4:Y:S01]  /*89130*/  LDL.LU R84, [R1+0xf20] ;  /* 0x000f200001547983 */ /* 0x000f220000300800 */
[----:B------:R-:W-:-:S03]  /*89140*/  IMAD.MOV.U32 R69, RZ, RZ, R11 ;  /* 0x000000ffff457224 */ /* 0x000fc600078e000b */
[----:B------:R-:W4:Y:S01]  /*89150*/  LDL.LU R85, [R1+0xf24] ;  /* 0x000f240001557983 */ /* 0x000f220000300800 */
        /* <DEDUP_REMOVED lines=8> */
[----:B------:R-:W-:Y:S01]  /*891e0*/  IMAD.MOV.U32 R38, RZ, RZ, R167 ;  /* 0x000000ffff267224 */ /* 0x000fe200078e00a7 */
[----:B--2---:R-:W-:Y:S01]  /*891f0*/  MOV R87, R15 ;  /* 0x0000000f00577202 */ /* 0x004fe20000000f00 */
[----:B---3--:R-:W-:Y:S02]  /*89200*/  IMAD.MOV.U32 R86, RZ, RZ, R14 ;  /* 0x000000ffff567224 */ /* 0x008fe400078e000e */
[----:B------:R-:W2:Y:S04]  /*89210*/  LDL.LU R14, [R1+0x80cc] ;  /* 0x0080cc00010e7983 */ /* 0x000ea80000300800 */
[----:B------:R-:W2:Y:S04]  /*89220*/  LDL.LU R15, [R1+0x80c8] ;  /* 0x0080c800010f7983 */ /* 0x000ea80000300800 */
[----:B------:R-:W3:Y:S04]  /*89230*/  LDL.LU R10, [R1+0x80c4] ;  /* 0x0080c400010a7983 */ /* 0x000ee80000300800 */
[----:B------:R-:W3:Y:S04]  /*89240*/  LDL.LU R11, [R1+0x80c0] ;  /* 0x0080c000010b7983 */ /* 0x000ee80000300800 */
[----:B------:R-:W2:Y:S04]  /*89250*/  LDL.LU R118, [R1+0x80bc] ;  /* 0x0080bc0001767983 */ /* 0x000ea80000300800 */
[----:B------:R-:W2:Y:S04]  /*89260*/  LDL.LU R119, [R1+0x80b8] ;  /* 0x0080b80001777983 */ /* 0x000ea80000300800 */
[----:B------:R-:W3:Y:S04]  /*89270*/  LDL.LU R122, [R1+0x80b4] ;  /* 0x0080b400017a7983 */ /* 0x000ee80000300800 */
[----:B------:R-:W3:Y:S04]  /*89280*/  LDL.LU R123, [R1+0x80b0] ;  /* 0x0080b000017b7983 */ /* 0x000ee80000300800 */
[----:B------:R-:W2:Y:S04]  /*89290*/  LDL.LU R126, [R1+0x80ac] ;  /* 0x0080ac00017e7983 */ /* 0x000ea80000300800 */
[----:B------:R-:W2:Y:S04]  /*892a0*/  LDL.LU R127, [R1+0x80a8] ;  /* 0x0080a800017f7983 */ /* 0x000ea80000300800 */
[----:B------:R-:W3:Y:S04]  /*892b0*/  LDL.LU R130, [R1+0x80a4] ;  /* 0x0080a40001827983 */ /* 0x000ee80000300800 */
[----:B------:R-:W4:Y:S04]  /*892c0*/  LDL.LU R166, [R1+0x80a0] ;  /* 0x0080a00001a67983 */ /* 0x000f280000300800 */
[----:B------:R-:W4:Y:S01]  /*892d0*/  LDL.LU R167, [R1+0x809c] ;  /* 0x00809c0001a77983 */ /* 0x000f220000300800 */
[----:B------:R-:W-:Y:S01]  /*892e0*/  MOV R39, R131 ;  /* 0x0000008300277202 */ /* 0x000fe20000000f00 */
[----:B------:R-:W-:-:S02]  /*892f0*/  IMAD.MOV.U32 R232, RZ, RZ, R134 ;  /* 0x000000ffffe87224 */ /* 0x000fc400078e0086 */
[----:B------:R-:W3:Y:S01]  /*89300*/  LDL.LU R131, [R1+0x8098] ;  /* 0x0080980001837983 */ /* 0x000ee20000300800 */
[----:B------:R-:W-:Y:S02]  /*89310*/  IMAD.MOV.U32 R233, RZ, RZ, R135 ;  /* 0x000000ffffe97224 */ /* 0x000fe400078e0087 */
[----:B------:R-:W-:Y:S01]  /*89320*/  IMAD.MOV.U32 R234, RZ, RZ, R138 ;  /* 0x000000ffffea7224 */ /* 0x000fe200078e008a */
[----:B------:R-:W2:Y:S01]  /*89330*/  LDL.LU R134, [R1+0x8094] ;  /* 0x0080940001867983 */ /* 0x000ea20000300800 */
[----:B------:R-:W-:-:S03]  /*89340*/  IMAD.MOV.U32 R235, RZ, RZ, R139 ;  /* 0x000000ffffeb7224 */ /* 0x000fc600078e008b */
[----:B------:R-:W2:Y:S01]  /*89350*/  LDL.LU R135, [R1+0x8090] ;  /* 0x0080900001877983 */ /* 0x000ea20000300800 */
[----:B------:R-:W-:-:S03]  /*89360*/  IMAD.MOV.U32 R20, RZ, RZ, R142 ;  /* 0x000000ffff147224 */ /* 0x000fc600078e008e */
[----:B------:R-:W3:Y:S01]  /*89370*/  LDL.LU R138, [R1+0x808c] ;  /* 0x00808c00018a7983 */ /* 0x000ee20000300800 */
[----:B------:R-:W-:-:S03]  /*89380*/  MOV R21, R150 ;  /* 0x0000009600157202 */ /* 0x000fc60000000f00 */
[----:B------:R-:W3:Y:S01]  /*89390*/  LDL.LU R139, [R1+0x8088] ;  /* 0x00808800018b7983 */ /* 0x000ee20000300800 */
[----:B-1----:R-:W-:-:S03]  /*893a0*/  IMAD.MOV.U32 R22, RZ, RZ, R154 ;  /* 0x000000ffff167224 */ /* 0x002fc600078e009a */
[----:B------:R-:W2:Y:S01]  /*893b0*/  LDL.LU R142, [R1+0x8084] ;  /* 0x00808400018e7983 */ /* 0x000ea20000300800 */
[----:B------:R-:W-:Y:S01]  /*893c0*/  IMAD.MOV.U32 R23, RZ, RZ, R158 ;  /* 0x000000ffff177224 */ /* 0x000fe200078e009e */
[----:B----4-:R-:W-:Y:S07]  /*893d0*/  HMMA.1688.F32.TF32 R16, R92, R166, R240 ;  /* 0x000000a65c10723c */ /* 0x010fee00000810f0 */
[----:B------:R-:W-:Y:S02]  /*893e0*/  IMAD.MOV.U32 R240, RZ, RZ, R151 ;  /* 0x000000fffff07224 */ /* 0x000fe400078e0097 */
[----:B------:R-:W-:-:S14]  /*893f0*/  IMAD.MOV.U32 R241, RZ, RZ, R146 ;  /* 0x000000fffff17224 */ /* 0x000fdc00078e0092 */
[----:B------:R1:W-:Y:S04]  /*89400*/  STL.64 [R1+0xf80], R16 ;  /* 0x000f801001007387 */ /* 0x0003e80000100a00 */
[----:B------:R4:W-:Y:S04]  /*89410*/  STL.64 [R1+0xf88], R18 ;  /* 0x000f881201007387 */ /* 0x0009e80000100a00 */
[----:B------:R-:W3:Y:S04]  /*89420*/  LDL.LU R150, [R1+0x8080] ;  /* 0x0080800001967983 */ /* 0x000ee80000300800 */
[----:B------:R-:W2:Y:S01]  /*89430*/  LDL.LU R154, [R1+0x807c] ;  /* 0x00807c00019a7983 */ /* 0x000ea20000300800 */
[----:B-1----:R-:W-:-:S02]  /*89440*/  IMAD.MOV.U32 R16, RZ, RZ, R159 ;  /* 0x000000ffff107224 */ /* 0x002fc400078e009f */
[----:B------:R-:W-:Y:S01]  /*89450*/  IMAD.MOV.U32 R17, RZ, RZ, R162 ;  /* 0x000000ffff117224 */ /* 0x000fe200078e00a2 */
[----:B------:R-:W3:Y:S01]  /*89460*/  LDL.LU R158, [R1+0x8078] ;  /* 0x00807800019e7983 */ /* 0x000ee20000300800 */
[----:B----4-:R-:W-:-:S03]  /*89470*/  IMAD.MOV.U32 R18, RZ, RZ, R163 ;  /* 0x000000ffff127224 */ /* 0x010fc600078e00a3 */
[----:B------:R-:W3:Y:S04]  /*89480*/  LDL.LU R159, [R1+0x8074] ;  /* 0x00807400019f7983 */ /* 0x000ee80000300800 */
[----:B------:R-:W4:Y:S01]  /*89490*/  LDL.LU R162, [R1+0x8070] ;  /* 0x0080700001a27983 */ /* 0x000f220000300800 */
[----:B------:R-:W-:-:S03]  /*894a0*/  MOV R19, R155 ;  /* 0x0000009b00137202 */ /* 0x000fc60000000f00 */
[----:B------:R-:W4:Y:S01]  /*894b0*/  LDL.LU R163, [R1+0x806c] ;  /* 0x00806c0001a37983 */ /* 0x000f220000300800 */
[----:B------:R-:W-:-:S03]  /*894c0*/  IMAD.MOV.U32 R242, RZ, RZ, R147 ;  /* 0x000000fffff27224 */ /* 0x000fc600078e0093 */
[----:B------:R-:W2:Y:S01]  /*894d0*/  LDL.LU R155, [R1+0x8068] ;  /* 0x00806800019b7983 */ /* 0x000ea20000300800 */
[----:B------:R-:W-:-:S03]  /*894e0*/  IMAD.MOV.U32 R243, RZ, RZ, R143 ;  /* 0x000000fffff37224 */ /* 0x000fc600078e008f */
[----:B------:R-:W2:Y:S04]  /*894f0*/  LDL.LU R151, [R1+0x8064] ;  /* 0x0080640001977983 */ /* 0x000ea80000300800 */
[----:B------:R-:W2:Y:S04]  /*89500*/  LDL.LU R146, [R1+0x8060] ;  /* 0x0080600001927983 */ /* 0x000ea80000300800 */
[----:B------:R-:W2:Y:S04]  /*89510*/  LDL.LU R147, [R1+0x805c] ;  /* 0x00805c0001937983 */ /* 0x000ea80000300800 */
[----:B------:R-:W2:Y:S01]  /*89520*/  LDL.LU R143, [R1+0x8058] ;  /* 0x00805800018f7983 */ /* 0x000ea20000300800 */
[C---:B------:R-:W-:Y:S06]  /*89530*/  HMMA.1688.F32.TF32 R20, R104.reuse, R210, R20 ;  /* 0x000000d26814723c */ /* 0x040fec0000081014 */
[----:B------:R-:W-:Y:S06]  /*89540*/  HMMA.1688.F32.TF32 R16, R104, R206, R16 ;  /* 0x000000ce6810723c */ /* 0x000fec0000081010 */
[C---:B----4-:R-:W-:Y:S06]  /*89550*/  HMMA.1688.F32.TF32 R108, R92.reuse, R162, R88 ;  /* 0x000000a25c6c723c */ /* 0x050fec0000081058 */
[C---:B---3--:R-:W-:Y:S06]  /*89560*/  HMMA.1688.F32.TF32 R88, R92.reuse, R158, R84 ;  /* 0x0000009e5c58723c */ /* 0x048fec0000081054 */
[C---:B--2---:R-:W-:Y:S06]  /*89570*/  HMMA.1688.F32.TF32 R84, R92.reuse, R154, R80 ;  /* 0x0000009a5c54723c */ /* 0x044fec0000081050 */
        /* <DEDUP_REMOVED lines=15> */
[----:B------:R-:W-:Y:S01]  /*89670*/  HMMA.1688.F32.TF32 R40, R92, R14, R36 ;  /* 0x0000000e5c28723c */ /* 0x000fe20000081024 */
        /* <DEDUP_REMOVED lines=46> */
[----:B------:R-:W-:Y:S01]  /*89960*/  LDS R234, [R3+UR6+0x83100] ;  /* 0x0831000603ea7984 */ /* 0x000fe20008000800 */
[----:B-1----:R-:W-:Y:S03]  /*89970*/  HMMA.1688.F32.TF32 R16, R104, R202, R240 ;  /* 0x000000ca6810723c */ /* 0x002fe600000810f0 */
[----:B------:R-:W2:Y:S04]  /*89980*/  LDL.LU R240, [R1+0xc30] ;  /* 0x000c300001f07983 */ /* 0x000ea80000300800 */
[----:B------:R-:W-:Y:S04]  /*89990*/  LDS R233, [R7+UR6+0x82100] ;  /* 0x0821000607e97984 */ /* 0x000fe80008000800 */
[----:B------:R-:W1:-:S12]  /*899a0*/  LDS R235, [R7+UR6+0x83100] ;  /* 0x0831000607eb7984 */ /* 0x000e580008000800 */
[----:B------:R3:W-:Y:S04]  /*899b0*/  STL.64 [R1+0xe00], R16 ;  /* 0x000e001001007387 */ /* 0x0007e80000100a00 */
[----:B------:R4:W-:Y:S04]  /*899c0*/  STL.64 [R1+0xe08], R18 ;  /* 0x000e081201007387 */ /* 0x0009e80000100a00 */
[----:B------:R-:W2:Y:S04]  /*899d0*/  LDL.LU R241, [R1+0xc34] ;  /* 0x000c340001f17983 */ /* 0x000ea80000300800 */
[----:B------:R-:W2:Y:S04]  /*899e0*/  LDL.LU R242, [R1+0xc38] ;  /* 0x000c380001f27983 */ /* 0x000ea80000300800 */
[----:B------:R-:W2:Y:S04]  /*899f0*/  LDL.LU R243, [R1+0xc3c] ;  /* 0x000c3c0001f37983 */ /* 0x000ea80000300800 */
[----:B---3--:R-:W1:Y:S04]  /*89a00*/  LDL.LU R16, [R1+0xc40] ;  /* 0x000c400001107983 */ /* 0x008e680000300800 */
[----:B------:R-:W1:Y:S04]  /*89a10*/  LDL.LU R17, [R1+0xc44] ;  /* 0x000c440001117983 */ /* 0x000e680000300800 */
[----:B----4-:R-:W1:Y:S04]  /*89a20*/  LDL.LU R18, [R1+0xc48] ;  /* 0x000c480001127983 */ /* 0x010e680000300800 */
[----:B------:R-:W1:Y:S04]  /*89a30*/  LDL.LU R19, [R1+0xc4c] ;  /* 0x000c4c0001137983 */ /* 0x000e680000300800 */
[----:B------:R-:W3:Y:S04]  /*89a40*/  LDL.LU R24, [R1+0xe40] ;  /* 0x000e400001187983 */ /* 0x000ee80000300800 */
[----:B------:R-:W3:Y:S04]  /*89a50*/  LDL.LU R25, [R1+0xe44] ;  /* 0x000e440001197983 */ /* 0x000ee80000300800 */
[----:B------:R-:W3:Y:S04]  /*89a60*/  LDL.LU R26, [R1+0xe48] ;  /* 0x000e4800011a7983 */ /* 0x000ee80000300800 */
[----:B------:R-:W3:Y:S04]  /*89a70*/  LDL.LU R27, [R1+0xe4c] ;  /* 0x000e4c00011b7983 */ /* 0x000ee80000300800 */
[----:B------:R-:W4:Y:S04]  /*89a80*/  LDL.LU R28, [R1+0xe50] ;  /* 0x000e5000011c7983 */ /* 0x000f280000300800 */
[----:B------:R-:W4:Y:S04]  /*89a90*/  LDL.LU R29, [R1+0xe54] ;  /* 0x000e5400011d7983 */ /* 0x000f280000300800 */
[----:B------:R-:W4:Y:S04]  /*89aa0*/  LDL.LU R30, [R1+0xe58] ;  /* 0x000e5800011e7983 */ /* 0x000f280000300800 */
[----:B------:R-:W4:Y:S04]  /*89ab0*/  LDL.LU R31, [R1+0xe5c] ;  /* 0x000e5c00011f7983 */ /* 0x000f280000300800 */
[----:B------:R-:W2:Y:S04]  /*89ac0*/  LDL.LU R40, [R1+0xcb0] ;  /* 0x000cb00001287983 */ /* 0x000ea80000300800 */
[----:B------:R-:W2:Y:S04]  /*89ad0*/  LDL.LU R41, [R1+0xcb4] ;  /* 0x000cb40001297983 */ /* 0x000ea80000300800 */
[----:B------:R-:W2:Y:S04]  /*89ae0*/  LDL.LU R42, [R1+0xcb8] ;  /* 0x000cb800012a7983 */ /* 0x000ea80000300800 */
[----:B------:R-:W2:Y:S04]  /*89af0*/  LDL.LU R43, [R1+0xcbc] ;  /* 0x000cbc00012b7983 */ /* 0x000ea80000300800 */
        /* <DEDUP_REMOVED lines=88> */
[----:B------:R-:W-:Y:S04]  /*8a080*/  STL.64 [R1+0x8020], R202 ;  /* 0x008020ca01007387 */ /* 0x000fe80000100a00 */
[----:B------:R1:W-:Y:S01]  /*8a090*/  STL.64 [R1+0x8018], R200 ;  /* 0x008018c801007387 */ /* 0x0003e20000100a00 */
[C---:B--2---:R-:W-:Y:S06]  /*8a0a0*/  HMMA.1688.F32.TF32 R56, R104.reuse, R146, R56 ;  /* 0x000000926838723c */ /* 0x044fec0000081038 */
[C---:B---3--:R-:W-:Y:S06]  /*8a0b0*/  HMMA.1688.F32.TF32 R60, R104.reuse, R150, R60 ;  /* 0x00000096683c723c */ /* 0x048fec000008103c */
[C---:B----4-:R-:W-:Y:S06]  /*8a0c0*/  HMMA.1688.F32.TF32 R64, R104.reuse, R154, R64 ;  /* 0x0000009a6840723c */ /* 0x050fec0000081040 */
        /* <DEDUP_REMOVED lines=8> */
[----:B-1----:R-:W-:-:S15]  /*8a150*/  HMMA.1688.F32.TF32 R200, R104, R102, R236 ;  /* 0x0000006668c8723c */ /* 0x002fde00000810ec */
[----:B------:R-:W-:-:S02]  /*8a160*/  NOP ;  /* 0x0000000000007918 */ /* 0x000fc40000000000 */
[----:B------:R-:W-:Y:S04]  /*8a170*/  STL.64 [R1+0xdf0], R92 ;  /* 0x000df05c01007387 */ /* 0x000fe80000100a00 */
[----:B------:R1:W-:Y:S02]  /*8a180*/  STL.64 [R1+0xdf8], R94 ;  /* 0x000df85e01007387 */ /* 0x0003e40000100a00 */
[C---:B-1----:R-:W-:Y:S02]  /*8a190*/  HMMA.1688.F32.TF32 R92, R104.reuse, R194, R228 ;  /* 0x000000c2685c723c */ /* 0x042fe400000810e4 */
[----:B------:R-:W-:Y:S04]  /*8a1a0*/  STL.64 [R1+0xde0], R200 ;  /* 0x000de0c801007387 */ /* 0x000fe80000100a00 */
[----:B------:R1:W-:Y:S04]  /*8a1b0*/  STL.64 [R1+0xde8], R202 ;  /* 0x000de8ca01007387 */ /* 0x0003e80000100a00 */
[----:B------:R-:W-:Y:S04]  /*8a1c0*/  STL.64 [R1+0xdd0], R204 ;  /* 0x000dd0cc01007387 */ /* 0x000fe80000100a00 */
[----:B------:R-:W-:Y:S01]  /*8a1d0*/  STL.64 [R1+0xdd8], R206 ;  /* 0x000dd8ce01007387 */ /* 0x000fe20000100a00 */
[C---:B-1----:R-:W-:Y:S08]  /*8a1e0*/  HMMA.1688.F32.TF32 R200, R104.reuse, R190, R244 ;  /* 0x000000be68c8723c */ /* 0x042ff000000810f4 */
[----:B------:R-:W-:Y:S04]  /*8a1f0*/  STL.64 [R1+0xdc0], R92 ;  /* 0x000dc05c01007387 */ /* 0x000fe80000100a00 */
[----:B------:R1:W-:Y:S01]  /*8a200*/  STL.64 [R1+0xdc8], R94 ;  /* 0x000dc85e01007387 */ /* 0x0003e20000100a00 */
[C---:B------:R-:W-:Y:S06]  /*8a210*/  HMMA.1688.F32.TF32 R84, R104.reuse, R174, R84 ;  /* 0x000000ae6854723c */ /* 0x040fec0000081054 */
[C---:B-1----:R-:W-:Y:S06]  /*8a220*/  HMMA.1688.F32.TF32 R92, R104.reuse, R182, R108 ;  /* 0x000000b6685c723c */ /* 0x042fec000008106c */
        /* <DEDUP_REMOVED lines=40> */
[----:B------:R-:W-:Y:S04]  /*8a4b0*/  STL.64 [R1+0xc80], R32 ;  /* 0x000c802001007387 */ /* 0x000fe80000100a00 */
[----:B------:R2:W-:Y:S01]  /*8a4c0*/  STL.64 [R1+0xc88], R34 ;  /* 0x000c882201007387 */ /* 0x0005e20000100a00 */
[C---:B-1----:R-:W-:Y:S03]  /*8a4d0*/  HMMA.1688.F32.TF32 R36, R104.reuse, R118, R28 ;  /* 0x000000766824723c */ /* 0x042fe6000008101c */
[----:B------:R-:W-:Y:S04]  /*8a4e0*/  LDS R92, [R3+UR6+0x82180] ;  /* 0x08218006035c7984 */ /* 0x000fe80008000800 */
[----:B------:R-:W-:Y:S01]  /*8a4f0*/  LDS R94, [R3+UR6+0x83180] ;  /* 0x08318006035e7984 */ /* 0x000fe20008000800 */
[C---:B------:R-:W-:Y:S03]  /*8a500*/  HMMA.1688.F32.TF32 R28, R104.reuse, R14, R20 ;  /* 0x0000000e681c723c */ /* 0x040fe60000081014 */
[----:B------:R-:W-:Y:S03]  /*8a510*/  LDS R93, [R7+UR6+0x82180] ;  /* 0x08218006075d7984 */ /* 0x000fe60008000800 */
[----:B--2---:R-:W-:Y:S01]  /*8a520*/  HMMA.1688.F32.TF32 R32, R104, R10, R24 ;  /* 0x0000000a6820723c */ /* 0x004fe20000081018 */
[----:B------:R-:W1:Y:S05]  /*8a530*/  LDS R95, [R7+UR6+0x83180] ;  /* 0x08318006075f7984 */ /* 0x000e6a0008000800 */
[C---:B------:R-:W-:Y:S06]  /*8a540*/  HMMA.1688.F32.TF32 R24, R232.reuse, R226, R16 ;  /* 0x000000e2e818723c */ /* 0x040fec0000081010 */
[C---:B------:R-:W-:Y:S01]  /*8a550*/  HMMA.1688.F32.TF32 R20, R232.reuse, R222, R240 ;  /* 0x000000dee814723c */ /* 0x040fe200000810f0 */
[----:B------:R-:W-:Y:S04]  /*8a560*/  STL.64 [R1+0xc70], R36 ;  /* 0x000c702401007387 */ /* 0x000fe80000100a00 */
[----:B------:R-:W-:Y:S06]  /*8a570*/  STL.64 [R1+0xc78], R38 ;  /* 0x000c782601007387 */ /* 0x000fec0000100a00 */
[----:B------:R-:W-:Y:S04]  /*8a580*/  STL.64 [R1+0xc60], R32 ;  /* 0x000c602001007387 */ /* 0x000fe80000100a00 */
[----:B------:R-:W-:Y:S04]  /*8a590*/  STL.64 [R1+0xc68], R34 ;  /* 0x000c682201007387 */ /* 0x000fe80000100a00 */
[----:B------:R-:W-:Y:S04]  /*8a5a0*/  STL.64 [R1+0xc50], R28 ;  /* 0x000c501c01007387 */ /* 0x000fe80000100a00 */
[----:B------:R-:W-:Y:S04]  /*8a5b0*/  STL.64 [R1+0xc58], R30 ;  /* 0x000c581e01007387 */ /* 0x000fe80000100a00 */
[----:B------:R-:W2:Y:S04]  /*8a5c0*/  LDL.LU R16, [R1+0xa20] ;  /* 0x000a200001107983 */ /* 0x000ea80000300800 */
[----:B------:R-:W-:Y:S04]  /*8a5d0*/  STL.64 [R1+0xc40], R24 ;  /* 0x000c401801007387 */ /* 0x000fe80000100a00 */
[----:B------:R-:W-:Y:S04]  /*8a5e0*/  STL.64 [R1+0xc48], R26 ;  /* 0x000c481a01007387 */ /* 0x000fe80000100a00 */
[----:B------:R3:W-:Y:S04]  /*8a5f0*/  STL.64 [R1+0xc30], R20 ;  /* 0x000c301401007387 */ /* 0x0007e80000100a00 */
[----:B------:R4:W-:Y:S04]  /*8a600*/  STL.64 [R1+0xc38], R22 ;  /* 0x000c381601007387 */ /* 0x0009e80000100a00 */
[----:B------:R-:W2:Y:S04]  /*8a610*/  LDL.LU R17, [R1+0xa24] ;  /* 0x000a240001117983 */ /* 0x000ea80000300800 */
[----:B------:R-:W2:Y:S04]  /*8a620*/  LDL.LU R18, [R1+0xa28] ;  /* 0x000a280001127983 */ /* 0x000ea80000300800 */
[----:B------:R-:W2:Y:S04]  /*8a630*/  LDL.LU R19, [R1+0xa2c] ;  /* 0x000a2c0001137983 */ /* 0x000ea80000300800 */
[----:B---3--:R-:W3:Y:S04]  /*8a640*/  LDL.LU R20, [R1+0xa60] ;  /* 0x000a600001147983 */ /* 0x008ee80000300800 */
[----:B------:R-:W3:Y:S04]  /*8a650*/  LDL.LU R21, [R1+0xa64] ;  /* 0x000a640001157983 */ /* 0x000ee80000300800 */
[----:B----4-:R-:W3:Y:S04]  /*8a660*/  LDL.LU R22, [R1+0xa68] ;  /* 0x000a680001167983 */ /* 0x010ee80000300800 */
        /* <DEDUP_REMOVED lines=113> */
[----:B------:R-:W1:Y:S04]  /*8ad80*/  LDL.LU R240, [R1+0x880] ;  /* 0x0008800001f07983 */ /* 0x000e680000300800 */
[----:B------:R-:W1:Y:S04]  /*8ad90*/  LDL.LU R241, [R1+0x884] ;  /* 0x0008840001f17983 */ /* 0x000e680000300800 */
[----:B------:R-:W1:Y:S04]  /*8ada0*/  LDL.LU R242, [R1+0x888] ;  /* 0x0008880001f27983 */ /* 0x000e680000300800 */
[----:B------:R-:W1:Y:S01]  /*8adb0*/  LDL.LU R243, [R1+0x88c] ;  /* 0x00088c0001f37983 */ /* 0x000e620000300800 */
[----:B---3--:R-:W-:-:S15]  /*8adc0*/  HMMA.1688.F32.TF32 R212, R232, R218, R212 ;  /* 0x000000dae8d4723c */ /* 0x008fde00000810d4 */
[----:B------:R-:W-:-:S08]  /*8add0*/  NOP ;  /* 0x0000000000007918 */ /* 0x000fd00000000000 */
[----:B------:R-:W-:Y:S04]  /*8ade0*/  STL.64 [R1+0xc20], R212 ;  /* 0x000c20d401007387 */ /* 0x000fe80000100a00 */
[----:B------:R3:W-:Y:S04]  /*8adf0*/  STL.64 [R1+0xc28], R214 ;  /* 0x000c28d601007387 */ /* 0x0007e80000100a00 */
[----:B---3--:R-:W2:Y:S04]  /*8ae00*/  LDL.LU.64 R214, [R1+0x8050] ;  /* 0x0080500001d67983 */ /* 0x008ea80000300a00 */
[----:B------:R-:W3:Y:S01]  /*8ae10*/  LDL.LU.64 R212, [R1+0x8048] ;  /* 0x0080480001d47983 */ /* 0x000ee20000300a00 */
[----:B--2---:R-:W-:-:S15]  /*8ae20*/  HMMA.1688.F32.TF32 R208, R232, R214, R208 ;  /* 0x000000d6e8d0723c */ /* 0x004fde00000810d0 */
[----:B------:R-:W-:-:S08]  /*8ae30*/  NOP ;  /* 0x0000000000007918 */ /* 0x000fd00000000000 */
[----:B------:R-:W-:Y:S04]  /*8ae40*/  STL.64 [R1+0xc10], R208 ;  /* 0x000c10d001007387 */ /* 0x000fe80000100a00 */
[----:B------:R2:W-:Y:S04]  /*8ae50*/  STL.64 [R1+0xc18], R210 ;  /* 0x000c18d201007387 */ /* 0x0005e80000100a00 */
[----:B--2---:R-:W4:Y:S04]  /*8ae60*/  LDL.LU.64 R210, [R1+0x8040] ;  /* 0x0080400001d27983 */ /* 0x004f280000300a00 */
[----:B------:R-:W2:Y:S01]  /*8ae70*/  LDL.LU.64 R208, [R1+0x8038] ;  /* 0x0080380001d07983 */ /* 0x000ea20000300a00 */
[----:B----4-:R-:W-:-:S15]  /*8ae80*/  HMMA.1688.F32.TF32 R204, R232, R210, R204 ;  /* 0x000000d2e8cc723c */ /* 0x010fde00000810cc */
[----:B------:R-:W-:-:S08]  /*8ae90*/  NOP ;  /* 0x0000000000007918 */ /* 0x000fd00000000000 */
[----:B------:R-:W-:Y:S04]  /*8aea0*/  STL.64 [R1+0xc00], R204 ;  /* 0x000c00cc01007387 */ /* 0x000fe80000100a00 */
[----:B------:R4:W-:Y:S04]  /*8aeb0*/  STL.64 [R1+0xc08], R206 ;  /* 0x000c08ce01007387 */ /* 0x0009e80000100a00 */
[----:B----4-:R-:W4:Y:S04]  /*8aec0*/  LDL.LU.64 R206, [R1+0x8030] ;  /* 0x0080300001ce7983 */ /* 0x010f280000300a00 */
[----:B------:R-:W3:Y:S01]  /*8aed0*/  LDL.LU.64 R204, [R1+0x8028] ;  /* 0x0080280001cc7983 */ /* 0x000ee20000300a00 */
[----:B----4-:R-:W-:-:S15]  /*8aee0*/  HMMA.1688.F32.TF32 R200, R232, R206, R200 ;  /* 0x000000cee8c8723c */ /* 0x010fde00000810c8 */
[----:B------:R-:W-:-:S08]  /*8aef0*/  NOP ;  /* 0x0000000000007918 */ /* 0x000fd00000000000 */
[----:B------:R-:W-:Y:S04]  /*8af00*/  STL.64 [R1+0xbf0], R200 ;  /* 0x000bf0c801007387 */ /* 0x000fe80000100a00 */
[----:B------:R4:W-:Y:S04]  /*8af10*/  STL.64 [R1+0xbf8], R202 ;  /* 0x000bf8ca01007387 */ /* 0x0009e80000100a00 */
[----:B----4-:R-:W4:Y:S01]  /*8af20*/  LDL.LU.64 R202, [R1+0x8020] ;  /* 0x0080200001ca7983 */ /* 0x010f220000300a00 */
[C---:B------:R-:W-:Y:S03]  /*8af30*/  HMMA.1688.F32.TF32 R104, R232.reuse, R98, R104 ;  /* 0x00000062e868723c */ /* 0x040fe60000081068 */
[----:B------:R-:W2:Y:S03]  /*8af40*/  LDL.LU.64 R200, [R1+0x8018] ;  /* 0x0080180001c87983 */ /* 0x000ea60000300a00 */
[C---:B------:R-:W-:Y:S06]  /*8af50*/  HMMA.1688.F32.TF32 R248, R232.reuse, R198, R248 ;  /* 0x000000c6e8f8723c */ /* 0x040fec00000810f8 */
[----:B----4-:R-:W-:-:S15]  /*8af60*/  HMMA.1688.F32.TF32 R228, R232, R202, R228 ;  /* 0x000000cae8e4723c */ /* 0x010fde00000810e4 */
[----:B------:R-:W-:-:S08]  /*8af70*/  NOP ;  /* 0x0000000000007918 */ /* 0x000fd00000000000 */
[----:B------:R-:W-:Y:S04]  /*8af80*/  STL.64 [R1+0xbe0], R228 ;  /* 0x000be0e401007387 */ /* 0x000fe80000100a00 */
[----:B------:R4:W-:Y:S04]  /*8af90*/  STL.64 [R1+0xbe8], R230 ;  /* 0x000be8e601007387 */ /* 0x0009e80000100a00 */
[----:B----4-:R-:W4:Y:S04]  /*8afa0*/  LDL.LU.64 R230, [R1+0x8010] ;  /* 0x0080100001e67983 */ /* 0x010f280000300a00 */
[----:B------:R-:W4:Y:S04]  /*8afb0*/  LDL.LU.64 R228, [R1+0x8008] ;  /* 0x0080080001e47983 */ /* 0x000f280000300a00 */
[----:B------:R-:W-:Y:S04]  /*8afc0*/  STL.64 [R1+0xbd0], R104 ;  /* 0x000bd06801007387 */ /* 0x000fe80000100a00 */
[----:B------:R1:W-:Y:S02]  /*8afd0*/  STL.64 [R1+0xbd8], R106 ;  /* 0x000bd86a01007387 */ /* 0x0003e40000100a00 */
[C---:B-1----:R-:W-:Y:S06]  /*8afe0*/  HMMA.1688.F32.TF32 R104, R232.reuse, R102, R236 ;  /* 0x00000066e868723c */ /* 0x042fec00000810ec */
[----:B------:R-:W-:-:S15]  /*8aff0*/  HMMA.1688.F32.TF32 R236, R232, R194, R244 ;  /* 0x000000c2e8ec723c */ /* 0x000fde00000810f4 */
[----:B------:R-:W-:-:S02]  /*8b000*/  NOP ;  /* 0x0000000000007918 */ /* 0x000fc40000000000 */
[----:B------:R-:W-:Y:S04]  /*8b010*/  STL.64 [R1+0xbc0], R104 ;  /* 0x000bc06801007387 */ /* 0x000fe80000100a00 */
[----:B------:R1:W-:Y:S02]  /*8b020*/  STL.64 [R1+0xbc8], R106 ;  /* 0x000bc86a01007387 */ /* 0x0003e40000100a00 */
[C---:B-1----:R-:W-:Y:S02]  /*8b030*/  HMMA.1688.F32.TF32 R104, R232.reuse, R190, R112 ;  /* 0x000000bee868723c */ /* 0x042fe40000081070 */
[----:B------:R-:W-:Y:S04]  /*8b040*/  STL.64 [R1+0xbb0], R248 ;  /* 0x000bb0f801007387 */ /* 0x000fe80000100a00 */
[----:B------:R-:W-:Y:S01]  /*8b050*/  STL.64 [R1+0xbb8], R250 ;  /* 0x000bb8fa01007387 */ /* 0x000fe20000100a00 */
[C---:B------:R-:W-:Y:S03]  /*8b060*/  HMMA.1688.F32.TF32 R112, R232.reuse, R186, R108 ;  /* 0x000000bae870723c */ /* 0x040fe6000008106c */
[----:B------:R-:W-:Y:S03]  /*8b070*/  STL.64 [R1+0xba0], R236 ;  /* 0x000ba0ec01007387 */ /* 0x000fe60000100a00 */
[C---:B------:R-:W-:Y:S01]  /*8b080*/  HMMA.1688.F32.TF32 R108, R232.reuse, R182, R88 ;  /* 0x000000b6e86c723c */ /* 0x040fe20000081058 */
[----:B------:R-:W-:Y:S05]  /*8b090*/  STL.64 [R1+0xba8], R238 ;  /* 0x000ba8ee01007387 */ /* 0x000fea0000100a00 */
[C---:B------:R-:W-:Y:S04]  /*8b0a0*/  HMMA.1688.F32.TF32 R88, R232.reuse, R174, R80 ;  /* 0x000000aee858723c */ /* 0x040fe80000081050 */
[----:B------:R-:W-:Y:S04]  /*8b0b0*/  STL.64 [R1+0xb90], R104 ;  /* 0x000b906801007387 */ /* 0x000fe80000100a00 */
[----:B------:R1:W-:Y:S01]  /*8b0c0*/  STL.64 [R1+0xb98], R106 ;  /* 0x000b986a01007387 */ /* 0x0003e20000100a00 */
[C---:B------:R-:W-:Y:S06]  /*8b0d0*/  HMMA.1688.F32.TF32 R80, R232.reuse, R166, R72 ;  /* 0x000000a6e850723c */ /* 0x040fec0000081048 */
[C---:B-1----:R-:W-:Y:S06]  /*8b0e0*/  HMMA.1688.F32.TF32 R104, R232.reuse, R178, R84 ;  /* 0x000000b2e868723c */ /* 0x042fec0000081054 */
        /* <DEDUP_REMOVED lines=29> */
[----:B------:R-:W-:Y:S03]  /*8b2c0*/  HMMA.1688.F32.TF32 R24, R232, R14, R16 ;  /* 0x0000000ee818723c */ /* 0x000fe60000081010 */
        /* <DEDUP_REMOVED lines=24> */
[----:B------:R-:W3:Y:S04]  /*8b450*/  LDL.LU R16, [R1+0x8b0] ;  /* 0x0008b00001107983 */ /* 0x000ee80000300800 */
[----:B------:R-:W-:Y:S04]  /*8b460*/  STL.64 [R1+0xa20], R24 ;  /* 0x000a201801007387 */ /* 0x000fe80000100a00 */
[----:B------:R-:W-:Y:S04]  /*8b470*/  STL.64 [R1+0xa28], R26 ;  /* 0x000a281a01007387 */ /* 0x000fe80000100a00 */
[----:B------:R1:W-:Y:S04]  /*8b480*/  STL.64 [R1+0x2360], R20 ;  /* 0x0023601401007387 */ /* 0x0003e80000100a00 */
[----:B------:R2:W-:Y:S04]  /*8b490*/  STL.64 [R1+0x2368], R22 ;  /* 0x0023681601007387 */ /* 0x0005e80000100a00 */
[----:B------:R-:W3:Y:S04]  /*8b4a0*/  LDL.LU R17, [R1+0x8b4] ;  /* 0x0008b40001117983 */ /* 0x000ee80000300800 */
[----:B------:R-:W3:Y:S04]  /*8b4b0*/  LDL.LU R18, [R1+0x8b8] ;  /* 0x0008b80001127983 */ /* 0x000ee80000300800 */
[----:B------:R-:W3:Y:S04]  /*8b4c0*/  LDL.LU R19, [R1+0x8bc] ;  /* 0x0008bc0001137983 */ /* 0x000ee80000300800 */
[----:B-1----:R-:W4:Y:S04]  /*8b4d0*/  LDL.LU R20, [R1+0x8c0] ;  /* 0x0008c00001147983 */ /* 0x002f280000300800 */
[----:B------:R-:W4:Y:S04]  /*8b4e0*/  LDL.LU R21, [R1+0x8c4] ;  /* 0x0008c40001157983 */ /* 0x000f280000300800 */
[----:B--2---:R-:W4:Y:S04]  /*8b4f0*/  LDL.LU R22, [R1+0x8c8] ;  /* 0x0008c80001167983 */ /* 0x004f280000300800 */
        /* <DEDUP_REMOVED lines=101> */
[C---:B--2---:R-:W-:Y:S06]  /*8bb50*/  HMMA.1688.F32.TF32 R232, R92.reuse, R218, R232 ;  /* 0x000000da5ce8723c */ /* 0x044fec00000810e8 */
[----:B---3--:R-:W-:-:S15]  /*8bb60*/  HMMA.1688.F32.TF32 R112, R92, R222, R112 ;  /* 0x000000de5c70723c */ /* 0x008fde0000081070 */
[----:B------:R-:W-:-:S08]  /*8bb70*/  NOP ;  /* 0x0000000000007918 */ /* 0x000fd00000000000 */
[----:B------:R-:W-:Y:S04]  /*8bb80*/  STL.64 [R1+0x2350], R112 ;  /* 0x0023507001007387 */ /* 0x000fe80000100a00 */
[----:B------:R1:W-:Y:S04]  /*8bb90*/  STL.64 [R1+0x2358], R114 ;  /* 0x0023587201007387 */ /* 0x0003e80000100a00 */
[----:B-1----:R-:W2:Y:S04]  /*8bba0*/  LDL.LU.64 R114, [R1+0x8000] ;  /* 0x0080000001727983 */ /* 0x002ea80000300a00 */
[----:B------:R-:W2:Y:S04]  /*8bbb0*/  LDL.LU.64 R112, [R1+0x7ff8] ;  /* 0x007ff80001707983 */ /* 0x000ea80000300a00 */
[----:B------:R-:W-:Y:S04]  /*8bbc0*/  STL.64 [R1+0x2340], R232 ;  /* 0x002340e801007387 */ /* 0x000fe80000100a00 */
[----:B------:R4:W-:Y:S02]  /*8bbd0*/  STL.64 [R1+0x2348], R234 ;  /* 0x002348ea01007387 */ /* 0x0009e40000100a00 */
[C---:B----4-:R-:W-:Y:S02]  /*8bbe0*/  HMMA.1688.F32.TF32 R232, R92.reuse, R214, R104 ;  /* 0x000000d65ce8723c */ /* 0x050fe40000081068 */
[----:B------:R-:W-:Y:S04]  /*8bbf0*/  LDS R104, [R3+UR6+0x82200] ;  /* 0x0822000603687984 */ /* 0x000fe80008000800 */
[----:B------:R-:W-:Y:S01]  /*8bc00*/  LDS R106, [R3+UR6+0x83200] ;  /* 0x08320006036a7984 */ /* 0x000fe20008000800 */
[C---:B------:R-:W-:Y:S03]  /*8bc10*/  HMMA.1688.F32.TF32 R236, R92.reuse, R210, R236 ;  /* 0x000000d25cec723c */ /* 0x040fe600000810ec */
[----:B------:R-:W-:Y:S03]  /*8bc20*/  LDS R105, [R7+UR6+0x82200] ;  /* 0x0822000607697984 */ /* 0x000fe60008000800 */
[C---:B------:R-:W-:Y:S01]  /*8bc30*/  HMMA.1688.F32.TF32 R244, R92.reuse, R202, R244 ;  /* 0x000000ca5cf4723c */ /* 0x040fe200000810f4 */
[----:B------:R-:W1:Y:S09]  /*8bc40*/  LDS R107, [R7+UR6+0x83200] ;  /* 0x08320006076b7984 */ /* 0x000e720008000800 */
[----:B------:R-:W-:Y:S04]  /*8bc50*/  STL.64 [R1+0x2330], R232 ;  /* 0x002330e801007387 */ /* 0x000fe80000100a00 */
[----:B------:R3:W-:Y:S02]  /*8bc60*/  STL.64 [R1+0x2338], R234 ;  /* 0x002338ea01007387 */ /* 0x0007e40000100a00 */
[C---:B---3--:R-:W-:Y:S02]  /*8bc70*/  HMMA.1688.F32.TF32 R232, R92.reuse, R206, R248 ;  /* 0x000000ce5ce8723c */ /* 0x048fe400000810f8 */
[----:B------:R-:W-:Y:S04]  /*8bc80*/  STL.64 [R1+0x2320], R236 ;  /* 0x002320ec01007387 */ /* 0x000fe80000100a00 */
[----:B------:R3:W-:Y:S02]  /*8bc90*/  STL.64 [R1+0x2328], R238 ;  /* 0x002328ee01007387 */ /* 0x0007e40000100a00 */
[----:B---3--:R-:W-:-:S15]  /*8bca0*/  HMMA.1688.F32.TF32 R236, R92, R98, R108 ;  /* 0x000000625cec723c */ /* 0x008fde000008106c */
[----:B------:R-:W-:Y:S01]  /*8bcb0*/  STL.64 [R1+0x2310], R232 ;  /* 0x002310e801007387 */ /* 0x000fe20000100a00 */
[C---:B------:R-:W-:Y:S03]  /*8bcc0*/  HMMA.1688.F32.TF32 R108, R92.reuse, R198, R84 ;  /* 0x000000c65c6c723c */ /* 0x040fe60000081054 */
[----:B------:R3:W-:Y:S03]  /*8bcd0*/  STL.64 [R1+0x2318], R234 ;  /* 0x002318ea01007387 */ /* 0x0007e60000100a00 */
[C---:B------:R-:W-:Y:S06]  /*8bce0*/  HMMA.1688.F32.TF32 R84, R92.reuse, R190, R76 ;  /* 0x000000be5c54723c */ /* 0x040fec000008104c */
        /* <DEDUP_REMOVED lines=58> */
[----:B------:R-:W1:Y:S04]  /*8c090*/  LDL.LU R16, [R1+0x770] ;  /* 0x0007700001107983 */ /* 0x000e680000300800 */
[----:B------:R3:W-:Y:S04]  /*8c0a0*/  STL.64 [R1+0xe40], R24 ;  /* 0x000e401801007387 */ /* 0x0007e80000100a00 */
[----:B------:R4:W-:Y:S04]  /*8c0b0*/  STL.64 [R1+0xe48], R26 ;  /* 0x000e481a01007387 */ /* 0x0009e80000100a00 */
[----:B------:R2:W-:Y:S04]  /*8c0c0*/  STL.64 [R1+0xda0], R20 ;  /* 0x000da01401007387 */ /* 0x0005e80000100a00 */
[----:B------:R2:W-:Y:S04]  /*8c0d0*/  STL.64 [R1+0xda8], R22 ;  /* 0x000da81601007387 */ /* 0x0005e80000100a00 */
[----:B------:R-:W1:Y:S04]  /*8c0e0*/  LDL.LU R17, [R1+0x774] ;  /* 0x0007740001117983 */ /* 0x000e680000300800 */
[----:B------:R-:W1:Y:S04]  /*8c0f0*/  LDL.LU R18, [R1+0x778] ;  /* 0x0007780001127983 */ /* 0x000e680000300800 */
[----:B------:R-:W1:Y:S04]  /*8c100*/  LDL.LU R19, [R1+0x77c] ;  /* 0x00077c0001137983 */ /* 0x000e680000300800 */
        /* <DEDUP_REMOVED lines=70> */
[----:B------:R-:W2:Y:S01]  /*8c570*/  LDL.LU R242, [R1+0x768] ;  /* 0x0007680001f27983 */ /* 0x000ea20000300800 */
[----:B------:R-:W-:-:S03]  /*8c580*/  IMAD.MOV.U32 R243, RZ, RZ, R6 ;  /* 0x000000fffff37224 */ /* 0x000fc600078e0006 */
[----:B------:R-:W-:Y:S04]  /*8c590*/  LDS R232, [R3+UR6+0x82280] ;  /* 0x0822800603e87984 */ /* 0x000fe80008000800 */
[----:B------:R-:W-:Y:S04]  /*8c5a0*/  LDS R234, [R3+UR6+0x83280] ;  /* 0x0832800603ea7984 */ /* 0x000fe80008000800 */
[----:B------:R-:W-:Y:S01]  /*8c5b0*/  LDS R233, [R7+UR6+0x82280] ;  /* 0x0822800607e97984 */ /* 0x000fe20008000800 */
[C---:B-1----:R-:W-:Y:S03]  /*8c5c0*/  HMMA.1688.F32.TF32 R16, R104.reuse, R182, R16 ;  /* 0x000000b66810723c */ /* 0x042fe60000081010 */
[----:B------:R-:W1:Y:S03]  /*8c5d0*/  LDS R235, [R7+UR6+0x83280] ;  /* 0x0832800607eb7984 */ /* 0x000e660008000800 */
[C---:B---3--:R-:W-:Y:S06]  /*8c5e0*/  HMMA.1688.F32.TF32 R24, R104.reuse, R190, R24 ;  /* 0x000000be6818723c */ /* 0x048fec0000081018 */
[C---:B----4-:R-:W-:Y:S06]  /*8c5f0*/  HMMA.1688.F32.TF32 R32, R104.reuse, R198, R32 ;  /* 0x000000c66820723c */ /* 0x050fec0000081020 */
[C---:B------:R-:W-:Y:S06]  /*8c600*/  HMMA.1688.F32.TF32 R36, R104.reuse, R102, R36 ;  /* 0x000000666824723c */ /* 0x040fec0000081024 */
[C---:B------:R-:W-:Y:S06]  /*8c610*/  HMMA.1688.F32.TF32 R44, R104.reuse, R202, R44 ;  /* 0x000000ca682c723c */ /* 0x040fec000008102c */
[C---:B------:R-:W-:Y:S06]  /*8c620*/  HMMA.1688.F32.TF32 R52, R104.reuse, R210, R52 ;  /* 0x000000d26834723c */ /* 0x040fec0000081034 */
[C---:B------:R-:W-:Y:S06]  /*8c630*/  HMMA.1688.F32.TF32 R56, R104.reuse, R214, R56 ;  /* 0x000000d66838723c */ /* 0x040fec0000081038 */
[C---:B------:R-:W-:Y:S06]  /*8c640*/  HMMA.1688.F32.TF32 R64, R104.reuse, R222, R64 ;  /* 0x000000de6840723c */ /* 0x040fec0000081040 */
[----:B------:R-:W-:Y:S06]  /*8c650*/  HMMA.1688.F32.TF32 R68, R104, R226, R68 ;  /* 0x000000e26844723c */ /* 0x000fec0000081044 */
[C---:B------:R-:W-:Y:S06]  /*8c660*/  HMMA.1688.F32.TF32 R72, R92.reuse, R14, R72 ;  /* 0x0000000e5c48723c */ /* 0x040fec0000081048 */
[C---:B------:R-:W-:Y:S06]  /*8c670*/  HMMA.1688.F32.TF32 R80, R92.reuse, R118, R80 ;  /* 0x000000765c50723c */ /* 0x040fec0000081050 */
[C---:B------:R-:W-:Y:S06]  /*8c680*/  HMMA.1688.F32.TF32 R84, R92.reuse, R122, R84 ;  /* 0x0000007a5c54723c */ /* 0x040fec0000081054 */
[----:B------:R-:W-:Y:S06]  /*8c690*/  HMMA.1688.F32.TF32 R76, R92, R10, R76 ;  /* 0x0000000a5c4c723c */ /* 0x000fec000008104c */
[C---:B------:R-:W-:Y:S11]  /*8c6a0*/  HMMA.1688.F32.TF32 R60, R104.reuse, R218, R60 ;  /* 0x000000da683c723c */ /* 0x040ff6000008103c */
[----:B------:R-:W-:Y:S04]  /*8c6b0*/  STL.64 [R1+0xc90], R84 ;  /* 0x000c905401007387 */ /* 0x000fe80000100a00 */
[----:B------:R-:W-:Y:S04]  /*8c6c0*/  STL.64 [R1+0xc98], R86 ;  /* 0x000c985601007387 */ /* 0x000fe80000100a00 */
[----:B------:R-:W-:Y:S01]  /*8c6d0*/  STL.64 [R1+0xa50], R80 ;  /* 0x000a505001007387 */ /* 0x000fe20000100a00 */
[C---:B------:R-:W-:Y:S03]  /*8c6e0*/  HMMA.1688.F32.TF32 R48, R104.reuse, R206, R48 ;  /* 0x000000ce6830723c */ /* 0x040fe60000081030 */
[----:B------:R-:W-:Y:S04]  /*8c6f0*/  STL.64 [R1+0xa58], R82 ;  /* 0x000a585201007387 */ /* 0x000fe80000100a00 */
[----:B------:R-:W-:Y:S04]  /*8c700*/  STL.64 [R1+0x9b0], R76 ;  /* 0x0009b04c01007387 */ /* 0x000fe80000100a00 */
[----:B------:R-:W-:Y:S01]  /*8c710*/  STL.64 [R1+0x9b8], R78 ;  /* 0x0009b84e01007387 */ /* 0x000fe20000100a00 */
[C---:B------:R-:W-:Y:S03]  /*8c720*/  HMMA.1688.F32.TF32 R40, R104.reuse, R98, R40 ;  /* 0x000000626828723c */ /* 0x040fe60000081028 */
[----:B------:R-:W-:Y:S04]  /*8c730*/  STL.64 [R1+0x9a0], R72 ;  /* 0x0009a04801007387 */ /* 0x000fe80000100a00 */
[----:B------:R-:W-:Y:S04]  /*8c740*/  STL.64 [R1+0x9a8], R74 ;  /* 0x0009a84a01007387 */ /* 0x000fe80000100a00 */
[----:B------:R-:W-:Y:S04]  /*8c750*/  STL.64 [R1+0x2690], R68 ;  /* 0x0026904401007387 */ /* 0x000fe80000100a00 */
[----:B------:R-:W-:Y:S01]  /*8c760*/  STL.64 [R1+0x2698], R70 ;  /* 0x0026984601007387 */ /* 0x000fe20000100a00 */
[----:B------:R-:W-:Y:S01]  /*8c770*/  MOV R6, R54 ;  /* 0x0000003600067202 */ /* 0x000fe20000000f00 */
[C---:B------:R-:W-:Y:S02]  /*8c780*/  HMMA.1688.F32.TF32 R28, R104.reuse, R194, R28 ;  /* 0x000000c2681c723c */ /* 0x040fe4000008101c */
[----:B------:R-:W-:Y:S04]  /*8c790*/  STL.64 [R1+0x2680], R64 ;  /* 0x0026804001007387 */ /* 0x000fe80000100a00 */
[----:B------:R-:W-:Y:S04]  /*8c7a0*/  STL.64 [R1+0x2688], R66 ;  /* 0x0026884201007387 */ /* 0x000fe80000100a00 */
[----:B------:R-:W-:Y:S04]  /*8c7b0*/  STL.64 [R1+0x2670], R60 ;  /* 0x0026703c01007387 */ /* 0x000fe80000100a00 */
[----:B------:R-:W-:Y:S04]  /*8c7c0*/  STL.64 [R1+0x2678], R62 ;  /* 0x0026783e01007387 */ /* 0x000fe80000100a00 */
[----:B------:R-:W-:Y:S01]  /*8c7d0*/  STL.64 [R1+0x2650], R52 ;  /* 0x0026503401007387 */ /* 0x000fe20000100a00 */
[----:B--2---:R-:W-:Y:S03]  /*8c7e0*/  HMMA.1688.F32.TF32 R20, R104, R186, R20 ;  /* 0x000000ba6814723c */ /* 0x004fe60000081014 */
[----:B------:R-:W-:Y:S04]  /*8c7f0*/  STL.64 [R1+0x2660], R56 ;  /* 0x0026603801007387 */ /* 0x000fe80000100a00 */
[----:B------:R-:W-:Y:S04]  /*8c800*/  STL.64 [R1+0x2668], R58 ;  /* 0x0026683a01007387 */ /* 0x000fe80000100a00 */
[----:B------:R-:W-:Y:S04]  /*8c810*/  STL [R1+0x265c], R55 ;  /* 0x00265c3701007387 */ /* 0x000fe80000100800 */
[----:B------:R2:W-:Y:S04]  /*8c820*/  STL [R1+0x7dbc], R6 ;  /* 0x007dbc0601007387 */ /* 0x0005e80000100800 */
[----:B------:R-:W-:Y:S04]  /*8c830*/  STL [R1+0x2634], R45 ;  /* 0x0026342d01007387 */ /* 0x000fe80000100800 */
[----:B------:R-:W-:Y:S01]  /*8c840*/  STL.64 [R1+0x2640], R48 ;  /* 0x0026403001007387 */ /* 0x000fe20000100a00 */
[----:B--2---:R-:W-:-:S03]  /*8c850*/  IMAD.MOV.U32 R6, RZ, RZ, R44 ;  /* 0x000000ffff067224 */ /* 0x004fc600078e002c */
[----:B------:R-:W-:Y:S04]  /*8c860*/  STL.64 [R1+0x2648], R50 ;  /* 0x0026483201007387 */ /* 0x000fe80000100a00 */
[----:B------:R-:W-:Y:S04]  /*8c870*/  STL.64 [R1+0x2638], R46 ;  /* 0x0026382e01007387 */ /* 0x000fe80000100a00 */
[----:B------:R2:W-:Y:S04]  /*8c880*/  STL [R1+0x7dc0], R6 ;  /* 0x007dc00601007387 */ /* 0x0005e80000100800 */
[----:B------:R-:W-:Y:S04]  /*8c890*/  STL.64 [R1+0x2620], R40 ;  /* 0x0026202801007387 */ /* 0x000fe80000100a00 */
[----:B------:R-:W-:Y:S01]  /*8c8a0*/  STL.64 [R1+0x2628], R42 ;  /* 0x0026282a01007387 */ /* 0x000fe20000100a00 */
[----:B--2---:R-:W-:-:S03]  /*8c8b0*/  IMAD.MOV.U32 R6, RZ, RZ, R34 ;  /* 0x000000ffff067224 */ /* 0x004fc600078e0022 */
[----:B------:R-:W-:Y:S04]  /*8c8c0*/  STL.64 [R1+0x2600], R32 ;  /* 0x0026002001007387 */ /* 0x000fe80000100a00 */
[----:B------:R-:W-:Y:S04]  /*8c8d0*/  STL.64 [R1+0x2610], R36 ;  /* 0x0026102401007387 */ /* 0x000fe80000100a00 */
[----:B------:R-:W-:Y:S04]  /*8c8e0*/  STL.64 [R1+0x2618], R38 ;  /* 0x0026182601007387 */ /* 0x000fe80000100a00 */
[----:B------:R-:W-:Y:S04]  /*8c8f0*/  STL [R1+0x260c], R35 ;  /* 0x00260c2301007387 */ /* 0x000fe80000100800 */
[----:B------:R2:W-:Y:S04]  /*8c900*/  STL [R1+0x7dc4], R6 ;  /* 0x007dc40601007387 */ /* 0x0005e80000100800 */
[----:B------:R-:W-:Y:S04]  /*8c910*/  STL.64 [R1+0x25e0], R24 ;  /* 0x0025e01801007387 */ /* 0x000fe80000100a00 */
[----:B------:R-:W-:Y:S01]  /*8c920*/  STL.64 [R1+0x25f0], R28 ;  /* 0x0025f01c01007387 */ /* 0x000fe20000100a00 */
[----:B--2---:R-:W-:-:S03]  /*8c930*/  IMAD.MOV.U32 R6, RZ, RZ, R27 ;  /* 0x000000ffff067224 */ /* 0x004fc600078e001b */
[----:B------:R-:W-:Y:S04]  /*8c940*/  STL.64 [R1+0x25f8], R30 ;  /* 0x0025f81e01007387 */ /* 0x000fe80000100a00 */
[----:B------:R-:W-:Y:S04]  /*8c950*/  STL [R1+0x25e8], R26 ;  /* 0x0025e81a01007387 */ /* 0x000fe80000100800 */
[----:B------:R-:W-:Y:S04]  /*8c960*/  STL [R1+0x7dc8], R6 ;  /* 0x007dc80601007387 */ /* 0x000fe80000100800 */
[----:B------:R-:W-:Y:S04]  /*8c970*/  STL [R1+0x25c0], R16 ;  /* 0x0025c01001007387 */ /* 0x000fe80000100800 */
[----:B------:R-:W-:Y:S04]  /*8c980*/  STL.64 [R1+0x25d0], R20 ;  /* 0x0025d01401007387 */ /* 0x000fe80000100a00 */
[----:B------:R2:W-:Y:S02]  /*8c990*/  STL.64 [R1+0x25d8], R22 ;  /* 0x0025d81601007387 */ /* 0x0005e40000100a00 */
[----:B--2---:R-:W-:Y:S01]  /*8c9a0*/  HMMA.1688.F32.TF32 R20, R104, R178, R240 ;  /* 0x000000b26814723c */ /* 0x004fe200000810f0 */
[----:B------:R-:W-:Y:S01]  /*8c9b0*/  IMAD.MOV.U32 R6, RZ, RZ, R17 ;  /* 0x000000ffff067224 */ /* 0x000fe200078e0011 */
[----:B------:R2:W-:Y:S04]  /*8c9c0*/  STL.64 [R1+0x25c8], R18 ;  /* 0x0025c81201007387 */ /* 0x0005e80000100a00 */
[----:B------:R-:W-:Y:S04]  /*8c9d0*/  STL [R1+0x7dcc], R6 ;  /* 0x007dcc0601007387 */ /* 0x000fe80000100800 */
[----:B------:R-:W3:-:S13]  /*8c9e0*/  LDL.LU R16, [R1+0x670] ;  /* 0x0006700001107983 */ /* 0x000eda0000300800 */
[----:B------:R4:W-:Y:S04]  /*8c9f0*/  STL.64 [R1+0x25b0], R20 ;  /* 0x0025b01401007387 */ /* 0x0009e80000100a00 */
[----:B------:R1:W-:Y:S04]  /*8ca00*/  STL.64 [R1+0x25b8], R22 ;  /* 0x0025b81601007387 */ /* 0x0003e80000100a00 */
[----:B------:R-:W3:Y:S04]  /*8ca10*/  LDL.LU R17, [R1+0x674] ;  /* 0x0006740001117983 */ /* 0x000ee80000300800 */
[----:B--2---:R-:W3:Y:S04]  /*8ca20*/  LDL.LU R18, [R1+0x678] ;  /* 0x0006780001127983 */ /* 0x004ee80000300800 */
[----:B------:R-:W3:Y:S04]  /*8ca30*/  LDL.LU R19, [R1+0x67c] ;  /* 0x00067c0001137983 */ /* 0x000ee80000300800 */
        /* <DEDUP_REMOVED lines=52> */
[----:B----4-:R-:W4:Y:S04]  /*8cd80*/  LDL.LU R20, [R1+0x680] ;  /* 0x0006800001147983 */ /* 0x010f280000300800 */
[----:B------:R-:W4:Y:S04]  /*8cd90*/  LDL.LU R21, [R1+0x684] ;  /* 0x0006840001157983 */ /* 0x000f280000300800 */
[----:B-1----:R-:W4:Y:S04]  /*8cda0*/  LDL.LU R22, [R1+0x688] ;  /* 0x0006880001167983 */ /* 0x002f280000300800 */
[----:B------:R-:W4:Y:S04]  /*8cdb0*/  LDL.LU R23, [R1+0x68c] ;  /* 0x00068c0001177983 */ /* 0x000f280000300800 */
[----:B------:R-:W4:Y:S04]  /*8cdc0*/  LDL.LU R240, [R1+0x660] ;  /* 0x0006600001f07983 */ /* 0x000f280000300800 */
[----:B------:R-:W4:Y:S04]  /*8cdd0*/  LDL.LU R241, [R1+0x664] ;  /* 0x0006640001f17983 */ /* 0x000f280000300800 */
[----:B------:R-:W4:Y:S04]  /*8cde0*/  LDL.LU R242, [R1+0x668] ;  /* 0x0006680001f27983 */ /* 0x000f280000300800 */
[----:B------:R-:W4:Y:S01]  /*8cdf0*/  LDL.LU R243, [R1+0x66c] ;  /* 0x00066c0001f37983 */ /* 0x000f220000300800 */
[C---:B---3--:R-:W-:Y:S06]  /*8ce00*/  HMMA.1688.F32.TF32 R16, R104.reuse, R118, R16 ;  /* 0x000000766810723c */ /* 0x048fec0000081010 */
[C---:B--2---:R-:W-:Y:S06]  /*8ce10*/  HMMA.1688.F32.TF32 R24, R104.reuse, R126, R24 ;  /* 0x0000007e6818723c */ /* 0x044fec0000081018 */
[C---:B------:R-:W-:Y:S06]  /*8ce20*/  HMMA.1688.F32.TF32 R32, R104.reuse, R134, R32 ;  /* 0x000000866820723c */ /* 0x040fec0000081020 */
[C---:B------:R-:W-:Y:S06]  /*8ce30*/  HMMA.1688.F32.TF32 R40, R104.reuse, R142, R40 ;  /* 0x0000008e6828723c */ /* 0x040fec0000081028 */
[C---:B------:R-:W-:Y:S06]  /*8ce40*/  HMMA.1688.F32.TF32 R48, R104.reuse, R150, R48 ;  /* 0x000000966830723c */ /* 0x040fec0000081030 */
[C---:B------:R-:W-:Y:S06]  /*8ce50*/  HMMA.1688.F32.TF32 R56, R104.reuse, R158, R56 ;  /* 0x0000009e6838723c */ /* 0x040fec0000081038 */
[C---:B------:R-:W-:Y:S06]  /*8ce60*/  HMMA.1688.F32.TF32 R64, R104.reuse, R166, R64 ;  /* 0x000000a66840723c */ /* 0x040fec0000081040 */
[C---:B------:R-:W-:Y:S06]  /*8ce70*/  HMMA.1688.F32.TF32 R72, R104.reuse, R174, R72 ;  /* 0x000000ae6848723c */ /* 0x040fec0000081048 */
[C---:B------:R-:W-:Y:S06]  /*8ce80*/  HMMA.1688.F32.TF32 R68, R104.reuse, R170, R68 ;  /* 0x000000aa6844723c */ /* 0x040fec0000081044 */
[----:B------:R-:W-:-:S12]  /*8ce90*/  HMMA.1688.F32.TF32 R60, R104, R162, R60 ;  /* 0x000000a2683c723c */ /* 0x000fd8000008103c */
[----:B------:R-:W-:Y:S01]  /*8cea0*/  IMAD.MOV.U32 R6, RZ, RZ, R75 ;  /* 0x000000ffff067224 */ /* 0x000fe200078e004b */
[----:B------:R-:W-:Y:S04]  /*8ceb0*/  STL.64 [R1+0x25a0], R72 ;  /* 0x0025a04801007387 */ /* 0x000fe80000100a00 */
[----:B------:R-:W-:Y:S01]  /*8cec0*/  STL [R1+0x25a8], R74 ;  /* 0x0025a84a01007387 */ /* 0x000fe20000100800 */
[C---:B------:R-:W-:Y:S03]  /*8ced0*/  HMMA.1688.F32.TF32 R52, R104.reuse, R154, R52 ;  /* 0x0000009a6834723c */ /* 0x040fe60000081034 */
[----:B------:R1:W-:Y:S04]  /*8cee0*/  STL [R1+0x7dd0], R6 ;  /* 0x007dd00601007387 */ /* 0x0003e80000100800 */
[----:B------:R-:W-:Y:S04]  /*8cef0*/  STL [R1+0x2580], R64 ;  /* 0x0025804001007387 */ /* 0x000fe80000100800 */
[----:B------:R-:W-:Y:S01]  /*8cf00*/  STL.64 [R1+0x2590], R68 ;  /* 0x0025904401007387 */ /* 0x000fe20000100a00 */
[----:B-1----:R-:W-:Y:S01]  /*8cf10*/  MOV R6, R65 ;  /* 0x0000004100067202 */ /* 0x002fe20000000f00 */
[C---:B------:R-:W-:Y:S02]  /*8cf20*/  HMMA.1688.F32.TF32 R44, R104.reuse, R146, R44 ;  /* 0x00000092682c723c */ /* 0x040fe4000008102c */
[----:B------:R-:W-:Y:S04]  /*8cf30*/  STL.64 [R1+0x2598], R70 ;  /* 0x0025984601007387 */ /* 0x000fe80000100a00 */
[----:B------:R-:W-:Y:S04]  /*8cf40*/  STL.64 [R1+0x2588], R66 ;  /* 0x0025884201007387 */ /* 0x000fe80000100a00 */
[----:B------:R1:W-:Y:S01]  /*8cf50*/  STL [R1+0x7dd4], R6 ;  /* 0x007dd40601007387 */ /* 0x0003e20000100800 */
[----:B------:R-:W-:Y:S03]  /*8cf60*/  HMMA.1688.F32.TF32 R36, R104, R138, R36 ;  /* 0x0000008a6824723c */ /* 0x000fe60000081024 */
[----:B------:R-:W-:Y:S01]  /*8cf70*/  STL.64 [R1+0x2560], R56 ;  /* 0x0025603801007387 */ /* 0x000fe20000100a00 */
[----:B-1----:R-:W-:-:S03]  /*8cf80*/  IMAD.MOV.U32 R6, RZ, RZ, R59 ;  /* 0x000000ffff067224 */ /* 0x002fc600078e003b */
[----:B------:R-:W-:Y:S04]  /*8cf90*/  STL.64 [R1+0x2570], R60 ;  /* 0x0025703c01007387 */ /* 0x000fe80000100a00 */
[----:B------:R-:W-:Y:S04]  /*8cfa0*/  STL.64 [R1+0x2578], R62 ;  /* 0x0025783e01007387 */ /* 0x000fe80000100a00 */
[----:B------:R-:W-:Y:S01]  /*8cfb0*/  STL [R1+0x2568], R58 ;  /* 0x0025683a01007387 */ /* 0x000fe20000100800 */
[----:B------:R-:W-:Y:S03]  /*8cfc0*/  HMMA.1688.F32.TF32 R28, R104, R130, R28 ;  /* 0x00000082681c723c */ /* 0x000fe6000008101c */
[----:B------:R1:W-:Y:S04]  /*8cfd0*/  STL [R1+0x7dd8], R6 ;  /* 0x007dd80601007387 */ /* 0x0003e80000100800 */
[----:B------:R-:W-:Y:S04]  /*8cfe0*/  STL [R1+0x2540], R48 ;  /* 0x0025403001007387 */ /* 0x000fe80000100800 */
[----:B------:R-:W-:Y:S01]  /*8cff0*/  STL.64 [R1+0x2550], R52 ;  /* 0x0025503401007387 */ /* 0x000fe20000100a00 */
[----:B-1----:R-:W-:-:S03]  /*8d000*/  IMAD.MOV.U32 R6, RZ, RZ, R49 ;  /* 0x000000ffff067224 */ /* 0x002fc600078e0031 */
[----:B------:R-:W-:Y:S01]  /*8d010*/  STL.64 [R1+0x2558], R54 ;  /* 0x0025583601007387 */ /* 0x000fe20000100a00 */
[----:B----4-:R-:W-:Y:S03]  /*8d020*/  HMMA.1688.F32.TF32 R20, R104, R122, R20 ;  /* 0x0000007a6814723c */ /* 0x010fe60000081014 */
[----:B------:R-:W-:Y:S04]  /*8d030*/  STL.64 [R1+0x2548], R50 ;  /* 0x0025483201007387 */ /* 0x000fe80000100a00 */
[----:B------:R1:W-:Y:S04]  /*8d040*/  STL [R1+0x7ddc], R6 ;  /* 0x007ddc0601007387 */ /* 0x0003e80000100800 */
[----:B------:R-:W-:Y:S04]  /*8d050*/  STL.64 [R1+0x2520], R40 ;  /* 0x0025202801007387 */ /* 0x000fe80000100a00 */
[----:B------:R-:W-:Y:S01]  /*8d060*/  STL.64 [R1+0x2530], R44 ;  /* 0x0025302c01007387 */ /* 0x000fe20000100a00 */
[----:B-1----:R-:W-:-:S03]  /*8d070*/  IMAD.MOV.U32 R6, RZ, RZ, R43 ;  /* 0x000000ffff067224 */ /* 0x002fc600078e002b */
[----:B------:R-:W-:Y:S04]  /*8d080*/  STL.64 [R1+0x2538], R46 ;  /* 0x0025382e01007387 */ /* 0x000fe80000100a00 */
[----:B------:R-:W-:Y:S04]  /*8d090*/  STL [R1+0x2528], R42 ;  /* 0x0025282a01007387 */ /* 0x000fe80000100800 */
[----:B------:R1:W-:Y:S04]  /*8d0a0*/  STL [R1+0x7de0], R6 ;  /* 0x007de00601007387 */ /* 0x0003e80000100800 */
[----:B------:R-:W-:Y:S04]  /*8d0b0*/  STL [R1+0x2500], R32 ;  /* 0x0025002001007387 */ /* 0x000fe80000100800 */
[----:B------:R-:W-:Y:S01]  /*8d0c0*/  STL.64 [R1+0x2510], R36 ;  /* 0x0025102401007387 */ /* 0x000fe20000100a00 */
[----:B-1----:R-:W-:-:S03]  /*8d0d0*/  IMAD.MOV.U32 R6, RZ, RZ, R33 ;  /* 0x000000ffff067224 */ /* 0x002fc600078e0021 */
[----:B------:R-:W-:Y:S04]  /*8d0e0*/  STL.64 [R1+0x2518], R38 ;  /* 0x0025182601007387 */ /* 0x000fe80000100a00 */
        /* <DEDUP_REMOVED lines=10> */
[----:B-1----:R-:W-:-:S03]  /*8d190*/  MOV R6, R17 ;  /* 0x0000001100067202 */ /* 0x002fc60000000f00 */
[----:B------:R-:W-:Y:S04]  /*8d1a0*/  STL.64 [R1+0x24d8], R22 ;  /* 0x0024d81601007387 */ /* 0x000fe80000100a00 */
[----:B------:R1:W-:Y:S02]  /*8d1b0*/  STL.64 [R1+0x24c8], R18 ;  /* 0x0024c81201007387 */ /* 0x0003e40000100a00 */
[----:B-1----:R-:W-:Y:S02]  /*8d1c0*/  HMMA.1688.F32.TF32 R16, R104, R10, R240 ;  /* 0x0000000a6810723c */ /* 0x002fe400000810f0 */
[----:B------:R-:W-:Y:S04]  /*8d1d0*/  STL [R1+0x7dec], R6 ;  /* 0x007dec0601007387 */ /* 0x000fe80000100800 */
[----:B------:R-:W2:-:S15]  /*8d1e0*/  LDL.LU R240, [R1+0x4d0] ;  /* 0x0004d00001f07983 */ /* 0x000e9e0000300800 */
[----:B------:R-:W-:-:S02]  /*8d1f0*/  NOP ;  /* 0x0000000000007918 */ /* 0x000fc40000000000 */
[----:B------:R1:W-:Y:S04]  /*8d200*/  STL.64 [R1+0x24b0], R16 ;  /* 0x0024b01001007387 */ /* 0x0003e80000100a00 */
[----:B------:R3:W-:Y:S04]  /*8d210*/  STL.64 [R1+0x24b8], R18 ;  /* 0x0024b81201007387 */ /* 0x0007e80000100a00 */
[----:B------:R-:W2:Y:S04]  /*8d220*/  LDL.LU R241, [R1+0x4d4] ;  /* 0x0004d40001f17983 */ /* 0x000ea80000300800 */
[----:B------:R-:W2:Y:S04]  /*8d230*/  LDL.LU R242, [R1+0x4d8] ;  /* 0x0004d80001f27983 */ /* 0x000ea80000300800 */
[----:B------:R-:W2:Y:S04]  /*8d240*/  LDL.LU R243, [R1+0x4dc] ;  /* 0x0004dc0001f37983 */ /* 0x000ea80000300800 */
        /* <DEDUP_REMOVED lines=93> */
[----:B------:R-:W2:Y:S04]  /*8d820*/  LDL.LU R17, [R1+0x4e4] ;  /* 0x0004e40001117983 */ /* 0x000ea80000300800 */
[----:B---3--:R-:W3:Y:S04]  /*8d830*/  LDL.LU R18, [R1+0x4e8] ;  /* 0x0004e80001127983 */ /* 0x008ee80000300800 */
[----:B------:R-:W3:Y:S01]  /*8d840*/  LDL.LU R19, [R1+0x4ec] ;  /* 0x0004ec0001137983 */ /* 0x000ee20000300800 */
[----:B----4-:R-:W-:Y:S03]  /*8d850*/  HMMA.1688.F32.TF32 R104, R104, R14, R108 ;  /* 0x0000000e6868723c */ /* 0x010fe6000008106c */
[----:B------:R-:W4:Y:S04]  /*8d860*/  LDL.LU.64 R110, [R1+0x7ff0] ;  /* 0x007ff000016e7983 */ /* 0x000f280000300a00 */
[----:B------:R-:W4:-:S15]  /*8d870*/  LDL.LU.64 R108, [R1+0x7fe8] ;  /* 0x007fe800016c7983 */ /* 0x000f1e0000300a00 */
[----:B------:R-:W-:-:S01]  /*8d880*/  NOP ;  /* 0x0000000000007918 */ /* 0x000fc20000000000 */
[----:B------:R1:W-:Y:S01]  /*8d890*/  STL.64 [R1+0xa30], R104 ;  /* 0x000a306801007387 */ /* 0x0003e20000100a00 */
[----:B------:R-:W-:-:S03]  /*8d8a0*/  IMAD.MOV.U32 R6, RZ, RZ, R107 ;  /* 0x000000ffff067224 */ /* 0x000fc600078e006b */
[----:B------:R1:W-:Y:S04]  /*8d8b0*/  STL [R1+0xa38], R106 ;  /* 0x000a386a01007387 */ /* 0x0003e80000100800 */
[----:B-1----:R-:W3:Y:S04]  /*8d8c0*/  LDL.LU R104, [R1+0x480] ;  /* 0x0004800001687983 */ /* 0x002ee80000300800 */
[----:B------:R-:W3:Y:S04]  /*8d8d0*/  LDL.LU R105, [R1+0x484] ;  /* 0x0004840001697983 */ /* 0x000ee80000300800 */
[----:B------:R-:W3:Y:S04]  /*8d8e0*/  LDL.LU R106, [R1+0x488] ;  /* 0x00048800016a7983 */ /* 0x000ee80000300800 */
[----:B------:R-:W3:Y:S01]  /*8d8f0*/  LDL.LU R107, [R1+0x48c] ;  /* 0x00048c00016b7983 */ /* 0x000ee20000300800 */
[C---:B--2---:R-:W-:Y:S03]  /*8d900*/  HMMA.1688.F32.TF32 R92, R232.reuse, R222, R92 ;  /* 0x000000dee85c723c */ /* 0x044fe6000008105c */
[----:B------:R-:W-:Y:S03]  /*8d910*/  STL [R1+0x7df0], R6 ;  /* 0x007df00601007387 */ /* 0x000fe60000100800 */
[C---:B------:R-:W-:Y:S06]  /*8d920*/  HMMA.1688.F32.TF32 R236, R232.reuse, R218, R236 ;  /* 0x000000dae8ec723c */ /* 0x040fec00000810ec */
[----:B---3--:R-:W-:-:S15]  /*8d930*/  HMMA.1688.F32.TF32 R104, R232, R226, R104 ;  /* 0x000000e2e868723c */ /* 0x008fde0000081068 */
[----:B------:R-:W-:-:S08]  /*8d940*/  NOP ;  /* 0x0000000000007918 */ /* 0x000fd00000000000 */
[----:B------:R-:W-:Y:S04]  /*8d950*/  STL.64 [R1+0x2910], R104 ;  /* 0x0029106801007387 */ /* 0x000fe80000100a00 */
[----:B------:R1:W-:Y:S02]  /*8d960*/  STL.64 [R1+0x2918], R106 ;  /* 0x0029186a01007387 */ /* 0x0003e40000100a00 */
[C---:B-1----:R-:W-:Y:S02]  /*8d970*/  HMMA.1688.F32.TF32 R104, R232.reuse, R214, R248 ;  /* 0x000000d6e868723c */ /* 0x042fe400000810f8 */
[----:B------:R-:W-:Y:S04]  /*8d980*/  STL.64 [R1+0x2900], R92 ;  /* 0x0029005c01007387 */ /* 0x000fe80000100a00 */
[----:B------:R-:W-:Y:S04]  /*8d990*/  STL.64 [R1+0x2908], R94 ;  /* 0x0029085e01007387 */ /* 0x000fe80000100a00 */
[----:B------:R-:W-:Y:S04]  /*8d9a0*/  STL.64 [R1+0x28f0], R236 ;  /* 0x0028f0ec01007387 */ /* 0x000fe80000100a00 */
[----:B------:R-:W-:Y:S04]  /*8d9b0*/  STL.64 [R1+0x28f8], R238 ;  /* 0x0028f8ee01007387 */ /* 0x000fe80000100a00 */
[----:B------:R-:W-:Y:S04]  /*8d9c0*/  LDS R92, [R3+UR6+0x82300] ;  /* 0x08230006035c7984 */ /* 0x000fe80008000800 */
[----:B------:R-:W-:Y:S04]  /*8d9d0*/  LDS R94, [R3+UR6+0x83300] ;  /* 0x08330006035e7984 */ /* 0x000fe80008000800 */
[----:B------:R-:W-:Y:S04]  /*8d9e0*/  STL.64 [R1+0x28e0], R104 ;  /* 0x0028e06801007387 */ /* 0x000fe80000100a00 */
[----:B------:R1:W-:Y:S04]  /*8d9f0*/  STL.64 [R1+0x28e8], R106 ;  /* 0x0028e86a01007387 */ /* 0x0003e80000100a00 */
[----:B------:R-:W-:Y:S04]  /*8da00*/  LDS R93, [R7+UR6+0x82300] ;  /* 0x08230006075d7984 */ /* 0x000fe80008000800 */
[----:B------:R-:W2:Y:S01]  /*8da10*/  LDS R95, [R7+UR6+0x83300] ;  /* 0x08330006075f7984 */ /* 0x000ea20008000800 */
[C---:B-1----:R-:W-:Y:S06]  /*8da20*/  HMMA.1688.F32.TF32 R104, R232.reuse, R210, R244 ;  /* 0x000000d2e868723c */ /* 0x042fec00000810f4 */
[C---:B------:R-:W-:Y:S06]  /*8da30*/  HMMA.1688.F32.TF32 R236, R232.reuse, R206, R88 ;  /* 0x000000cee8ec723c */ /* 0x040fec0000081058 */
[C---:B------:R-:W-:Y:S11]  /*8da40*/  HMMA.1688.F32.TF32 R88, R232.reuse, R98, R80 ;  /* 0x00000062e858723c */ /* 0x040ff60000081050 */
[----:B------:R-:W-:Y:S04]  /*8da50*/  STL.64 [R1+0x28d0], R104 ;  /* 0x0028d06801007387 */ /* 0x000fe80000100a00 */
[----:B------:R1:W-:Y:S01]  /*8da60*/  STL.64 [R1+0x28d8], R106 ;  /* 0x0028d86a01007387 */ /* 0x0003e20000100a00 */
        /* <DEDUP_REMOVED lines=62> */
[----:B-1----:R-:W3:Y:S04]  /*8de50*/  LDL.LU R20, [R1+0x370] ;  /* 0x0003700001147983 */ /* 0x002ee80000300800 */
[----:B------:R-:W3:Y:S04]  /*8de60*/  LDL.LU R21, [R1+0x374] ;  /* 0x0003740001157983 */ /* 0x000ee80000300800 */
[----:B----4-:R-:W3:Y:S04]  /*8de70*/  LDL.LU R22, [R1+0x378] ;  /* 0x0003780001167983 */ /* 0x010ee80000300800 */
[----:B------:R-:W3:Y:S04]  /*8de80*/  LDL.LU R23, [R1+0x37c] ;  /* 0x00037c0001177983 */ /* 0x000ee80000300800 */
[----:B------:R-:W4:Y:S04]  /*8de90*/  LDL.LU R24, [R1+0x380] ;  /* 0x0003800001187983 */ /* 0x000f280000300800 */
[----:B------:R-:W4:Y:S04]  /*8dea0*/  LDL.LU R25, [R1+0x384] ;  /* 0x0003840001197983 */ /* 0x000f280000300800 */
[----:B------:R-:W4:Y:S04]  /*8deb0*/  LDL.LU R26, [R1+0x388] ;  /* 0x00038800011a7983 */ /* 0x000f280000300800 */
[----:B------:R-:W4:Y:S04]  /*8dec0*/  LDL.LU R27, [R1+0x38c] ;  /* 0x00038c00011b7983 */ /* 0x000f280000300800 */
        /* <DEDUP_REMOVED lines=80> */
[----:B--2---:R-:W-:Y:S06]  /*8e3d0*/  HMMA.1688.F32.TF32 R72, R92, R226, R72 ;  /* 0x000000e25c48723c */ /* 0x004fec0000081048 */
[C---:B----4-:R-:W-:Y:S06]  /*8e3e0*/  HMMA.1688.F32.TF32 R80, R232.reuse, R10, R80 ;  /* 0x0000000ae850723c */ /* 0x050fec0000081050 */
[C---:B---3--:R-:W-:Y:S06]  /*8e3f0*/  HMMA.1688.F32.TF32 R84, R232.reuse, R118, R84 ;  /* 0x00000076e854723c */ /* 0x048fec0000081054 */
[C---:B------:R-:W-:Y:S06]  /*8e400*/  HMMA.1688.F32.TF32 R248, R232.reuse, R130, R248 ;  /* 0x00000082e8f8723c */ /* 0x040fec00000810f8 */
[C---:B------:R-:W-:Y:S06]  /*8e410*/  HMMA.1688.F32.TF32 R104, R232.reuse, R134, R236 ;  /* 0x00000086e868723c */ /* 0x040fec00000810ec */
[C---:B------:R-:W-:Y:S06]  /*8e420*/  HMMA.1688.F32.TF32 R236, R232.reuse, R126, R244 ;  /* 0x0000007ee8ec723c */ /* 0x040fec00000810f4 */
[C---:B------:R-:W-:Y:S11]  /*8e430*/  HMMA.1688.F32.TF32 R88, R232.reuse, R122, R88 ;  /* 0x0000007ae858723c */ /* 0x040ff60000081058 */
        /* <DEDUP_REMOVED lines=12> */
[----:B------:R-:W-:-:S03]  /*8e500*/  IMAD.MOV.U32 R165, RZ, RZ, R74 ;  /* 0x000000ffffa57224 */ /* 0x000fc600078e004a */
[----:B------:R-:W-:Y:S01]  /*8e510*/  STL.64 [R1+0x26f8], R82 ;  /* 0x0026f85201007387 */ /* 0x000fe20000100a00 */
[----:B------:R-:W-:-:S03]  /*8e520*/  IMAD.MOV.U32 R164, RZ, RZ, R75 ;  /* 0x000000ffffa47224 */ /* 0x000fc600078e004b */
[----:B------:R-:W-:Y:S04]  /*8e530*/  STL.64 [R1+0x26e0], R76 ;  /* 0x0026e04c01007387 */ /* 0x000fe80000100a00 */
[----:B------:R-:W-:Y:S04]  /*8e540*/  STL.64 [R1+0x26e8], R78 ;  /* 0x0026e84e01007387 */ /* 0x000fe80000100a00 */
[----:B------:R1:W-:Y:S01]  /*8e550*/  STL.64 [R1+0x2ce0], R72 ;  /* 0x002ce04801007387 */ /* 0x0003e20000100a00 */
[----:B------:R-:W-:-:S03]  /*8e560*/  IMAD.MOV.U32 R247, RZ, RZ, R252 ;  /* 0x000000fffff77224 */ /* 0x000fc600078e00fc */
[----:B------:R-:W-:Y:S04]  /*8e570*/  LDS R104, [R3+UR6+0x82380] ;  /* 0x0823800603687984 */ /* 0x000fe80008000800 */
[----:B------:R-:W-:Y:S01]  /*8e580*/  LDS R106, [R3+UR6+0x83380] ;  /* 0x08338006036a7984 */ /* 0x000fe20008000800 */
[C---:B-1----:R-:W-:Y:S03]  /*8e590*/  HMMA.1688.F32.TF32 R72, R92.reuse, R222, R68 ;  /* 0x000000de5c48723c */ /* 0x042fe60000081044 */
[----:B------:R-:W-:Y:S04]  /*8e5a0*/  LDS R105, [R7+UR6+0x82380] ;  /* 0x0823800607697984 */ /* 0x000fe80008000800 */
[----:B------:R-:W1:Y:S01]  /*8e5b0*/  LDS R107, [R7+UR6+0x83380] ;  /* 0x08338006076b7984 */ /* 0x000e620008000800 */
[C---:B------:R-:W-:Y:S06]  /*8e5c0*/  HMMA.1688.F32.TF32 R68, R92.reuse, R218, R64 ;  /* 0x000000da5c44723c */ /* 0x040fec0000081040 */
[C---:B------:R-:W-:Y:S06]  /*8e5d0*/  HMMA.1688.F32.TF32 R64, R92.reuse, R214, R60 ;  /* 0x000000d65c40723c */ /* 0x040fec000008103c */
[C---:B------:R-:W-:Y:S06]  /*8e5e0*/  HMMA.1688.F32.TF32 R60, R92.reuse, R210, R56 ;  /* 0x000000d25c3c723c */ /* 0x040fec0000081038 */
[C---:B------:R-:W-:Y:S06]  /*8e5f0*/  HMMA.1688.F32.TF32 R56, R92.reuse, R206, R52 ;  /* 0x000000ce5c38723c */ /* 0x040fec0000081034 */
[C---:B------:R-:W-:Y:S06]  /*8e600*/  HMMA.1688.F32.TF32 R52, R92.reuse, R202, R48 ;  /* 0x000000ca5c34723c */ /* 0x040fec0000081030 */
[C---:B------:R-:W-:Y:S06]  /*8e610*/  HMMA.1688.F32.TF32 R48, R92.reuse, R98, R44 ;  /* 0x000000625c30723c */ /* 0x040fec000008102c */
[C---:B------:R-:W-:Y:S01]  /*8e620*/  HMMA.1688.F32.TF32 R44, R92.reuse, R102, R40 ;  /* 0x000000665c2c723c */ /* 0x040fe20000081028 */
[----:B------:R-:W-:Y:S05]  /*8e630*/  STL [R1+0x7d04], R164 ;  /* 0x007d04a401007387 */ /* 0x000fea0000100800 */
[C---:B------:R-:W-:Y:S01]  /*8e640*/  HMMA.1688.F32.TF32 R40, R92.reuse, R198, R36 ;  /* 0x000000c65c28723c */ /* 0x040fe20000081024 */
[----:B------:R-:W-:Y:S05]  /*8e650*/  STL [R1+0x7d00], R165 ;  /* 0x007d00a501007387 */ /* 0x000fea0000100800 */
        /* <DEDUP_REMOVED lines=119> */
[----:B------:R-:W1:Y:S04]  /*8edd0*/  LDL.LU R27, [R1+0x1fc] ;  /* 0x0001fc00011b7983 */ /* 0x000e680000300800 */
        /* <DEDUP_REMOVED lines=23> */
[----:B------:R-:W-:-:S15]  /*8ef50*/  HMMA.1688.F32.TF32 R80, R92, R162, R80 ;  /* 0x000000a25c50723c */ /* 0x000fde0000081050 */
[----:B------:R-:W-:-:S02]  /*8ef60*/  NOP ;  /* 0x0000000000007918 */ /* 0x000fc40000000000 */
[----:B------:R-:W-:Y:S04]  /*8ef70*/  STL.64 [R1+0x2be0], R88 ;  /* 0x002be05801007387 */ /* 0x000fe80000100a00 */
[----:B------:R2:W-:Y:S01]  /*8ef80*/  STL.64 [R1+0x2be8], R90 ;  /* 0x002be85a01007387 */ /* 0x0005e20000100a00 */
[C---:B------:R-:W-:Y:S03]  /*8ef90*/  HMMA.1688.F32.TF32 R64, R92.reuse, R146, R64 ;  /* 0x000000925c40723c */ /* 0x040fe60000081040 */
[----:B--2---:R-:W2:Y:S04]  /*8efa0*/  LDL.LU.64 R90, [R1+0x7fd8] ;  /* 0x007fd800015a7983 */ /* 0x004ea80000300a00 */
[----:B------:R-:W2:Y:S04]  /*8efb0*/  LDL.LU.64 R88, [R1+0x7fd0] ;  /* 0x007fd00001587983 */ /* 0x000ea80000300a00 */
[----:B------:R-:W-:Y:S04]  /*8efc0*/  STL.64 [R1+0x2bd0], R84 ;  /* 0x002bd05401007387 */ /* 0x000fe80000100a00 */
[----:B------:R3:W-:Y:S01]  /*8efd0*/  STL.64 [R1+0x2bd8], R86 ;  /* 0x002bd85601007387 */ /* 0x0007e20000100a00 */
[C---:B------:R-:W-:Y:S03]  /*8efe0*/  HMMA.1688.F32.TF32 R48, R92.reuse, R130, R48 ;  /* 0x000000825c30723c */ /* 0x040fe60000081030 */
[----:B---3--:R-:W3:Y:S04]  /*8eff0*/  LDL.LU.64 R86, [R1+0x7fc8] ;  /* 0x007fc80001567983 */ /* 0x008ee80000300a00 */
[----:B------:R-:W3:Y:S04]  /*8f000*/  LDL.LU.64 R84, [R1+0x7fc0] ;  /* 0x007fc00001547983 */ /* 0x000ee80000300a00 */
[----:B------:R-:W-:Y:S04]  /*8f010*/  STL.64 [R1+0x2bc0], R80 ;  /* 0x002bc05001007387 */ /* 0x000fe80000100a00 */
[----:B------:R4:W-:Y:S04]  /*8f020*/  STL.64 [R1+0x2bc8], R82 ;  /* 0x002bc85201007387 */ /* 0x0009e80000100a00 */
[----:B----4-:R-:W4:Y:S04]  /*8f030*/  LDL.LU.64 R82, [R1+0x7fb8] ;  /* 0x007fb80001527983 */ /* 0x010f280000300a00 */
[----:B------:R-:W4:Y:S04]  /*8f040*/  LDL.LU.64 R80, [R1+0x7fb0] ;  /* 0x007fb00001507983 */ /* 0x000f280000300a00 */
[----:B------:R-:W-:Y:S04]  /*8f050*/  STL.64 [R1+0x2bb0], R76 ;  /* 0x002bb04c01007387 */ /* 0x000fe80000100a00 */
[----:B------:R1:W-:Y:S04]  /*8f060*/  STL.64 [R1+0x2bb8], R78 ;  /* 0x002bb84e01007387 */ /* 0x0003e80000100a00 */
[----:B-1----:R-:W2:Y:S04]  /*8f070*/  LDL.LU.64 R78, [R1+0x7fa8] ;  /* 0x007fa800014e7983 */ /* 0x002ea80000300a00 */
[----:B------:R-:W2:Y:S04]  /*8f080*/  LDL.LU.64 R76, [R1+0x7fa0] ;  /* 0x007fa000014c7983 */ /* 0x000ea80000300a00 */
[----:B------:R-:W-:Y:S04]  /*8f090*/  STL.64 [R1+0x2ba0], R72 ;  /* 0x002ba04801007387 */ /* 0x000fe80000100a00 */
[----:B------:R1:W-:Y:S04]  /*8f0a0*/  STL.64 [R1+0x2ba8], R74 ;  /* 0x002ba84a01007387 */ /* 0x0003e80000100a00 */
[----:B-1----:R-:W3:Y:S04]  /*8f0b0*/  LDL.LU.64 R74, [R1+0x7f98] ;  /* 0x007f9800014a7983 */ /* 0x002ee80000300a00 */
[----:B------:R-:W3:Y:S04]  /*8f0c0*/  LDL.LU.64 R72, [R1+0x7f90] ;  /* 0x007f900001487983 */ /* 0x000ee80000300a00 */
[----:B------:R-:W-:Y:S04]  /*8f0d0*/  STL.64 [R1+0x2b90], R68 ;  /* 0x002b904401007387 */ /* 0x000fe80000100a00 */
[----:B------:R1:W-:Y:S01]  /*8f0e0*/  STL.64 [R1+0x2b98], R70 ;  /* 0x002b984601007387 */ /* 0x0003e20000100a00 */
[C---:B------:R-:W-:Y:S03]  /*8f0f0*/  HMMA.1688.F32.TF32 R32, R92.reuse, R10, R32 ;  /* 0x0000000a5c20723c */ /* 0x040fe60000081020 */
[----:B-1----:R-:W4:Y:S04]  /*8f100*/  LDL.LU.64 R70, [R1+0x7f88] ;  /* 0x007f880001467983 */ /* 0x002f280000300a00 */
[----:B------:R-:W4:Y:S04]  /*8f110*/  LDL.LU.64 R68, [R1+0x7f80] ;  /* 0x007f800001447983 */ /* 0x000f280000300a00 */
[----:B------:R-:W-:Y:S04]  /*8f120*/  STL.64 [R1+0x2b80], R64 ;  /* 0x002b804001007387 */ /* 0x000fe80000100a00 */
[----:B------:R1:W-:Y:S04]  /*8f130*/  STL.64 [R1+0x2b88], R66 ;  /* 0x002b884201007387 */ /* 0x0003e80000100a00 */
[----:B-1----:R-:W2:Y:S04]  /*8f140*/  LDL.LU.64 R66, [R1+0x7f78] ;  /* 0x007f780001427983 */ /* 0x002ea80000300a00 */
[----:B------:R-:W2:Y:S04]  /*8f150*/  LDL.LU.64 R64, [R1+0x7f70] ;  /* 0x007f700001407983 */ /* 0x000ea80000300a00 */
[----:B------:R-:W-:Y:S04]  /*8f160*/  STL.64 [R1+0x2b70], R60 ;  /* 0x002b703c01007387 */ /* 0x000fe80000100a00 */
[----:B------:R1:W-:Y:S01]  /*8f170*/  STL.64 [R1+0x2b78], R62 ;  /* 0x002b783e01007387 */ /* 0x0003e20000100a00 */
[----:B------:R-:W-:Y:S03]  /*8f180*/  HMMA.1688.F32.TF32 R92, R92, R14, R28 ;  /* 0x0000000e5c5c723c */ /* 0x000fe6000008101c */
        /* <DEDUP_REMOVED lines=30> */
[----:B------:R-:W2:Y:S04]  /*8f370*/  LDL.LU.64 R30, [R1+0x7ee8] ;  /* 0x007ee800011e7983 */ /* 0x000ea80000300a00 */
[----:B------:R-:W2:Y:S04]  /*8f380*/  LDL.LU.64 R28, [R1+0x7ee0] ;  /* 0x007ee000011c7983 */ /* 0x000ea80000300a00 */
[----:B------:R1:W-:Y:S04]  /*8f390*/  STL.64 [R1+0x2ae0], R92 ;  /* 0x002ae05c01007387 */ /* 0x0003e80000100a00 */
[----:B------:R1:W-:Y:S04]  /*8f3a0*/  STL.64 [R1+0x2ae8], R94 ;  /* 0x002ae85e01007387 */ /* 0x0003e80000100a00 */
[----:B-1----:R-:W3:Y:S04]  /*8f3b0*/  LDL.LU R92, [R1+0x1c0] ;  /* 0x0001c000015c7983 */ /* 0x002ee80000300800 */
[----:B------:R-:W3:Y:S04]  /*8f3c0*/  LDL.LU R93, [R1+0x1c4] ;  /* 0x0001c400015d7983 */ /* 0x000ee80000300800 */
[----:B------:R-:W3:Y:S01]  /*8f3d0*/  LDL.LU R94, [R1+0x1c8] ;  /* 0x0001c800015e7983 */ /* 0x000ee20000300800 */
[----:B------:R-:W-:Y:S01]  /*8f3e0*/  HMMA.1688.F32.TF32 R24, R104, R226, R24 ;  /* 0x000000e26818723c */ /* 0x000fe20000081018 */
[----:B------:R-:W-:-:S02]  /*8f3f0*/  IMAD.MOV.U32 R95, RZ, RZ, R252 ;  /* 0x000000ffff5f7224 */ /* 0x000fc400078e00fc */
[----:B------:R-:W4:Y:S03]  /*8f400*/  LDL.LU R252, [R1+0x7ed8] ;  /* 0x007ed80001fc7983 */ /* 0x000f260000300800 */
[C---:B------:R-:W-:Y:S06]  /*8f410*/  HMMA.1688.F32.TF32 R20, R104.reuse, R222, R20 ;  /* 0x000000de6814723c */ /* 0x040fec0000081014 */
[C---:B------:R-:W-:Y:S06]  /*8f420*/  HMMA.1688.F32.TF32 R16, R104.reuse, R218, R16 ;  /* 0x000000da6810723c */ /* 0x040fec0000081010 */
[C---:B------:R-:W-:Y:S05]  /*8f430*/  HMMA.1688.F32.TF32 R240, R104.reuse, R210, R240 ;  /* 0x000000d268f0723c */ /* 0x040fea00000810f0 */
[----:B------:R-:W-:Y:S04]  /*8f440*/  STL.64 [R1+0x30d0], R24 ;  /* 0x0030d01801007387 */ /* 0x000fe80000100a00 */
[----:B------:R1:W-:Y:S04]  /*8f450*/  STL.64 [R1+0x30d8], R26 ;  /* 0x0030d81a01007387 */ /* 0x0003e80000100a00 */
[----:B-1----:R-:W2:Y:S04]  /*8f460*/  LDL.LU.64 R26, [R1+0x7ed0] ;  /* 0x007ed000011a7983 */ /* 0x002ea80000300a00 */
[----:B------:R-:W2:Y:S04]  /*8f470*/  LDL.LU.64 R24, [R1+0x7ec8] ;  /* 0x007ec80001187983 */ /* 0x000ea80000300a00 */
[----:B------:R-:W-:Y:S04]  /*8f480*/  STL.64 [R1+0x30c0], R20 ;  /* 0x0030c01401007387 */ /* 0x000fe80000100a00 */
[----:B------:R1:W-:Y:S04]  /*8f490*/  STL.64 [R1+0x30c8], R22 ;  /* 0x0030c81601007387 */ /* 0x0003e80000100a00 */
[----:B-1----:R-:W4:Y:S04]  /*8f4a0*/  LDL.LU.64 R22, [R1+0x7ec0] ;  /* 0x007ec00001167983 */ /* 0x002f280000300a00 */
[----:B------:R-:W4:Y:S04]  /*8f4b0*/  LDL.LU.64 R20, [R1+0x7eb8] ;  /* 0x007eb80001147983 */ /* 0x000f280000300a00 */
[----:B------:R-:W-:Y:S04]  /*8f4c0*/  STL.64 [R1+0x30b0], R16 ;  /* 0x0030b01001007387 */ /* 0x000fe80000100a00 */
[----:B------:R1:W-:Y:S04]  /*8f4d0*/  STL.64 [R1+0x30b8], R18 ;  /* 0x0030b81201007387 */ /* 0x0003e80000100a00 */
[----:B-1----:R-:W2:Y:S04]  /*8f4e0*/  LDL.LU.64 R18, [R1+0x7eb0] ;  /* 0x007eb00001127983 */ /* 0x002ea80000300a00 */
[----:B------:R-:W2:Y:S01]  /*8f4f0*/  LDL.LU.64 R16, [R1+0x7ea8] ;  /* 0x007ea80001107983 */ /* 0x000ea20000300a00 */
[----:B---3--:R-:W-:-:S15]  /*8f500*/  HMMA.1688.F32.TF32 R92, R104, R214, R92 ;  /* 0x000000d6685c723c */ /* 0x008fde000008105c */
[----:B------:R-:W-:-:S08]  /*8f510*/  NOP ;  /* 0x0000000000007918 */ /* 0x000fd00000000000 */
[----:B------:R-:W-:Y:S04]  /*8f520*/  STL.64 [R1+0x30a0], R92 ;  /* 0x0030a05c01007387 */ /* 0x000fe80000100a00 */
[----:B------:R-:W-:Y:S04]  /*8f530*/  STL.64 [R1+0x30a8], R94 ;  /* 0x0030a85e01007387 */ /* 0x000fe80000100a00 */
[----:B------:R-:W-:Y:S04]  /*8f540*/  STL.64 [R1+0x3090], R240 ;  /* 0x003090f001007387 */ /* 0x000fe80000100a00 */
[----:B------:R1:W-:Y:S04]  /*8f550*/  STL.64 [R1+0x3098], R242 ;  /* 0x003098f201007387 */ /* 0x0003e80000100a00 */
[----:B-1----:R-:W3:Y:S04]  /*8f560*/  LDL.LU.64 R242, [R1+0x7ea0] ;  /* 0x007ea00001f27983 */ /* 0x002ee80000300a00 */
[----:B------:R-:W3:Y:S01]  /*8f570*/  LDL.LU.64 R240, [R1+0x7e98] ;  /* 0x007e980001f07983 */ /* 0x000ee20000300a00 */
        /* <DEDUP_REMOVED lines=8> */
[C---:B------:R-:W-:Y:S06]  /*8f600*/  HMMA.1688.F32.TF32 R244, R104.reuse, R102, R244 ;  /* 0x0000006668f4723c */ /* 0x040fec00000810f4 */
[C---:B----4-:R-:W-:Y:S10]  /*8f610*/  HMMA.1688.F32.TF32 R20, R104.reuse, R190, R20 ;  /* 0x000000be6814723c */ /* 0x050ff40000081014 */
[----:B------:R-:W-:Y:S04]  /*8f620*/  STL.64 [R1+0x3060], R232 ;  /* 0x003060e801007387 */ /* 0x000fe80000100a00 */
[----:B------:R2:W-:Y:S02]  /*8f630*/  STL.64 [R1+0x3068], R234 ;  /* 0x003068ea01007387 */ /* 0x0005e40000100a00 */
[C---:B--2---:R-:W-:Y:S06]  /*8f640*/  HMMA.1688.F32.TF32 R232, R104.reuse, R194, R16 ;  /* 0x000000c268e8723c */ /* 0x044fec0000081010 */
[C---:B------:R-:W-:Y:S01]  /*8f650*/  HMMA.1688.F32.TF32 R16, R104.reuse, R186, R24 ;  /* 0x000000ba6810723c */ /* 0x040fe20000081018 */
[----:B------:R-:W-:Y:S04]  /*8f660*/  STL.64 [R1+0x3050], R244 ;  /* 0x003050f401007387 */ /* 0x000fe80000100a00 */
[----:B------:R-:W-:Y:S01]  /*8f670*/  STL.64 [R1+0x3058], R246 ;  /* 0x003058f601007387 */ /* 0x000fe20000100a00 */
[C---:B------:R-:W-:Y:S06]  /*8f680*/  HMMA.1688.F32.TF32 R24, R104.reuse, R182, R28 ;  /* 0x000000b66818723c */ /* 0x040fec000008101c */
[----:B---3--:R-:W-:-:S15]  /*8f690*/  HMMA.1688.F32.TF32 R236, R104, R198, R240 ;  /* 0x000000c668ec723c */ /* 0x008fde00000810f0 */
[----:B------:R-:W-:-:S08]  /*8f6a0*/  NOP ;  /* 0x0000000000007918 */ /* 0x000fd00000000000 */
        /* <DEDUP_REMOVED lines=8> */
[C---:B-1----:R-:W-:Y:S06]  /*8f730*/  HMMA.1688.F32.TF32 R20, R104.reuse, R178, R32 ;  /* 0x000000b26814723c */ /* 0x042fec0000081020 */
[C---:B--2---:R-:W-:Y:S01]  /*8f740*/  HMMA.1688.F32.TF32 R16, R104.reuse, R174, R36 ;  /* 0x000000ae6810723c */ /* 0x044fe20000081024 */
[----:B------:R-:W-:Y:S04]  /*8f750*/  STL.64 [R1+0x3000], R24 ;  /* 0x0030001801007387 */ /* 0x000fe80000100a00 */
[----:B------:R-:W-:Y:S04]  /*8f760*/  STL.64 [R1+0x3008], R26 ;  /* 0x0030081a01007387 */ /* 0x000fe80000100a00 */
[----:B------:R-:W2:Y:S08]  /*8f770*/  LDL.LU R236, [R1+0x2ea0] ;  /* 0x002ea00001ec7983 */ /* 0x000eb00000300800 */
[----:B------:R1:W-:Y:S04]  /*8f780*/  STL.64 [R1+0x2ff0], R20 ;  /* 0x002ff01401007387 */ /* 0x0003e80000100a00 */
[----:B------:R3:W-:Y:S04]  /*8f790*/  STL.64 [R1+0x2ff8], R22 ;  /* 0x002ff81601007387 */ /* 0x0007e80000100a00 */
[----:B------:R-:W-:Y:S04]  /*8f7a0*/  STL.64 [R1+0x2fe0], R16 ;  /* 0x002fe01001007387 */ /* 0x000fe80000100a00 */
        /* <DEDUP_REMOVED lines=14> */
[----:B---3--:R-:W2:Y:S04]  /*8f890*/  LDL.LU R22, [R1+0x2ed8] ;  /* 0x002ed80001167983 */ /* 0x008ea80000300800 */
[----:B------:R-:W2:Y:S01]  /*8f8a0*/  LDL.LU R23, [R1+0x2edc] ;  /* 0x002edc0001177983 */ /* 0x000ea20000300800 */
[C---:B----4-:R-:W-:Y:S03]  /*8f8b0*/  HMMA.1688.F32.TF32 R16, R104.reuse, R170, R40 ;  /* 0x000000aa6810723c */ /* 0x050fe60000081028 */
[----:B------:R-:W3:Y:S04]  /*8f8c0*/  LDL.LU R248, [R1+0x2e90] ;  /* 0x002e900001f87983 */ /* 0x000ee80000300800 */
[----:B------:R-:W3:Y:S04]  /*8f8d0*/  LDL.LU R249, [R1+0x2e94] ;  /* 0x002e940001f97983 */ /* 0x000ee80000300800 */
[----:B------:R-:W3:Y:S04]  /*8f8e0*/  LDL.LU R250, [R1+0x2e98] ;  /* 0x002e980001fa7983 */ /* 0x000ee80000300800 */
[----:B------:R-:W3:Y:S04]  /*8f8f0*/  LDL.LU R251, [R1+0x2e9c] ;  /* 0x002e9c0001fb7983 */ /* 0x000ee80000300800 */
[----:B------:R-:W4:Y:S04]  /*8f900*/  LDL.LU R244, [R1+0x2e80] ;  /* 0x002e800001f47983 */ /* 0x000f280000300800 */
[----:B------:R-:W-:Y:S04]  /*8f910*/  STL.64 [R1+0x2fd0], R16 ;  /* 0x002fd01001007387 */ /* 0x000fe80000100a00 */
[----:B------:R1:W-:Y:S04]  /*8f920*/  STL.64 [R1+0x2fd8], R18 ;  /* 0x002fd81201007387 */ /* 0x0003e80000100a00 */
[----:B------:R-:W4:Y:S04]  /*8f930*/  LDL.LU R245, [R1+0x2e84] ;  /* 0x002e840001f57983 */ /* 0x000f280000300800 */
[----:B------:R-:W4:Y:S04]  /*8f940*/  LDL.LU R246, [R1+0x2e88] ;  /* 0x002e880001f67983 */ /* 0x000f280000300800 */
[----:B------:R-:W4:Y:S01]  /*8f950*/  LDL.LU R247, [R1+0x2e8c] ;  /* 0x002e8c0001f77983 */ /* 0x000f220000300800 */
[C---:B------:R-:W-:Y:S06]  /*8f960*/  HMMA.1688.F32.TF32 R28, R104.reuse, R166, R44 ;  /* 0x000000a6681c723c */ /* 0x040fec000008102c */
[C---:B------:R-:W-:Y:S06]  /*8f970*/  HMMA.1688.F32.TF32 R24, R104.reuse, R162, R48 ;  /* 0x000000a26818723c */ /* 0x040fec0000081030 */
[C---:B-1----:R-:W-:Y:S11]  /*8f980*/  HMMA.1688.F32.TF32 R16, R104.reuse, R158, R52 ;  /* 0x0000009e6810723c */ /* 0x042ff60000081034 */
[----:B------:R-:W-:Y:S04]  /*8f990*/  STL.64 [R1+0x2fc0], R28 ;  /* 0x002fc01c01007387 */ /* 0x000fe80000100a00 */
[----:B------:R1:W-:Y:S04]  /*8f9a0*/  STL.64 [R1+0x2fc8], R30 ;  /* 0x002fc81e01007387 */ /* 0x0003e80000100a00 */
[----:B------:R-:W-:Y:S04]  /*8f9b0*/  STL.64 [R1+0x2fb0], R24 ;  /* 0x002fb01801007387 */ /* 0x000fe80000100a00 */
[----:B------:R1:W-:Y:S02]  /*8f9c0*/  STL.64 [R1+0x2fb8], R26 ;  /* 0x002fb81a01007387 */ /* 0x0003e40000100a00 */
[C---:B-1----:R-:W-:Y:S06]  /*8f9d0*/  HMMA.1688.F32.TF32 R28, R104.reuse, R154, R56 ;  /* 0x0000009a681c723c */ /* 0x042fec0000081038 */
[----:B------:R-:W-:Y:S01]  /*8f9e0*/  HMMA.1688.F32.TF32 R24, R104, R150, R60 ;  /* 0x000000966818723c */ /* 0x000fe2000008103c */
[----:B------:R-:W-:Y:S04]  /*8f9f0*/  STL.64 [R1+0x2fa0], R16 ;  /* 0x002fa01001007387 */ /* 0x000fe80000100a00 */
[----:B------:R1:W-:-:S12]  /*8fa00*/  STL.64 [R1+0x2fa8], R18 ;  /* 0x002fa81201007387 */ /* 0x0003d80000100a00 */
[----:B------:R-:W-:Y:S01]  /*8fa10*/  STL.64 [R1+0x2f90], R28 ;  /* 0x002f901c01007387 */ /* 0x000fe20000100a00 */
[C---:B-1----:R-:W-:Y:S03]  /*8fa20*/  HMMA.1688.F32.TF32 R16, R104.reuse, R146, R64 ;  /* 0x000000926810723c */ /* 0x042fe60000081040 */
[----:B------:R1:W-:Y:S04]  /*8fa30*/  STL.64 [R1+0x2f98], R30 ;  /* 0x002f981e01007387 */ /* 0x0003e80000100a00 */
[----:B------:R-:W-:Y:S04]  /*8fa40*/  STL.64 [R1+0x2f80], R24 ;  /* 0x002f801801007387 */ /* 0x000fe80000100a00 */
[----:B------:R1:W-:Y:S02]  /*8fa50*/  STL.64 [R1+0x2f88], R26 ;  /* 0x002f881a01007387 */ /* 0x0003e40000100a00 */
[C---:B-1----:R-:W-:Y:S06]  /*8fa60*/  HMMA.1688.F32.TF32 R28, R104.reuse, R142, R68 ;  /* 0x0000008e681c723c */ /* 0x042fec0000081044 */
[C---:B------:R-:W-:Y:S04]  /*8fa70*/  HMMA.1688.F32.TF32 R24, R104.reuse, R138, R72 ;  /* 0x0000008a6818723c */ /* 0x040fe80000081048 */
[----:B------:R-:W-:Y:S04]  /*8fa80*/  STL.64 [R1+0x2f70], R16 ;  /* 0x002f701001007387 */ /* 0x000fe80000100a00 */
[----:B------:R1:W-:Y:S09]  /*8fa90*/  STL.64 [R1+0x2f78], R18 ;  /* 0x002f781201007387 */ /* 0x0003f20000100a00 */
[----:B------:R-:W-:Y:S01]  /*8faa0*/  STL.64 [R1+0x2f60], R28 ;  /* 0x002f601c01007387 */ /* 0x000fe20000100a00 */
[C---:B-1----:R-:W-:Y:S03]  /*8fab0*/  HMMA.1688.F32.TF32 R16, R104.reuse, R134, R76 ;  /* 0x000000866810723c */ /* 0x042fe6000008104c */
[----:B------:R1:W-:Y:S04]  /*8fac0*/  STL.64 [R1+0x2f68], R30 ;  /* 0x002f681e01007387 */ /* 0x0003e80000100a00 */
[----:B------:R-:W-:Y:S04]  /*8fad0*/  STL.64 [R1+0x2f50], R24 ;  /* 0x002f501801007387 */ /* 0x000fe80000100a00 */
[----:B------:R1:W-:Y:S02]  /*8fae0*/  STL.64 [R1+0x2f58], R26 ;  /* 0x002f581a01007387 */ /* 0x0003e40000100a00 */
[C---:B-1----:R-:W-:Y:S06]  /*8faf0*/  HMMA.1688.F32.TF32 R28, R104.reuse, R130, R80 ;  /* 0x00000082681c723c */ /* 0x042fec0000081050 */
[----:B------:R-:W-:Y:S04]  /*8fb00*/  HMMA.1688.F32.TF32 R24, R104, R126, R84 ;  /* 0x0000007e6818723c */ /* 0x000fe80000081054 */
[----:B------:R-:W-:Y:S04]  /*8fb10*/  STL.64 [R1+0x2f40], R16 ;  /* 0x002f401001007387 */ /* 0x000fe80000100a00 */
[----:B------:R-:W-:Y:S01]  /*8fb20*/  STL.64 [R1+0x2f48], R18 ;  /* 0x002f481201007387 */ /* 0x000fe20000100a00 */
[----:B------:R-:W-:-:S02]  /*8fb30*/  LOP3.LUT R225, R3, 0x40, RZ, 0x3c, !PT ;  /* 0x0000004003e17812 */ /* 0x000fc400078e3cff */
[----:B------:R-:W-:-:S03]  /*8fb40*/  LOP3.LUT R224, R3, 0x60, RZ, 0x3c, !PT ;  /* 0x0000006003e07812 */ /* 0x000fc600078e3cff */
[----:B------:R-:W-:Y:S04]  /*8fb50*/  LDS R92, [R225+UR6+0x82000] ;  /* 0x08200006e15c7984 */ /* 0x000fe80008000800 */
[----:B------:R-:W-:Y:S04]  /*8fb60*/  STL.64 [R1+0x2f30], R28 ;  /* 0x002f301c01007387 */ /* 0x000fe80000100a00 */
[----:B------:R-:W-:Y:S04]  /*8fb70*/  STL.64 [R1+0x2f38], R30 ;  /* 0x002f381e01007387 */ /* 0x000fe80000100a00 */
[----:B------:R-:W-:Y:S04]  /*8fb80*/  STL.64 [R1+0x2f20], R24 ;  /* 0x002f201801007387 */ /* 0x000fe80000100a00 */
[----:B------:R1:W-:Y:S04]  /*8fb90*/  STL.64 [R1+0x2f28], R26 ;  /* 0x002f281a01007387 */ /* 0x0003e80000100a00 */
[----:B------:R-:W-:Y:S04]  /*8fba0*/  LDS R94, [R225+UR6+0x83000] ;  /* 0x08300006e15e7984 */ /* 0x000fe80008000800 */
[----:B------:R-:W-:Y:S01]  /*8fbb0*/  LDS R93, [R224+UR6+0x82000] ;  /* 0x08200006e05d7984 */ /* 0x000fe20008000800 */
[C---:B-1----:R-:W-:Y:S03]  /*8fbc0*/  HMMA.1688.F32.TF32 R24, R104.reuse, R122, R88 ;  /* 0x0000007a6818723c */ /* 0x042fe60000081058 */
[----:B------:R-:W2:Y:S04]  /*8fbd0*/  LDS R95, [R224+UR6+0x83000] ;  /* 0x08300006e05f7984 */ /* 0x000ea80008000800 */
[----:B------:R-:W-:Y:S01]  /*8fbe0*/  LDS R16, [R225+UR6+0x82080] ;  /* 0x08208006e1107984 */ /* 0x000fe20008000800 */
[C---:B------:R-:W-:Y:S03]  /*8fbf0*/  HMMA.1688.F32.TF32 R28, R104.reuse, R118, R108 ;  /* 0x00000076681c723c */ /* 0x040fe6000008106c */
[----:B------:R-:W-:Y:S04]  /*8fc00*/  LDS R18, [R225+UR6+0x83080] ;  /* 0x08308006e1127984 */ /* 0x000fe80008000800 */
[----:B------:R-:W-:Y:S04]  /*8fc10*/  LDS R17, [R224+UR6+0x82080] ;  /* 0x08208006e0117984 */ /* 0x000fe80008000800 */
[----:B------:R-:W1:Y:S04]  /*8fc20*/  LDS R19, [R224+UR6+0x83080] ;  /* 0x08308006e0137984 */ /* 0x000e680008000800 */
[----:B------:R-:W-:Y:S04]  /*8fc30*/  STL.64 [R1+0x2f10], R24 ;  /* 0x002f101801007387 */ /* 0x000fe80000100a00 */
[----:B------:R1:W-:Y:S02]  /*8fc40*/  STL.64 [R1+0x2f18], R26 ;  /* 0x002f181a01007387 */ /* 0x0003e40000100a00 */
[C---:B-1----:R-:W-:Y:S02]  /*8fc50*/  HMMA.1688.F32.TF32 R24, R104.reuse, R10, R112 ;  /* 0x0000000a6818723c */ /* 0x042fe40000081070 */
[----:B------:R-:W-:Y:S04]  /*8fc60*/  STL.64 [R1+0x2f00], R28 ;  /* 0x002f001c01007387 */ /* 0x000fe80000100a00 */
[----:B------:R1:W-:Y:S02]  /*8fc70*/  STL.64 [R1+0x2f08], R30 ;  /* 0x002f081e01007387 */ /* 0x0003e40000100a00 */
[----:B-1----:R-:W-:-:S15]  /*8fc80*/  HMMA.1688.F32.TF32 R28, R104, R14, R228 ;  /* 0x0000000e681c723c */ /* 0x002fde00000810e4 */
[----:B------:R2:W-:Y:S01]  /*8fc90*/  STL.64 [R1+0x2ef8], R26 ;  /* 0x002ef81a01007387 */ /* 0x0005e20000100a00 */
[----:B------:R-:W-:Y:S01]  /*8fca0*/  MOV R216, R24 ;  /* 0x0000001800d87202 */ /* 0x000fe20000000f00 */
[----:B------:R-:W-:Y:S02]  /*8fcb0*/  IMAD.MOV.U32 R217, RZ, RZ, R25 ;  /* 0x000000ffffd97224 */ /* 0x000fe400078e0019 */
[C---:B--2---:R-:W-:Y:S06]  /*8fcc0*/  HMMA.1688.F32.TF32 R24, R92.reuse, R226, R20 ;  /* 0x000000e25c18723c */ /* 0x044fec0000081014 */
[----:B------:R-:W-:Y:S01]  /*8fcd0*/  HMMA.1688.F32.TF32 R20, R92, R222, R240 ;  /* 0x000000de5c14723c */ /* 0x000fe200000810f0 */
[----:B------:R-:W-:Y:S04]  /*8fce0*/  STL.64 [R1+0x2ee0], R28 ;  /* 0x002ee01c01007387 */ /* 0x000fe80000100a00 */
[----:B------:R1:W-:-:S12]  /*8fcf0*/  STL.64 [R1+0x2ee8], R30 ;  /* 0x002ee81e01007387 */ /* 0x0003d80000100a00 */
[----:B------:R-:W-:Y:S01]  /*8fd00*/  STL.64 [R1+0x140], R24 ;  /* 0x0001401801007387 */ /* 0x000fe20000100a00 */
[C---:B-1----:R-:W-:Y:S03]  /*8fd10*/  HMMA.1688.F32.TF32 R28, R92.reuse, R218, R232 ;  /* 0x000000da5c1c723c */ /* 0x042fe600000810e8 */
[----:B------:R1:W-:Y:S04]  /*8fd20*/  STL.64 [R1+0x148], R26 ;  /* 0x0001481a01007387 */ /* 0x0003e80000100a00 */
[----:B------:R-:W-:Y:S04]  /*8fd30*/  STL.64 [R1+0x130], R20 ;  /* 0x0001301401007387 */ /* 0x000fe80000100a00 */
[----:B------:R3:W-:Y:S01]  /*8fd40*/  STL.64 [R1+0x138], R22 ;  /* 0x0001381601007387 */ /* 0x0007e20000100a00 */
[C---:B-1----:R-:W-:Y:S06]  /*8fd50*/  HMMA.1688.F32.TF32 R24, R92.reuse, R214, R236 ;  /* 0x000000d65c18723c */ /* 0x042fec00000810ec */
[----:B---3--:R-:W-:Y:S05]  /*8fd60*/  HMMA.1688.F32.TF32 R20, R92, R210, R248 ;  /* 0x000000d25c14723c */ /* 0x008fea00000810f8 */
[----:B------:R-:W-:Y:S04]  /*8fd70*/  STL.64 [R1+0x120], R28 ;  /* 0x0001201c01007387 */ /* 0x000fe80000100a00 */
[----:B------:R-:W-:Y:S08]  /*8fd80*/  STL.64 [R1+0x128], R30 ;  /* 0x0001281e01007387 */ /* 0x000ff00000100a00 */
[----:B------:R-:W-:Y:S04]  /*8fd90*/  STL.64 [R1+0x110], R24 ;  /* 0x0001101801007387 */ /* 0x000fe80000100a00 */
[----:B------:R-:W-:Y:S04]  /*8fda0*/  STL.64 [R1+0x118], R26 ;  /* 0x0001181a01007387 */ /* 0x000fe80000100a00 */
[----:B------:R4:W-:Y:S01]  /*8fdb0*/  STL.64 [R1+0x310], R20 ;  /* 0x0003101401007387 */ /* 0x0009e20000100a00 */
[----:B------:R-:W-:-:S02]  /*8fdc0*/  IMAD.MOV.U32 R9, RZ, RZ, R22 ;  /* 0x000000ffff097224 */ /* 0x000fc400078e0016 */
[----:B------:R-:W-:Y:S02]  /*8fdd0*/  IMAD.MOV.U32 R8, RZ, RZ, R23 ;  /* 0x000000ffff087224 */ /* 0x000fe400078e0017 */
[----:B----4-:R-:W-:Y:S03]  /*8fde0*/  HMMA.1688.F32.TF32 R20, R92, R206, R244 ;  /* 0x000000ce5c14723c */ /* 0x010fe600000810f4 */
[----:B------:R-:W-:Y:S04]  /*8fdf0*/  STL [R1+0x7e60], R8 ;  /* 0x007e600801007387 */ /* 0x000fe80000100800 */
[----:B------:R-:W-:Y:S04]  /*8fe00*/  STL [R1+0x7e5c], R9 ;  /* 0x007e5c0901007387 */ /* 0x000fe80000100800 */
[----:B------:R-:W2:-:S12]  /*8fe10*/  LDL.LU R248, [R1+0x2d00] ;  /* 0x002d000001f87983 */ /* 0x000e980000300800 */
        /* <DEDUP_REMOVED lines=9> */
[----:B-1----:R-:W2:Y:S04]  /*8feb0*/  LDL.LU R20, [R1+0x2d40] ;  /* 0x002d400001147983 */ /* 0x002ea80000300800 */
[----:B------:R-:W2:Y:S04]  /*8fec0*/  LDL.LU R21, [R1+0x2d44] ;  /* 0x002d440001157983 */ /* 0x000ea80000300800 */
[----:B---3--:R-:W2:Y:S04]  /*8fed0*/  LDL.LU R22, [R1+0x2d48] ;  /* 0x002d480001167983 */ /* 0x008ea80000300800 */
        /* <DEDUP_REMOVED lines=89> */
[C---:B----4-:R-:W-:Y:S06]  /*90470*/  HMMA.1688.F32.TF32 R104, R92.reuse, R202, R112 ;  /* 0x000000ca5c68723c */ /* 0x050fec0000081070 */
[C---:B--2---:R-:W-:Y:S06]  /*90480*/  HMMA.1688.F32.TF32 R112, R92.reuse, R98, R108 ;  /* 0x000000625c70723c */ /* 0x044fec000008106c */
[----:B---3--:R-:W-:Y:S11]  /*90490*/  HMMA.1688.F32.TF32 R108, R92, R102, R88 ;  /* 0x000000665c6c723c */ /* 0x008ff60000081058 */
[----:B------:R1:W-:Y:S01]  /*904a0*/  STL.64 [R1+0x2f0], R104 ;  /* 0x0002f06801007387 */ /* 0x0003e20000100a00 */
[----:B------:R-:W-:-:S02]  /*904b0*/  IMAD.MOV.U32 R8, RZ, RZ, R106 ;  /* 0x000000ffff087224 */ /* 0x000fc400078e006a */
[----:B------:R-:W-:Y:S01]  /*904c0*/  IMAD.MOV.U32 R9, RZ, RZ, R107 ;  /* 0x000000ffff097224 */ /* 0x000fe200078e006b */
        /* <DEDUP_REMOVED lines=56> */
[----:B------:R1:W-:Y:S01]  /*90850*/  STL.64 [R1+0x1c8], R30 ;  /* 0x0001c81e01007387 */ /* 0x0003e20000100a00 */
[----:B------:R-:W-:-:S03]  /*90860*/  MOV R12, R20 ;  /* 0x00000014000c7202 */ /* 0x000fc60000000f00 */
[----:B------:R-:W-:Y:S01]  /*90870*/  STL.64 [R1+0x1b0], R24 ;  /* 0x0001b01801007387 */ /* 0x000fe20000100a00 */
[----:B------:R-:W-:-:S03]  /*90880*/  IMAD.MOV.U32 R13, RZ, RZ, R21 ;  /* 0x000000ffff0d7224 */ /* 0x000fc600078e0015 */
[----:B------:R2:W-:Y:S01]  /*90890*/  STL.64 [R1+0x1b8], R26 ;  /* 0x0001b81a01007387 */ /* 0x0005e20000100a00 */
[C---:B-1----:R-:W-:Y:S03]  /*908a0*/  HMMA.1688.F32.TF32 R28, R92.reuse, R122, R236 ;  /* 0x0000007a5c1c723c */ /* 0x042fe600000810ec */
[----:B------:R1:W-:Y:S03]  /*908b0*/  STL.64 [R1+0x1a8], R22 ;  /* 0x0001a81601007387 */ /* 0x0003e60000100a00 */
[C---:B--2---:R-:W-:Y:S06]  /*908c0*/  HMMA.1688.F32.TF32 R24, R92.reuse, R118, R248 ;  /* 0x000000765c18723c */ /* 0x044fec00000810f8 */
[C---:B-1----:R-:W-:Y:S01]  /*908d0*/  HMMA.1688.F32.TF32 R20, R92.reuse, R10, R244 ;  /* 0x0000000a5c14723c */ /* 0x042fe200000810f4 */
[----:B------:R-:W-:Y:S04]  /*908e0*/  STL [R1+0x7e58], R13 ;  /* 0x007e580d01007387 */ /* 0x000fe80000100800 */
[----:B------:R-:W-:Y:S06]  /*908f0*/  STL [R1+0x7e54], R12 ;  /* 0x007e540c01007387 */ /* 0x000fec0000100800 */
[----:B------:R-:W-:Y:S04]  /*90900*/  STL.64 [R1+0x510], R28 ;  /* 0x0005101c01007387 */ /* 0x000fe80000100a00 */
[----:B------:R-:W-:Y:S04]  /*90910*/  STL.64 [R1+0x518], R30 ;  /* 0x0005181e01007387 */ /* 0x000fe80000100a00 */
[----:B------:R-:W2:Y:S04]  /*90920*/  LDL.LU R248, [R1+0x2980] ;  /* 0x0029800001f87983 */ /* 0x000ea80000300800 */
[----:B------:R1:W-:Y:S04]  /*90930*/  STL.64 [R1+0x500], R24 ;  /* 0x0005001801007387 */ /* 0x0003e80000100a00 */
[----:B------:R3:W-:Y:S04]  /*90940*/  STL.64 [R1+0x508], R26 ;  /* 0x0005081a01007387 */ /* 0x0007e80000100a00 */
        /* <DEDUP_REMOVED lines=73> */
[----:B----4-:R-:W4:Y:S04]  /*90de0*/  LDL.LU R20, [R1+0x2780] ;  /* 0x0027800001147983 */ /* 0x010f280000300800 */
        /* <DEDUP_REMOVED lines=27> */
[----:B---3--:R-:W-:Y:S06]  /*90fa0*/  HMMA.1688.F32.TF32 R92, R92, R14, R112 ;  /* 0x0000000e5c5c723c */ /* 0x008fec0000081070 */
[----:B--2---:R-:W-:-:S15]  /*90fb0*/  HMMA.1688.F32.TF32 R104, R16, R226, R108 ;  /* 0x000000e21068723c */ /* 0x004fde000008106c */
[----:B------:R-:W-:-:S02]  /*90fc0*/  NOP ;  /* 0x0000000000007918 */ /* 0x000fc40000000000 */
[----:B------:R-:W-:Y:S01]  /*90fd0*/  STL [R1+0x190], R92 ;  /* 0x0001905c01007387 */ /* 0x000fe20000100800 */
[----:B------:R-:W-:Y:S02]  /*90fe0*/  IMAD.MOV.U32 R13, RZ, RZ, R93 ;  /* 0x000000ffff0d7224 */ /* 0x000fe400078e005d */
[----:B------:R-:W-:Y:S01]  /*90ff0*/  IMAD.MOV.U32 R12, RZ, RZ, R94 ;  /* 0x000000ffff0c7224 */ /* 0x000fe200078e005e */
[----:B------:R1:W-:Y:S02]  /*91000*/  STL [R1+0x19c], R95 ;  /* 0x00019c5f01007387 */ /* 0x0003e40000100800 */
[C---:B-1----:R-:W-:Y:S06]  /*91010*/  HMMA.1688.F32.TF32 R92, R16.reuse, R222, R88 ;  /* 0x000000de105c723c */ /* 0x042fec0000081058 */
[C---:B------:R-:W-:Y:S06]  /*91020*/  HMMA.1688.F32.TF32 R88, R16.reuse, R218, R84 ;  /* 0x000000da1058723c */ /* 0x040fec0000081054 */
[C---:B----4-:R-:W-:Y:S06]  /*91030*/  HMMA.1688.F32.TF32 R84, R16.reuse, R214, R20 ;  /* 0x000000d61054723c */ /* 0x050fec0000081014 */
        /* <DEDUP_REMOVED lines=16> */
[C---:B--2---:R-:W-:Y:S01]  /*91140*/  HMMA.1688.F32.TF32 R80, R16.reuse, R202, R72 ;  /* 0x000000ca1050723c */ /* 0x044fe20000081048 */
[----:B------:R-:W1:Y:S05]  /*91150*/  LDS R23, [R224+UR6+0x83100] ;  /* 0x08310006e0177984 */ /* 0x000e6a0008000800 */
        /* <DEDUP_REMOVED lines=43> */
[C---:B--2---:R-:W-:Y:S03]  /*91410*/  HMMA.1688.F32.TF32 R32, R16.reuse, R150, R236 ;  /* 0x000000961020723c */ /* 0x044fe600000810ec */
[----:B------:R-:W-:Y:S04]  /*91420*/  STL.64 [R1+0x3e0], R24 ;  /* 0x0003e01801007387 */ /* 0x000fe80000100a00 */
[----:B------:R2:W-:Y:S01]  /*91430*/  STL.64 [R1+0x3e8], R26 ;  /* 0x0003e81a01007387 */ /* 0x0005e20000100a00 */
[C---:B---3--:R-:W-:Y:S06]  /*91440*/  HMMA.1688.F32.TF32 R28, R16.reuse, R146, R248 ;  /* 0x00000092101c723c */ /* 0x048fec00000810f8 */
[----:B--2---:R-:W-:Y:S09]  /*91450*/  HMMA.1688.F32.TF32 R24, R16, R142, R244 ;  /* 0x0000008e1018723c */ /* 0x004ff200000810f4 */
        /* <DEDUP_REMOVED lines=114> */
[C---:B----4-:R-:W-:Y:S06]  /*91b80*/  HMMA.1688.F32.TF32 R48, R20.reuse, R102, R48 ;  /* 0x000000661430723c */ /* 0x050fec0000081030 */
[C---:B---3--:R-:W-:Y:S06]  /*91b90*/  HMMA.1688.F32.TF32 R60, R20.reuse, R206, R60 ;  /* 0x000000ce143c723c */ /* 0x048fec000008103c */
[----:B--2---:R-:W-:Y:S06]  /*91ba0*/  HMMA.1688.F32.TF32 R64, R20, R210, R64 ;  /* 0x000000d21440723c */ /* 0x004fec0000081040 */
[----:B------:R-:W-:-:S15]  /*91bb0*/  HMMA.1688.F32.TF32 R92, R16, R138, R92 ;  /* 0x0000008a105c723c */ /* 0x000fde000008105c */
[----:B------:R-:W-:-:S08]  /*91bc0*/  NOP ;  /* 0x0000000000007918 */ /* 0x000fd00000000000 */
        /* <DEDUP_REMOVED lines=9> */
[----:B------:R1:W-:Y:S01]  /*91c60*/  STL.64 [R1+0x388], R106 ;  /* 0x0003886a01007387 */ /* 0x0003e20000100a00 */
[C---:B------:R-:W-:Y:S03]  /*91c70*/  HMMA.1688.F32.TF32 R88, R16.reuse, R10, R88 ;  /* 0x0000000a1058723c */ /* 0x040fe60000081058 */
[----:B------:R-:W-:Y:S03]  /*91c80*/  LDS R24, [R225+UR6+0x82180] ;  /* 0x08218006e1187984 */ /* 0x000fe60008000800 */
[C---:B------:R-:W-:Y:S01]  /*91c90*/  HMMA.1688.F32.TF32 R84, R16.reuse, R14, R84 ;  /* 0x0000000e1054723c */ /* 0x040fe20000081054 */
[----:B------:R-:W-:Y:S04]  /*91ca0*/  LDS R26, [R225+UR6+0x83180] ;  /* 0x08318006e11a7984 */ /* 0x000fe80008000800 */
[----:B------:R-:W-:Y:S01]  /*91cb0*/  LDS R25, [R224+UR6+0x82180] ;  /* 0x08218006e0197984 */ /* 0x000fe20008000800 */
[C---:B-1----:R-:W-:Y:S03]  /*91cc0*/  HMMA.1688.F32.TF32 R104, R16.reuse, R122, R112 ;  /* 0x0000007a1068723c */ /* 0x042fe60000081070 */
[----:B------:R-:W1:Y:S04]  /*91cd0*/  LDS R27, [R224+UR6+0x83180] ;  /* 0x08318006e01b7984 */ /* 0x000e680008000800 */
[----:B------:R-:W-:Y:S04]  /*91ce0*/  STL.64 [R1+0x370], R92 ;  /* 0x0003705c01007387 */ /* 0x000fe80000100a00 */
[----:B------:R2:W-:Y:S02]  /*91cf0*/  STL.64 [R1+0x378], R94 ;  /* 0x0003785e01007387 */ /* 0x0005e40000100a00 */
[----:B--2---:R-:W-:Y:S06]  /*91d00*/  HMMA.1688.F32.TF32 R92, R16, R118, R108 ;  /* 0x00000076105c723c */ /* 0x004fec000008106c */
[C---:B------:R-:W-:Y:S04]  /*91d10*/  HMMA.1688.F32.TF32 R16, R20.reuse, R226, R80 ;  /* 0x000000e21410723c */ /* 0x040fe80000081050 */
[----:B------:R-:W-:Y:S04]  /*91d20*/  STL.64 [R1+0x720], R104 ;  /* 0x0007206801007387 */ /* 0x000fe80000100a00 */
[----:B------:R-:W-:Y:S01]  /*91d30*/  STL.64 [R1+0x728], R106 ;  /* 0x0007286a01007387 */ /* 0x000fe20000100a00 */
[C---:B------:R-:W-:Y:S08]  /*91d40*/  HMMA.1688.F32.TF32 R76, R20.reuse, R222, R76 ;  /* 0x000000de144c723c */ /* 0x040ff0000008104c */
        /* <DEDUP_REMOVED lines=8> */
[----:B------:R2:W-:Y:S02]  /*91dd0*/  STL.64 [R1+0x358], R18 ;  /* 0x0003581201007387 */ /* 0x0005e40000100a00 */
[C---:B--2---:R-:W-:Y:S02]  /*91de0*/  HMMA.1688.F32.TF32 R16, R20.reuse, R214, R68 ;  /* 0x000000d61410723c */ /* 0x044fe40000081044 */
[----:B------:R-:W-:Y:S04]  /*91df0*/  STL.64 [R1+0x340], R76 ;  /* 0x0003404c01007387 */ /* 0x000fe80000100a00 */
[----:B------:R-:W-:Y:S04]  /*91e00*/  STL.64 [R1+0x348], R78 ;  /* 0x0003484e01007387 */ /* 0x000fe80000100a00 */
[----:B------:R-:W-:Y:S04]  /*91e10*/  STL.64 [R1+0x330], R72 ;  /* 0x0003304801007387 */ /* 0x000fe80000100a00 */
[----:B------:R-:W-:Y:S09]  /*91e20*/  STL.64 [R1+0x338], R74 ;  /* 0x0003384a01007387 */ /* 0x000ff20000100a00 */
[----:B------:R-:W-:Y:S04]  /*91e30*/  STL.64 [R1+0x320], R16 ;  /* 0x0003201001007387 */ /* 0x000fe80000100a00 */
[----:B------:R2:W-:Y:S02]  /*91e40*/  STL.64 [R1+0x328], R18 ;  /* 0x0003281201007387 */ /* 0x0005e40000100a00 */
[C---:B--2---:R-:W-:Y:S02]  /*91e50*/  HMMA.1688.F32.TF32 R16, R20.reuse, R202, R56 ;  /* 0x000000ca1410723c */ /* 0x044fe40000081038 */
[----:B------:R-:W-:Y:S04]  /*91e60*/  STL.64 [R1+0x6f0], R64 ;  /* 0x0006f04001007387 */ /* 0x000fe80000100a00 */
[----:B------:R-:W-:Y:S01]  /*91e70*/  STL.64 [R1+0x6f8], R66 ;  /* 0x0006f84201007387 */ /* 0x000fe20000100a00 */
[C---:B------:R-:W-:Y:S03]  /*91e80*/  HMMA.1688.F32.TF32 R52, R20.reuse, R98, R52 ;  /* 0x000000621434723c */ /* 0x040fe60000081034 */
        /* <DEDUP_REMOVED lines=8> */
[----:B------:R-:W-:Y:S03]  /*91f10*/  STL.64 [R1+0x6b0], R48 ;  /* 0x0006b03001007387 */ /* 0x000fe60000100a00 */
[C---:B------:R-:W-:Y:S01]  /*91f20*/  HMMA.1688.F32.TF32 R36, R20.reuse, R190, R36 ;  /* 0x000000be1424723c */ /* 0x040fe20000081024 */
        /* <DEDUP_REMOVED lines=14> */
[----:B------:R2:W-:Y:S04]  /*92010*/  STL.64 [R1+0x668], R34 ;  /* 0x0006682201007387 */ /* 0x0005e80000100a00 */
[----:B------:R-:W-:Y:S04]  /*92020*/  STL.64 [R1+0x650], R28 ;  /* 0x0006501c01007387 */ /* 0x000fe80000100a00 */
[----:B------:R3:W-:Y:S01]  /*92030*/  STL.64 [R1+0x658], R30 ;  /* 0x0006581e01007387 */ /* 0x0007e20000100a00 */
[C---:B--2---:R-:W-:Y:S08]  /*92040*/  HMMA.1688.F32.TF32 R32, R20.reuse, R170, R236 ;  /* 0x000000aa1420723c */ /* 0x044ff000000810ec */
[----:B------:R-:W-:Y:S01]  /*92050*/  STL.64 [R1+0x640], R16 ;  /* 0x0006401001007387 */ /* 0x000fe20000100a00 */
[C---:B---3--:R-:W-:Y:S03]  /*92060*/  HMMA.1688.F32.TF32 R28, R20.reuse, R166, R248 ;  /* 0x000000a6141c723c */ /* 0x048fe600000810f8 */
[----:B------:R2:W-:Y:S03]  /*92070*/  STL.64 [R1+0x648], R18 ;  /* 0x0006481201007387 */ /* 0x0005e60000100a00 */
[----:B--2---:R-:W-:Y:S08]  /*92080*/  HMMA.1688.F32.TF32 R16, R20, R162, R244 ;  /* 0x000000a21410723c */ /* 0x004ff000000810f4 */
[----:B------:R2:W-:Y:S04]  /*92090*/  STL.64 [R1+0x630], R32 ;  /* 0x0006302001007387 */ /* 0x0005e80000100a00 */
[----:B------:R3:W-:Y:S04]  /*920a0*/  STL.64 [R1+0x638], R34 ;  /* 0x0006382201007387 */ /* 0x0007e80000100a00 */
[----:B------:R-:W4:Y:S04]  /*920b0*/  LDL.LU R248, [R1+0x2090] ;  /* 0x0020900001f87983 */ /* 0x000f280000300800 */
[----:B------:R-:W-:Y:S04]  /*920c0*/  STL.64 [R1+0x620], R28 ;  /* 0x0006201c01007387 */ /* 0x000fe80000100a00 */
[----:B------:R-:W-:Y:S04]  /*920d0*/  STL.64 [R1+0x628], R30 ;  /* 0x0006281e01007387 */ /* 0x000fe80000100a00 */
[----:B------:R1:W-:Y:S04]  /*920e0*/  STL.64 [R1+0x610], R16 ;  /* 0x0006101001007387 */ /* 0x0003e80000100a00 */
        /* <DEDUP_REMOVED lines=109> */
[C---:B--2---:R-:W-:Y:S06]  /*927c0*/  HMMA.1688.F32.TF32 R68, R20.reuse, R14, R68 ;  /* 0x0000000e1444723c */ /* 0x044fec0000081044 */
[C---:B----4-:R-:W-:Y:S06]  /*927d0*/  HMMA.1688.F32.TF32 R80, R20.reuse, R122, R80 ;  /* 0x0000007a1450723c */ /* 0x050fec0000081050 */
[C---:B------:R-:W-:Y:S06]  /*927e0*/  HMMA.1688.F32.TF32 R16, R20.reuse, R154, R16 ;  /* 0x0000009a1410723c */ /* 0x040fec0000081010 */
[----:B------:R-:W-:-:S15]  /*927f0*/  HMMA.1688.F32.TF32 R236, R20, R158, R236 ;  /* 0x0000009e14ec723c */ /* 0x000fde00000810ec */
[----:B------:R-:W-:-:S08]  /*92800*/  NOP ;  /* 0x0000000000007918 */ /* 0x000fd00000000000 */
[----:B------:R-:W-:Y:S04]  /*92810*/  STL.64 [R1+0x600], R236 ;  /* 0x000600ec01007387 */ /* 0x000fe80000100a00 */
[----:B------:R1:W-:Y:S04]  /*92820*/  STL.64 [R1+0x608], R238 ;  /* 0x000608ee01007387 */ /* 0x0003e80000100a00 */
[----:B-1----:R-:W2:Y:S04]  /*92830*/  LDL.LU.64 R238, [R1+0x7e90] ;  /* 0x007e900001ee7983 */ /* 0x002ea80000300a00 */
[----:B------:R-:W3:Y:S04]  /*92840*/  LDL.LU.64 R236, [R1+0x7e88] ;  /* 0x007e880001ec7983 */ /* 0x000ee80000300a00 */
[----:B------:R-:W-:Y:S04]  /*92850*/  STL.64 [R1+0x5f0], R16 ;  /* 0x0005f01001007387 */ /* 0x000fe80000100a00 */
[----:B------:R1:W-:Y:S02]  /*92860*/  STL.64 [R1+0x5f8], R18 ;  /* 0x0005f81201007387 */ /* 0x0003e40000100a00 */
[C---:B-1----:R-:W-:Y:S06]  /*92870*/  HMMA.1688.F32.TF32 R16, R20.reuse, R150, R92 ;  /* 0x000000961410723c */ /* 0x042fec000008105c */
[C---:B------:R-:W-:Y:S06]  /*92880*/  HMMA.1688.F32.TF32 R92, R20.reuse, R146, R104 ;  /* 0x00000092145c723c */ /* 0x040fec0000081068 */
[C---:B------:R-:W-:Y:S11]  /*92890*/  HMMA.1688.F32.TF32 R104, R20.reuse, R142, R228 ;  /* 0x0000008e1468723c */ /* 0x040ff600000810e4 */
[----:B------:R-:W-:Y:S04]  /*928a0*/  STL.64 [R1+0x5e0], R16 ;  /* 0x0005e01001007387 */ /* 0x000fe80000100a00 */
[----:B------:R1:W-:Y:S02]  /*928b0*/  STL.64 [R1+0x5e8], R18 ;  /* 0x0005e81201007387 */ /* 0x0003e40000100a00 */
[C---:B-1----:R-:W-:Y:S02]  /*928c0*/  HMMA.1688.F32.TF32 R16, R20.reuse, R138, R112 ;  /* 0x0000008a1410723c */ /* 0x042fe40000081070 */
[----:B------:R-:W-:Y:S04]  /*928d0*/  STL.64 [R1+0x5d0], R92 ;  /* 0x0005d05c01007387 */ /* 0x000fe80000100a00 */
[----:B------:R1:W-:Y:S01]  /*928e0*/  STL.64 [R1+0x5d8], R94 ;  /* 0x0005d85e01007387 */ /* 0x0003e20000100a00 */
[C---:B------:R-:W-:Y:S03]  /*928f0*/  HMMA.1688.F32.TF32 R88, R20.reuse, R130, R88 ;  /* 0x000000821458723c */ /* 0x040fe60000081058 */
[----:B------:R-:W-:Y:S04]  /*92900*/  STL.64 [R1+0x5c0], R104 ;  /* 0x0005c06801007387 */ /* 0x000fe80000100a00 */
[----:B------:R-:W-:Y:S01]  /*92910*/  STL.64 [R1+0x5c8], R106 ;  /* 0x0005c86a01007387 */ /* 0x000fe20000100a00 */
[C---:B-1----:R-:W-:Y:S08]  /*92920*/  HMMA.1688.F32.TF32 R92, R20.reuse, R134, R108 ;  /* 0x00000086145c723c */ /* 0x042ff0000008106c */
[----:B------:R-:W-:Y:S04]  /*92930*/  STL.64 [R1+0x5b0], R16 ;  /* 0x0005b01001007387 */ /* 0x000fe80000100a00 */
[----:B------:R1:W-:Y:S02]  /*92940*/  STL.64 [R1+0x5b8], R18 ;  /* 0x0005b81201007387 */ /* 0x0003e40000100a00 */
[C---:B-1----:R-:W-:Y:S09]  /*92950*/  HMMA.1688.F32.TF32 R16, R20.reuse, R126, R84 ;  /* 0x0000007e1410723c */ /* 0x042ff20000081054 */
[----:B------:R-:W-:Y:S04]  /*92960*/  STL.64 [R1+0x5a0], R92 ;  /* 0x0005a05c01007387 */ /* 0x000fe80000100a00 */
[----:B------:R-:W-:Y:S01]  /*92970*/  STL.64 [R1+0x5a8], R94 ;  /* 0x0005a85e01007387 */ /* 0x000fe20000100a00 */
[C---:B------:R-:W-:Y:S03]  /*92980*/  HMMA.1688.F32.TF32 R76, R20.reuse, R118, R76 ;  /* 0x00000076144c723c */ /* 0x040fe6000008104c */
[----:B------:R-:W-:Y:S04]  /*92990*/  STL.64 [R1+0x590], R88 ;  /* 0x0005905801007387 */ /* 0x000fe80000100a00 */
[----:B------:R-:W-:Y:S04]  /*929a0*/  STL.64 [R1+0x598], R90 ;  /* 0x0005985a01007387 */ /* 0x000fe80000100a00 */
[----:B------:R-:W-:Y:S04]  /*929b0*/  STL.64 [R1+0x580], R16 ;  /* 0x0005801001007387 */ /* 0x000fe80000100a00 */
[----:B------:R1:W-:Y:S02]  /*929c0*/  STL.64 [R1+0x588], R18 ;  /* 0x0005881201007387 */ /* 0x0003e40000100a00 */
[----:B-1----:R-:W-:Y:S06]  /*929d0*/  HMMA.1688.F32.TF32 R16, R20, R10, R72 ;  /* 0x0000000a1410723c */ /* 0x002fec0000081048 */
[C---:B------:R-:W-:Y:S01]  /*929e0*/  HMMA.1688.F32.TF32 R20, R24.reuse, R226, R64 ;  /* 0x000000e21814723c */ /* 0x040fe20000081040 */
[----:B------:R-:W-:Y:S04]  /*929f0*/  STL.64 [R1+0x870], R80 ;  /* 0x0008705001007387 */ /* 0x000fe80000100a00 */
[----:B------:R-:W-:Y:S04]  /*92a00*/  STL.64 [R1+0x878], R82 ;  /* 0x0008785201007387 */ /* 0x000fe80000100a00 */
[----:B------:R-:W-:Y:S04]  /*92a10*/  STL.64 [R1+0x860], R76 ;  /* 0x0008604c01007387 */ /* 0x000fe80000100a00 */
[----:B------:R-:W-:Y:S04]  /*92a20*/  STL.64 [R1+0x868], R78 ;  /* 0x0008684e01007387 */ /* 0x000fe80000100a00 */
[----:B------:R-:W-:Y:S04]  /*92a30*/  STL.64 [R1+0x850], R16 ;  /* 0x0008501001007387 */ /* 0x000fe80000100a00 */
[----:B------:R1:W-:Y:S04]  /*92a40*/  STL.64 [R1+0x858], R18 ;  /* 0x0008581201007387 */ /* 0x0003e80000100a00 */
[----:B------:R-:W-:Y:S04]  /*92a50*/  STL.64 [R1+0x570], R68 ;  /* 0x0005704401007387 */ /* 0x000fe80000100a00 */
[----:B------:R-:W-:Y:S01]  /*92a60*/  STL.64 [R1+0x578], R70 ;  /* 0x0005784601007387 */ /* 0x000fe20000100a00 */
[C---:B-1----:R-:W-:Y:S03]  /*92a70*/  HMMA.1688.F32.TF32 R16, R24.reuse, R222, R60 ;  /* 0x000000de1810723c */ /* 0x042fe6000008103c */
[----:B------:R-:W-:Y:S04]  /*92a80*/  STL.64 [R1+0x560], R20 ;  /* 0x0005601401007387 */ /* 0x000fe80000100a00 */
[----:B------:R1:W-:Y:S02]  /*92a90*/  STL.64 [R1+0x568], R22 ;  /* 0x0005681601007387 */ /* 0x0003e40000100a00 */
[----:B-1----:R-:W-:-:S14]  /*92aa0*/  HMMA.1688.F32.TF32 R20, R24, R214, R52 ;  /* 0x000000d61814723c */ /* 0x002fdc0000081034 */
[----:B------:R-:W-:Y:S04]  /*92ab0*/  STL.64 [R1+0x550], R16 ;  /* 0x0005501001007387 */ /* 0x000fe80000100a00 */
[----:B------:R-:W-:Y:S04]  /*92ac0*/  STL.64 [R1+0x558], R18 ;  /* 0x0005581201007387 */ /* 0x000fe80000100a00 */
[----:B------:R-:W-:Y:S04]  /*92ad0*/  STL.64 [R1+0x540], R56 ;  /* 0x0005403801007387 */ /* 0x000fe80000100a00 */
[----:B------:R-:W-:Y:S01]  /*92ae0*/  STL.64 [R1+0x548], R58 ;  /* 0x0005483a01007387 */ /* 0x000fe20000100a00 */
[C---:B------:R-:W-:Y:S03]  /*92af0*/  HMMA.1688.F32.TF32 R44, R24.reuse, R206, R44 ;  /* 0x000000ce182c723c */ /* 0x040fe6000008102c */
[----:B------:R-:W-:Y:S04]  /*92b00*/  LDS R16, [R225+UR6+0x82200] ;  /* 0x08220006e1107984 */ /* 0x000fe80008000800 */
[----:B------:R-:W-:Y:S04]  /*92b10*/  STL.64 [R1+0x530], R20 ;  /* 0x0005301401007387 */ /* 0x000fe80000100a00 */
[----:B------:R1:W-:Y:S01]  /*92b20*/  STL.64 [R1+0x538], R22 ;  /* 0x0005381601007387 */ /* 0x0003e20000100a00 */
[C---:B------:R-:W-:Y:S03]  /*92b30*/  HMMA.1688.F32.TF32 R40, R24.reuse, R202, R40 ;  /* 0x000000ca1828723c */ /* 0x040fe60000081028 */
[----:B------:R-:W-:Y:S03]  /*92b40*/  LDS R18, [R225+UR6+0x83200] ;  /* 0x08320006e1127984 */ /* 0x000fe60008000800 */
[C---:B------:R-:W-:Y:S01]  /*92b50*/  HMMA.1688.F32.TF32 R32, R24.reuse, R102, R32 ;  /* 0x000000661820723c */ /* 0x040fe20000081020 */
[----:B------:R-:W-:Y:S04]  /*92b60*/  LDS R17, [R224+UR6+0x82200] ;  /* 0x08220006e0117984 */ /* 0x000fe80008000800 */
[----:B------:R-:W4:Y:S01]  /*92b70*/  LDS R19, [R224+UR6+0x83200] ;  /* 0x08320006e0137984 */ /* 0x000f220008000800 */
[----:B-1----:R-:W-:-:S15]  /*92b80*/  HMMA.1688.F32.TF32 R20, R24, R210, R48 ;  /* 0x000000d21814723c */ /* 0x002fde0000081030 */
[----:B------:R-:W-:-:S08]  /*92b90*/  NOP ;  /* 0x0000000000007918 */ /* 0x000fd00000000000 */
[----:B------:R-:W-:Y:S04]  /*92ba0*/  STL.64 [R1+0x840], R20 ;  /* 0x0008401401007387 */ /* 0x000fe80000100a00 */
[----:B------:R1:W-:Y:S02]  /*92bb0*/  STL.64 [R1+0x848], R22 ;  /* 0x0008481601007387 */ /* 0x0003e40000100a00 */
[C---:B-1----:R-:W-:Y:S02]  /*92bc0*/  HMMA.1688.F32.TF32 R20, R24.reuse, R98, R36 ;  /* 0x000000621814723c */ /* 0x042fe40000081024 */
[----:B------:R-:W-:Y:S04]  /*92bd0*/  STL.64 [R1+0x830], R44 ;  /* 0x0008302c01007387 */ /* 0x000fe80000100a00 */
[----:B------:R-:W-:Y:S01]  /*92be0*/  STL.64 [R1+0x838], R46 ;  /* 0x0008382e01007387 */ /* 0x000fe20000100a00 */
[C---:B------:R-:W-:Y:S03]  /*92bf0*/  HMMA.1688.F32.TF32 R28, R24.reuse, R198, R28 ;  /* 0x000000c6181c723c */ /* 0x040fe6000008101c */
[----:B------:R-:W-:Y:S04]  /*92c00*/  STL.64 [R1+0x820], R40 ;  /* 0x0008202801007387 */ /* 0x000fe80000100a00 */
[----:B------:R-:W-:Y:S09]  /*92c10*/  STL.64 [R1+0x828], R42 ;  /* 0x0008282a01007387 */ /* 0x000ff20000100a00 */
[----:B------:R-:W-:Y:S04]  /*92c20*/  STL.64 [R1+0x810], R20 ;  /* 0x0008101401007387 */ /* 0x000fe80000100a00 */
[----:B------:R1:W-:Y:S02]  /*92c30*/  STL.64 [R1+0x818], R22 ;  /* 0x0008181601007387 */ /* 0x0003e40000100a00 */
[C---:B-1----:R-:W-:Y:S02]  /*92c40*/  HMMA.1688.F32.TF32 R20, R24.reuse, R194, R240 ;  /* 0x000000c21814723c */ /* 0x042fe400000810f0 */
[----:B------:R-:W-:Y:S04]  /*92c50*/  STL.64 [R1+0x800], R32 ;  /* 0x0008002001007387 */ /* 0x000fe80000100a00 */
[----:B------:R1:W-:Y:S04]  /*92c60*/  STL.64 [R1+0x808], R34 ;  /* 0x0008082201007387 */ /* 0x0003e80000100a00 */
[----:B------:R-:W-:Y:S04]  /*92c70*/  STL.64 [R1+0x7f0], R28 ;  /* 0x0007f01c01007387 */ /* 0x000fe80000100a00 */
[----:B------:R4:W-:Y:S01]  /*92c80*/  STL.64 [R1+0x7f8], R30 ;  /* 0x0007f81e01007387 */ /* 0x0009e20000100a00 */
[C---:B-1----:R-:W-:Y:S08]  /*92c90*/  HMMA.1688.F32.TF32 R32, R24.reuse, R190, R232 ;  /* 0x000000be1820723c */ /* 0x042ff000000810e8 */
[----:B------:R-:W-:Y:S01]  /*92ca0*/  STL.64 [R1+0x7e0], R20 ;  /* 0x0007e01401007387 */ /* 0x000fe20000100a00 */
[C---:B----4-:R-:W-:Y:S03]  /*92cb0*/  HMMA.1688.F32.TF32 R28, R24.reuse, R186, R248 ;  /* 0x000000ba181c723c */ /* 0x050fe600000810f8 */
[----:B------:R1:W-:Y:S03]  /*92cc0*/  STL.64 [R1+0x7e8], R22 ;  /* 0x0007e81601007387 */ /* 0x0003e60000100a00 */
[C---:B-1----:R-:W-:Y:S08]  /*92cd0*/  HMMA.1688.F32.TF32 R20, R24.reuse, R182, R244 ;  /* 0x000000b61814723c */ /* 0x042ff000000810f4 */
[----:B------:R1:W-:Y:S04]  /*92ce0*/  STL.64 [R1+0x7d0], R32 ;  /* 0x0007d02001007387 */ /* 0x0003e80000100a00 */
[----:B------:R4:W-:Y:S04]  /*92cf0*/  STL.64 [R1+0x7d8], R34 ;  /* 0x0007d82201007387 */ /* 0x0009e80000100a00 */
[----:B------:R-:W2:Y:S04]  /*92d00*/  LDL.LU R248, [R1+0x1c60] ;  /* 0x001c600001f87983 */ /* 0x000ea80000300800 */
        /* <DEDUP_REMOVED lines=17> */
[----:B----4-:R-:W2:Y:S04]  /*92e20*/  LDL.LU R34, [R1+0x1ca8] ;  /* 0x001ca80001227983 */ /* 0x010ea80000300800 */
        /* <DEDUP_REMOVED lines=94> */
[----:B------:R1:W-:Y:S02]  /*93410*/  STL.64 [R1+0x7a8], R22 ;  /* 0x0007a81601007387 */ /* 0x0003e40000100a00 */
[C---:B-1----:R-:W-:Y:S02]  /*93420*/  HMMA.1688.F32.TF32 R20, R24.reuse, R170, R228 ;  /* 0x000000aa1814723c */ /* 0x042fe400000810e4 */
[----:B------:R-:W-:Y:S04]  /*93430*/  STL.64 [R1+0x790], R92 ;  /* 0x0007905c01007387 */ /* 0x000fe80000100a00 */
[----:B------:R1:W-:Y:S01]  /*93440*/  STL.64 [R1+0x798], R94 ;  /* 0x0007985e01007387 */ /* 0x0003e20000100a00 */
[C---:B------:R-:W-:Y:S06]  /*93450*/  HMMA.1688.F32.TF32 R104, R24.reuse, R166, R112 ;  /* 0x000000a61868723c */ /* 0x040fec0000081070 */
[C---:B-1----:R-:W-:Y:S10]  /*93460*/  HMMA.1688.F32.TF32 R92, R24.reuse, R162, R108 ;  /* 0x000000a2185c723c */ /* 0x042ff4000008106c */
        /* <DEDUP_REMOVED lines=12> */
[----:B------:R-:W-:Y:S01]  /*93530*/  STL.64 [R1+0x748], R86 ;  /* 0x0007485601007387 */ /* 0x000fe20000100a00 */
[C---:B------:R-:W-:Y:S03]  /*93540*/  HMMA.1688.F32.TF32 R68, R24.reuse, R138, R68 ;  /* 0x0000008a1844723c */ /* 0x040fe60000081044 */
[----:B------:R-:W-:Y:S04]  /*93550*/  STL.64 [R1+0x730], R80 ;  /* 0x0007305001007387 */ /* 0x000fe80000100a00 */
[----:B------:R-:W-:Y:S01]  /*93560*/  STL.64 [R1+0x738], R82 ;  /* 0x0007385201007387 */ /* 0x000fe20000100a00 */
[C---:B------:R-:W-:Y:S08]  /*93570*/  HMMA.1688.F32.TF32 R52, R24.reuse, R122, R52 ;  /* 0x0000007a1834723c */ /* 0x040ff00000081034 */
[----:B------:R-:W-:Y:S04]  /*93580*/  STL.64 [R1+0x520], R20 ;  /* 0x0005201401007387 */ /* 0x000fe80000100a00 */
[----:B------:R1:W-:Y:S01]  /*93590*/  STL.64 [R1+0x528], R22 ;  /* 0x0005281601007387 */ /* 0x0003e20000100a00 */
[C---:B------:R-:W-:Y:S06]  /*935a0*/  HMMA.1688.F32.TF32 R48, R24.reuse, R118, R48 ;  /* 0x000000761830723c */ /* 0x040fec0000081030 */
[----:B-1----:R-:W-:Y:S01]  /*935b0*/  HMMA.1688.F32.TF32 R20, R24, R134, R64 ;  /* 0x000000861814723c */ /* 0x002fe20000081040 */
[----:B------:R-:W-:Y:S05]  /*935c0*/  STL.64 [R1+0x100], R72 ;  /* 0x0001004801007387 */ /* 0x000fea0000100a00 */
[C---:B------:R-:W-:Y:S01]  /*935d0*/  HMMA.1688.F32.TF32 R24, R16.reuse, R226, R36 ;  /* 0x000000e21018723c */ /* 0x040fe20000081024 */
[----:B------:R-:W-:Y:S04]  /*935e0*/  STL.64 [R1+0x108], R74 ;  /* 0x0001084a01007387 */ /* 0x000fe80000100a00 */
[----:B------:R-:W-:Y:S04]  /*935f0*/  STL.64 [R1+0xf0], R68 ;  /* 0x0000f04401007387 */ /* 0x000fe80000100a00 */
[----:B------:R-:W-:Y:S08]  /*93600*/  STL.64 [R1+0xf8], R70 ;  /* 0x0000f84601007387 */ /* 0x000ff00000100a00 */
        /* <DEDUP_REMOVED lines=8> */
[----:B------:R-:W-:Y:S03]  /*93690*/  HMMA.1688.F32.TF32 R32, R16, R222, R32 ;  /* 0x000000de1020723c */ /* 0x000fe60000081020 */
[----:B------:R-:W-:Y:S04]  /*936a0*/  STL.64 [R1+0x920], R48 ;  /* 0x0009203001007387 */ /* 0x000fe80000100a00 */
[----:B------:R-:W-:Y:S04]  /*936b0*/  STL.64 [R1+0x928], R50 ;  /* 0x0009283201007387 */ /* 0x000fe80000100a00 */
[----:B------:R-:W-:Y:S01]  /*936c0*/  STL.64 [R1+0xb0], R40 ;  /* 0x0000b02801007387 */ /* 0x000fe20000100a00 */
[----:B------:R-:W-:-:S03]  /*936d0*/  IMAD.MOV.U32 R247, RZ, RZ, R252 ;  /* 0x000000fffff77224 */ /* 0x000fc600078e00fc */
[----:B------:R-:W-:Y:S01]  /*936e0*/  STL.64 [R1+0x910], R44 ;  /* 0x0009102c01007387 */ /* 0x000fe20000100a00 */
[----:B---3--:R-:W-:Y:S03]  /*936f0*/  HMMA.1688.F32.TF32 R28, R16, R218, R28 ;  /* 0x000000da101c723c */ /* 0x008fe6000008101c */
[----:B------:R-:W-:Y:S01]  /*93700*/  STL.64 [R1+0x918], R46 ;  /* 0x0009182e01007387 */ /* 0x000fe20000100a00 */
[----:B------:R-:W-:-:S03]  /*93710*/  MOV R252, R27 ;  /* 0x0000001b00fc7202 */ /* 0x000fc60000000f00 */
[----:B------:R-:W-:Y:S04]  /*93720*/  STL [R1+0xb8], R42 ;  /* 0x0000b82a01007387 */ /* 0x000fe80000100800 */
[----:B------:R-:W-:Y:S04]  /*93730*/  STL.64 [R1+0xa0], R24 ;  /* 0x0000a01801007387 */ /* 0x000fe80000100a00 */
[----:B------:R1:W-:Y:S01]  /*93740*/  STL [R1+0xa8], R26 ;  /* 0x0000a81a01007387 */ /* 0x0003e20000100800 */
[----:B------:R-:W-:-:S03]  /*93750*/  IMAD.MOV.U32 R6, RZ, RZ, R43 ;  /* 0x000000ffff067224 */ /* 0x000fc600078e002b */
[----:B------:R-:W-:Y:S04]  /*93760*/  LDS R20, [R225+UR6+0x82280] ;  /* 0x08228006e1147984 */ /* 0x000fe80008000800 */
[----:B------:R-:W-:Y:S01]  /*93770*/  LDS R22, [R225+UR6+0x83280] ;  /* 0x08328006e1167984 */ /* 0x000fe20008000800 */
[C---:B-1----:R-:W-:Y:S03]  /*93780*/  HMMA.1688.F32.TF32 R24, R16.reuse, R214, R240 ;  /* 0x000000d61018723c */ /* 0x042fe600000810f0 */
[----:B------:R-:W-:Y:S04]  /*93790*/  STL.64 [R1+0x90], R32 ;  /* 0x0000902001007387 */ /* 0x000fe80000100a00 */
[----:B------:R1:W-:Y:S04]  /*937a0*/  STL.64 [R1+0x98], R34 ;  /* 0x0000982201007387 */ /* 0x0003e80000100a00 */
[----:B------:R-:W-:Y:S04]  /*937b0*/  STL.64 [R1+0x80], R28 ;  /* 0x0000801c01007387 */ /* 0x000fe80000100a00 */
[----:B------:R2:W-:Y:S01]  /*937c0*/  STL.64 [R1+0x88], R30 ;  /* 0x0000881e01007387 */ /* 0x0005e20000100a00 */
[C---:B-1----:R-:W-:Y:S03]  /*937d0*/  HMMA.1688.F32.TF32 R32, R16.reuse, R210, R232 ;  /* 0x000000d21020723c */ /* 0x042fe600000810e8 */
[----:B------:R-:W-:Y:S04]  /*937e0*/  LDS R21, [R224+UR6+0x82280] ;  /* 0x08228006e0157984 */ /* 0x000fe80008000800 */
[----:B------:R-:W-:Y:S01]  /*937f0*/  STL.64 [R1+0x70], R24 ;  /* 0x0000701801007387 */ /* 0x000fe20000100a00 */
[C---:B--2---:R-:W-:Y:S03]  /*93800*/  HMMA.1688.F32.TF32 R28, R16.reuse, R206, R248 ;  /* 0x000000ce101c723c */ /* 0x044fe600000810f8 */
[----:B------:R1:W-:Y:S04]  /*93810*/  STL.64 [R1+0x78], R26 ;  /* 0x0000781a01007387 */ /* 0x0003e80000100a00 */
[----:B------:R-:W2:Y:S01]  /*93820*/  LDS R23, [R224+UR6+0x83280] ;  /* 0x08328006e0177984 */ /* 0x000ea20008000800 */
[C---:B-1----:R-:W-:Y:S07]  /*93830*/  HMMA.1688.F32.TF32 R24, R16.reuse, R202, R244 ;  /* 0x000000ca1018723c */ /* 0x042fee00000810f4 */
[----:B------:R1:W-:Y:S04]  /*93840*/  STL.64 [R1+0x900], R32 ;  /* 0x0009002001007387 */ /* 0x0003e80000100a00 */
[----:B------:R3:W-:Y:S04]  /*93850*/  STL.64 [R1+0x908], R34 ;  /* 0x0009082201007387 */ /* 0x0007e80000100a00 */
[----:B------:R-:W4:Y:S04]  /*93860*/  LDL.LU R248, [R1+0x1b20] ;  /* 0x001b200001f87983 */ /* 0x000f280000300800 */
[----:B------:R2:W-:Y:S04]  /*93870*/  STL.64 [R1+0x8f0], R28 ;  /* 0x0008f01c01007387 */ /* 0x0005e80000100a00 */
[----:B------:R2:W-:Y:S04]  /*93880*/  STL.64 [R1+0x8f8], R30 ;  /* 0x0008f81e01007387 */ /* 0x0005e80000100a00 */
[----:B------:R-:W-:Y:S04]  /*93890*/  STL.64 [R1+0x8e0], R24 ;  /* 0x0008e01801007387 */ /* 0x000fe80000100a00 */
        /* <DEDUP_REMOVED lines=70> */
[----:B---3--:R-:W3:Y:S04]  /*93d00*/  LDL.LU R34, [R1+0x1a28] ;  /* 0x001a280001227983 */ /* 0x008ee80000300800 */
[----:B------:R-:W3:Y:S04]  /*93d10*/  LDL.LU R35, [R1+0x1a2c] ;  /* 0x001a2c0001237983 */ /* 0x000ee80000300800 */
[----:B--2---:R-:W2:Y:S04]  /*93d20*/  LDL.LU R28, [R1+0x1a10] ;  /* 0x001a1000011c7983 */ /* 0x004ea80000300800 */
[----:B------:R-:W2:Y:S04]  /*93d30*/  LDL.LU R29, [R1+0x1a14] ;  /* 0x001a1400011d7983 */ /* 0x000ea80000300800 */
[----:B------:R-:W2:Y:S04]  /*93d40*/  LDL.LU R30, [R1+0x1a18] ;  /* 0x001a1800011e7983 */ /* 0x000ea80000300800 */
[----:B------:R-:W2:Y:S01]  /*93d50*/  LDL.LU R31, [R1+0x1a1c] ;  /* 0x001a1c00011f7983 */ /* 0x000ea20000300800 */
[C---:B----4-:R-:W-:Y:S06]  /*93d60*/  HMMA.1688.F32.TF32 R248, R16.reuse, R154, R248 ;  /* 0x0000009a10f8723c */ /* 0x050fec00000810f8 */
[C---:B------:R-:W-:Y:S06]  /*93d70*/  HMMA.1688.F32.TF32 R40, R16.reuse, R162, R40 ;  /* 0x000000a21028723c */ /* 0x040fec0000081028 */
[C---:B------:R-:W-:Y:S06]  /*93d80*/  HMMA.1688.F32.TF32 R52, R16.reuse, R174, R52 ;  /* 0x000000ae1034723c */ /* 0x040fec0000081034 */
[C---:B------:R-:W-:Y:S06]  /*93d90*/  HMMA.1688.F32.TF32 R64, R16.reuse, R186, R64 ;  /* 0x000000ba1040723c */ /* 0x040fec0000081040 */
[C---:B------:R-:W-:Y:S06]  /*93da0*/  HMMA.1688.F32.TF32 R68, R16.reuse, R190, R68 ;  /* 0x000000be1044723c */ /* 0x040fec0000081044 */
[C---:B------:R-:W-:Y:S06]  /*93db0*/  HMMA.1688.F32.TF32 R24, R16.reuse, R98, R84 ;  /* 0x000000621018723c */ /* 0x040fec0000081054 */
[C---:B------:R-:W-:Y:S06]  /*93dc0*/  HMMA.1688.F32.TF32 R80, R16.reuse, R102, R80 ;  /* 0x000000661050723c */ /* 0x040fec0000081050 */
[C---:B------:R-:W-:Y:S11]  /*93dd0*/  HMMA.1688.F32.TF32 R76, R16.reuse, R198, R76 ;  /* 0x000000c6104c723c */ /* 0x040ff6000008104c */
[----:B------:R-:W-:Y:S04]  /*93de0*/  STL.64 [R1+0x8d0], R24 ;  /* 0x0008d01801007387 */ /* 0x000fe80000100a00 */
[----:B------:R1:W-:Y:S02]  /*93df0*/  STL.64 [R1+0x8d8], R26 ;  /* 0x0008d81a01007387 */ /* 0x0003e40000100a00 */
[C---:B-1----:R-:W-:Y:S02]  /*93e00*/  HMMA.1688.F32.TF32 R24, R16.reuse, R194, R72 ;  /* 0x000000c21018723c */ /* 0x042fe40000081048 */
[----:B------:R-:W-:Y:S04]  /*93e10*/  STL.64 [R1+0x8c0], R80 ;  /* 0x0008c05001007387 */ /* 0x000fe80000100a00 */
[----:B------:R-:W-:Y:S04]  /*93e20*/  STL.64 [R1+0x8c8], R82 ;  /* 0x0008c85201007387 */ /* 0x000fe80000100a00 */
        /* <DEDUP_REMOVED lines=22> */
[C---:B------:R-:W-:Y:S01]  /*93f90*/  HMMA.1688.F32.TF32 R244, R16.reuse, R150, R244 ;  /* 0x0000009610f4723c */ /* 0x040fe200000810f4 */
[----:B------:R-:W-:Y:S05]  /*93fa0*/  STL.64 [R1+0x28], R46 ;  /* 0x0000282e01007387 */ /* 0x000fea0000100a00 */
[C---:B------:R-:W-:Y:S01]  /*93fb0*/  HMMA.1688.F32.TF32 R240, R16.reuse, R146, R240 ;  /* 0x0000009210f0723c */ /* 0x040fe200000810f0 */
[----:B------:R-:W-:Y:S04]  /*93fc0*/  STL.64 [R1+0x10], R40 ;  /* 0x0000102801007387 */ /* 0x000fe80000100a00 */
[----:B------:R-:W-:Y:S01]  /*93fd0*/  STL.64 [R1+0x18], R42 ;  /* 0x0000182a01007387 */ /* 0x000fe20000100a00 */
[C---:B------:R-:W-:Y:S03]  /*93fe0*/  HMMA.1688.F32.TF32 R232, R16.reuse, R142, R232 ;  /* 0x0000008e10e8723c */ /* 0x040fe600000810e8 */
[----:B------:R-:W-:Y:S03]  /*93ff0*/  STL [R1+0x7d2c], R248 ;  /* 0x007d2cf801007387 */ /* 0x000fe60000100800 */
[C---:B---3--:R-:W-:Y:S01]  /*94000*/  HMMA.1688.F32.TF32 R228, R16.reuse, R138, R32 ;  /* 0x0000008a10e4723c */ /* 0x048fe20000081020 */
[----:B------:R-:W-:Y:S04]  /*94010*/  STL.64 [R1], R24 ;  /* 0x0000001801007387 */ /* 0x000fe80000100a00 */
[----:B------:R2:W-:Y:S02]  /*94020*/  STL.64 [R1+0x8], R26 ;  /* 0x0000081a01007387 */ /* 0x0005e40000100a00 */
[C---:B--2---:R-:W-:Y:S02]  /*94030*/  HMMA.1688.F32.TF32 R24, R16.reuse, R134, R28 ;  /* 0x000000861018723c */ /* 0x044fe4000008101c */
[----:B------:R-:W-:Y:S04]  /*94040*/  STL [R1+0x7d28], R249 ;  /* 0x007d28f901007387 */ /* 0x000fe80000100800 */
[----:B------:R-:W-:Y:S04]  /*94050*/  STL [R1+0x7d24], R250 ;  /* 0x007d24fa01007387 */ /* 0x000fe80000100800 */
        /* <DEDUP_REMOVED lines=11> */
[----:B------:R1:W-:Y:S04]  /*94110*/  STL.64 [R1+0x948], R26 ;  /* 0x0009481a01007387 */ /* 0x0003e80000100a00 */
        /* <DEDUP_REMOVED lines=71> */
[----:B-1----:R-:W-:-:S15]  /*94590*/  HMMA.1688.F32.TF32 R24, R16, R130, R112 ;  /* 0x000000821018723c */ /* 0x002fde0000081070 */
[----:B------:R-:W-:-:S09]  /*945a0*/  NOP ;  /* 0x0000000000007918 */ /* 0x000fd20000000000 */
[----:B------:R-:W-:Y:S02]  /*945b0*/  IMAD.MOV.U32 R248, RZ, RZ, R24 ;  /* 0x000000fffff87224 */ /* 0x000fe400078e0018 */
[----:B------:R-:W-:Y:S02]  /*945c0*/  IMAD.MOV.U32 R249, RZ, RZ, R25 ;  /* 0x000000fffff97224 */ /* 0x000fe400078e0019 */
[----:B------:R-:W-:Y:S02]  /*945d0*/  IMAD.MOV.U32 R250, RZ, RZ, R26 ;  /* 0x000000fffffa7224 */ /* 0x000fe400078e001a */
[----:B------:R-:W-:Y:S01]  /*945e0*/  IMAD.MOV.U32 R251, RZ, RZ, R27 ;  /* 0x000000fffffb7224 */ /* 0x000fe200078e001b */
[C---:B---3--:R-:W-:Y:S06]  /*945f0*/  HMMA.1688.F32.TF32 R92, R16.reuse, R126, R108 ;  /* 0x0000007e105c723c */ /* 0x048fec000008106c */
[C---:B--2---:R-:W-:Y:S01]  /*94600*/  HMMA.1688.F32.TF32 R24, R16.reuse, R122, R88 ;  /* 0x0000007a1018723c */ /* 0x044fe20000081058 */
[----:B------:R-:W-:Y:S04]  /*94610*/  STL.64 [R1+0x7d78], R250 ;  /* 0x007d78fa01007387 */ /* 0x000fe80000100a00 */
[----:B------:R-:W-:Y:S01]  /*94620*/  STL.64 [R1+0x7d70], R248 ;  /* 0x007d70f801007387 */ /* 0x000fe20000100a00 */
[C---:B----4-:R-:W-:Y:S06]  /*94630*/  HMMA.1688.F32.TF32 R84, R16.reuse, R118, R84 ;  /* 0x000000761054723c */ /* 0x050fec0000081054 */
[C---:B------:R-:W-:Y:S05]  /*94640*/  HMMA.1688.F32.TF32 R80, R16.reuse, R10, R80 ;  /* 0x0000000a1050723c */ /* 0x040fea0000081050 */
        /* <DEDUP_REMOVED lines=9> */
[----:B------:R-:W-:Y:S01]  /*946e0*/  STL.64 [R1+0x998], R82 ;  /* 0x0009985201007387 */ /* 0x000fe20000100a00 */
[----:B------:R-:W-:Y:S03]  /*946f0*/  HMMA.1688.F32.TF32 R64, R20, R218, R64 ;  /* 0x000000da1440723c */ /* 0x000fe60000081040 */
[----:B------:R1:W-:Y:S01]  /*94700*/  STL.64 [R1+0x9c0], R24 ;  /* 0x0009c01801007387 */ /* 0x0003e20000100a00 */
[----:B------:R-:W-:Y:S01]  /*94710*/  IMAD.MOV.U32 R169, RZ, RZ, R26 ;  /* 0x000000ffffa97224 */ /* 0x000fe200078e001a */
[----:B------:R-:W-:-:S04]  /*94720*/  MOV R168, R27 ;  /* 0x0000001b00a87202 */ /* 0x000fc80000000f00 */
[----:B------:R-:W-:Y:S01]  /*94730*/  STL.64 [R1+0x9d0], R16 ;  /* 0x0009d01001007387 */ /* 0x000fe20000100a00 */
[C---:B-1----:R-:W-:Y:S03]  /*94740*/  HMMA.1688.F32.TF32 R24, R20.reuse, R222, R68 ;  /* 0x000000de1418723c */ /* 0x042fe60000081044 */
[----:B------:R1:W-:Y:S03]  /*94750*/  STL.64 [R1+0x9d8], R18 ;  /* 0x0009d81201007387 */ /* 0x0003e60000100a00 */
[----:B-1----:R-:W-:-:S15]  /*94760*/  HMMA.1688.F32.TF32 R16, R20, R214, R60 ;  /* 0x000000d61410723c */ /* 0x002fde000008103c */
[----:B------:R-:W-:-:S02]  /*94770*/  NOP ;  /* 0x0000000000007918 */ /* 0x000fc40000000000 */
[----:B------:R-:W-:Y:S04]  /*94780*/  STL.64 [R1+0x9e0], R24 ;  /* 0x0009e01801007387 */ /* 0x000fe80000100a00 */
[----:B------:R-:W-:Y:S04]  /*94790*/  STL.64 [R1+0x9e8], R26 ;  /* 0x0009e81a01007387 */ /* 0x000fe80000100a00 */
[----:B------:R-:W-:Y:S04]  /*947a0*/  STL.64 [R1+0x9f0], R64 ;  /* 0x0009f04001007387 */ /* 0x000fe80000100a00 */
[----:B------:R-:W-:Y:S04]  /*947b0*/  STL.64 [R1+0x9f8], R66 ;  /* 0x0009f84201007387 */ /* 0x000fe80000100a00 */
[----:B------:R-:W-:Y:S04]  /*947c0*/  STL.64 [R1+0xa00], R16 ;  /* 0x000a001001007387 */ /* 0x000fe80000100a00 */
[----:B------:R1:W-:Y:S01]  /*947d0*/  STL.64 [R1+0xa08], R18 ;  /* 0x000a081201007387 */ /* 0x0003e20000100a00 */
[C---:B------:R-:W-:Y:S03]  /*947e0*/  HMMA.1688.F32.TF32 R52, R20.reuse, R206, R52 ;  /* 0x000000ce1434723c */ /* 0x040fe60000081034 */
[----:B------:R-:W-:Y:S03]  /*947f0*/  LDS R24, [R225+UR6+0x82300] ;  /* 0x08230006e1187984 */ /* 0x000fe60008000800 */
[C---:B------:R-:W-:Y:S01]  /*94800*/  HMMA.1688.F32.TF32 R48, R20.reuse, R202, R48 ;  /* 0x000000ca1430723c */ /* 0x040fe20000081030 */
[----:B------:R-:W-:Y:S04]  /*94810*/  LDS R26, [R225+UR6+0x83300] ;  /* 0x08330006e11a7984 */ /* 0x000fe80008000800 */
[----:B------:R-:W-:Y:S01]  /*94820*/  LDS R25, [R224+UR6+0x82300] ;  /* 0x08230006e0197984 */ /* 0x000fe20008000800 */
[----:B-1----:R-:W-:Y:S03]  /*94830*/  HMMA.1688.F32.TF32 R16, R20, R210, R56 ;  /* 0x000000d21410723c */ /* 0x002fe60000081038 */
[----:B------:R-:W1:-:S15]  /*94840*/  LDS R27, [R224+UR6+0x83300] ;  /* 0x08330006e01b7984 */ /* 0x000e5e0008000800 */
[----:B------:R-:W-:-:S05]  /*94850*/  NOP ;  /* 0x0000000000007918 */ /* 0x000fca0000000000 */
[----:B------:R-:W-:Y:S04]  /*94860*/  STL.64 [R1+0xa10], R16 ;  /* 0x000a101001007387 */ /* 0x000fe80000100a00 */
[----:B------:R2:W-:Y:S02]  /*94870*/  STL.64 [R1+0xa18], R18 ;  /* 0x000a181201007387 */ /* 0x0005e40000100a00 */
[----:B--2---:R-:W-:Y:S02]  /*94880*/  HMMA.1688.F32.TF32 R16, R20, R98, R44 ;  /* 0x000000621410723c */ /* 0x004fe4000008102c */
[----:B------:R-:W-:Y:S04]  /*94890*/  STL.64 [R1+0xa40], R52 ;  /* 0x000a403401007387 */ /* 0x000fe80000100a00 */
[----:B------:R-:W-:Y:S04]  /*948a0*/  STL.64 [R1+0xa48], R54 ;  /* 0x000a483601007387 */ /* 0x000fe80000100a00 */
[----:B------:R-:W-:Y:S04]  /*948b0*/  STL.64 [R1+0x12a0], R48 ;  /* 0x0012a03001007387 */ /* 0x000fe80000100a00 */
[----:B------:R-:W-:Y:S09]  /*948c0*/  STL.64 [R1+0x12a8], R50 ;  /* 0x0012a83201007387 */ /* 0x000ff20000100a00 */
[----:B------:R2:W-:Y:S01]  /*948d0*/  STL.64 [R1+0x12f0], R16 ;  /* 0x0012f01001007387 */ /* 0x0005e20000100a00 */
[----:B------:R-:W-:-:S02]  /*948e0*/  IMAD.MOV.U32 R161, RZ, RZ, R18 ;  /* 0x000000ffffa17224 */ /* 0x000fc400078e0012 */
[----:B------:R-:W-:Y:S02]  /*948f0*/  IMAD.MOV.U32 R160, RZ, RZ, R19 ;  /* 0x000000ffffa07224 */ /* 0x000fe400078e0013 */
[C---:B--2---:R-:W-:Y:S06]  /*94900*/  HMMA.1688.F32.TF32 R16, R20.reuse, R102, R40 ;  /* 0x000000661410723c */ /* 0x044fec0000081028 */
[C---:B------:R-:W-:Y:S06]  /*94910*/  HMMA.1688.F32.TF32 R36, R20.reuse, R198, R36 ;  /* 0x000000c61424723c */ /* 0x040fec0000081024 */
[C---:B------:R-:W-:Y:S11]  /*94920*/  HMMA.1688.F32.TF32 R32, R20.reuse, R194, R32 ;  /* 0x000000c21420723c */ /* 0x040ff60000081020 */
[----:B------:R-:W-:Y:S04]  /*94930*/  STL.64 [R1+0x16c0], R16 ;  /* 0x0016c01001007387 */ /* 0x000fe80000100a00 */
[----:B------:R2:W-:Y:S02]  /*94940*/  STL.64 [R1+0x16c8], R18 ;  /* 0x0016c81201007387 */ /* 0x0005e40000100a00 */
[C---:B--2---:R-:W-:Y:S02]  /*94950*/  HMMA.1688.F32.TF32 R16, R20.reuse, R190, R28 ;  /* 0x000000be1410723c */ /* 0x044fe4000008101c */
[----:B------:R-:W-:Y:S04]  /*94960*/  STL.64 [R1+0x1860], R36 ;  /* 0x0018602401007387 */ /* 0x000fe80000100a00 */
[----:B------:R-:W-:Y:S04]  /*94970*/  STL.64 [R1+0x1868], R38 ;  /* 0x0018682601007387 */ /* 0x000fe80000100a00 */
[----:B------:R-:W2:Y:S04]  /*94980*/  LDL.LU R40, [R1+0x1690] ;  /* 0x0016900001287983 */ /* 0x000ea80000300800 */
[----:B------:R3:W-:Y:S04]  /*94990*/  STL.64 [R1+0x18f0], R32 ;  /* 0x0018f02001007387 */ /* 0x0007e80000100a00 */
[----:B------:R4:W-:Y:S05]  /*949a0*/  STL.64 [R1+0x18f8], R34 ;  /* 0x0018f82201007387 */ /* 0x0009ea0000100a00 */
        /* <DEDUP_REMOVED lines=84> */
[----:B------:R-:W3:Y:S01]  /*94ef0*/  LDL.LU R31, [R1+0x14bc] ;  /* 0x0014bc00011f7983 */ /* 0x000ee20000300800 */
[C---:B--2---:R-:W-:Y:S06]  /*94f00*/  HMMA.1688.F32.TF32 R48, R20.reuse, R126, R48 ;  /* 0x0000007e1430723c */ /* 0x044fec0000081030 */
[C---:B------:R-:W-:Y:S06]  /*94f10*/  HMMA.1688.F32.TF32 R40, R20.reuse, R118, R40 ;  /* 0x000000761428723c */ /* 0x040fec0000081028 */
[C---:B------:R-:W-:Y:S06]  /*94f20*/  HMMA.1688.F32.TF32 R60, R20.reuse, R138, R60 ;  /* 0x0000008a143c723c */ /* 0x040fec000008103c */
[C---:B------:R-:W-:Y:S06]  /*94f30*/  HMMA.1688.F32.TF32 R72, R20.reuse, R150, R72 ;  /* 0x000000961448723c */ /* 0x040fec0000081048 */
[C---:B------:R-:W-:Y:S06]  /*94f40*/  HMMA.1688.F32.TF32 R76, R20.reuse, R154, R76 ;  /* 0x0000009a144c723c */ /* 0x040fec000008104c */
[C---:B------:R-:W-:Y:S06]  /*94f50*/  HMMA.1688.F32.TF32 R88, R20.reuse, R166, R88 ;  /* 0x000000a61458723c */ /* 0x040fec0000081058 */
[C---:B-1----:R-:W-:Y:S06]  /*94f60*/  HMMA.1688.F32.TF32 R16, R20.reuse, R182, R92 ;  /* 0x000000b61410723c */ /* 0x042fec000008105c */
[C---:B------:R-:W-:Y:S06]  /*94f70*/  HMMA.1688.F32.TF32 R228, R20.reuse, R186, R244 ;  /* 0x000000ba14e4723c */ /* 0x040fec00000810f4 */
[C---:B------:R-:W-:Y:S06]  /*94f80*/  HMMA.1688.F32.TF32 R92, R20.reuse, R174, R112 ;  /* 0x000000ae145c723c */ /* 0x040fec0000081070 */
[C---:B------:R-:W-:Y:S11]  /*94f90*/  HMMA.1688.F32.TF32 R104, R20.reuse, R178, R104 ;  /* 0x000000b21468723c */ /* 0x040ff60000081068 */
[----:B------:R-:W-:Y:S04]  /*94fa0*/  STL.64 [R1+0x1930], R228 ;  /* 0x001930e401007387 */ /* 0x000fe80000100a00 */
[----:B------:R-:W-:Y:S04]  /*94fb0*/  STL.64 [R1+0x1938], R230 ;  /* 0x001938e601007387 */ /* 0x000fe80000100a00 */
        /* <DEDUP_REMOVED lines=27> */
[C---:B-1----:R-:W-:Y:S06]  /*95170*/  HMMA.1688.F32.TF32 R16, R20.reuse, R134, R56 ;  /* 0x000000861410723c */ /* 0x042fec0000081038 */
[C---:B----4-:R-:W-:Y:S06]  /*95180*/  HMMA.1688.F32.TF32 R36, R20.reuse, R10, R36 ;  /* 0x0000000a1424723c */ /* 0x050fec0000081024 */
[----:B---3--:R-:W-:Y:S01]  /*95190*/  HMMA.1688.F32.TF32 R20, R20, R14, R32 ;  /* 0x0000000e1414723c */ /* 0x008fe20000081020 */
        /* <DEDUP_REMOVED lines=13> */
[----:B------:R-:W-:Y:S04]  /*95270*/  STL.64 [R1+0x1d60], R36 ;  /* 0x001d602401007387 */ /* 0x000fe80000100a00 */
[----:B------:R-:W-:Y:S04]  /*95280*/  STL [R1+0x1d68], R38 ;  /* 0x001d682601007387 */ /* 0x000fe80000100800 */
[----:B------:R-:W-:Y:S04]  /*95290*/  STL [R1+0x1d54], R21 ;  /* 0x001d541501007387 */ /* 0x000fe80000100800 */
[----:B------:R1:W-:Y:S04]  /*952a0*/  STL.64 [R1+0x1d58], R22 ;  /* 0x001d581601007387 */ /* 0x0003e80000100a00 */
[----:B------:R-:W2:Y:S01]  /*952b0*/  LDL.LU R32, [R1+0x1350] ;  /* 0x0013500001207983 */ /* 0x000ea20000300800 */
[----:B------:R-:W-:-:S02]  /*952c0*/  IMAD.MOV.U32 R157, RZ, RZ, R40 ;  /* 0x000000ffff9d7224 */ /* 0x000fc400078e0028 */
[----:B------:R-:W-:Y:S01]  /*952d0*/  IMAD.MOV.U32 R156, RZ, RZ, R41 ;  /* 0x000000ffff9c7224 */ /* 0x000fe200078e0029 */
[----:B------:R-:W-:Y:S01]  /*952e0*/  MOV R152, R43 ;  /* 0x0000002b00987202 */ /* 0x000fe20000000f00 */
[----:B------:R-:W-:Y:S01]  /*952f0*/  IMAD.MOV.U32 R153, RZ, RZ, R42 ;  /* 0x000000ffff997224 */ /* 0x000fe200078e002a */
[----:B------:R-:W-:Y:S01]  /*95300*/  LDS R17, [R224+UR6+0x82380] ;  /* 0x08238006e0117984 */ /* 0x000fe20008000800 */
[----:B-1----:R-:W-:Y:S01]  /*95310*/  HMMA.1688.F32.TF32 R20, R24, R226, R28 ;  /* 0x000000e21814723c */ /* 0x002fe2000008101c */
[----:B------:R-:W-:Y:S02]  /*95320*/  IMAD.MOV.U32 R164, RZ, RZ, R39 ;  /* 0x000000ffffa47224 */ /* 0x000fe400078e0027 */
[----:B------:R-:W-:Y:S04]  /*95330*/  LDS R19, [R224+UR6+0x83380] ;  /* 0x08338006e0137984 */ /* 0x000fe80008000800 */
[----:B------:R-:W-:Y:S04]  /*95340*/  LDS R16, [R225+UR6+0x82380] ;  /* 0x08238006e1107984 */ /* 0x000fe80008000800 */
[----:B------:R-:W1:-:S12]  /*95350*/  LDS R18, [R225+UR6+0x83380] ;  /* 0x08338006e1127984 */ /* 0x000e580008000800 */
[----:B------:R-:W-:Y:S04]  /*95360*/  STL.64 [R1+0x1f90], R20 ;  /* 0x001f901401007387 */ /* 0x000fe80000100a00 */
        /* <DEDUP_REMOVED lines=92> */
[C---:B---3--:R-:W-:Y:S06]  /*95930*/  HMMA.1688.F32.TF32 R64, R24.reuse, R178, R64 ;  /* 0x000000b21840723c */ /* 0x048fec0000081040 */
[C---:B--2---:R-:W-:Y:S06]  /*95940*/  HMMA.1688.F32.TF32 R68, R24.reuse, R182, R68 ;  /* 0x000000b61844723c */ /* 0x044fec0000081044 */
[C---:B----4-:R-:W-:Y:S06]  /*95950*/  HMMA.1688.F32.TF32 R80, R24.reuse, R194, R80 ;  /* 0x000000c21850723c */ /* 0x050fec0000081050 */
[C---:B------:R-:W-:Y:S06]  /*95960*/  HMMA.1688.F32.TF32 R88, R24.reuse, R102, R88 ;  /* 0x000000661858723c */ /* 0x040fec0000081058 */
[C---:B------:R-:W-:Y:S06]  /*95970*/  HMMA.1688.F32.TF32 R104, R24.reuse, R206, R104 ;  /* 0x000000ce1868723c */ /* 0x040fec0000081068 */
[C---:B------:R-:W-:Y:S06]  /*95980*/  HMMA.1688.F32.TF32 R228, R24.reuse, R218, R240 ;  /* 0x000000da18e4723c */ /* 0x040fec00000810f0 */
[C---:B------:R-:W-:Y:S06]  /*95990*/  HMMA.1688.F32.TF32 R232, R24.reuse, R222, R232 ;  /* 0x000000de18e8723c */ /* 0x040fec00000810e8 */
[----:B------:R-:W-:-:S15]  /*959a0*/  HMMA.1688.F32.TF32 R20, R24, R214, R244 ;  /* 0x000000d61814723c */ /* 0x000fde00000810f4 */
[----:B------:R-:W-:-:S02]  /*959b0*/  NOP ;  /* 0x0000000000007918 */ /* 0x000fc40000000000 */
        /* <DEDUP_REMOVED lines=9> */
[----:B------:R2:W-:Y:S04]  /*95a50*/  STL.64 [R1+0x2138], R94 ;  /* 0x0021385e01007387 */ /* 0x0005e80000100a00 */
[----:B------:R-:W-:Y:S04]  /*95a60*/  STL.64 [R1+0x2120], R104 ;  /* 0x0021206801007387 */ /* 0x000fe80000100a00 */
[----:B------:R-:W-:Y:S01]  /*95a70*/  STL.64 [R1+0x2128], R106 ;  /* 0x0021286a01007387 */ /* 0x000fe20000100a00 */
[C---:B--2---:R-:W-:Y:S08]  /*95a80*/  HMMA.1688.F32.TF32 R92, R24.reuse, R98, R108 ;  /* 0x00000062185c723c */ /* 0x044ff0000008106c */
[----:B------:R-:W-:Y:S04]  /*95a90*/  STL.64 [R1+0x2110], R20 ;  /* 0x0021101401007387 */ /* 0x000fe80000100a00 */
[----:B------:R2:W-:Y:S02]  /*95aa0*/  STL.64 [R1+0x2118], R22 ;  /* 0x0021181601007387 */ /* 0x0005e40000100a00 */
[C---:B--2---:R-:W-:Y:S09]  /*95ab0*/  HMMA.1688.F32.TF32 R20, R24.reuse, R198, R84 ;  /* 0x000000c61814723c */ /* 0x044ff20000081054 */
[----:B------:R-:W-:Y:S04]  /*95ac0*/  STL.64 [R1+0x2100], R92 ;  /* 0x0021005c01007387 */ /* 0x000fe80000100a00 */
[----:B------:R-:W-:Y:S01]  /*95ad0*/  STL.64 [R1+0x2108], R94 ;  /* 0x0021085e01007387 */ /* 0x000fe20000100a00 */
[C---:B------:R-:W-:Y:S03]  /*95ae0*/  HMMA.1688.F32.TF32 R76, R24.reuse, R190, R76 ;  /* 0x000000be184c723c */ /* 0x040fe6000008104c */
        /* <DEDUP_REMOVED lines=14> */
[C---:B------:R-:W-:Y:S06]  /*95bd0*/  HMMA.1688.F32.TF32 R56, R24.reuse, R170, R56 ;  /* 0x000000aa1838723c */ /* 0x040fec0000081038 */
[----:B------:R-:W-:Y:S10]  /*95be0*/  HMMA.1688.F32.TF32 R52, R24, R166, R52 ;  /* 0x000000a61834723c */ /* 0x000ff40000081034 */
[----:B------:R-:W-:Y:S01]  /*95bf0*/  STL [R1+0x2084], R21 ;  /* 0x0020841501007387 */ /* 0x000fe20000100800 */
[----:B------:R-:W-:-:S03]  /*95c00*/  IMAD.MOV.U32 R224, RZ, RZ, R20 ;  /* 0x000000ffffe07224 */ /* 0x000fc600078e0014 */
[----:B------:R-:W-:Y:S04]  /*95c10*/  STL.64 [R1+0x2090], R64 ;  /* 0x0020904001007387 */ /* 0x000fe80000100a00 */
[----:B------:R-:W-:Y:S04]  /*95c20*/  STL.64 [R1+0x2098], R66 ;  /* 0x0020984201007387 */ /* 0x000fe80000100a00 */
[----:B------:R2:W-:Y:S02]  /*95c30*/  STL.64 [R1+0x2088], R22 ;  /* 0x0020881601007387 */ /* 0x0005e40000100a00 */
[C---:B--2---:R-:W-:Y:S02]  /*95c40*/  HMMA.1688.F32.TF32 R20, R24.reuse, R162, R48 ;  /* 0x000000a21814723c */ /* 0x044fe40000081030 */
[----:B------:R2:W-:Y:S04]  /*95c50*/  STL [R1+0x7cd8], R224 ;  /* 0x007cd8e001007387 */ /* 0x0005e80000100800 */
[----:B------:R-:W-:Y:S04]  /*95c60*/  STL.64 [R1+0x2070], R56 ;  /* 0x0020703801007387 */ /* 0x000fe80000100a00 */
[----:B------:R-:W-:Y:S01]  /*95c70*/  STL.64 [R1+0x2078], R58 ;  /* 0x0020783a01007387 */ /* 0x000fe20000100a00 */
[----:B------:R-:W-:-:S12]  /*95c80*/  HMMA.1688.F32.TF32 R44, R24, R158, R44 ;  /* 0x0000009e182c723c */ /* 0x000fd8000008102c */
[----:B------:R-:W-:Y:S01]  /*95c90*/  STL.64 [R1+0x2050], R20 ;  /* 0x0020501401007387 */ /* 0x000fe20000100a00 */
[----:B--2---:R-:W-:-:S03]  /*95ca0*/  IMAD.MOV.U32 R224, RZ, RZ, R22 ;  /* 0x000000ffffe07224 */ /* 0x004fc600078e0016 */
[----:B------:R-:W-:Y:S04]  /*95cb0*/  STL.64 [R1+0x2060], R52 ;  /* 0x0020603401007387 */ /* 0x000fe80000100a00 */
[----:B------:R-:W-:Y:S04]  /*95cc0*/  STL.64 [R1+0x2068], R54 ;  /* 0x0020683601007387 */ /* 0x000fe80000100a00 */
[----:B------:R2:W-:Y:S02]  /*95cd0*/  STL [R1+0x205c], R23 ;  /* 0x00205c1701007387 */ /* 0x0005e40000100800 */
[C---:B--2---:R-:W-:Y:S02]  /*95ce0*/  HMMA.1688.F32.TF32 R20, R24.reuse, R154, R40 ;  /* 0x0000009a1814723c */ /* 0x044fe40000081028 */
[----:B------:R2:W-:Y:S04]  /*95cf0*/  STL [R1+0x7cdc], R224 ;  /* 0x007cdce001007387 */ /* 0x0005e80000100800 */
[----:B------:R-:W-:-:S15]  /*95d00*/  HMMA.1688.F32.TF32 R36, R24, R150, R36 ;  /* 0x000000961824723c */ /* 0x000fde0000081024 */
[----:B------:R-:W-:-:S02]  /*95d10*/  NOP ;  /* 0x0000000000007918 */ /* 0x000fc40000000000 */
[----:B------:R-:W-:Y:S01]  /*95d20*/  STL.64 [R1+0x2030], R20 ;  /* 0x0020301401007387 */ /* 0x000fe20000100a00 */
[----:B--2---:R-:W-:-:S03]  /*95d30*/  IMAD.MOV.U32 R224, RZ, RZ, R23 ;  /* 0x000000ffffe07224 */ /* 0x004fc600078e0017 */
[----:B------:R-:W-:Y:S04]  /*95d40*/  STL.64 [R1+0x2040], R44 ;  /* 0x0020402c01007387 */ /* 0x000fe80000100a00 */
[----:B------:R-:W-:Y:S04]  /*95d50*/  STL.64 [R1+0x2048], R46 ;  /* 0x0020482e01007387 */ /* 0x000fe80000100a00 */
[----:B------:R2:W-:Y:S02]  /*95d60*/  STL [R1+0x2038], R22 ;  /* 0x0020381601007387 */ /* 0x0005e40000100800 */
[----:B--2---:R-:W-:Y:S02]  /*95d70*/  HMMA.1688.F32.TF32 R20, R24, R146, R32 ;  /* 0x000000921814723c */ /* 0x004fe40000081020 */
[----:B------:R2:W-:-:S15]  /*95d80*/  STL [R1+0x7ce0], R224 ;  /* 0x007ce0e001007387 */ /* 0x0005de0000100800 */
[----:B------:R-:W-:-:S06]  /*95d90*/  NOP ;  /* 0x0000000000007918 */ /* 0x000fcc0000000000 */
[----:B------:R-:W-:Y:S01]  /*95da0*/  STL [R1+0x2010], R20 ;  /* 0x0020101401007387 */ /* 0x000fe20000100800 */
[----:B--2---:R-:W-:-:S03]  /*95db0*/  MOV R224, R21 ;  /* 0x0000001500e07202 */ /* 0x004fc60000000f00 */
[----:B------:R-:W-:Y:S04]  /*95dc0*/  STL.64 [R1+0x2020], R36 ;  /* 0x0020202401007387 */ /* 0x000fe80000100a00 */
[----:B------:R-:W-:Y:S04]  /*95dd0*/  STL.64 [R1+0x2028], R38 ;  /* 0x0020282601007387 */ /* 0x000fe80000100a00 */
[----:B------:R2:W-:Y:S02]  /*95de0*/  STL.64 [R1+0x2018], R22 ;  /* 0x0020181601007387 */ /* 0x0005e40000100a00 */
[----:B--2---:R-:W-:Y:S02]  /*95df0*/  HMMA.1688.F32.TF32 R20, R24, R142, R28 ;  /* 0x0000008e1814723c */ /* 0x004fe4000008101c */
[----:B------:R-:W-:Y:S04]  /*95e00*/  STL [R1+0x7ce4], R224 ;  /* 0x007ce4e001007387 */ /* 0x000fe80000100800 */
[----:B------:R-:W1:-:S15]  /*95e10*/  LDL.LU R28, [R1+0x1250] ;  /* 0x00125000011c7983 */ /* 0x000e5e0000300800 */
[----:B------:R-:W-:-:S02]  /*95e20*/  NOP ;  /* 0x0000000000007918 */ /* 0x000fc40000000000 */
[----:B------:R-:W-:Y:S04]  /*95e30*/  STL.64 [R1+0x2000], R20 ;  /* 0x0020001401007387 */ /* 0x000fe80000100a00 */
[----:B------:R2:W-:Y:S04]  /*95e40*/  STL.64 [R1+0x2008], R22 ;  /* 0x0020081601007387 */ /* 0x0005e80000100a00 */
[----:B------:R-:W1:Y:S04]  /*95e50*/  LDL.LU R29, [R1+0x1254] ;  /* 0x00125400011d7983 */ /* 0x000e680000300800 */
[----:B------:R-:W1:Y:S04]  /*95e60*/  LDL.LU R30, [R1+0x1258] ;  /* 0x00125800011e7983 */ /* 0x000e680000300800 */
        /* <DEDUP_REMOVED lines=49> */
[C---:B--2---:R-:W-:Y:S06]  /*96180*/  HMMA.1688.F32.TF32 R20, R24.reuse, R138, R76 ;  /* 0x0000008a1814723c */ /* 0x044fec000008104c */
[----:B----4-:R-:W-:-:S15]  /*96190*/  HMMA.1688.F32.TF32 R72, R24, R134, R72 ;  /* 0x000000861848723c */ /* 0x010fde0000081048 */
[----:B------:R-:W-:-:S02]  /*961a0*/  NOP ;  /* 0x0000000000007918 */ /* 0x000fc40000000000 */
[----:B------:R-:W-:Y:S01]  /*961b0*/  STL.64 [R1+0x1ff0], R20 ;  /* 0x001ff01401007387 */ /* 0x000fe20000100a00 */
[----:B------:R-:W-:-:S03]  /*961c0*/  IMAD.MOV.U32 R224, RZ, RZ, R23 ;  /* 0x000000ffffe07224 */ /* 0x000fc600078e0017 */
[----:B------:R3:W-:Y:S02]  /*961d0*/  STL [R1+0x1ff8], R22 ;  /* 0x001ff81601007387 */ /* 0x0007e40000100800 */
[C---:B---3--:R-:W-:Y:S02]  /*961e0*/  HMMA.1688.F32.TF32 R20, R24.reuse, R130, R68 ;  /* 0x000000821814723c */ /* 0x048fe40000081044 */
[----:B------:R2:W-:Y:S04]  /*961f0*/  STL [R1+0x7ce8], R224 ;  /* 0x007ce8e001007387 */ /* 0x0005e80000100800 */
[C---:B------:R-:W-:Y:S06]  /*96200*/  HMMA.1688.F32.TF32 R64, R24.reuse, R126, R64 ;  /* 0x0000007e1840723c */ /* 0x040fec0000081040 */
[----:B------:R-:W-:Y:S11]  /*96210*/  HMMA.1688.F32.TF32 R60, R24, R122, R60 ;  /* 0x0000007a183c723c */ /* 0x000ff6000008103c */
[----:B------:R-:W-:Y:S01]  /*96220*/  STL [R1+0x1fd0], R20 ;  /* 0x001fd01401007387 */ /* 0x000fe20000100800 */
[----:B--2---:R-:W-:-:S03]  /*96230*/  IMAD.MOV.U32 R224, RZ, RZ, R21 ;  /* 0x000000ffffe07224 */ /* 0x004fc600078e0015 */
[----:B------:R-:W-:Y:S04]  /*96240*/  STL.64 [R1+0x1fe0], R72 ;  /* 0x001fe04801007387 */ /* 0x000fe80000100a00 */
[----:B------:R-:W-:Y:S04]  /*96250*/  STL.64 [R1+0x1fe8], R74 ;  /* 0x001fe84a01007387 */ /* 0x000fe80000100a00 */
[----:B------:R2:W-:Y:S02]  /*96260*/  STL.64 [R1+0x1fd8], R22 ;  /* 0x001fd81601007387 */ /* 0x0005e40000100a00 */
[C---:B--2---:R-:W-:Y:S02]  /*96270*/  HMMA.1688.F32.TF32 R20, R24.reuse, R118, R32 ;  /* 0x000000761814723c */ /* 0x044fe40000081020 */
[----:B------:R-:W-:Y:S04]  /*96280*/  STL [R1+0x7cec], R224 ;  /* 0x007cece001007387 */ /* 0x000fe80000100800 */
[----:B------:R-:W-:Y:S04]  /*96290*/  STL.64 [R1+0x1fc0], R64 ;  /* 0x001fc04001007387 */ /* 0x000fe80000100a00 */
[----:B------:R-:W-:Y:S04]  /*962a0*/  STL.64 [R1+0x1fc8], R66 ;  /* 0x001fc84201007387 */ /* 0x000fe80000100a00 */
[----:B------:R-:W2:Y:S04]  /*962b0*/  LDL.LU R32, [R1+0x11e0] ;  /* 0x0011e00001207983 */ /* 0x000ea80000300800 */
[----:B------:R-:W-:Y:S04]  /*962c0*/  STL.64 [R1+0x21c0], R60 ;  /* 0x0021c03c01007387 */ /* 0x000fe80000100a00 */
[----:B------:R-:W-:Y:S04]  /*962d0*/  STL.64 [R1+0x21c8], R62 ;  /* 0x0021c83e01007387 */ /* 0x000fe80000100a00 */
[----:B------:R-:W-:Y:S04]  /*962e0*/  STL.64 [R1+0x21b0], R20 ;  /* 0x0021b01401007387 */ /* 0x000fe80000100a00 */
[----:B------:R3:W-:Y:S04]  /*962f0*/  STL.64 [R1+0x21b8], R22 ;  /* 0x0021b81601007387 */ /* 0x0007e80000100a00 */
[----:B------:R-:W2:Y:S04]  /*96300*/  LDL.LU R33, [R1+0x11e4] ;  /* 0x0011e40001217983 */ /* 0x000ea80000300800 */
[----:B------:R-:W2:Y:S01]  /*96310*/  LDL.LU R34, [R1+0x11e8] ;  /* 0x0011e80001227983 */ /* 0x000ea20000300800 */
[C---:B---3--:R-:W-:Y:S03]  /*96320*/  HMMA.1688.F32.TF32 R20, R24.reuse, R10, R56 ;  /* 0x0000000a1814723c */ /* 0x048fe60000081038 */
[----:B------:R-:W2:Y:S03]  /*96330*/  LDL.LU R35, [R1+0x11ec] ;  /* 0x0011ec0001237983 */ /* 0x000ea60000300800 */
[----:B------:R-:W-:-:S15]  /*96340*/  HMMA.1688.F32.TF32 R24, R24, R14, R52 ;  /* 0x0000000e1818723c */ /* 0x000fde0000081034 */
[----:B------:R-:W-:-:S02]  /*96350*/  NOP ;  /* 0x0000000000007918 */ /* 0x000fc40000000000 */
[----:B------:R-:W-:Y:S01]  /*96360*/  STL.64 [R1+0x21a0], R20 ;  /* 0x0021a01401007387 */ /* 0x000fe20000100a00 */
[----:B------:R-:W-:-:S03]  /*96370*/  IMAD.MOV.U32 R224, RZ, RZ, R23 ;  /* 0x000000ffffe07224 */ /* 0x000fc600078e0017 */
[----:B------:R1:W-:Y:S02]  /*96380*/  STL [R1+0x21a8], R22 ;  /* 0x0021a81601007387 */ /* 0x0003e40000100800 */
[----:B-1----:R-:W-:Y:S02]  /*96390*/  HMMA.1688.F32.TF32 R20, R16, R226, R28 ;  /* 0x000000e21014723c */ /* 0x002fe4000008101c */
[----:B------:R-:W3:Y:S04]  /*963a0*/  LDL.LU R28, [R1+0x11d0] ;  /* 0x0011d000011c7983 */ /* 0x000ee80000300800 */
[----:B------:R-:W-:Y:S04]  /*963b0*/  STL.64 [R1+0x1fb0], R24 ;  /* 0x001fb01801007387 */ /* 0x000fe80000100a00 */
[----:B------:R1:W-:-:S13]  /*963c0*/  STL.64 [R1+0x1fb8], R26 ;  /* 0x001fb81a01007387 */ /* 0x0003da0000100a00 */
[----:B------:R-:W-:Y:S04]  /*963d0*/  STL.64 [R1+0x24a0], R20 ;  /* 0x0024a01401007387 */ /* 0x000fe80000100a00 */
[----:B------:R4:W-:Y:S04]  /*963e0*/  STL.64 [R1+0x24a8], R22 ;  /* 0x0024a81601007387 */ /* 0x0009e80000100a00 */
[----:B------:R-:W3:Y:S04]  /*963f0*/  LDL.LU R29, [R1+0x11d4] ;  /* 0x0011d400011d7983 */ /* 0x000ee80000300800 */
[----:B------:R-:W3:Y:S04]  /*96400*/  LDL.LU R30, [R1+0x11d8] ;  /* 0x0011d800011e7983 */ /* 0x000ee80000300800 */
[----:B------:R-:W3:Y:S01]  /*96410*/  LDL.LU R31, [R1+0x11dc] ;  /* 0x0011dc00011f7983 */ /* 0x000ee20000300800 */
[C---:B-1----:R-:W-:Y:S06]  /*96420*/  HMMA.1688.F32.TF32 R24, R16.reuse, R222, R48 ;  /* 0x000000de1018723c */ /* 0x042fec0000081030 */
[----:B----4-:R-:W-:-:S15]  /*96430*/  HMMA.1688.F32.TF32 R20, R16, R218, R44 ;  /* 0x000000da1014723c */ /* 0x010fde000008102c */
[----:B------:R-:W-:-:S02]  /*96440*/  NOP ;  /* 0x0000000000007918 */ /* 0x000fc40000000000 */
[----:B------:R-:W-:Y:S04]  /*96450*/  STL.64 [R1+0x2490], R24 ;  /* 0x0024901801007387 */ /* 0x000fe80000100a00 */
[----:B------:R-:W-:Y:S03]  /*96460*/  STL.64 [R1+0x2498], R26 ;  /* 0x0024981a01007387 */ /* 0x000fe60000100a00 */
[----:B------:R-:W-:Y:S01]  /*96470*/  IMAD.MOV.U32 R172, RZ, RZ, R20 ;  /* 0x000000ffffac7224 */ /* 0x000fe200078e0014 */
[----:B------:R1:W-:Y:S01]  /*96480*/  STL.64 [R1+0x2488], R22 ;  /* 0x0024881601007387 */ /* 0x0003e20000100a00 */
[----:B------:R-:W-:Y:S02]  /*96490*/  IMAD.MOV.U32 R173, RZ, RZ, R21 ;  /* 0x000000ffffad7224 */ /* 0x000fe400078e0015 */
[----:B-1----:R-:W-:Y:S01]  /*964a0*/  HMMA.1688.F32.TF32 R20, R16, R214, R40 ;  /* 0x000000d61014723c */ /* 0x002fe20000081028 */
[----:B------:R-:W-:-:S15]  /*964b0*/  STL.64 [R1+0x7c78], R216 ;  /* 0x007c78d801007387 */ /* 0x000fde0000100a00 */
[----:B------:R-:W-:-:S07]  /*964c0*/  NOP ;  /* 0x0000000000007918 */ /* 0x000fce0000000000 */
[----:B------:R1:W-:Y:S01]  /*964d0*/  STL.64 [R1+0x2478], R22 ;  /* 0x0024781601007387 */ /* 0x0003e20000100a00 */
[----:B------:R-:W-:Y:S01]  /*964e0*/  MOV R176, R20 ;  /* 0x0000001400b07202 */ /* 0x000fe20000000f00 */
[----:B------:R-:W-:Y:S02]  /*964f0*/  IMAD.MOV.U32 R177, RZ, RZ, R21 ;  /* 0x000000ffffb17224 */ /* 0x000fe400078e0015 */
[----:B-1----:R-:W-:-:S15]  /*96500*/  HMMA.1688.F32.TF32 R20, R16, R210, R36 ;  /* 0x000000d21014723c */ /* 0x002fde0000081024 */
[----:B------:R-:W-:-:S08]  /*96510*/  NOP ;  /* 0x0000000000007918 */ /* 0x000fd00000000000 */
[----:B------:R2:W-:Y:S01]  /*96520*/  STL.64 [R1+0x2468], R22 ;  /* 0x0024681601007387 */ /* 0x0005e20000100a00 */
[----:B------:R-:W-:Y:S02]  /*96530*/  IMAD.MOV.U32 R180, RZ, RZ, R20 ;  /* 0x000000ffffb47224 */ /* 0x000fe400078e0014 */
[----:B------:R-:W-:Y:S01]  /*96540*/  IMAD.MOV.U32 R181, RZ, RZ, R21 ;  /* 0x000000ffffb57224 */ /* 0x000fe200078e0015 */
        /* <DEDUP_REMOVED lines=12> */
[----:B--2---:R-:W-:-:S15]  /*96610*/  HMMA.1688.F32.TF32 R20, R16, R206, R32 ;  /* 0x000000ce1014723c */ /* 0x004fde0000081020 */
[----:B------:R-:W-:-:S08]  /*96620*/  NOP ;  /* 0x0000000000007918 */ /* 0x000fd00000000000 */
[----:B------:R3:W-:Y:S01]  /*96630*/  STL.64 [R1+0x2458], R22 ;  /* 0x0024581601007387 */ /* 0x0007e20000100a00 */
[----:B------:R-:W-:Y:S02]  /*96640*/  IMAD.MOV.U32 R184, RZ, RZ, R20 ;  /* 0x000000ffffb87224 */ /* 0x000fe400078e0014 */
[----:B------:R-:W-:Y:S01]  /*96650*/  IMAD.MOV.U32 R185, RZ, RZ, R21 ;  /* 0x000000ffffb97224 */ /* 0x000fe200078e0015 */
[----:B------:R-:W2:Y:S04]  /*96660*/  LDL.LU R44, [R1+0x1190] ;  /* 0x00119000012c7983 */ /* 0x000ea80000300800 */
[----:B------:R-:W2:Y:S04]  /*96670*/  LDL.LU R45, [R1+0x1194] ;  /* 0x00119400012d7983 */ /* 0x000ea80000300800 */
[----:B------:R-:W2:Y:S04]  /*96680*/  LDL.LU R46, [R1+0x1198] ;  /* 0x00119800012e7983 */ /* 0x000ea80000300800 */
[----:B------:R-:W2:Y:S01]  /*96690*/  LDL.LU R47, [R1+0x119c] ;  /* 0x00119c00012f7983 */ /* 0x000ea20000300800 */
[----:B---3--:R-:W-:-:S15]  /*966a0*/  HMMA.1688.F32.TF32 R20, R16, R202, R28 ;  /* 0x000000ca1014723c */ /* 0x008fde000008101c */
[----:B------:R-:W-:-:S08]  /*966b0*/  NOP ;  /* 0x0000000000007918 */ /* 0x000fd00000000000 */
[----:B------:R4:W-:Y:S04]  /*966c0*/  STL.64 [R1+0x2448], R22 ;  /* 0x0024481601007387 */ /* 0x0009e80000100a00 */
[----:B------:R-:W3:Y:S04]  /*966d0*/  LDL.LU R40, [R1+0x1180] ;  /* 0x0011800001287983 */ /* 0x000ee80000300800 */
[----:B------:R-:W3:Y:S04]  /*966e0*/  LDL.LU R41, [R1+0x1184] ;  /* 0x0011840001297983 */ /* 0x000ee80000300800 */
[----:B------:R-:W3:Y:S04]  /*966f0*/  LDL.LU R42, [R1+0x1188] ;  /* 0x00118800012a7983 */ /* 0x000ee80000300800 */
[----:B------:R-:W3:Y:S01]  /*96700*/  LDL.LU R43, [R1+0x118c] ;  /* 0x00118c00012b7983 */ /* 0x000ee20000300800 */
[----:B------:R-:W-:Y:S01]  /*96710*/  MOV R188, R20 ;  /* 0x0000001400bc7202 */ /* 0x000fe20000000f00 */
[----:B------:R-:W-:Y:S01]  /*96720*/  IMAD.MOV.U32 R189, RZ, RZ, R21 ;  /* 0x000000ffffbd7224 */ /* 0x000fe200078e0015 */
[----:B------:R-:W-:Y:S01]  /*96730*/  MOV R30, R193 ;  /* 0x000000c1001e7202 */ /* 0x000fe20000000f00 */
        /* <DEDUP_REMOVED lines=10> */
[----:B------:R-:W-:-:S03]  /*967e0*/  IMAD.MOV.U32 R29, RZ, RZ, R196 ;  /* 0x000000ffff1d7224 */ /* 0x000fc600078e00c4 */
[C---:B------:R-:W-:Y:S06]  /*967f0*/  HMMA.1688.F32.TF32 R212, R16.reuse, R186, R36 ;  /* 0x000000ba10d4723c */ /* 0x040fec0000081024 */
[C---:B------:R-:W-:Y:S06]  /*96800*/  HMMA.1688.F32.TF32 R24, R16.reuse, R182, R32 ;  /* 0x000000b61018723c */ /* 0x040fec0000081020 */
[----:B----4-:R-:W-:-:S15]  /*96810*/  HMMA.1688.F32.TF32 R20, R16, R98, R56 ;  /* 0x000000621014723c */ /* 0x010fde0000081038 */
[----:B------:R-:W-:-:S08]  /*96820*/  NOP ;  /* 0x0000000000007918 */ /* 0x000fd00000000000 */
[----:B------:R1:W-:Y:S01]  /*96830*/  STL.64 [R1+0x2438], R22 ;  /* 0x0024381601007387 */ /* 0x0003e20000100a00 */
[----:B------:R-:W-:Y:S02]  /*96840*/  IMAD.MOV.U32 R192, RZ, RZ, R20 ;  /* 0x000000ffffc07224 */ /* 0x000fe400078e0014 */
[----:B------:R-:W-:Y:S01]  /*96850*/  IMAD.MOV.U32 R193, RZ, RZ, R21 ;  /* 0x000000ffffc17224 */ /* 0x000fe200078e0015 */
[C---:B------:R-:W-:Y:S06]  /*96860*/  HMMA.1688.F32.TF32 R200, R16.reuse, R198, R48 ;  /* 0x000000c610c8723c */ /* 0x040fec0000081030 */
[----:B-1----:R-:W-:-:S15]  /*96870*/  HMMA.1688.F32.TF32 R20, R16, R102, R52 ;  /* 0x000000661014723c */ /* 0x002fde0000081034 */
[----:B------:R-:W-:-:S09]  /*96880*/  NOP ;  /* 0x0000000000007918 */ /* 0x000fd20000000000 */
[----:B------:R-:W-:Y:S02]  /*96890*/  IMAD.MOV.U32 R196, RZ, RZ, R20 ;  /* 0x000000ffffc47224 */ /* 0x000fe400078e0014 */
[----:B------:R-:W-:Y:S01]  /*968a0*/  IMAD.MOV.U32 R197, RZ, RZ, R21 ;  /* 0x000000ffffc57224 */ /* 0x000fe200078e0015 */
[----:B------:R1:W-:Y:S04]  /*968b0*/  STL.64 [R1+0x2428], R22 ;  /* 0x0024281601007387 */ /* 0x0003e80000100a00 */
[----:B------:R-:W-:Y:S04]  /*968c0*/  STL.64 [R1+0x7c40], R196 ;  /* 0x007c40c401007387 */ /* 0x000fe80000100a00 */
[----:B------:R-:W-:Y:S04]  /*968d0*/  STL [R1+0x7c28], R200 ;  /* 0x007c28c801007387 */ /* 0x000fe80000100800 */
[----:B------:R-:W-:Y:S04]  /*968e0*/  STL [R1+0x7c24], R201 ;  /* 0x007c24c901007387 */ /* 0x000fe80000100800 */
[----:B------:R-:W-:Y:S04]  /*968f0*/  STL [R1+0x7c20], R202 ;  /* 0x007c20ca01007387 */ /* 0x000fe80000100800 */
[----:B------:R-:W-:Y:S04]  /*96900*/  STL [R1+0x7c1c], R203 ;  /* 0x007c1ccb01007387 */ /* 0x000fe80000100800 */
[----:B------:R-:W-:Y:S01]  /*96910*/  STL.64 [R1+0x7c48], R192 ;  /* 0x007c48c001007387 */ /* 0x000fe20000100a00 */
[C---:B-1----:R-:W-:Y:S06]  /*96920*/  HMMA.1688.F32.TF32 R20, R16.reuse, R178, R28 ;  /* 0x000000b21014723c */ /* 0x042fec000008101c */
[----:B--2---:R-:W-:Y:S01]  /*96930*/  HMMA.1688.F32.TF32 R204, R16, R194, R44 ;  /* 0x000000c210cc723c */ /* 0x004fe2000008102c */
[----:B------:R-:W-:-:S15]  /*96940*/  IMAD.MOV.U32 R34, RZ, RZ, R221 ;  /* 0x000000ffff227224 */ /* 0x000fde00078e00dd */
[----:B------:R-:W-:-:S07]  /*96950*/  NOP ;  /* 0x0000000000007918 */ /* 0x000fce0000000000 */
[----:B------:R-:W-:Y:S04]  /*96960*/  STL [R1+0x7c30], R204 ;  /* 0x007c30cc01007387 */ /* 0x000fe80000100800 */
[----:B------:R-:W-:Y:S04]  /*96970*/  STL [R1+0x7c2c], R205 ;  /* 0x007c2ccd01007387 */ /* 0x000fe80000100800 */
[----:B------:R-:W-:Y:S04]  /*96980*/  STL [R1+0x7c18], R206 ;  /* 0x007c18ce01007387 */ /* 0x000fe80000100800 */
[----:B------:R-:W-:Y:S04]  /*96990*/  STL [R1+0x7c14], R207 ;  /* 0x007c14cf01007387 */ /* 0x000fe80000100800 */
[----:B------:R-:W-:Y:S01]  /*969a0*/  STL.64 [R1+0x7c50], R188 ;  /* 0x007c50bc01007387 */ /* 0x000fe20000100a00 */
[----:B---3--:R-:W-:Y:S01]  /*969b0*/  HMMA.1688.F32.TF32 R208, R16, R190, R40 ;  /* 0x000000be10d0723c */ /* 0x008fe20000081028 */
[----:B------:R-:W-:-:S15]  /*969c0*/  IMAD.MOV.U32 R35, RZ, RZ, R220 ;  /* 0x000000ffff237224 */ /* 0x000fde00078e00dc */
[----:B------:R-:W-:-:S07]  /*969d0*/  NOP ;  /* 0x0000000000007918 */ /* 0x000fce0000000000 */
[----:B------:R1:W-:Y:S04]  /*969e0*/  STL [R1+0x7c3c], R208 ;  /* 0x007c3cd001007387 */ /* 0x0003e80000100800 */
[----:B------:R2:W-:Y:S04]  /*969f0*/  STL [R1+0x7c38], R209 ;  /* 0x007c38d101007387 */ /* 0x0005e80000100800 */
[----:B------:R3:W-:Y:S04]  /*96a00*/  STL [R1+0x7c34], R210 ;  /* 0x007c34d201007387 */ /* 0x0007e80000100800 */
[----:B------:R4:W-:Y:S04]  /*96a10*/  STL [R1+0x7c10], R211 ;  /* 0x007c10d301007387 */ /* 0x0009e80000100800 */
[----:B------:R-:W-:Y:S04]  /*96a20*/  STL.64 [R1+0x7c68], R214 ;  /* 0x007c68d601007387 */ /* 0x000fe80000100a00 */
[----:B------:R-:W-:Y:S04]  /*96a30*/  STL.64 [R1+0x7c60], R212 ;  /* 0x007c60d401007387 */ /* 0x000fe80000100a00 */
[----:B------:R-:W-:Y:S04]  /*96a40*/  STL.64 [R1+0x7c58], R184 ;  /* 0x007c58b801007387 */ /* 0x000fe80000100a00 */
[----:B------:R-:W-:Y:S04]  /*96a50*/  STL.64 [R1+0x7c70], R180 ;  /* 0x007c70b401007387 */ /* 0x000fe80000100a00 */
        /* <DEDUP_REMOVED lines=15> */
[----:B------:R-:W4:Y:S01]  /*96b50*/  LDL.LU R41, [R1+0x1094] ;  /* 0x0010940001297983 */ /* 0x000f220000300800 */
[----:B--2---:R-:W-:Y:S01]  /*96b60*/  IMAD.MOV.U32 R43, RZ, RZ, R221 ;  /* 0x000000ffff2b7224 */ /* 0x004fe200078e00dd */
[----:B---3--:R-:W-:-:S02]  /*96b70*/  MOV R42, R220 ;  /* 0x000000dc002a7202 */ /* 0x008fc40000000f00 */
[----:B------:R-:W2:Y:S04]  /*96b80*/  LDL.LU R220, [R1+0x7e7c] ;  /* 0x007e7c0001dc7983 */ /* 0x000ea80000300800 */
        /* <DEDUP_REMOVED lines=43> */
[----:B-1----:R-:W-:Y:S01]  /*96e40*/  MOV R208, R20 ;  /* 0x0000001400d07202 */ /* 0x002fe20000000f00 */
[----:B------:R-:W-:-:S02]  /*96e50*/  IMAD.MOV.U32 R209, RZ, RZ, R21 ;  /* 0x000000ffffd17224 */ /* 0x000fc400078e0015 */
[----:B------:R-:W-:Y:S02]  /*96e60*/  IMAD.MOV.U32 R210, RZ, RZ, R22 ;  /* 0x000000ffffd27224 */ /* 0x000fe400078e0016 */
[----:B------:R-:W-:Y:S01]  /*96e70*/  IMAD.MOV.U32 R204, RZ, RZ, R23 ;  /* 0x000000ffffcc7224 */ /* 0x000fe200078e0017 */
[----:B------:R-:W-:Y:S01]  /*96e80*/  STL.64 [R1+0x7c80], R176 ;  /* 0x007c80b001007387 */ /* 0x000fe20000100a00 */
[C---:B----4-:R-:W-:Y:S06]  /*96e90*/  HMMA.1688.F32.TF32 R40, R16.reuse, R130, R40 ;  /* 0x000000821028723c */ /* 0x050fec0000081028 */
[----:B---3--:R-:W-:-:S15]  /*96ea0*/  HMMA.1688.F32.TF32 R20, R16, R174, R84 ;  /* 0x000000ae1014723c */ /* 0x008fde0000081054 */
[----:B------:R-:W-:-:S09]  /*96eb0*/  NOP ;  /* 0x0000000000007918 */ /* 0x000fd20000000000 */
[----:B------:R-:W-:Y:S01]  /*96ec0*/  IMAD.MOV.U32 R203, RZ, RZ, R20 ;  /* 0x000000ffffcb7224 */ /* 0x000fe200078e0014 */
[----:B------:R-:W-:Y:S01]  /*96ed0*/  MOV R207, R22 ;  /* 0x0000001600cf7202 */ /* 0x000fe20000000f00 */
[----:B------:R-:W-:Y:S02]  /*96ee0*/  IMAD.MOV.U32 R206, RZ, RZ, R21 ;  /* 0x000000ffffce7224 */ /* 0x000fe400078e0015 */
[----:B------:R-:W-:Y:S02]  /*96ef0*/  IMAD.MOV.U32 R211, RZ, RZ, R23 ;  /* 0x000000ffffd37224 */ /* 0x000fe400078e0017 */
[----:B--2---:R-:W-:Y:S03]  /*96f00*/  HMMA.1688.F32.TF32 R20, R16, R170, R80 ;  /* 0x000000aa1014723c */ /* 0x004fe60000081050 */
[----:B------:R-:W-:Y:S04]  /*96f10*/  STL.64 [R1+0x7c98], R210 ;  /* 0x007c98d201007387 */ /* 0x000fe80000100a00 */
[----:B------:R-:W-:Y:S04]  /*96f20*/  STL.64 [R1+0x7c90], R208 ;  /* 0x007c90d001007387 */ /* 0x000fe80000100a00 */
[----:B------:R-:W-:-:S13]  /*96f30*/  STL.64 [R1+0x7c88], R172 ;  /* 0x007c88ac01007387 */ /* 0x000fda0000100a00 */
[----:B------:R-:W-:Y:S02]  /*96f40*/  IMAD.MOV.U32 R205, RZ, RZ, R20 ;  /* 0x000000ffffcd7224 */ /* 0x000fe400078e0014 */
[----:B------:R-:W-:Y:S02]  /*96f50*/  IMAD.MOV.U32 R200, RZ, RZ, R21 ;  /* 0x000000ffffc87224 */ /* 0x000fe400078e0015 */
[----:B------:R-:W-:Y:S02]  /*96f60*/  IMAD.MOV.U32 R201, RZ, RZ, R22 ;  /* 0x000000ffffc97224 */ /* 0x000fe400078e0016 */
[----:B------:R-:W-:Y:S02]  /*96f70*/  IMAD.MOV.U32 R202, RZ, RZ, R23 ;  /* 0x000000ffffca7224 */ /* 0x000fe400078e0017 */
        /* <DEDUP_REMOVED lines=13> */
[----:B------:R1:W-:Y:S03]  /*97050*/  STL.64 [R1+0x23c8], R22 ;  /* 0x0023c81601007387 */ /* 0x0003e60000100a00 */
[----:B-1----:R-:W-:Y:S01]  /*97060*/  HMMA.1688.F32.TF32 R20, R16, R154, R64 ;  /* 0x0000009a1014723c */ /* 0x002fe20000081040 */
[----:B------:R-:W-:-:S15]  /*97070*/  STL.64 [R1+0x7d18], R156 ;  /* 0x007d189c01007387 */ /* 0x000fde0000100a00 */
[----:B------:R-:W-:-:S01]  /*97080*/  NOP ;  /* 0x0000000000007918 */ /* 0x000fc20000000000 */
[----:B------:R-:W-:Y:S04]  /*97090*/  STL.64 [R1+0x23b0], R24 ;  /* 0x0023b01801007387 */ /* 0x000fe80000100a00 */
[----:B------:R1:W-:Y:S04]  /*970a0*/  STL.64 [R1+0x23b8], R26 ;  /* 0x0023b81a01007387 */ /* 0x0003e80000100a00 */
[----:B------:R-:W-:Y:S04]  /*970b0*/  STL.64 [R1+0x7d88], R152 ;  /* 0x007d889801007387 */ /* 0x000fe80000100a00 */
[----:B------:R-:W-:Y:S01]  /*970c0*/  STL.64 [R1+0x23a0], R20 ;  /* 0x0023a01401007387 */ /* 0x000fe20000100a00 */
[----:B-1----:R-:W-:Y:S03]  /*970d0*/  HMMA.1688.F32.TF32 R24, R16, R150, R60 ;  /* 0x000000961018723c */ /* 0x002fe6000008103c */
[----:B------:R1:W-:Y:S01]  /*970e0*/  STL.64 [R1+0x23a8], R22 ;  /* 0x0023a81601007387 */ /* 0x0003e20000100a00 */
[----:B------:R-:W-:-:S02]  /*970f0*/  IMAD.MOV.U32 R50, RZ, RZ, R221 ;  /* 0x000000ffff327224 */ /* 0x000fc400078e00dd */
[----:B------:R-:W-:Y:S01]  /*97100*/  IMAD.MOV.U32 R51, RZ, RZ, R220 ;  /* 0x000000ffff337224 */ /* 0x000fe200078e00dc */
[----:B------:R-:W-:Y:S01]  /*97110*/  MOV R244, R5 ;  /* 0x0000000500f47202 */ /* 0x000fe20000000f00 */
[C---:B------:R-:W-:Y:S01]  /*97120*/  HMMA.1688.F32.TF32 R52, R16.reuse, R142, R52 ;  /* 0x0000008e1034723c */ /* 0x040fe20000081034 */
[----:B------:R-:W-:Y:S02]  /*97130*/  IMAD.MOV.U32 R245, RZ, RZ, R96 ;  /* 0x000000fffff57224 */ /* 0x000fe400078e0060 */
[----:B------:R-:W-:Y:S02]  /*97140*/  IMAD.MOV.U32 R246, RZ, RZ, R97 ;  /* 0x000000fffff67224 */ /* 0x000fe400078e0061 */
[----:B------:R-:W-:Y:S02]  /*97150*/  IMAD.MOV.U32 R247, RZ, RZ, R100 ;  /* 0x000000fffff77224 */ /* 0x000fe400078e0064 */
[----:B------:R-:W-:Y:S01]  /*97160*/  IMAD.MOV.U32 R228, RZ, RZ, R4 ;  /* 0x000000ffffe47224 */ /* 0x000fe200078e0004 */
[----:B-1----:R-:W-:Y:S01]  /*97170*/  HMMA.1688.F32.TF32 R20, R16, R146, R56 ;  /* 0x000000921014723c */ /* 0x002fe20000081038 */
[----:B------:R-:W-:-:S02]  /*97180*/  IMAD.MOV.U32 R217, RZ, RZ, R141 ;  /* 0x000000ffffd97224 */ /* 0x000fc400078e008d */
[----:B------:R-:W-:Y:S02]  /*97190*/  IMAD.MOV.U32 R218, RZ, RZ, R140 ;  /* 0x000000ffffda7224 */ /* 0x000fe400078e008c */
[----:B------:R-:W-:Y:S02]  /*971a0*/  IMAD.MOV.U32 R219, RZ, RZ, R137 ;  /* 0x000000ffffdb7224 */ /* 0x000fe400078e0089 */
[----:B------:R-:W-:Y:S01]  /*971b0*/  IMAD.MOV.U32 R240, RZ, RZ, R136 ;  /* 0x000000fffff07224 */ /* 0x000fe200078e0088 */
[----:B------:R-:W-:Y:S01]  /*971c0*/  MOV R242, R132 ;  /* 0x0000008400f27202 */ /* 0x000fe20000000f00 */
[----:B------:R-:W-:Y:S04]  /*971d0*/  STL.64 [R1+0x2390], R24 ;  /* 0x0023901801007387 */ /* 0x000fe80000100a00 */
[----:B------:R1:W-:Y:S01]  /*971e0*/  STL.64 [R1+0x2398], R26 ;  /* 0x0023981a01007387 */ /* 0x0003e20000100a00 */
[----:B------:R-:W-:-:S02]  /*971f0*/  IMAD.MOV.U32 R241, RZ, RZ, R133 ;  /* 0x000000fffff17224 */ /* 0x000fc400078e0085 */
[----:B------:R-:W-:Y:S02]  /*97200*/  IMAD.MOV.U32 R243, RZ, RZ, R129 ;  /* 0x000000fffff37224 */ /* 0x000fe400078e0081 */
[----:B------:R-:W-:Y:S02]  /*97210*/  IMAD.MOV.U32 R196, RZ, RZ, R128 ;  /* 0x000000ffffc47224 */ /* 0x000fe400078e0080 */
[----:B------:R-:W-:Y:S02]  /*97220*/  IMAD.MOV.U32 R197, RZ, RZ, R125 ;  /* 0x000000ffffc57224 */ /* 0x000fe400078e007d */
[----:B------:R-:W-:Y:S01]  /*97230*/  IMAD.MOV.U32 R198, RZ, RZ, R124 ;  /* 0x000000ffffc67224 */ /* 0x000fe200078e007c */
[----:B------:R-:W-:Y:S01]  /*97240*/  STL.64 [R1+0x11d0], R20 ;  /* 0x0011d01401007387 */ /* 0x000fe20000100a00 */
[C---:B-1----:R-:W-:Y:S03]  /*97250*/  HMMA.1688.F32.TF32 R24, R16.reuse, R138, R48 ;  /* 0x0000008a1018723c */ /* 0x042fe60000081030 */
[----:B------:R1:W-:Y:S01]  /*97260*/  STL.64 [R1+0x11d8], R22 ;  /* 0x0011d81601007387 */ /* 0x0003e20000100a00 */
[----:B------:R-:W-:Y:S01]  /*97270*/  IMAD.MOV.U32 R199, RZ, RZ, R121 ;  /* 0x000000ffffc77224 */ /* 0x000fe200078e0079 */
[----:B------:R-:W-:Y:S01]  /*97280*/  MOV R232, R120 ;  /* 0x0000007800e87202 */ /* 0x000fe20000000f00 */
[----:B------:R-:W-:Y:S01]  /*97290*/  IMAD.MOV.U32 R233, RZ, RZ, R117 ;  /* 0x000000ffffe97224 */ /* 0x000fe200078e0075 */
[----:B------:R-:W-:Y:S01]  /*972a0*/  HMMA.1688.F32.TF32 R220, R16, R118, R28 ;  /* 0x0000007610dc723c */ /* 0x000fe2000008101c */
[----:B------:R-:W-:-:S02]  /*972b0*/  IMAD.MOV.U32 R234, RZ, RZ, R116 ;  /* 0x000000ffffea7224 */ /* 0x000fc400078e0074 */
[----:B------:R-:W-:Y:S01]  /*972c0*/  IMAD.MOV.U32 R235, RZ, RZ, R101 ;  /* 0x000000ffffeb7224 */ /* 0x000fe200078e0065 */
[----:B------:R-:W-:Y:S01]  /*972d0*/  MOV R230, R238 ;  /* 0x000000ee00e67202 */ /* 0x000fe20000000f00 */
[----:B------:R-:W-:Y:S02]  /*972e0*/  IMAD.MOV.U32 R229, RZ, RZ, R239 ;  /* 0x000000ffffe57224 */ /* 0x000fe400078e00ef */
[----:B------:R-:W-:Y:S01]  /*972f0*/  IMAD.MOV.U32 R231, RZ, RZ, R237 ;  /* 0x000000ffffe77224 */ /* 0x000fe200078e00ed */
[C---:B-1----:R-:W-:Y:S01]  /*97300*/  HMMA.1688.F32.TF32 R20, R16.reuse, R134, R44 ;  /* 0x000000861014723c */ /* 0x042fe2000008102c */
[----:B------:R-:W-:Y:S04]  /*97310*/  STL.64 [R1+0x11e0], R52 ;  /* 0x0011e03401007387 */ /* 0x000fe80000100a00 */
[----:B------:R-:W-:Y:S04]  /*97320*/  STL.64 [R1+0x11e8], R54 ;  /* 0x0011e83601007387 */ /* 0x000fe80000100a00 */
[----:B------:R-:W-:Y:S04]  /*97330*/  STL.64 [R1+0x1200], R24 ;  /* 0x0012001801007387 */ /* 0x000fe80000100a00 */
[----:B------:R1:W-:Y:S01]  /*97340*/  STL.64 [R1+0x1208], R26 ;  /* 0x0012081a01007387 */ /* 0x0003e20000100a00 */
[----:B------:R-:W-:Y:S01]  /*97350*/  IMAD.MOV.U32 R248, RZ, RZ, R236 ;  /* 0x000000fffff87224 */ /* 0x000fe200078e00ec */
[----:B------:R-:W-:Y:S01]  /*97360*/  MOV R216, R144 ;  /* 0x0000009000d87202 */ /* 0x000fe20000000f00 */
[----:B------:R-:W-:Y:S01]  /*97370*/  IMAD.MOV.U32 R251, RZ, RZ, R145 ;  /* 0x000000fffffb7224 */ /* 0x000fe200078e0091 */
[----:B------:R-:W-:Y:S04]  /*97380*/  LDS R144, [R3+UR6+0x84000] ;  /* 0x0840000603907984 */ /* 0x000fe80008000800 */
[----:B------:R-:W-:Y:S01]  /*97390*/  LDS R146, [R3+UR6+0x85000] ;  /* 0x0850000603927984 */ /* 0x000fe20008000800 */
[C---:B-1----:R-:W-:Y:S03]  /*973a0*/  HMMA.1688.F32.TF32 R24, R16.reuse, R126, R36 ;  /* 0x0000007e1018723c */ /* 0x042fe60000081024 */
[----:B------:R-:W-:Y:S04]  /*973b0*/  STL.64 [R1+0x2380], R20 ;  /* 0x0023801401007387 */ /* 0x000fe80000100a00 */
[----:B------:R1:W-:Y:S04]  /*973c0*/  STL.64 [R1+0x2388], R22 ;  /* 0x0023881601007387 */ /* 0x0003e80000100a00 */
[----:B------:R-:W-:Y:S04]  /*973d0*/  LDS R145, [R7+UR6+0x84000] ;  /* 0x0840000607917984 */ /* 0x000fe80008000800 */
[----:B------:R-:W-:Y:S01]  /*973e0*/  LDS R147, [R7+UR6+0x85000] ;  /* 0x0850000607937984 */ /* 0x000fe20008000800 */
[C---:B-1----:R-:W-:Y:S03]  /*973f0*/  HMMA.1688.F32.TF32 R20, R16.reuse, R122, R32 ;  /* 0x0000007a1014723c */ /* 0x042fe60000081020 */
[----:B------:R-:W-:Y:S04]  /*97400*/  STL.64 [R1+0x1250], R40 ;  /* 0x0012502801007387 */ /* 0x000fe80000100a00 */
[----:B------:R-:W-:Y:S04]  /*97410*/  STL.64 [R1+0x1258], R42 ;  /* 0x0012582a01007387 */ /* 0x000fe80000100a00 */
[----:B------:R-:W-:Y:S04]  /*97420*/  STL.64 [R1+0x2370], R24 ;  /* 0x0023701801007387 */ /* 0x000fe80000100a00 */
[----:B------:R-:W-:Y:S01]  /*97430*/  STL.64 [R1+0x2378], R26 ;  /* 0x0023781a01007387 */ /* 0x000fe20000100a00 */
[----:B------:R-:W-:Y:S01]  /*97440*/  LOP3.LUT R227, R3, 0x60, RZ, 0x3c, !PT ;  /* 0x0000006003e37812 */ /* 0x000fe200078e3cff */
[----:B------:R-:W-:Y:S01]  /*97450*/  HMMA.1688.F32.TF32 R152, R16, R14, R232 ;  /* 0x0000000e1098723c */ /* 0x000fe200000810e8 */
[----:B------:R-:W-:Y:S01]  /*97460*/  IMAD.MOV.U32 R249, RZ, RZ, R149 ;  /* 0x000000fffff97224 */ /* 0x000fe200078e0095 */
[----:B------:R-:W-:Y:S01]  /*97470*/  LDS R150, [R225+UR6+0x85000] ;  /* 0x08500006e1967984 */ /* 0x000fe20008000800 */
[----:B------:R-:W-:-:S03]  /*97480*/  IMAD.MOV.U32 R250, RZ, RZ, R148 ;  /* 0x000000fffffa7224 */ /* 0x000fc600078e0094 */
[----:B------:R-:W-:Y:S04]  /*97490*/  LDS R148, [R225+UR6+0x84000] ;  /* 0x08400006e1947984 */ /* 0x000fe80008000800 */
[----:B------:R-:W-:Y:S04]  /*974a0*/  STL.64 [R1+0x21e0], R20 ;  /* 0x0021e01401007387 */ /* 0x000fe80000100a00 */
[----:B------:R-:W-:Y:S04]  /*974b0*/  STL.64 [R1+0x21e8], R22 ;  /* 0x0021e81601007387 */ /* 0x000fe80000100a00 */
[----:B------:R-:W2:Y:S04]  /*974c0*/  LDL.LU R5, [R1+0x7e74] ;  /* 0x007e740001057983 */ /* 0x000ea80000300800 */
[----:B------:R-:W3:Y:S04]  /*974d0*/  LDL.LU R96, [R1+0x7e70] ;  /* 0x007e700001607983 */ /* 0x000ee80000300800 */
[----:B------:R-:W4:Y:S04]  /*974e0*/  LDL.LU R97, [R1+0x7e6c] ;  /* 0x007e6c0001617983 */ /* 0x000f280000300800 */
[----:B------:R-:W3:Y:S04]  /*974f0*/  LDL.LU R100, [R1+0x7e68] ;  /* 0x007e680001647983 */ /* 0x000ee80000300800 */
[----:B------:R-:W4:Y:S04]  /*97500*/  LDL.LU R4, [R1+0x7e64] ;  /* 0x007e640001047983 */ /* 0x000f280000300800 */
[----:B------:R-:W-:Y:S04]  /*97510*/  STL [R1+0x7bf4], R220 ;  /* 0x007bf4dc01007387 */ /* 0x000fe80000100800 */
[----:B------:R-:W-:Y:S04]  /*97520*/  STL [R1+0x7bf0], R221 ;  /* 0x007bf0dd01007387 */ /* 0x000fe80000100800 */
[----:B------:R-:W-:Y:S04]  /*97530*/  STL [R1+0x7bec], R222 ;  /* 0x007becde01007387 */ /* 0x000fe80000100800 */
[----:B------:R-:W-:Y:S01]  /*97540*/  STL [R1+0x7be8], R223 ;  /* 0x007be8df01007387 */ /* 0x000fe20000100800 */
[----:B------:R-:W-:-:S02]  /*97550*/  IMAD.MOV.U32 R234, RZ, RZ, R2 ;  /* 0x000000ffffea7224 */ /* 0x000fc400078e0002 */
[----:B------:R-:W-:Y:S01]  /*97560*/  IMAD.MOV.U32 R235, RZ, RZ, R0 ;  /* 0x000000ffffeb7224 */ /* 0x000fe200078e0000 */
[----:B------:R-:W-:Y:S04]  /*97570*/  LDS R149, [R227+UR6+0x84000] ;  /* 0x08400006e3957984 */ /* 0x000fe80008000800 */
[----:B------:R-:W-:Y:S01]  /*97580*/  LDS R151, [R227+UR6+0x85000] ;  /* 0x08500006e3977984 */ /* 0x000fe20008000800 */
[----:B--2---:R-:W-:Y:S01]  /*97590*/  IMAD.MOV.U32 R195, RZ, RZ, R5 ;  /* 0x000000ffffc37224 */ /* 0x004fe200078e0005 */
[----:B----4-:R-:W-:-:S05]  /*975a0*/  LOP3.LUT R5, R4, 0x40, RZ, 0x3c, !PT ;  /* 0x0000004004057812 */ /* 0x010fca00078e3cff */
[----:B------:R-:W1:Y:S04]  /*975b0*/  LDSM.16.M88.4 R140, [R5+UR7] ;  /* 0x00000007058c783b */ /* 0x000e680008000200 */
[----:B------:R-:W2:Y:S04]  /*975c0*/  LDSM.16.M88.4 R136, [R5+UR7+0x2000] ;  /* 0x002000070588783b */ /* 0x000ea80008000200 */
[----:B------:R-:W4:Y:S04]  /*975d0*/  LDSM.16.M88.4 R132, [R5+UR7+0x4000] ;  /* 0x004000070584783b */ /* 0x000f280008000200 */
[----:B------:R-:W4:Y:S04]  /*975e0*/  LDSM.16.M88.4 R128, [R5+UR7+0x6000] ;  /* 0x006000070580783b */ /* 0x000f280008000200 */
[----:B------:R-:W4:Y:S04]  /*975f0*/  LDSM.16.M88.4 R124, [R5+UR7+0x8000] ;  /* 0x00800007057c783b */ /* 0x000f280008000200 */
[----:B------:R-:W4:Y:S04]  /*97600*/  LDSM.16.M88.4 R120, [R5+UR7+0xa000] ;  /* 0x00a000070578783b */ /* 0x000f280008000200 */
[----:B------:R-:W4:Y:S04]  /*97610*/  LDSM.16.M88.4 R116, [R5+UR7+0xc000] ;  /* 0x00c000070574783b */ /* 0x000f280008000200 */
[----:B------:R-:W4:Y:S01]  /*97620*/  LDSM.16.M88.4 R112, [R5+UR7+0xe000] ;  /* 0x00e000070570783b */ /* 0x000f220008000200 */
[----:B---3--:R-:W-:-:S03]  /*97630*/  IMAD.MOV.U32 R192, RZ, RZ, R100 ;  /* 0x000000ffffc07224 */ /* 0x008fc600078e0064 */
[----:B------:R-:W3:Y:S01]  /*97640*/  LDSM.16.M88.4 R108, [R5+UR7+0x10000] ;  /* 0x01000007056c783b */ /* 0x000ee20008000200 */
[----:B------:R-:W-:-:S03]  /*97650*/  IMAD.MOV.U32 R193, RZ, RZ, R97 ;  /* 0x000000ffffc17224 */ /* 0x000fc600078e0061 */
[----:B------:R-:W3:Y:S01]  /*97660*/  LDSM.16.M88.4 R104, [R5+UR7+0x12000] ;  /* 0x012000070568783b */ /* 0x000ee20008000200 */
[----:B------:R-:W-:-:S03]  /*97670*/  MOV R194, R96 ;  /* 0x0000006000c27202 */ /* 0x000fc60000000f00 */
[----:B------:R-:W3:Y:S04]  /*97680*/  LDSM.16.M88.4 R100, [R5+UR7+0x14000] ;  /* 0x014000070564783b */ /* 0x000ee80008000200 */
        /* <DEDUP_REMOVED lines=9> */
[----:B------:R-:W-:Y:S04]  /*97720*/  STL [R1+0x75a8], R4 ;  /* 0x0075a80401007387 */ /* 0x000fe80000100800 */
[----:B-1----:R-:W-:Y:S04]  /*97730*/  STL [R1+0x7bfc], R142 ;  /* 0x007bfc8e01007387 */ /* 0x002fe80000100800 */
[----:B------:R-:W1:Y:S04]  /*97740*/  LDSM.16.M88.4 R60, [R5+UR7+0x28000] ;  /* 0x02800007053c783b */ /* 0x000e680008000200 */
[----:B------:R-:W-:Y:S04]  /*97750*/  STL [R1+0x7bf8], R143 ;  /* 0x007bf88f01007387 */ /* 0x000fe80000100800 */
[----:B--2---:R-:W-:Y:S04]  /*97760*/  STL [R1+0x7c04], R138 ;  /* 0x007c048a01007387 */ /* 0x004fe80000100800 */
[----:B------:R-:W2:Y:S04]  /*97770*/  LDSM.16.M88.4 R56, [R5+UR7+0x2a000] ;  /* 0x02a000070538783b */ /* 0x000ea80008000200 */
[----:B------:R-:W-:Y:S04]  /*97780*/  STL [R1+0x7c00], R139 ;  /* 0x007c008b01007387 */ /* 0x000fe80000100800 */
[----:B----4-:R-:W-:Y:S04]  /*97790*/  STL [R1+0x7c0c], R134 ;  /* 0x007c0c8601007387 */ /* 0x010fe80000100800 */
[----:B------:R-:W4:Y:S04]  /*977a0*/  LDSM.16.M88.4 R52, [R5+UR7+0x2c000] ;  /* 0x02c000070534783b */ /* 0x000f280008000200 */
[----:B------:R-:W-:Y:S04]  /*977b0*/  STL [R1+0x7c08], R135 ;  /* 0x007c088701007387 */ /* 0x000fe80000100800 */
[----:B------:R-:W-:Y:S04]  /*977c0*/  STL [R1+0x7b60], R130 ;  /* 0x007b608201007387 */ /* 0x000fe80000100800 */
        /* <DEDUP_REMOVED lines=14> */
[----:B---3--:R-:W-:Y:S04]  /*978b0*/  STL [R1+0x7b74], R110 ;  /* 0x007b746e01007387 */ /* 0x008fe80000100800 */
        /* <DEDUP_REMOVED lines=27> */
[----:B-1----:R-:W-:Y:S04]  /*97a70*/  STL [R1+0x7adc], R62 ;  /* 0x007adc3e01007387 */ /* 0x002fe80000100800 */
[----:B------:R-:W-:Y:S01]  /*97a80*/  STL [R1+0x7ab8], R63 ;  /* 0x007ab83f01007387 */ /* 0x000fe20000100800 */
[----:B------:R-:W-:Y:S03]  /*97a90*/  HMMA.1688.F32.TF32 R156, R16, R10, R192 ;  /* 0x0000000a109c723c */ /* 0x000fe600000810c0 */
[----:B--2---:R-:W-:Y:S04]  /*97aa0*/  STL [R1+0x7ae4], R58 ;  /* 0x007ae43a01007387 */ /* 0x004fe80000100800 */
[----:B------:R-:W-:Y:S04]  /*97ab0*/  STL [R1+0x7ae0], R59 ;  /* 0x007ae03b01007387 */ /* 0x000fe80000100800 */
[----:B----4-:R-:W-:Y:S04]  /*97ac0*/  STL [R1+0x7aec], R54 ;  /* 0x007aec3601007387 */ /* 0x010fe80000100800 */
        /* <DEDUP_REMOVED lines=18> */
[----:B------:R-:W-:Y:S04]  /*97bf0*/  STL [R1+0x7a90], R23 ;  /* 0x007a901701007387 */ /* 0x000fe80000100800 */
[----:B------:R-:W-:Y:S01]  /*97c00*/  STL [R1+0x7010], R5 ;  /* 0x0070100501007387 */ /* 0x000fe20000100800 */
[----:B------:R-:W-:Y:S03]  /*97c10*/  HMMA.1688.F32.TF32 R16, R144, R140, R196 ;  /* 0x0000008c9010723c */ /* 0x000fe600000810c4 */
[----:B------:R-:W-:Y:S04]  /*97c20*/  STL [R1+0x7e50], R227 ;  /* 0x007e50e301007387 */ /* 0x000fe80000100800 */
[----:B------:R-:W-:Y:S04]  /*97c30*/  STL.64 [R1+0x7e48], R224 ;  /* 0x007e48e001007387 */ /* 0x000fe80000100a00 */
[----:B------:R-:W-:Y:S04]  /*97c40*/  STL.64 [R1+0x2190], R152 ;  /* 0x0021909801007387 */ /* 0x000fe80000100a00 */
[----:B------:R-:W-:Y:S04]  /*97c50*/  STL.64 [R1+0x21d0], R156 ;  /* 0x0021d09c01007387 */ /* 0x000fe80000100a00 */
[----:B------:R1:W-:Y:S04]  /*97c60*/  STL.64 [R1+0x21d8], R158 ;  /* 0x0021d89e01007387 */ /* 0x0003e80000100a00 */
[----:B------:R2:W-:Y:S04]  /*97c70*/  STL [R1+0x2198], R154 ;  /* 0x0021989a01007387 */ /* 0x0005e80000100800 */
[----:B------:R-:W3:Y:S04]  /*97c80*/  LDL.LU R232, [R1+0x1030] ;  /* 0x0010300001e87983 */ /* 0x000ee80000300800 */
[----:B------:R-:W3:Y:S01]  /*97c90*/  LDL.LU R233, [R1+0x1034] ;  /* 0x0010340001e97983 */ /* 0x000ee20000300800 */
[----:B------:R-:W-:Y:S01]  /*97ca0*/  IMAD.MOV.U32 R143, RZ, RZ, R16 ;  /* 0x000000ffff8f7224 */ /* 0x000fe200078e0010 */
[----:B------:R-:W-:Y:S01]  /*97cb0*/  MOV R220, R17 ;  /* 0x0000001100dc7202 */ /* 0x000fe20000000f00 */
[----:B------:R-:W-:-:S02]  /*97cc0*/  IMAD.MOV.U32 R221, RZ, RZ, R18 ;  /* 0x000000ffffdd7224 */ /* 0x000fc400078e0012 */
[----:B------:R-:W-:Y:S02]  /*97cd0*/  IMAD.MOV.U32 R222, RZ, RZ, R19 ;  /* 0x000000ffffde7224 */ /* 0x000fe400078e0013 */
[----:B------:R-:W-:Y:S01]  /*97ce0*/  HMMA.1688.F32.TF32 R16, R144, R136, R240 ;  /* 0x000000889010723c */ /* 0x000fe200000810f0 */
[----:B------:R-:W4:Y:S04]  /*97cf0*/  LDL.LU R240, [R1+0x1020] ;  /* 0x0010200001f07983 */ /* 0x000f280000300800 */
[----:B------:R-:W4:Y:S04]  /*97d00*/  LDL.LU R241, [R1+0x1024] ;  /* 0x0010240001f17983 */ /* 0x000f280000300800 */
[----:B------:R-:W4:Y:S04]  /*97d10*/  LDL.LU R242, [R1+0x1028] ;  /* 0x0010280001f27983 */ /* 0x000f280000300800 */
[----:B------:R-:W4:Y:S11]  /*97d20*/  LDL.LU R243, [R1+0x102c] ;  /* 0x00102c0001f37983 */ /* 0x000f360000300800 */
[----:B------:R-:W-:Y:S01]  /*97d30*/  IMAD.MOV.U32 R223, RZ, RZ, R16 ;  /* 0x000000ffffdf7224 */ /* 0x000fe200078e0010 */
[----:B------:R-:W-:Y:S01]  /*97d40*/  MOV R0, R19 ;  /* 0x0000001300007202 */ /* 0x000fe20000000f00 */
[----:B------:R-:W-:-:S02]  /*97d50*/  IMAD.MOV.U32 R4, RZ, RZ, R17 ;  /* 0x000000ffff047224 */ /* 0x000fc400078e0011 */
[----:B------:R-:W-:Y:S02]  /*97d60*/  IMAD.MOV.U32 R2, RZ, RZ, R18 ;  /* 0x000000ffff027224 */ /* 0x000fe400078e0012 */
[----:B------:R-:W-:Y:S01]  /*97d70*/  HMMA.1688.F32.TF32 R16, R144, R132, R216 ;  /* 0x000000849010723c */ /* 0x000fe200000810d8 */
[----:B------:R-:W-:-:S05]  /*97d80*/  IMAD.MOV.U32 R134, RZ, RZ, R155 ;  /* 0x000000ffff867224 */ /* 0x000fca00078e009b */
[C---:B-1----:R-:W-:Y:S06]  /*97d90*/  HMMA.1688.F32.TF32 R156, R144.reuse, R128, R248 ;  /* 0x00000080909c723c */ /* 0x042fec00000810f8 */
[----:B--2---:R-:W-:-:S12]  /*97da0*/  HMMA.1688.F32.TF32 R152, R144, R124, R228 ;  /* 0x0000007c9098723c */ /* 0x004fd800000810e4 */
[----:B------:R-:W-:Y:S02]  /*97db0*/  IMAD.MOV.U32 R135, RZ, RZ, R16 ;  /* 0x000000ffff877224 */ /* 0x000fe400078e0010 */
[----:B------:R-:W-:Y:S02]  /*97dc0*/  IMAD.MOV.U32 R138, RZ, RZ, R17 ;  /* 0x000000ffff8a7224 */ /* 0x000fe400078e0011 */
[----:B------:R-:W-:Y:S02]  /*97dd0*/  IMAD.MOV.U32 R139, RZ, RZ, R18 ;  /* 0x000000ffff8b7224 */ /* 0x000fe400078e0012 */
[----:B------:R-:W-:Y:S02]  /*97de0*/  IMAD.MOV.U32 R142, RZ, RZ, R19 ;  /* 0x000000ffff8e7224 */ /* 0x000fe400078e0013 */
[----:B------:R-:W-:Y:S01]  /*97df0*/  HMMA.1688.F32.TF32 R16, R144, R120, R244 ;  /* 0x000000789010723c */ /* 0x000fe200000810f4 */
[----:B------:R-:W-:Y:S04]  /*97e00*/  STL.64 [R1+0x7cc8], R222 ;  /* 0x007cc8de01007387 */ /* 0x000fe80000100a00 */
[----:B------:R-:W-:Y:S04]  /*97e10*/  STL.64 [R1+0x7cc0], R220 ;  /* 0x007cc0dc01007387 */ /* 0x000fe80000100a00 */
[----:B------:R-:W-:Y:S04]  /*97e20*/  STL.64 [R1+0x2150], R156 ;  /* 0x0021509c01007387 */ /* 0x000fe80000100a00 */
[----:B------:R-:W-:Y:S04]  /*97e30*/  STL.64 [R1+0x2158], R158 ;  /* 0x0021589e01007387 */ /* 0x000fe80000100a00 */
[----:B------:R-:W-:Y:S04]  /*97e40*/  STL.64 [R1+0x2140], R152 ;  /* 0x0021409801007387 */ /* 0x000fe80000100a00 */
[----:B------:R-:W-:Y:S04]  /*97e50*/  STL.64 [R1+0x2148], R154 ;  /* 0x0021489a01007387 */ /* 0x000fe80000100a00 */
[----:B------:R3:W-:Y:S04]  /*97e60*/  STL.64 [R1+0x1fa0], R16 ;  /* 0x001fa01001007387 */ /* 0x0007e80000100a00 */
[----:B------:R-:W2:Y:S04]  /*97e70*/  LDL.LU R244, [R1+0x1010] ;  /* 0x0010100001f47983 */ /* 0x000ea80000300800 */
[----:B------:R-:W2:Y:S04]  /*97e80*/  LDL.LU R245, [R1+0x1014] ;  /* 0x0010140001f57983 */ /* 0x000ea80000300800 */
[----:B------:R-:W2:Y:S04]  /*97e90*/  LDL.LU R246, [R1+0x1018] ;  /* 0x0010180001f67983 */ /* 0x000ea80000300800 */
[----:B------:R-:W2:Y:S01]  /*97ea0*/  LDL.LU R247, [R1+0x101c] ;  /* 0x00101c0001f77983 */ /* 0x000ea20000300800 */
[----:B------:R-:W-:Y:S01]  /*97eb0*/  IMAD.MOV.U32 R82, RZ, RZ, R18 ;  /* 0x000000ffff527224 */ /* 0x000fe200078e0012 */
[----:B------:R-:W-:-:S05]  /*97ec0*/  MOV R83, R19 ;  /* 0x0000001300537202 */ /* 0x000fca0000000f00 */
[----:B------:R-:W-:Y:S04]  /*97ed0*/  STL [R1+0x7bb4], R83 ;  /* 0x007bb45301007387 */ /* 0x000fe80000100800 */
[----:B------:R1:W-:Y:S04]  /*97ee0*/  STL [R1+0x7bb0], R82 ;  /* 0x007bb05201007387 */ /* 0x0003e80000100800 */
[----:B------:R-:W2:Y:S04]  /*97ef0*/  LDL.LU R248, [R1+0x1000] ;  /* 0x0010000001f87983 */ /* 0x000ea80000300800 */
[----:B------:R-:W2:Y:S04]  /*97f00*/  LDL.LU R249, [R1+0x1004] ;  /* 0x0010040001f97983 */ /* 0x000ea80000300800 */
[----:B------:R-:W2:Y:S04]  /*97f10*/  LDL.LU R250, [R1+0x1008] ;  /* 0x0010080001fa7983 */ /* 0x000ea80000300800 */
[----:B------:R-:W2:Y:S01]  /*97f20*/  LDL.LU R251, [R1+0x100c] ;  /* 0x00100c0001fb7983 */ /* 0x000ea20000300800 */
[----:B---3--:R-:W-:-:S15]  /*97f30*/  HMMA.1688.F32.TF32 R16, R144, R116, R232 ;  /* 0x000000749010723c */ /* 0x008fde00000810e8 */
[----:B------:R-:W-:-:S09]  /*97f40*/  NOP ;  /* 0x0000000000007918 */ /* 0x000fd20000000000 */
[----:B------:R-:W-:Y:S02]  /*97f50*/  IMAD.MOV.U32 R86, RZ, RZ, R16 ;  /* 0x000000ffff567224 */ /* 0x000fe400078e0010 */
[----:B------:R-:W-:Y:S02]  /*97f60*/  IMAD.MOV.U32 R87, RZ, RZ, R17 ;  /* 0x000000ffff577224 */ /* 0x000fe400078e0011 */
[----:B------:R-:W-:Y:S02]  /*97f70*/  IMAD.MOV.U32 R90, RZ, RZ, R18 ;  /* 0x000000ffff5a7224 */ /* 0x000fe400078e0012 */
[----:B------:R-:W-:Y:S02]  /*97f80*/  IMAD.MOV.U32 R91, RZ, RZ, R19 ;  /* 0x000000ffff5b7224 */ /* 0x000fe400078e0013 */
[----:B----4-:R-:W-:Y:S03]  /*97f90*/  HMMA.1688.F32.TF32 R16, R144, R112, R240 ;  /* 0x000000709010723c */ /* 0x010fe600000810f0 */
[----:B------:R-:W-:Y:S04]  /*97fa0*/  STL [R1+0x7bc4], R91 ;  /* 0x007bc45b01007387 */ /* 0x000fe80000100800 */
[----:B------:R-:W-:Y:S04]  /*97fb0*/  STL [R1+0x7bc0], R90 ;  /* 0x007bc05a01007387 */ /* 0x000fe80000100800 */
[----:B------:R-:W-:Y:S04]  /*97fc0*/  STL [R1+0x7bbc], R87 ;  /* 0x007bbc5701007387 */ /* 0x000fe80000100800 */
[----:B------:R-:W-:Y:S08]  /*97fd0*/  STL [R1+0x7bb8], R86 ;  /* 0x007bb85601007387 */ /* 0x000ff00000100800 */
[----:B------:R2:W-:Y:S04]  /*97fe0*/  STL.64 [R1+0x1f40], R16 ;  /* 0x001f401001007387 */ /* 0x0005e80000100a00 */
        /* <DEDUP_REMOVED lines=12> */
[----:B-1----:R-:W-:Y:S01]  /*980b0*/  MOV R82, R19 ;  /* 0x0000001300527202 */ /* 0x002fe20000000f00 */
[----:B------:R-:W-:-:S04]  /*980c0*/  IMAD.MOV.U32 R83, RZ, RZ, R18 ;  /* 0x000000ffff537224 */ /* 0x000fc800078e0012 */
[----:B------:R-:W-:Y:S01]  /*980d0*/  STL [R1+0x7bcc], R82 ;  /* 0x007bcc5201007387 */ /* 0x000fe20000100800 */
[----:B--2---:R-:W-:Y:S03]  /*980e0*/  HMMA.1688.F32.TF32 R16, R144, R108, R244 ;  /* 0x0000006c9010723c */ /* 0x004fe600000810f4 */
[----:B------:R-:W-:Y:S04]  /*980f0*/  STL [R1+0x7bc8], R83 ;  /* 0x007bc85301007387 */ /* 0x000fe80000100800 */
[----:B------:R-:W2:Y:S04]  /*98100*/  LDL.LU R244, [R1+0xfc0] ;  /* 0x000fc00001f47983 */ /* 0x000ea80000300800 */
[----:B------:R-:W2:Y:S04]  /*98110*/  LDL.LU R245, [R1+0xfc4] ;  /* 0x000fc40001f57983 */ /* 0x000ea80000300800 */
[----:B------:R-:W2:Y:S04]  /*98120*/  LDL.LU R246, [R1+0xfc8] ;  /* 0x000fc80001f67983 */ /* 0x000ea80000300800 */
[----:B------:R-:W2:Y:S05]  /*98130*/  LDL.LU R247, [R1+0xfcc] ;  /* 0x000fcc0001f77983 */ /* 0x000eaa0000300800 */
[----:B------:R-:W-:-:S02]  /*98140*/  IMAD.MOV.U32 R94, RZ, RZ, R16 ;  /* 0x000000ffff5e7224 */ /* 0x000fc400078e0010 */
[----:B------:R-:W-:Y:S02]  /*98150*/  IMAD.MOV.U32 R95, RZ, RZ, R17 ;  /* 0x000000ffff5f7224 */ /* 0x000fe400078e0011 */
[----:B------:R-:W-:Y:S02]  /*98160*/  IMAD.MOV.U32 R98, RZ, RZ, R18 ;  /* 0x000000ffff627224 */ /* 0x000fe400078e0012 */
[----:B------:R-:W-:Y:S02]  /*98170*/  IMAD.MOV.U32 R99, RZ, RZ, R19 ;  /* 0x000000ffff637224 */ /* 0x000fe400078e0013 */
[----:B------:R-:W-:-:S15]  /*98180*/  HMMA.1688.F32.TF32 R16, R144, R104, R248 ;  /* 0x000000689010723c */ /* 0x000fde00000810f8 */
[----:B------:R-:W-:-:S09]  /*98190*/  NOP ;  /* 0x0000000000007918 */ /* 0x000fd20000000000 */
[----:B------:R-:W-:Y:S01]  /*981a0*/  IMAD.MOV.U32 R102, RZ, RZ, R16 ;  /* 0x000000ffff667224 */ /* 0x000fe200078e0010 */
[----:B------:R-:W-:Y:S01]  /*981b0*/  MOV R103, R17 ;  /* 0x0000001100677202 */ /* 0x000fe20000000f00 */
[----:B------:R-:W-:Y:S02]  /*981c0*/  IMAD.MOV.U32 R106, RZ, RZ, R18 ;  /* 0x000000ffff6a7224 */ /* 0x000fe400078e0012 */
[----:B------:R-:W-:Y:S01]  /*981d0*/  IMAD.MOV.U32 R107, RZ, RZ, R19 ;  /* 0x000000ffff6b7224 */ /* 0x000fe200078e0013 */
[----:B------:R-:W-:Y:S04]  /*981e0*/  STL [R1+0x7bdc], R99 ;  /* 0x007bdc6301007387 */ /* 0x000fe80000100800 */
[----:B------:R-:W-:Y:S04]  /*981f0*/  STL [R1+0x7bd8], R98 ;  /* 0x007bd86201007387 */ /* 0x000fe80000100800 */
[----:B------:R1:W-:Y:S04]  /*98200*/  STL [R1+0x7bd4], R95 ;  /* 0x007bd45f01007387 */ /* 0x0003e80000100800 */
[----:B------:R1:W-:Y:S04]  /*98210*/  STL [R1+0x7bd0], R94 ;  /* 0x007bd05e01007387 */ /* 0x0003e80000100800 */
[----:B------:R2:W-:Y:S04]  /*98220*/  STL [R1+0x7be4], R103 ;  /* 0x007be46701007387 */ /* 0x0005e80000100800 */
[----:B------:R2:W-:Y:S01]  /*98230*/  STL [R1+0x7be0], R102 ;  /* 0x007be06601007387 */ /* 0x0005e20000100800 */
[----:B---3--:R-:W-:Y:S03]  /*98240*/  HMMA.1688.F32.TF32 R16, R144, R100, R228 ;  /* 0x000000649010723c */ /* 0x008fe600000810e4 */
[----:B------:R-:W3:Y:S04]  /*98250*/  LDL.LU R228, [R1+0xfb0] ;  /* 0x000fb00001e47983 */ /* 0x000ee80000300800 */
[----:B------:R-:W3:Y:S04]  /*98260*/  LDL.LU R229, [R1+0xfb4] ;  /* 0x000fb40001e57983 */ /* 0x000ee80000300800 */
[----:B------:R-:W3:Y:S04]  /*98270*/  LDL.LU R230, [R1+0xfb8] ;  /* 0x000fb80001e67983 */ /* 0x000ee80000300800 */
[----:B------:R-:W3:Y:S09]  /*98280*/  LDL.LU R231, [R1+0xfbc] ;  /* 0x000fbc0001e77983 */ /* 0x000ef20000300800 */
[----:B------:R-:W-:Y:S01]  /*98290*/  IMAD.MOV.U32 R91, RZ, RZ, R16 ;  /* 0x000000ffff5b7224 */ /* 0x000fe200078e0010 */
[----:B------:R-:W-:Y:S01]  /*982a0*/  MOV R86, R19 ;  /* 0x0000001300567202 */ /* 0x000fe20000000f00 */
[----:B------:R-:W-:-:S02]  /*982b0*/  IMAD.MOV.U32 R90, RZ, RZ, R17 ;  /* 0x000000ffff5a7224 */ /* 0x000fc400078e0011 */
[----:B------:R-:W-:Y:S02]  /*982c0*/  IMAD.MOV.U32 R87, RZ, RZ, R18 ;  /* 0x000000ffff577224 */ /* 0x000fe400078e0012 */
[----:B----4-:R-:W-:Y:S01]  /*982d0*/  HMMA.1688.F32.TF32 R16, R144, R96, R232 ;  /* 0x000000609010723c */ /* 0x010fe200000810e8 */
[----:B------:R-:W4:Y:S04]  /*982e0*/  LDL.LU R232, [R1+0xfa0] ;  /* 0x000fa00001e87983 */ /* 0x000f280000300800 */
[----:B------:R-:W4:Y:S04]  /*982f0*/  LDL.LU R233, [R1+0xfa4] ;  /* 0x000fa40001e97983 */ /* 0x000f280000300800 */
[----:B------:R-:W4:Y:S04]  /*98300*/  LDL.LU R234, [R1+0xfa8] ;  /* 0x000fa80001ea7983 */ /* 0x000f280000300800 */
[----:B------:R-:W4:Y:S11]  /*98310*/  LDL.LU R235, [R1+0xfac] ;  /* 0x000fac0001eb7983 */ /* 0x000f360000300800 */
[----:B-1----:R-:W-:-:S02]  /*98320*/  IMAD.MOV.U32 R95, RZ, RZ, R16 ;  /* 0x000000ffff5f7224 */ /* 0x002fc400078e0010 */
        /* <DEDUP_REMOVED lines=8> */
[----:B------:R-:W-:Y:S02]  /*983b0*/  IMAD.MOV.U32 R115, RZ, RZ, R19 ;  /* 0x000000ffff737224 */ /* 0x000fe400078e0013 */
[----:B--2---:R-:W-:Y:S01]  /*983c0*/  HMMA.1688.F32.TF32 R16, R144, R88, R244 ;  /* 0x000000589010723c */ /* 0x004fe200000810f4 */
        /* <DEDUP_REMOVED lines=16> */
[----:B------:R-:W-:Y:S01]  /*984d0*/  IMAD.MOV.U32 R103, RZ, RZ, R16 ;  /* 0x000000ffff677224 */ /* 0x000fe200078e0010 */
[----:B------:R-:W-:Y:S01]  /*984e0*/  MOV R98, R19 ;  /* 0x0000001300627202 */ /* 0x000fe20000000f00 */
[----:B------:R-:W-:Y:S01]  /*984f0*/  IMAD.MOV.U32 R102, RZ, RZ, R17 ;  /* 0x000000ffff667224 */ /* 0x000fe200078e0011 */
[----:B------:R-:W2:Y:S01]  /*98500*/  LDL.LU R216, [R1+0xf60] ;  /* 0x000f600001d87983 */ /* 0x000ea20000300800 */
[----:B------:R-:W-:-:S03]  /*98510*/  IMAD.MOV.U32 R99, RZ, RZ, R18 ;  /* 0x000000ffff637224 */ /* 0x000fc600078e0012 */
[----:B------:R-:W2:Y:S04]  /*98520*/  LDL.LU R217, [R1+0xf64] ;  /* 0x000f640001d97983 */ /* 0x000ea80000300800 */
[----:B------:R-:W2:Y:S04]  /*98530*/  LDL.LU R218, [R1+0xf68] ;  /* 0x000f680001da7983 */ /* 0x000ea80000300800 */
[----:B------:R-:W2:Y:S01]  /*98540*/  LDL.LU R219, [R1+0xf6c] ;  /* 0x000f6c0001db7983 */ /* 0x000ea20000300800 */
[----:B---3--:R-:W-:Y:S03]  /*98550*/  HMMA.1688.F32.TF32 R16, R144, R84, R228 ;  /* 0x000000549010723c */ /* 0x008fe600000810e4 */
[----:B------:R-:W3:Y:S04]  /*98560*/  LDL.LU R228, [R1+0xf40] ;  /* 0x000f400001e47983 */ /* 0x000ee80000300800 */
[----:B------:R-:W3:Y:S04]  /*98570*/  LDL.LU R229, [R1+0xf44] ;  /* 0x000f440001e57983 */ /* 0x000ee80000300800 */
[----:B------:R-:W3:Y:S04]  /*98580*/  LDL.LU R230, [R1+0xf48] ;  /* 0x000f480001e67983 */ /* 0x000ee80000300800 */
[----:B------:R-:W3:Y:S09]  /*98590*/  LDL.LU R231, [R1+0xf4c] ;  /* 0x000f4c0001e77983 */ /* 0x000ef20000300800 */
[----:B------:R-:W-:-:S02]  /*985a0*/  IMAD.MOV.U32 R118, RZ, RZ, R16 ;  /* 0x000000ffff767224 */ /* 0x000fc400078e0010 */
[----:B------:R-:W-:Y:S02]  /*985b0*/  IMAD.MOV.U32 R130, RZ, RZ, R17 ;  /* 0x000000ffff827224 */ /* 0x000fe400078e0011 */
[----:B------:R-:W-:Y:S02]  /*985c0*/  IMAD.MOV.U32 R131, RZ, RZ, R18 ;  /* 0x000000ffff837224 */ /* 0x000fe400078e0012 */
[----:B------:R-:W-:Y:S02]  /*985d0*/  IMAD.MOV.U32 R126, RZ, RZ, R19 ;  /* 0x000000ffff7e7224 */ /* 0x000fe400078e0013 */
[----:B----4-:R-:W-:Y:S01]  /*985e0*/  HMMA.1688.F32.TF32 R16, R144, R80, R232 ;  /* 0x000000509010723c */ /* 0x010fe200000810e8 */
        /* <DEDUP_REMOVED lines=8> */
[C---:B--2---:R-:W-:Y:S06]  /*98670*/  HMMA.1688.F32.TF32 R16, R144.reuse, R72, R244 ;  /* 0x000000489010723c */ /* 0x044fec00000810f4 */
[----:B------:R-:W-:Y:S01]  /*98680*/  HMMA.1688.F32.TF32 R152, R144, R76, R240 ;  /* 0x0000004c9098723c */ /* 0x000fe200000810f0 */
[----:B------:R-:W2:-:S15]  /*98690*/  LDL.LU R240, [R1+0xf20] ;  /* 0x000f200001f07983 */ /* 0x000e9e0000300800 */
[----:B------:R-:W-:-:S07]  /*986a0*/  NOP ;  /* 0x0000000000007918 */ /* 0x000fce0000000000 */
[----:B------:R-:W-:Y:S04]  /*986b0*/  STL.64 [R1+0x1eb0], R152 ;  /* 0x001eb09801007387 */ /* 0x000fe80000100a00 */
[----:B------:R-:W-:Y:S04]  /*986c0*/  STL.64 [R1+0x1eb8], R154 ;  /* 0x001eb89a01007387 */ /* 0x000fe80000100a00 */
        /* <DEDUP_REMOVED lines=8> */
[----:B------:R-:W2:Y:S01]  /*98750*/  LDL.LU R247, [R1+0xf1c] ;  /* 0x000f1c0001f77983 */ /* 0x000ea20000300800 */
[C---:B-1----:R-:W-:Y:S06]  /*98760*/  HMMA.1688.F32.TF32 R16, R144.reuse, R68, R196 ;  /* 0x000000449010723c */ /* 0x042fec00000810c4 */
[----:B------:R-:W-:-:S15]  /*98770*/  HMMA.1688.F32.TF32 R152, R144, R64, R216 ;  /* 0x000000409098723c */ /* 0x000fde00000810d8 */
[----:B------:R-:W-:-:S02]  /*98780*/  NOP ;  /* 0x0000000000007918 */ /* 0x000fc40000000000 */
[----:B------:R1:W-:Y:S01]  /*98790*/  STL.64 [R1+0x1e90], R16 ;  /* 0x001e901001007387 */ /* 0x0003e20000100a00 */
[----:B------:R-:W-:Y:S02]  /*987a0*/  IMAD.MOV.U32 R26, RZ, RZ, R18 ;  /* 0x000000ffff1a7224 */ /* 0x000fe400078e0012 */
[----:B------:R-:W-:Y:S02]  /*987b0*/  IMAD.MOV.U32 R27, RZ, RZ, R19 ;  /* 0x000000ffff1b7224 */ /* 0x000fe400078e0013 */
[----:B-1----:R-:W-:Y:S03]  /*987c0*/  HMMA.1688.F32.TF32 R16, R144, R60, R248 ;  /* 0x0000003c9010723c */ /* 0x002fe600000810f8 */
[----:B------:R1:W-:Y:S04]  /*987d0*/  STL [R1+0x7b24], R27 ;  /* 0x007b241b01007387 */ /* 0x0003e80000100800 */
[----:B------:R1:W-:Y:S04]  /*987e0*/  STL [R1+0x7b20], R26 ;  /* 0x007b201a01007387 */ /* 0x0003e80000100800 */
[----:B------:R-:W-:Y:S04]  /*987f0*/  STL.64 [R1+0x1e80], R152 ;  /* 0x001e809801007387 */ /* 0x000fe80000100a00 */
[----:B------:R-:W-:Y:S08]  /*98800*/  STL.64 [R1+0x1e88], R154 ;  /* 0x001e889a01007387 */ /* 0x000ff00000100a00 */
[----:B------:R3:W-:Y:S01]  /*98810*/  STL.64 [R1+0x1e70], R16 ;  /* 0x001e701001007387 */ /* 0x0007e20000100a00 */
[----:B-1----:R-:W-:Y:S01]  /*98820*/  IMAD.MOV.U32 R27, RZ, RZ, R18 ;  /* 0x000000ffff1b7224 */ /* 0x002fe200078e0012 */
[----:B------:R-:W-:-:S04]  /*98830*/  MOV R26, R19 ;  /* 0x00000013001a7202 */ /* 0x000fc80000000f00 */
[----:B------:R1:W-:Y:S04]  /*98840*/  STL [R1+0x7b34], R27 ;  /* 0x007b341b01007387 */ /* 0x0003e80000100800 */
[----:B------:R-:W-:Y:S01]  /*98850*/  STL [R1+0x7b30], R26 ;  /* 0x007b301a01007387 */ /* 0x000fe20000100800 */
[----:B---3--:R-:W-:-:S15]  /*98860*/  HMMA.1688.F32.TF32 R16, R144, R56, R228 ;  /* 0x000000389010723c */ /* 0x008fde00000810e4 */
[----:B------:R-:W-:-:S09]  /*98870*/  NOP ;  /* 0x0000000000007918 */ /* 0x000fd20000000000 */
[----:B------:R-:W-:Y:S02]  /*98880*/  IMAD.MOV.U32 R34, RZ, RZ, R16 ;  /* 0x000000ffff227224 */ /* 0x000fe400078e0010 */
[----:B------:R-:W-:Y:S02]  /*98890*/  IMAD.MOV.U32 R35, RZ, RZ, R17 ;  /* 0x000000ffff237224 */ /* 0x000fe400078e0011 */
[----:B------:R-:W-:Y:S02]  /*988a0*/  IMAD.MOV.U32 R38, RZ, RZ, R18 ;  /* 0x000000ffff267224 */ /* 0x000fe400078e0012 */
[----:B------:R-:W-:Y:S02]  /*988b0*/  IMAD.MOV.U32 R39, RZ, RZ, R19 ;  /* 0x000000ffff277224 */ /* 0x000fe400078e0013 */
[----:B----4-:R-:W-:Y:S03]  /*988c0*/  HMMA.1688.F32.TF32 R16, R144, R52, R232 ;  /* 0x000000349010723c */ /* 0x010fe600000810e8 */
[----:B------:R-:W-:-:S15]  /*988d0*/  STL [R1+0x7b3c], R39 ;  /* 0x007b3c2701007387 */ /* 0x000fde0000100800 */
[----:B------:R-:W-:-:S06]  /*988e0*/  NOP ;  /* 0x0000000000007918 */ /* 0x000fcc0000000000 */
        /* <DEDUP_REMOVED lines=8> */
[----:B------:R4:W-:Y:S01]  /*98970*/  STL [R1+0x7b40], R42 ;  /* 0x007b402a01007387 */ /* 0x0009e20000100800 */
[----:B--2---:R-:W-:-:S15]  /*98980*/  HMMA.1688.F32.TF32 R16, R144, R48, R240 ;  /* 0x000000309010723c */ /* 0x004fde00000810f0 */
[----:B------:R-:W-:-:S09]  /*98990*/  NOP ;  /* 0x0000000000007918 */ /* 0x000fd20000000000 */
[----:B-1----:R-:W-:Y:S01]  /*989a0*/  IMAD.MOV.U32 R27, RZ, RZ, R16 ;  /* 0x000000ffff1b7224 */ /* 0x002fe200078e0010 */
[----:B---3--:R-:W-:Y:S01]  /*989b0*/  MOV R34, R19 ;  /* 0x0000001300227202 */ /* 0x008fe20000000f00 */
[----:B------:R-:W-:Y:S02]  /*989c0*/  IMAD.MOV.U32 R26, RZ, RZ, R17 ;  /* 0x000000ffff1a7224 */ /* 0x000fe400078e0011 */
[----:B------:R-:W-:Y:S02]  /*989d0*/  IMAD.MOV.U32 R35, RZ, RZ, R18 ;  /* 0x000000ffff237224 */ /* 0x000fe400078e0012 */
[----:B------:R-:W-:Y:S01]  /*989e0*/  HMMA.1688.F32.TF32 R16, R144, R44, R244 ;  /* 0x0000002c9010723c */ /* 0x000fe200000810f4 */
[----:B------:R-:W2:Y:S04]  /*989f0*/  LDL.LU R244, [R1+0x2f0] ;  /* 0x0002f00001f47983 */ /* 0x000ea80000300800 */
[----:B------:R-:W2:Y:S02]  /*98a00*/  LDL.LU R245, [R1+0x2f4] ;  /* 0x0002f40001f57983 */ /* 0x000ea40000300800 */
[----:B------:R-:W-:Y:S01]  /*98a10*/  IMAD.MOV.U32 R246, RZ, RZ, R8 ;  /* 0x000000fffff67224 */ /* 0x000fe200078e0008 */
[----:B------:R-:W-:Y:S01]  /*98a20*/  MOV R247, R9 ;  /* 0x0000000900f77202 */ /* 0x000fe20000000f00 */
[----:B------:R-:W3:Y:S04]  /*98a30*/  LDL.LU R8, [R1+0x7e60] ;  /* 0x007e600001087983 */ /* 0x000ee80000300800 */
        /* <DEDUP_REMOVED lines=51> */
[----:B------:R-:W-:-:S02]  /*98d70*/  IMAD.MOV.U32 R50, RZ, RZ, R16 ;  /* 0x000000ffff327224 */ /* 0x000fc400078e0010 */
[----:B------:R-:W-:Y:S02]  /*98d80*/  IMAD.MOV.U32 R51, RZ, RZ, R17 ;  /* 0x000000ffff337224 */ /* 0x000fe400078e0011 */
[----:B------:R-:W-:Y:S02]  /*98d90*/  IMAD.MOV.U32 R54, RZ, RZ, R18 ;  /* 0x000000ffff367224 */ /* 0x000fe400078e0012 */
[----:B------:R-:W-:Y:S02]  /*98da0*/  IMAD.MOV.U32 R55, RZ, RZ, R19 ;  /* 0x000000ffff377224 */ /* 0x000fe400078e0013 */
[----:B---3--:R-:W-:Y:S02]  /*98db0*/  IMAD.MOV.U32 R235, RZ, RZ, R8 ;  /* 0x000000ffffeb7224 */ /* 0x008fe400078e0008 */
[----:B----4-:R-:W-:Y:S02]  /*98dc0*/  IMAD.MOV.U32 R234, RZ, RZ, R9 ;  /* 0x000000ffffea7224 */ /* 0x010fe400078e0009 */
[----:B--2---:R-:W-:-:S15]  /*98dd0*/  HMMA.1688.F32.TF32 R8, R144, R40, R208 ;  /* 0x000000289008723c */ /* 0x004fde00000810d0 */
[----:B------:R-:W-:-:S09]  /*98de0*/  NOP ;  /* 0x0000000000007918 */ /* 0x000fd20000000000 */
[----:B------:R-:W-:Y:S01]  /*98df0*/  IMAD.MOV.U32 R58, RZ, RZ, R8 ;  /* 0x000000ffff3a7224 */ /* 0x000fe200078e0008 */
[----:B------:R-:W-:Y:S01]  /*98e00*/  MOV R66, R11 ;  /* 0x0000000b00427202 */ /* 0x000fe20000000f00 */
[----:B------:R-:W-:Y:S02]  /*98e10*/  IMAD.MOV.U32 R59, RZ, RZ, R9 ;  /* 0x000000ffff3b7224 */ /* 0x000fe400078e0009 */
[----:B------:R-:W-:Y:S02]  /*98e20*/  IMAD.MOV.U32 R62, RZ, RZ, R10 ;  /* 0x000000ffff3e7224 */ /* 0x000fe400078e000a */
[----:B------:R-:W-:-:S15]  /*98e30*/  HMMA.1688.F32.TF32 R8, R144, R36, R176 ;  /* 0x000000249008723c */ /* 0x000fde00000810b0 */
[----:B------:R-:W-:-:S09]  /*98e40*/  NOP ;  /* 0x0000000000007918 */ /* 0x000fd20000000000 */
[----:B------:R-:W-:Y:S02]  /*98e50*/  IMAD.MOV.U32 R67, RZ, RZ, R8 ;  /* 0x000000ffff437224 */ /* 0x000fe400078e0008 */
[----:B------:R-:W-:Y:S02]  /*98e60*/  IMAD.MOV.U32 R78, RZ, RZ, R9 ;  /* 0x000000ffff4e7224 */ /* 0x000fe400078e0009 */
[----:B------:R-:W-:Y:S02]  /*98e70*/  IMAD.MOV.U32 R79, RZ, RZ, R10 ;  /* 0x000000ffff4f7224 */ /* 0x000fe400078e000a */
[----:B------:R-:W-:Y:S02]  /*98e80*/  IMAD.MOV.U32 R74, RZ, RZ, R11 ;  /* 0x000000ffff4a7224 */ /* 0x000fe400078e000b */
[C---:B------:R-:W-:Y:S06]  /*98e90*/  HMMA.1688.F32.TF32 R8, R144.reuse, R32, R180 ;  /* 0x000000209008723c */ /* 0x040fec00000810b4 */
[----:B------:R-:W-:-:S15]  /*98ea0*/  HMMA.1688.F32.TF32 R16, R144, R28, R212 ;  /* 0x0000001c9010723c */ /* 0x000fde00000810d4 */
[----:B------:R-:W-:-:S03]  /*98eb0*/  NOP ;  /* 0x0000000000007918 */ /* 0x000fc60000000000 */
[----:B------:R-:W-:Y:S01]  /*98ec0*/  IMAD.MOV.U32 R43, RZ, RZ, R8 ;  /* 0x000000ffff2b7224 */ /* 0x000fe200078e0008 */
[----:B------:R-:W-:Y:S01]  /*98ed0*/  MOV R42, R9 ;  /* 0x00000009002a7202 */ /* 0x000fe20000000f00 */
[----:B------:R-:W-:Y:S02]  /*98ee0*/  IMAD.MOV.U32 R39, RZ, RZ, R10 ;  /* 0x000000ffff277224 */ /* 0x000fe400078e000a */
[----:B------:R-:W-:Y:S02]  /*98ef0*/  IMAD.MOV.U32 R38, RZ, RZ, R11 ;  /* 0x000000ffff267224 */ /* 0x000fe400078e000b */
[----:B------:R-:W-:Y:S01]  /*98f00*/  HMMA.1688.F32.TF32 R8, R144, R24, R184 ;  /* 0x000000189008723c */ /* 0x000fe200000810b8 */
[----:B------:R-:W-:Y:S04]  /*98f10*/  STL.64 [R1+0x1de0], R16 ;  /* 0x001de01001007387 */ /* 0x000fe80000100a00 */
[----:B------:R1:W-:-:S15]  /*98f20*/  STL.64 [R1+0x1de8], R18 ;  /* 0x001de81201007387 */ /* 0x0003de0000100a00 */
[----:B------:R-:W-:-:S04]  /*98f30*/  NOP ;  /* 0x0000000000007918 */ /* 0x000fc80000000000 */
[----:B------:R-:W-:Y:S01]  /*98f40*/  IMAD.MOV.U32 R75, RZ, RZ, R8 ;  /* 0x000000ffff4b7224 */ /* 0x000fe200078e0008 */
[----:B------:R-:W-:Y:S01]  /*98f50*/  MOV R63, R11 ;  /* 0x0000000b003f7202 */ /* 0x000fe20000000f00 */
[----:B------:R-:W-:Y:S02]  /*98f60*/  IMAD.MOV.U32 R70, RZ, RZ, R9 ;  /* 0x000000ffff467224 */ /* 0x000fe400078e0009 */
[----:B------:R-:W-:Y:S02]  /*98f70*/  IMAD.MOV.U32 R71, RZ, RZ, R10 ;  /* 0x000000ffff477224 */ /* 0x000fe400078e000a */
[C---:B------:R-:W-:Y:S06]  /*98f80*/  HMMA.1688.F32.TF32 R8, R144.reuse, R236, R188 ;  /* 0x000000ec9008723c */ /* 0x040fec00000810bc */
[----:B------:R-:W-:Y:S06]  /*98f90*/  HMMA.1688.F32.TF32 R144, R144, R20, R192 ;  /* 0x000000149090723c */ /* 0x000fec00000810c0 */
[C---:B-1----:R-:W-:Y:S11]  /*98fa0*/  HMMA.1688.F32.TF32 R16, R148.reuse, R140, R196 ;  /* 0x0000008c9410723c */ /* 0x042ff600000810c4 */
[----:B------:R-:W-:Y:S04]  /*98fb0*/  STL.64 [R1+0x1dd0], R8 ;  /* 0x001dd00801007387 */ /* 0x000fe80000100a00 */
[----:B------:R1:W-:Y:S04]  /*98fc0*/  STL.64 [R1+0x1dd8], R10 ;  /* 0x001dd80a01007387 */ /* 0x0003e80000100a00 */
[----:B------:R-:W-:Y:S04]  /*98fd0*/  STL.64 [R1+0x1dc0], R144 ;  /* 0x001dc09001007387 */ /* 0x000fe80000100a00 */
[----:B------:R2:W-:Y:S01]  /*98fe0*/  STL.64 [R1+0x1dc8], R146 ;  /* 0x001dc89201007387 */ /* 0x0005e20000100a00 */
[C---:B-1----:R-:W-:Y:S03]  /*98ff0*/  HMMA.1688.F32.TF32 R8, R148.reuse, R136, R216 ;  /* 0x000000889408723c */ /* 0x042fe600000810d8 */
[----:B------:R-:W-:Y:S04]  /*99000*/  STL.64 [R1+0x1db0], R16 ;  /* 0x001db01001007387 */ /* 0x000fe80000100a00 */
[----:B------:R1:W-:Y:S01]  /*99010*/  STL.64 [R1+0x1db8], R18 ;  /* 0x001db81201007387 */ /* 0x0003e20000100a00 */
[C---:B--2---:R-:W-:Y:S06]  /*99020*/  HMMA.1688.F32.TF32 R144, R148.reuse, R132, R248 ;  /* 0x000000849490723c */ /* 0x044fec00000810f8 */
[----:B-1----:R-:W-:Y:S09]  /*99030*/  HMMA.1688.F32.TF32 R16, R148, R128, R228 ;  /* 0x000000809410723c */ /* 0x002ff200000810e4 */
[----:B------:R-:W-:Y:S04]  /*99040*/  STL.64 [R1+0x1da0], R8 ;  /* 0x001da00801007387 */ /* 0x000fe80000100a00 */
[----:B------:R-:W-:Y:S04]  /*99050*/  STL.64 [R1+0x1da8], R10 ;  /* 0x001da80a01007387 */ /* 0x000fe80000100a00 */
[----:B------:R-:W-:Y:S04]  /*99060*/  STL.64 [R1+0x1d90], R144 ;  /* 0x001d909001007387 */ /* 0x000fe80000100a00 */
[----:B------:R-:W-:Y:S01]  /*99070*/  STL.64 [R1+0x1d98], R146 ;  /* 0x001d989201007387 */ /* 0x000fe20000100a00 */
[----:B------:R-:W-:Y:S01]  /*99080*/  IMAD.MOV.U32 R161, RZ, RZ, R13 ;  /* 0x000000ffffa17224 */ /* 0x000fe200078e000d */
[----:B------:R-:W-:-:S02]  /*99090*/  MOV R162, R12 ;  /* 0x0000000c00a27202 */ /* 0x000fc40000000f00 */
[----:B------:R-:W-:Y:S04]  /*990a0*/  LDS R8, [R3+UR6+0x84080] ;  /* 0x0840800603087984 */ /* 0x000fe80008000800 */
[----:B------:R-:W-:Y:S04]  /*990b0*/  STL.64 [R1+0x1d80], R16 ;  /* 0x001d801001007387 */ /* 0x000fe80000100a00 */
[----:B------:R1:W-:Y:S04]  /*990c0*/  STL.64 [R1+0x1d88], R18 ;  /* 0x001d881201007387 */ /* 0x0003e80000100a00 */
[----:B------:R-:W-:Y:S04]  /*990d0*/  LDS R10, [R3+UR6+0x85080] ;  /* 0x08508006030a7984 */ /* 0x000fe80008000800 */
[----:B------:R-:W-:Y:S01]  /*990e0*/  LDS R9, [R7+UR6+0x84080] ;  /* 0x0840800607097984 */ /* 0x000fe20008000800 */
[C---:B-1----:R-:W-:Y:S03]  /*990f0*/  HMMA.1688.F32.TF32 R16, R148.reuse, R124, R232 ;  /* 0x0000007c9410723c */ /* 0x042fe600000810e8 */
[----:B------:R-:W1:Y:S03]  /*99100*/  LDS R11, [R7+UR6+0x85080] ;  /* 0x08508006070b7984 */ /* 0x000e660008000800 */
[----:B------:R-:W-:-:S15]  /*99110*/  HMMA.1688.F32.TF32 R144, R148, R120, R240 ;  /* 0x000000789490723c */ /* 0x000fde00000810f0 */
[----:B------:R-:W-:-:S02]  /*99120*/  NOP ;  /* 0x0000000000007918 */ /* 0x000fc40000000000 */
[----:B------:R-:W-:Y:S04]  /*99130*/  STL.64 [R1+0x1d70], R16 ;  /* 0x001d701001007387 */ /* 0x000fe80000100a00 */
[----:B------:R2:W-:Y:S04]  /*99140*/  STL.64 [R1+0x1d78], R18 ;  /* 0x001d781201007387 */ /* 0x0005e80000100a00 */
[----:B------:R-:W3:Y:S01]  /*99150*/  LDL.LU R240, [R1+0x1f0] ;  /* 0x0001f00001f07983 */ /* 0x000ee20000300800 */
[----:B--2---:R-:W-:Y:S03]  /*99160*/  HMMA.1688.F32.TF32 R16, R148, R116, R244 ;  /* 0x000000749410723c */ /* 0x004fe600000810f4 */
[----:B------:R-:W-:Y:S04]  /*99170*/  STL.64 [R1+0x1d40], R144 ;  /* 0x001d409001007387 */ /* 0x000fe80000100a00 */
[----:B------:R2:W-:-:S15]  /*99180*/  STL.64 [R1+0x1d48], R146 ;  /* 0x001d489201007387 */ /* 0x0005de0000100a00 */
[----:B------:R-:W-:-:S01]  /*99190*/  NOP ;  /* 0x0000000000007918 */ /* 0x000fc20000000000 */
[----:B------:R-:W-:Y:S04]  /*991a0*/  STL.64 [R1+0x1d20], R16 ;  /* 0x001d201001007387 */ /* 0x000fe80000100a00 */
        /* <DEDUP_REMOVED lines=69> */
[C---:B----4-:R-:W-:Y:S06]  /*99600*/  HMMA.1688.F32.TF32 R152, R148.reuse, R112, R200 ;  /* 0x000000709498723c */ /* 0x050fec00000810c8 */
[----:B---3--:R-:W-:-:S15]  /*99610*/  HMMA.1688.F32.TF32 R16, R148, R104, R172 ;  /* 0x000000689410723c */ /* 0x008fde00000810ac */
[----:B------:R-:W-:-:S02]  /*99620*/  NOP ;  /* 0x0000000000007918 */ /* 0x000fc40000000000 */
        /* <DEDUP_REMOVED lines=8> */
[C---:B--2---:R-:W-:Y:S09]  /*996b0*/  HMMA.1688.F32.TF32 R16, R148.reuse, R92, R180 ;  /* 0x0000005c9410723c */ /* 0x044ff200000810b4 */
        /* <DEDUP_REMOVED lines=11> */
[----:B------:R-:W-:Y:S04]  /*99770*/  STL.64 [R1+0x1c20], R144 ;  /* 0x001c209001007387 */ /* 0x000fe80000100a00 */
[----:B------:R2:W-:Y:S03]  /*99780*/  STL.64 [R1+0x1c28], R146 ;  /* 0x001c289201007387 */ /* 0x0005e60000100a00 */
[----:B------:R-:W-:-:S02]  /*99790*/  IMAD.MOV.U32 R22, RZ, RZ, R16 ;  /* 0x000000ffff167224 */ /* 0x000fc400078e0010 */
[----:B------:R-:W-:Y:S02]  /*997a0*/  IMAD.MOV.U32 R30, RZ, RZ, R17 ;  /* 0x000000ffff1e7224 */ /* 0x000fe400078e0011 */
[----:B------:R-:W-:Y:S02]  /*997b0*/  IMAD.MOV.U32 R31, RZ, RZ, R18 ;  /* 0x000000ffff1f7224 */ /* 0x000fe400078e0012 */
[----:B------:R-:W-:Y:S01]  /*997c0*/  IMAD.MOV.U32 R238, RZ, RZ, R19 ;  /* 0x000000ffffee7224 */ /* 0x000fe200078e0013 */
[C---:B--2---:R-:W-:Y:S06]  /*997d0*/  HMMA.1688.F32.TF32 R144, R148.reuse, R76, R192 ;  /* 0x0000004c9490723c */ /* 0x044fec00000810c0 */
[----:B------:R-:W-:Y:S01]  /*997e0*/  HMMA.1688.F32.TF32 R16, R148, R72, R196 ;  /* 0x000000489410723c */ /* 0x000fe200000810c4 */
[----:B------:R2:W-:Y:S04]  /*997f0*/  STL [R1+0x7ab4], R238 ;  /* 0x007ab4ee01007387 */ /* 0x0005e80000100800 */
[----:B------:R3:W-:Y:S04]  /*99800*/  STL [R1+0x7ab0], R31 ;  /* 0x007ab01f01007387 */ /* 0x0007e80000100800 */
[----:B------:R4:W-:Y:S04]  /*99810*/  STL [R1+0x7aac], R30 ;  /* 0x007aac1e01007387 */ /* 0x0009e80000100800 */
[----:B------:R1:W-:Y:S04]  /*99820*/  STL [R1+0x7aa8], R22 ;  /* 0x007aa81601007387 */ /* 0x0003e80000100800 */
[----:B------:R-:W-:Y:S04]  /*99830*/  STL.64 [R1+0x1bd0], R144 ;  /* 0x001bd09001007387 */ /* 0x000fe80000100a00 */
[----:B------:R1:W-:Y:S03]  /*99840*/  STL.64 [R1+0x1bd8], R146 ;  /* 0x001bd89201007387 */ /* 0x0003e60000100a00 */
[----:B--2---:R-:W-:Y:S01]  /*99850*/  IMAD.MOV.U32 R238, RZ, RZ, R16 ;  /* 0x000000ffffee7224 */ /* 0x004fe200078e0010 */
[----:B---3--:R-:W-:Y:S01]  /*99860*/  MOV R31, R17 ;  /* 0x00000011001f7202 */ /* 0x008fe20000000f00 */
[----:B----4-:R-:W-:-:S02]  /*99870*/  IMAD.MOV.U32 R30, RZ, RZ, R18 ;  /* 0x000000ffff1e7224 */ /* 0x010fc400078e0012 */
[----:B-1----:R-:W-:Y:S02]  /*99880*/  IMAD.MOV.U32 R22, RZ, RZ, R19 ;  /* 0x000000ffff167224 */ /* 0x002fe400078e0013 */
[C---:B------:R-:W-:Y:S06]  /*99890*/  HMMA.1688.F32.TF32 R16, R148.reuse, R64, R248 ;  /* 0x000000409410723c */ /* 0x040fec00000810f8 */
[----:B------:R-:W-:-:S15]  /*998a0*/  HMMA.1688.F32.TF32 R144, R148, R68, R216 ;  /* 0x000000449490723c */ /* 0x000fde00000810d8 */
[----:B------:R-:W-:-:S03]  /*998b0*/  NOP ;  /* 0x0000000000007918 */ /* 0x000fc60000000000 */
[----:B------:R-:W-:Y:S02]  /*998c0*/  IMAD.MOV.U32 R239, RZ, RZ, R16 ;  /* 0x000000ffffef7224 */ /* 0x000fe400078e0010 */
[----:B------:R-:W-:-:S03]  /*998d0*/  IMAD.MOV.U32 R23, RZ, RZ, R17 ;  /* 0x000000ffff177224 */ /* 0x000fc600078e0011 */
[----:B------:R-:W-:Y:S04]  /*998e0*/  STL.64 [R1+0x1bb0], R144 ;  /* 0x001bb09001007387 */ /* 0x000fe80000100a00 */
        /* <DEDUP_REMOVED lines=8> */
[----:B------:R1:W-:Y:S04]  /*99970*/  STL.64 [R1+0x1b80], R152 ;  /* 0x001b809801007387 */ /* 0x0003e80000100a00 */
[----:B------:R2:W-:Y:S04]  /*99980*/  STL.64 [R1+0x1b88], R154 ;  /* 0x001b889a01007387 */ /* 0x0005e80000100a00 */
[----:B------:R-:W3:Y:S04]  /*99990*/  LDL.LU R240, [R1+0xd40] ;  /* 0x000d400001f07983 */ /* 0x000ee80000300800 */
[----:B------:R4:W-:Y:S04]  /*999a0*/  STL.64 [R1+0x1b70], R144 ;  /* 0x001b709001007387 */ /* 0x0009e80000100a00 */
[----:B------:R4:W-:Y:S05]  /*999b0*/  STL.64 [R1+0x1b78], R146 ;  /* 0x001b789201007387 */ /* 0x0009ea0000100a00 */
[----:B------:R4:W-:Y:S04]  /*999c0*/  STL.64 [R1+0x1b60], R16 ;  /* 0x001b601001007387 */ /* 0x0009e80000100a00 */
        /* <DEDUP_REMOVED lines=62> */
[----:B--2---:R-:W2:Y:S04]  /*99db0*/  LDL.LU R154, [R1+0x508] ;  /* 0x00050800019a7983 */ /* 0x004ea80000300800 */
[----:B------:R-:W2:Y:S04]  /*99dc0*/  LDL.LU R155, [R1+0x50c] ;  /* 0x00050c00019b7983 */ /* 0x000ea80000300800 */
[----:B------:R-:W3:Y:S04]  /*99dd0*/  LDL.LU R14, [R1+0x1a8] ;  /* 0x0001a800010e7983 */ /* 0x000ee80000300800 */
[----:B------:R-:W3:Y:S04]  /*99de0*/  LDL.LU R15, [R1+0x1ac] ;  /* 0x0001ac00010f7983 */ /* 0x000ee80000300800 */
[----:B----4-:R-:W4:Y:S04]  /*99df0*/  LDL.LU R144, [R1+0x1c0] ;  /* 0x0001c00001907983 */ /* 0x010f280000300800 */
        /* <DEDUP_REMOVED lines=41> */
[----:B---3--:R-:W-:-:S15]  /*9a090*/  HMMA.1688.F32.TF32 R220, R148, R36, R220 ;  /* 0x0000002494dc723c */ /* 0x008fde00000810dc */
[----:B------:R-:W-:-:S02]  /*9a0a0*/  NOP ;  /* 0x0000000000007918 */ /* 0x000fc40000000000 */
[----:B------:R-:W-:Y:S04]  /*9a0b0*/  STL.64 [R1+0x1b50], R224 ;  /* 0x001b50e001007387 */ /* 0x000fe80000100a00 */
[----:B------:R1:W-:Y:S04]  /*9a0c0*/  STL.64 [R1+0x1b58], R226 ;  /* 0x001b58e201007387 */ /* 0x0003e80000100a00 */
[----:B-1----:R-:W2:Y:S04]  /*9a0d0*/  LDL.LU R227, [R1+0x7e50] ;  /* 0x007e500001e37983 */ /* 0x002ea80000300800 */
[----:B------:R-:W3:Y:S04]  /*9a0e0*/  LDL.LU.64 R224, [R1+0x7e48] ;  /* 0x007e480001e07983 */ /* 0x000ee80000300a00 */
[----:B------:R-:W-:Y:S04]  /*9a0f0*/  STL.64 [R1+0x1b40], R144 ;  /* 0x001b409001007387 */ /* 0x000fe80000100a00 */
[----:B------:R1:W-:Y:S02]  /*9a100*/  STL.64 [R1+0x1b48], R146 ;  /* 0x001b489201007387 */ /* 0x0003e40000100a00 */
[----:B-1----:R-:W-:Y:S02]  /*9a110*/  HMMA.1688.F32.TF32 R144, R148, R32, R12 ;  /* 0x000000209490723c */ /* 0x002fe4000008100c */
[----:B------:R-:W-:Y:S04]  /*9a120*/  STL.64 [R1+0x1b30], R220 ;  /* 0x001b30dc01007387 */ /* 0x000fe80000100a00 */
[----:B------:R-:W-:-:S15]  /*9a130*/  STL.64 [R1+0x1b38], R222 ;  /* 0x001b38de01007387 */ /* 0x000fde0000100a00 */
[----:B------:R-:W-:-:S02]  /*9a140*/  NOP ;  /* 0x0000000000007918 */ /* 0x000fc40000000000 */
[----:B------:R-:W-:Y:S04]  /*9a150*/  STL.64 [R1+0x1b20], R144 ;  /* 0x001b209001007387 */ /* 0x000fe80000100a00 */
[----:B------:R1:W-:Y:S02]  /*9a160*/  STL.64 [R1+0x1b28], R146 ;  /* 0x001b289201007387 */ /* 0x0003e40000100a00 */
[C---:B-1----:R-:W-:Y:S06]  /*9a170*/  HMMA.1688.F32.TF32 R144, R148.reuse, R24, R16 ;  /* 0x000000189490723c */ /* 0x042fec0000081010 */
[C---:B------:R-:W-:Y:S06]  /*9a180*/  HMMA.1688.F32.TF32 R16, R148.reuse, R28, R152 ;  /* 0x0000001c9410723c */ /* 0x040fec0000081098 */
[C---:B------:R-:W-:Y:S11]  /*9a190*/  HMMA.1688.F32.TF32 R152, R148.reuse, R236, R156 ;  /* 0x000000ec9498723c */ /* 0x040ff6000008109c */
[----:B------:R-:W-:Y:S04]  /*9a1a0*/  STL.64 [R1+0x1b10], R144 ;  /* 0x001b109001007387 */ /* 0x000fe80000100a00 */
[----:B------:R1:W-:Y:S04]  /*9a1b0*/  STL.64 [R1+0x1b18], R146 ;  /* 0x001b189201007387 */ /* 0x0003e80000100a00 */
[----:B------:R-:W-:Y:S04]  /*9a1c0*/  STL.64 [R1+0x1b00], R16 ;  /* 0x001b001001007387 */ /* 0x000fe80000100a00 */
[----:B------:R4:W-:Y:S01]  /*9a1d0*/  STL.64 [R1+0x1b08], R18 ;  /* 0x001b081201007387 */ /* 0x0009e20000100a00 */
[----:B-1----:R-:W-:Y:S06]  /*9a1e0*/  HMMA.1688.F32.TF32 R144, R148, R20, R160 ;  /* 0x000000149490723c */ /* 0x002fec00000810a0 */
[C---:B----4-:R-:W-:Y:S01]  /*9a1f0*/  HMMA.1688.F32.TF32 R16, R8.reuse, R140, R164 ;  /* 0x0000008c0810723c */ /* 0x050fe200000810a4 */
[----:B------:R-:W-:Y:S04]  /*9a200*/  STL.64 [R1+0x1af0], R152 ;  /* 0x001af09801007387 */ /* 0x000fe80000100a00 */
[----:B------:R-:W-:Y:S01]  /*9a210*/  STL.64 [R1+0x1af8], R154 ;  /* 0x001af89a01007387 */ /* 0x000fe20000100a00 */
[C---:B------:R-:W-:Y:S11]  /*9a220*/  HMMA.1688.F32.TF32 R148, R8.reuse, R136, R204 ;  /* 0x000000880894723c */ /* 0x040ff600000810cc */
[----:B------:R-:W-:Y:S04]  /*9a230*/  STL.64 [R1+0x1ae0], R144 ;  /* 0x001ae09001007387 */ /* 0x000fe80000100a00 */
[----:B------:R1:W-:Y:S04]  /*9a240*/  STL.64 [R1+0x1ae8], R146 ;  /* 0x001ae89201007387 */ /* 0x0003e80000100a00 */
[----:B------:R-:W-:Y:S04]  /*9a250*/  STL.64 [R1+0x1ad0], R16 ;  /* 0x001ad01001007387 */ /* 0x000fe80000100a00 */
[----:B------:R4:W-:Y:S01]  /*9a260*/  STL.64 [R1+0x1ad8], R18 ;  /* 0x001ad81201007387 */ /* 0x0009e20000100a00 */
[C---:B-1----:R-:W-:Y:S06]  /*9a270*/  HMMA.1688.F32.TF32 R144, R8.reuse, R132, R200 ;  /* 0x000000840890723c */ /* 0x042fec00000810c8 */
[----:B----4-:R-:W-:Y:S01]  /*9a280*/  HMMA.1688.F32.TF32 R16, R8, R128, R168 ;  /* 0x000000800810723c */ /* 0x010fe200000810a8 */
        /* <DEDUP_REMOVED lines=8> */
[C---:B----4-:R-:W-:Y:S05]  /*9a310*/  HMMA.1688.F32.TF32 R16, R8.reuse, R116, R176 ;  /* 0x000000740810723c */ /* 0x050fea00000810b0 */
[----:B------:R-:W-:Y:S04]  /*9a320*/  STL.64 [R1+0x1a90], R148 ;  /* 0x001a909401007387 */ /* 0x000fe80000100a00 */
[----:B------:R1:W-:Y:S08]  /*9a330*/  STL.64 [R1+0x1a98], R150 ;  /* 0x001a989601007387 */ /* 0x0003f00000100a00 */
        /* <DEDUP_REMOVED lines=23> */
[C---:B-1----:R-:W-:Y:S03]  /*9a4b0*/  HMMA.1688.F32.TF32 R144, R8.reuse, R84, R248 ;  /* 0x000000540890723c */ /* 0x042fe600000810f8 */
[----:B--2---:R-:W-:Y:S04]  /*9a4c0*/  LDS R13, [R227+UR6+0x84080] ;  /* 0x08408006e30d7984 */ /* 0x004fe80008000800 */
[----:B---3--:R-:W-:Y:S01]  /*9a4d0*/  LDS R12, [R225+UR6+0x84080] ;  /* 0x08408006e10c7984 */ /* 0x008fe20008000800 */
[C---:B----4-:R-:W-:Y:S03]  /*9a4e0*/  HMMA.1688.F32.TF32 R16, R8.reuse, R80, R228 ;  /* 0x000000500810723c */ /* 0x050fe600000810e4 */
[----:B------:R-:W-:Y:S04]  /*9a4f0*/  STL.64 [R1+0x1a00], R148 ;  /* 0x001a009401007387 */ /* 0x000fe80000100a00 */
[----:B------:R1:W-:Y:S04]  /*9a500*/  STL.64 [R1+0x1a08], R150 ;  /* 0x001a089601007387 */ /* 0x0003e80000100a00 */
[----:B------:R-:W-:Y:S04]  /*9a510*/  LDS R14, [R225+UR6+0x85080] ;  /* 0x08508006e10e7984 */ /* 0x000fe80008000800 */
[----:B------:R-:W-:Y:S01]  /*9a520*/  STL.64 [R1+0x19f0], R144 ;  /* 0x0019f09001007387 */ /* 0x000fe20000100a00 */
[C---:B-1----:R-:W-:Y:S03]  /*9a530*/  HMMA.1688.F32.TF32 R148, R8.reuse, R76, R232 ;  /* 0x0000004c0894723c */ /* 0x042fe600000810e8 */
[----:B------:R1:W-:Y:S04]  /*9a540*/  STL.64 [R1+0x19f8], R146 ;  /* 0x0019f89201007387 */ /* 0x0003e80000100a00 */
[----:B------:R-:W-:Y:S04]  /*9a550*/  STL.64 [R1+0x19d0], R16 ;  /* 0x0019d01001007387 */ /* 0x000fe80000100a00 */
[----:B------:R2:W-:Y:S01]  /*9a560*/  STL.64 [R1+0x19d8], R18 ;  /* 0x0019d81201007387 */ /* 0x0005e20000100a00 */
[C---:B-1----:R-:W-:Y:S03]  /*9a570*/  HMMA.1688.F32.TF32 R144, R8.reuse, R72, R240 ;  /* 0x000000480890723c */ /* 0x042fe600000810f0 */
[----:B------:R-:W1:Y:S03]  /*9a580*/  LDS R15, [R227+UR6+0x85080] ;  /* 0x08508006e30f7984 */ /* 0x000e660008000800 */
[C---:B--2---:R-:W-:Y:S05]  /*9a590*/  HMMA.1688.F32.TF32 R16, R8.reuse, R68, R244 ;  /* 0x000000440810723c */ /* 0x044fea00000810f4 */
[----:B------:R-:W-:Y:S04]  /*9a5a0*/  STL.64 [R1+0x19c0], R148 ;  /* 0x0019c09401007387 */ /* 0x000fe80000100a00 */
[----:B------:R-:W-:Y:S04]  /*9a5b0*/  STL.64 [R1+0x19c8], R150 ;  /* 0x0019c89601007387 */ /* 0x000fe80000100a00 */
[----:B------:R-:W1:Y:S04]  /*9a5c0*/  LDL.LU R216, [R1+0x180] ;  /* 0x0001800001d87983 */ /* 0x000e680000300800 */
[----:B------:R-:W-:Y:S04]  /*9a5d0*/  STL.64 [R1+0x19a0], R144 ;  /* 0x0019a09001007387 */ /* 0x000fe80000100a00 */
[----:B------:R-:W-:Y:S04]  /*9a5e0*/  STL.64 [R1+0x19a8], R146 ;  /* 0x0019a89201007387 */ /* 0x000fe80000100a00 */
        /* <DEDUP_REMOVED lines=79> */
[C---:B----4-:R-:W-:Y:S11]  /*9aae0*/  HMMA.1688.F32.TF32 R144, R8.reuse, R56, R200 ;  /* 0x000000380890723c */ /* 0x050ff600000810c8 */
        /* <DEDUP_REMOVED lines=11> */
[C---:B--2---:R-:W-:Y:S08]  /*9aba0*/  HMMA.1688.F32.TF32 R16, R8.reuse, R40, R176 ;  /* 0x000000280810723c */ /* 0x044ff000000810b0 */
[----:B------:R-:W-:Y:S04]  /*9abb0*/  STL.64 [R1+0x18e0], R148 ;  /* 0x0018e09401007387 */ /* 0x000fe80000100a00 */
[----:B------:R2:W-:Y:S05]  /*9abc0*/  STL.64 [R1+0x18e8], R150 ;  /* 0x0018e89601007387 */ /* 0x0005ea0000100a00 */
[----:B------:R-:W-:Y:S04]  /*9abd0*/  STL.64 [R1+0x18d0], R144 ;  /* 0x0018d09001007387 */ /* 0x000fe80000100a00 */
[----:B------:R3:W-:Y:S01]  /*9abe0*/  STL.64 [R1+0x18d8], R146 ;  /* 0x0018d89201007387 */ /* 0x0007e20000100a00 */
[C---:B--2---:R-:W-:Y:S03]  /*9abf0*/  HMMA.1688.F32.TF32 R148, R8.reuse, R36, R180 ;  /* 0x000000240894723c */ /* 0x044fe600000810b4 */
[----:B------:R-:W-:Y:S03]  /*9ac00*/  STL.64 [R1+0x18c0], R16 ;  /* 0x0018c01001007387 */ /* 0x000fe60000100a00 */
[C---:B---3--:R-:W-:Y:S01]  /*9ac10*/  HMMA.1688.F32.TF32 R144, R8.reuse, R32, R184 ;  /* 0x000000200890723c */ /* 0x048fe200000810b8 */
[----:B------:R2:W-:Y:S05]  /*9ac20*/  STL.64 [R1+0x18c8], R18 ;  /* 0x0018c81201007387 */ /* 0x0005ea0000100a00 */
[C---:B--2---:R-:W-:Y:S11]  /*9ac30*/  HMMA.1688.F32.TF32 R16, R8.reuse, R24, R212 ;  /* 0x000000180810723c */ /* 0x044ff600000810d4 */
[----:B------:R-:W-:Y:S04]  /*9ac40*/  STL.64 [R1+0x18b0], R148 ;  /* 0x0018b09401007387 */ /* 0x000fe80000100a00 */
[----:B------:R2:W-:Y:S04]  /*9ac50*/  STL.64 [R1+0x18b8], R150 ;  /* 0x0018b89601007387 */ /* 0x0005e80000100a00 */
[----:B------:R-:W-:Y:S04]  /*9ac60*/  STL.64 [R1+0x18a0], R144 ;  /* 0x0018a09001007387 */ /* 0x000fe80000100a00 */
[----:B------:R3:W-:Y:S01]  /*9ac70*/  STL.64 [R1+0x18a8], R146 ;  /* 0x0018a89201007387 */ /* 0x0007e20000100a00 */
[C---:B--2---:R-:W-:Y:S03]  /*9ac80*/  HMMA.1688.F32.TF32 R148, R8.reuse, R28, R188 ;  /* 0x0000001c0894723c */ /* 0x044fe600000810bc */
[----:B------:R-:W-:Y:S03]  /*9ac90*/  STL.64 [R1+0x1890], R16 ;  /* 0x0018901001007387 */ /* 0x000fe60000100a00 */
[C---:B---3--:R-:W-:Y:S01]  /*9aca0*/  HMMA.1688.F32.TF32 R144, R8.reuse, R236, R192 ;  /* 0x000000ec0890723c */ /* 0x048fe200000810c0 */
[----:B------:R2:W-:Y:S05]  /*9acb0*/  STL.64 [R1+0x1898], R18 ;  /* 0x0018981201007387 */ /* 0x0005ea0000100a00 */
[----:B--2---:R-:W-:Y:S06]  /*9acc0*/  HMMA.1688.F32.TF32 R16, R8, R20, R196 ;  /* 0x000000140810723c */ /* 0x004fec00000810c4 */
[C---:B-1----:R-:W-:Y:S05]  /*9acd0*/  HMMA.1688.F32.TF32 R8, R12.reuse, R140, R216 ;  /* 0x0000008c0c08723c */ /* 0x042fea00000810d8 */
        /* <DEDUP_REMOVED lines=16> */
[C---:B-1----:R-:W-:Y:S02]  /*9ade0*/  HMMA.1688.F32.TF32 R8, R12.reuse, R132, R228 ;  /* 0x000000840c08723c */ /* 0x042fe400000810e4 */
[----:B------:R-:W-:Y:S04]  /*9adf0*/  STL.64 [R1+0x7e20], R134 ;  /* 0x007e208601007387 */ /* 0x000fe80000100a00 */
[----:B------:R-:W-:Y:S01]  /*9ae00*/  STL.64 [R1+0x7e18], R132 ;  /* 0x007e188401007387 */ /* 0x000fe20000100a00 */
[----:B------:R-:W-:-:S15]  /*9ae10*/  HMMA.1688.F32.TF32 R16, R12, R120, R244 ;  /* 0x000000780c10723c */ /* 0x000fde00000810f4 */
[----:B------:R-:W-:-:S01]  /*9ae20*/  NOP ;  /* 0x0000000000007918 */ /* 0x000fc20000000000 */
[----:B------:R-:W-:Y:S04]  /*9ae30*/  STL.64 [R1+0x1820], R8 ;  /* 0x0018200801007387 */ /* 0x000fe80000100a00 */
[----:B------:R1:W-:Y:S04]  /*9ae40*/  STL.64 [R1+0x1828], R10 ;  /* 0x0018280a01007387 */ /* 0x0003e80000100a00 */
[----:B------:R-:W-:Y:S04]  /*9ae50*/  STL.64 [R1+0x7e10], R130 ;  /* 0x007e108201007387 */ /* 0x000fe80000100a00 */
[----:B------:R2:W-:Y:S01]  /*9ae60*/  STL.64 [R1+0x7e08], R128 ;  /* 0x007e088001007387 */ /* 0x0005e20000100a00 */
[C---:B-1----:R-:W-:Y:S06]  /*9ae70*/  HMMA.1688.F32.TF32 R8, R12.reuse, R128, R232 ;  /* 0x000000800c08723c */ /* 0x042fec00000810e8 */
[----:B--2---:R-:W-:-:S15]  /*9ae80*/  HMMA.1688.F32.TF32 R128, R12, R124, R240 ;  /* 0x0000007c0c80723c */ /* 0x004fde00000810f0 */
[----:B------:R-:W-:-:S02]  /*9ae90*/  NOP ;  /* 0x0000000000007918 */ /* 0x000fc40000000000 */
[----:B------:R-:W-:Y:S04]  /*9aea0*/  STL.64 [R1+0x1810], R8 ;  /* 0x0018100801007387 */ /* 0x000fe80000100a00 */
[----:B------:R-:W-:Y:S04]  /*9aeb0*/  STL.64 [R1+0x1818], R10 ;  /* 0x0018180a01007387 */ /* 0x000fe80000100a00 */
[----:B------:R-:W-:Y:S04]  /*9aec0*/  STL.64 [R1+0x1800], R128 ;  /* 0x0018008001007387 */ /* 0x000fe80000100a00 */
[----:B------:R-:W-:Y:S04]  /*9aed0*/  STL.64 [R1+0x1808], R130 ;  /* 0x0018088201007387 */ /* 0x000fe80000100a00 */
[----:B------:R-:W2:Y:S04]  /*9aee0*/  LDL.LU R228, [R1+0x370] ;  /* 0x0003700001e47983 */ /* 0x000ea80000300800 */
        /* <DEDUP_REMOVED lines=69> */
[----:B-1----:R-:W4:Y:S04]  /*9b340*/  LDL.LU R16, [R1+0x4a0] ;  /* 0x0004a00001107983 */ /* 0x002f280000300800 */
[----:B------:R-:W4:Y:S04]  /*9b350*/  LDL.LU R17, [R1+0x4a4] ;  /* 0x0004a40001117983 */ /* 0x000f280000300800 */
[----:B---3--:R-:W3:Y:S04]  /*9b360*/  LDL.LU R18, [R1+0x4a8] ;  /* 0x0004a80001127983 */ /* 0x008ee80000300800 */
        /* <DEDUP_REMOVED lines=29> */
[----:B------:R-:W-:Y:S04]  /*9b540*/  LDS R8, [R3+UR6+0x84100] ;  /* 0x0841000603087984 */ /* 0x000fe80008000800 */
[----:B------:R-:W-:Y:S04]  /*9b550*/  LDS R10, [R3+UR6+0x85100] ;  /* 0x08510006030a7984 */ /* 0x000fe80008000800 */
[----:B------:R-:W-:Y:S04]  /*9b560*/  LDS R9, [R7+UR6+0x84100] ;  /* 0x0841000607097984 */ /* 0x000fe80008000800 */
[----:B------:R-:W1:Y:S01]  /*9b570*/  LDS R11, [R7+UR6+0x85100] ;  /* 0x08510006070b7984 */ /* 0x000e620008000800 */
[C---:B--2---:R-:W-:Y:S06]  /*9b580*/  HMMA.1688.F32.TF32 R128, R12.reuse, R116, R144 ;  /* 0x000000740c80723c */ /* 0x044fec0000081090 */
[C---:B----4-:R-:W-:Y:S06]  /*9b590*/  HMMA.1688.F32.TF32 R136, R12.reuse, R112, R220 ;  /* 0x000000700c88723c */ /* 0x050fec00000810dc */
[C---:B---3--:R-:W-:Y:S11]  /*9b5a0*/  HMMA.1688.F32.TF32 R132, R12.reuse, R108, R16 ;  /* 0x0000006c0c84723c */ /* 0x048ff60000081010 */
[----:B------:R-:W-:Y:S04]  /*9b5b0*/  STL.64 [R1+0x17e0], R128 ;  /* 0x0017e08001007387 */ /* 0x000fe80000100a00 */
[----:B------:R2:W-:Y:S02]  /*9b5c0*/  STL.64 [R1+0x17e8], R130 ;  /* 0x0017e88201007387 */ /* 0x0005e40000100a00 */
[C---:B--2---:R-:W-:Y:S02]  /*9b5d0*/  HMMA.1688.F32.TF32 R128, R12.reuse, R104, R152 ;  /* 0x000000680c80723c */ /* 0x044fe40000081098 */
[----:B------:R-:W-:Y:S04]  /*9b5e0*/  STL.64 [R1+0x17d0], R136 ;  /* 0x0017d08801007387 */ /* 0x000fe80000100a00 */
[----:B------:R-:W-:Y:S01]  /*9b5f0*/  STL.64 [R1+0x17d8], R138 ;  /* 0x0017d88a01007387 */ /* 0x000fe20000100a00 */
[C---:B------:R-:W-:Y:S03]  /*9b600*/  HMMA.1688.F32.TF32 R16, R12.reuse, R100, R156 ;  /* 0x000000640c10723c */ /* 0x040fe6000008109c */
[----:B------:R-:W-:Y:S04]  /*9b610*/  STL.64 [R1+0x17c0], R132 ;  /* 0x0017c08401007387 */ /* 0x000fe80000100a00 */
[----:B------:R2:W-:Y:S09]  /*9b620*/  STL.64 [R1+0x17c8], R134 ;  /* 0x0017c88601007387 */ /* 0x0005f20000100a00 */
[----:B------:R-:W-:Y:S01]  /*9b630*/  STL.64 [R1+0x17b0], R128 ;  /* 0x0017b08001007387 */ /* 0x000fe20000100a00 */
[C---:B--2---:R-:W-:Y:S03]  /*9b640*/  HMMA.1688.F32.TF32 R132, R12.reuse, R96, R160 ;  /* 0x000000600c84723c */ /* 0x044fe600000810a0 */
[----:B------:R2:W-:Y:S03]  /*9b650*/  STL.64 [R1+0x17b8], R130 ;  /* 0x0017b88201007387 */ /* 0x0005e60000100a00 */
[----:B--2---:R-:W-:Y:S01]  /*9b660*/  HMMA.1688.F32.TF32 R128, R12, R92, R164 ;  /* 0x0000005c0c80723c */ /* 0x004fe200000810a4 */
[----:B------:R-:W-:Y:S04]  /*9b670*/  STL.64 [R1+0x17a0], R16 ;  /* 0x0017a01001007387 */ /* 0x000fe80000100a00 */
[----:B------:R2:W-:-:S12]  /*9b680*/  STL.64 [R1+0x17a8], R18 ;  /* 0x0017a81201007387 */ /* 0x0005d80000100a00 */
        /* <DEDUP_REMOVED lines=52> */
[----:B------:R-:W3:Y:S01]  /*9b9d0*/  LDS R19, [R227+UR6+0x85100] ;  /* 0x08510006e3137984 */ /* 0x000ee20008000800 */
[C---:B--2---:R-:W-:Y:S03]  /*9b9e0*/  HMMA.1688.F32.TF32 R128, R12.reuse, R24, R232 ;  /* 0x000000180c80723c */ /* 0x044fe600000810e8 */
[----:B------:R-:W-:Y:S03]  /*9b9f0*/  STL [R1+0x7e00], R227 ;  /* 0x007e00e301007387 */ /* 0x000fe60000100800 */
[----:B------:R-:W-:-:S15]  /*9ba00*/  HMMA.1688.F32.TF32 R132, R12, R28, R240 ;  /* 0x0000001c0c84723c */ /* 0x000fde00000810f0 */
[----:B------:R-:W-:-:S02]  /*9ba10*/  NOP ;  /* 0x0000000000007918 */ /* 0x000fc40000000000 */
[----:B------:R-:W-:Y:S04]  /*9ba20*/  STL.64 [R1+0x1670], R128 ;  /* 0x0016708001007387 */ /* 0x000fe80000100a00 */
[----:B------:R2:W-:Y:S02]  /*9ba30*/  STL.64 [R1+0x1678], R130 ;  /* 0x0016788201007387 */ /* 0x0005e40000100a00 */
[C---:B--2---:R-:W-:Y:S02]  /*9ba40*/  HMMA.1688.F32.TF32 R128, R12.reuse, R236, R244 ;  /* 0x000000ec0c80723c */ /* 0x044fe400000810f4 */
[----:B------:R2:W-:Y:S04]  /*9ba50*/  STL.64 [R1+0x7df8], R224 ;  /* 0x007df8e001007387 */ /* 0x0005e80000100a00 */
[----:B------:R-:W4:Y:S04]  /*9ba60*/  LDL.LU R240, [R1+0xa80] ;  /* 0x000a800001f07983 */ /* 0x000f280000300800 */
[----:B------:R-:W-:Y:S04]  /*9ba70*/  STL.64 [R1+0x1660], R132 ;  /* 0x0016608401007387 */ /* 0x000fe80000100a00 */
[----:B------:R-:W-:Y:S09]  /*9ba80*/  STL.64 [R1+0x1668], R134 ;  /* 0x0016688601007387 */ /* 0x000ff20000100a00 */
        /* <DEDUP_REMOVED lines=121> */
[----:B---3--:R-:W-:Y:S03]  /*9c220*/  HMMA.1688.F32.TF32 R12, R12, R20, R140 ;  /* 0x000000140c0c723c */ /* 0x008fe6000008108c */
[----:B------:R-:W3:Y:S04]  /*9c230*/  LDL.LU.64 R142, [R1+0x7e40] ;  /* 0x007e4000018e7983 */ /* 0x000ee80000300a00 */
[----:B------:R-:W4:-:S15]  /*9c240*/  LDL.LU.64 R140, [R1+0x7e38] ;  /* 0x007e3800018c7983 */ /* 0x000f1e0000300a00 */
[----:B------:R-:W-:-:S01]  /*9c250*/  NOP ;  /* 0x0000000000007918 */ /* 0x000fc20000000000 */
[----:B------:R1:W-:Y:S04]  /*9c260*/  STL.64 [R1+0x1640], R12 ;  /* 0x0016400c01007387 */ /* 0x0003e80000100a00 */
[----:B------:R1:W-:Y:S04]  /*9c270*/  STL.64 [R1+0x1648], R14 ;  /* 0x0016480e01007387 */ /* 0x0003e80000100a00 */
[----:B-1----:R-:W3:Y:S04]  /*9c280*/  LDL.LU R12, [R1+0xc10] ;  /* 0x000c1000010c7983 */ /* 0x002ee80000300800 */
[----:B------:R-:W3:Y:S04]  /*9c290*/  LDL.LU R13, [R1+0xc14] ;  /* 0x000c1400010d7983 */ /* 0x000ee80000300800 */
[----:B------:R-:W3:Y:S04]  /*9c2a0*/  LDL.LU R14, [R1+0xc18] ;  /* 0x000c1800010e7983 */ /* 0x000ee80000300800 */
[----:B------:R-:W3:Y:S01]  /*9c2b0*/  LDL.LU R15, [R1+0xc1c] ;  /* 0x000c1c00010f7983 */ /* 0x000ee20000300800 */
[----:B----4-:R-:W-:-:S15]  /*9c2c0*/  HMMA.1688.F32.TF32 R136, R8, R140, R136 ;  /* 0x0000008c0888723c */ /* 0x010fde0000081088 */
[----:B------:R-:W-:-:S08]  /*9c2d0*/  NOP ;  /* 0x0000000000007918 */ /* 0x000fd00000000000 */
[----:B------:R-:W-:Y:S04]  /*9c2e0*/  STL.64 [R1+0x1630], R136 ;  /* 0x0016308801007387 */ /* 0x000fe80000100a00 */
[----:B------:R1:W-:Y:S04]  /*9c2f0*/  STL.64 [R1+0x1638], R138 ;  /* 0x0016388a01007387 */ /* 0x0003e80000100a00 */
[----:B-1----:R-:W4:Y:S04]  /*9c300*/  LDL.LU.64 R138, [R1+0x7e30] ;  /* 0x007e3000018a7983 */ /* 0x002f280000300a00 */
[----:B------:R-:W2:Y:S02]  /*9c310*/  LDL.LU.64 R136, [R1+0x7e28] ;  /* 0x007e280001887983 */ /* 0x000ea40000300a00 */
[----:B--2---:R-:W-:-:S15]  /*9c320*/  HMMA.1688.F32.TF32 R132, R8, R136, R132 ;  /* 0x000000880884723c */ /* 0x004fde0000081084 */
[----:B------:R-:W-:-:S08]  /*9c330*/  NOP ;  /* 0x0000000000007918 */ /* 0x000fd00000000000 */
[----:B------:R-:W-:Y:S04]  /*9c340*/  STL.64 [R1+0x1620], R132 ;  /* 0x0016208401007387 */ /* 0x000fe80000100a00 */
[----:B------:R1:W-:Y:S04]  /*9c350*/  STL.64 [R1+0x1628], R134 ;  /* 0x0016288601007387 */ /* 0x0003e80000100a00 */
[----:B-1----:R-:W2:Y:S04]  /*9c360*/  LDL.LU.64 R134, [R1+0x7e20] ;  /* 0x007e200001867983 */ /* 0x002ea80000300a00 */
[----:B------:R-:W3:Y:S02]  /*9c370*/  LDL.LU.64 R132, [R1+0x7e18] ;  /* 0x007e180001847983 */ /* 0x000ee40000300a00 */
[----:B---3--:R-:W-:-:S15]  /*9c380*/  HMMA.1688.F32.TF32 R128, R8, R132, R128 ;  /* 0x000000840880723c */ /* 0x008fde0000081080 */
[----:B------:R-:W-:-:S08]  /*9c390*/  NOP ;  /* 0x0000000000007918 */ /* 0x000fd00000000000 */
[----:B------:R-:W-:Y:S04]  /*9c3a0*/  STL.64 [R1+0x1610], R128 ;  /* 0x0016108001007387 */ /* 0x000fe80000100a00 */
[----:B------:R1:W-:Y:S04]  /*9c3b0*/  STL.64 [R1+0x1618], R130 ;  /* 0x0016188201007387 */ /* 0x0003e80000100a00 */
[----:B-1----:R-:W3:Y:S04]  /*9c3c0*/  LDL.LU.64 R130, [R1+0x7e10] ;  /* 0x007e100001827983 */ /* 0x002ee80000300a00 */
[----:B------:R-:W4:Y:S01]  /*9c3d0*/  LDL.LU.64 R128, [R1+0x7e08] ;  /* 0x007e080001807983 */ /* 0x000f220000300a00 */
[C---:B------:R-:W-:Y:S06]  /*9c3e0*/  HMMA.1688.F32.TF32 R224, R8.reuse, R124, R224 ;  /* 0x0000007c08e0723c */ /* 0x040fec00000810e0 */
[----:B----4-:R-:W-:-:S15]  /*9c3f0*/  HMMA.1688.F32.TF32 R12, R8, R128, R12 ;  /* 0x00000080080c723c */ /* 0x010fde000008100c */
[----:B------:R-:W-:-:S08]  /*9c400*/  NOP ;  /* 0x0000000000007918 */ /* 0x000fd00000000000 */
[----:B------:R-:W-:Y:S04]  /*9c410*/  STL.64 [R1+0x1600], R12 ;  /* 0x0016000c01007387 */ /* 0x000fe80000100a00 */
[----:B------:R1:W-:Y:S02]  /*9c420*/  STL.64 [R1+0x1608], R14 ;  /* 0x0016080e01007387 */ /* 0x0003e40000100a00 */
[C---:B-1----:R-:W-:Y:S02]  /*9c430*/  HMMA.1688.F32.TF32 R12, R8.reuse, R120, R148 ;  /* 0x00000078080c723c */ /* 0x042fe40000081094 */
[----:B------:R-:W-:Y:S04]  /*9c440*/  STL.64 [R1+0x15f0], R224 ;  /* 0x0015f0e001007387 */ /* 0x000fe80000100a00 */
[C---:B------:R-:W-:Y:S01]  /*9c450*/  HMMA.1688.F32.TF32 R148, R8.reuse, R116, R144 ;  /* 0x000000740894723c */ /* 0x040fe20000081090 */
[----:B------:R-:W-:Y:S05]  /*9c460*/  STL.64 [R1+0x15f8], R226 ;  /* 0x0015f8e201007387 */ /* 0x000fea0000100a00 */
[C---:B------:R-:W-:Y:S11]  /*9c470*/  HMMA.1688.F32.TF32 R144, R8.reuse, R112, R220 ;  /* 0x000000700890723c */ /* 0x040ff600000810dc */
        /* <DEDUP_REMOVED lines=12> */
[----:B------:R-:W-:Y:S04]  /*9c540*/  STL.64 [R1+0x15a0], R148 ;  /* 0x0015a09401007387 */ /* 0x000fe80000100a00 */
[----:B------:R1:W-:Y:S05]  /*9c550*/  STL.64 [R1+0x15a8], R150 ;  /* 0x0015a89601007387 */ /* 0x0003ea0000100a00 */
[----:B------:R-:W-:Y:S04]  /*9c560*/  STL.64 [R1+0x1590], R144 ;  /* 0x0015909001007387 */ /* 0x000fe80000100a00 */
[----:B------:R4:W-:Y:S01]  /*9c570*/  STL.64 [R1+0x1598], R146 ;  /* 0x0015989201007387 */ /* 0x0009e20000100a00 */
[C---:B-1----:R-:W-:Y:S03]  /*9c580*/  HMMA.1688.F32.TF32 R148, R8.reuse, R92, R204 ;  /* 0x0000005c0894723c */ /* 0x042fe600000810cc */
[----:B------:R-:W-:Y:S03]  /*9c590*/  STL.64 [R1+0x1580], R12 ;  /* 0x0015800c01007387 */ /* 0x000fe60000100a00 */
[C---:B----4-:R-:W-:Y:S01]  /*9c5a0*/  HMMA.1688.F32.TF32 R144, R8.reuse, R88, R200 ;  /* 0x000000580890723c */ /* 0x050fe200000810c8 */
[----:B------:R1:W-:Y:S05]  /*9c5b0*/  STL.64 [R1+0x1588], R14 ;  /* 0x0015880e01007387 */ /* 0x0003ea0000100a00 */
[C---:B-1----:R-:W-:Y:S11]  /*9c5c0*/  HMMA.1688.F32.TF32 R12, R8.reuse, R84, R168 ;  /* 0x00000054080c723c */ /* 0x042ff600000810a8 */
[----:B------:R-:W-:Y:S04]  /*9c5d0*/  STL.64 [R1+0x1570], R148 ;  /* 0x0015709401007387 */ /* 0x000fe80000100a00 */
[----:B------:R1:W-:Y:S04]  /*9c5e0*/  STL.64 [R1+0x1578], R150 ;  /* 0x0015789601007387 */ /* 0x0003e80000100a00 */
        /* <DEDUP_REMOVED lines=44> */
[----:B------:R-:W-:Y:S04]  /*9c8b0*/  STL.64 [R1+0x1488], R150 ;  /* 0x0014889601007387 */ /* 0x000fe80000100a00 */
[----:B------:R-:W4:Y:S04]  /*9c8c0*/  LDL.LU R240, [R1+0x5c0] ;  /* 0x0005c00001f07983 */ /* 0x000f280000300800 */
[----:B------:R1:W-:Y:S04]  /*9c8d0*/  STL.64 [R1+0x1470], R144 ;  /* 0x0014709001007387 */ /* 0x0003e80000100a00 */
[----:B------:R2:W-:Y:S04]  /*9c8e0*/  STL.64 [R1+0x1478], R146 ;  /* 0x0014789201007387 */ /* 0x0005e80000100a00 */
        /* <DEDUP_REMOVED lines=110> */
[----:B--2---:R-:W-:-:S15]  /*9cfd0*/  HMMA.1688.F32.TF32 R224, R8, R20, R224 ;  /* 0x0000001408e0723c */ /* 0x004fde00000810e0 */
[----:B------:R-:W-:-:S02]  /*9cfe0*/  NOP ;  /* 0x0000000000007918 */ /* 0x000fc40000000000 */
[----:B------:R-:W-:Y:S04]  /*9cff0*/  STL.64 [R1+0x1450], R12 ;  /* 0x0014500c01007387 */ /* 0x000fe80000100a00 */
[----:B------:R4:W-:Y:S02]  /*9d000*/  STL.64 [R1+0x1458], R14 ;  /* 0x0014580e01007387 */ /* 0x0009e40000100a00 */
[C---:B----4-:R-:W-:Y:S02]  /*9d010*/  HMMA.1688.F32.TF32 R12, R16.reuse, R140, R148 ;  /* 0x0000008c100c723c */ /* 0x050fe40000081094 */
[----:B------:R-:W-:Y:S04]  /*9d020*/  STL.64 [R1+0x1440], R224 ;  /* 0x001440e001007387 */ /* 0x000fe80000100a00 */
[----:B------:R-:W-:Y:S01]  /*9d030*/  STL.64 [R1+0x1448], R226 ;  /* 0x001448e201007387 */ /* 0x000fe20000100a00 */
[C---:B------:R-:W-:Y:S06]  /*9d040*/  HMMA.1688.F32.TF32 R8, R16.reuse, R136, R144 ;  /* 0x000000881008723c */ /* 0x040fec0000081090 */
[C---:B------:R-:W-:Y:S10]  /*9d050*/  HMMA.1688.F32.TF32 R144, R16.reuse, R132, R220 ;  /* 0x000000841090723c */ /* 0x040ff400000810dc */
[----:B------:R-:W-:Y:S04]  /*9d060*/  STL.64 [R1+0x1430], R12 ;  /* 0x0014300c01007387 */ /* 0x000fe80000100a00 */
[----:B------:R1:W-:Y:S02]  /*9d070*/  STL.64 [R1+0x1438], R14 ;  /* 0x0014380e01007387 */ /* 0x0003e40000100a00 */
[C---:B-1----:R-:W-:Y:S02]  /*9d080*/  HMMA.1688.F32.TF32 R12, R16.reuse, R128, R152 ;  /* 0x00000080100c723c */ /* 0x042fe40000081098 */
[----:B------:R-:W-:Y:S04]  /*9d090*/  STL.64 [R1+0x1420], R8 ;  /* 0x0014200801007387 */ /* 0x000fe80000100a00 */
[----:B------:R-:W-:Y:S04]  /*9d0a0*/  STL.64 [R1+0x1428], R10 ;  /* 0x0014280a01007387 */ /* 0x000fe80000100a00 */
[----:B------:R-:W-:Y:S04]  /*9d0b0*/  STL.64 [R1+0x1410], R144 ;  /* 0x0014109001007387 */ /* 0x000fe80000100a00 */
[----:B------:R-:W-:Y:S01]  /*9d0c0*/  STL.64 [R1+0x1418], R146 ;  /* 0x0014189201007387 */ /* 0x000fe20000100a00 */
[C---:B------:R-:W-:Y:S03]  /*9d0d0*/  HMMA.1688.F32.TF32 R148, R16.reuse, R112, R204 ;  /* 0x000000701094723c */ /* 0x040fe600000810cc */
[----:B------:R-:W-:Y:S04]  /*9d0e0*/  LDS R8, [R3+UR6+0x84180] ;  /* 0x0841800603087984 */ /* 0x000fe80008000800 */
[----:B------:R-:W-:Y:S04]  /*9d0f0*/  LDS R10, [R3+UR6+0x85180] ;  /* 0x08518006030a7984 */ /* 0x000fe80008000800 */
[----:B------:R-:W-:Y:S04]  /*9d100*/  STL.64 [R1+0x1400], R12 ;  /* 0x0014000c01007387 */ /* 0x000fe80000100a00 */
[----:B------:R1:W-:Y:S04]  /*9d110*/  STL.64 [R1+0x1408], R14 ;  /* 0x0014080e01007387 */ /* 0x0003e80000100a00 */
[----:B------:R-:W-:Y:S04]  /*9d120*/  LDS R9, [R7+UR6+0x84180] ;  /* 0x0841800607097984 */ /* 0x000fe80008000800 */
[----:B------:R-:W2:Y:S01]  /*9d130*/  LDS R11, [R7+UR6+0x85180] ;  /* 0x08518006070b7984 */ /* 0x000ea20008000800 */
[C---:B-1----:R-:W-:Y:S06]  /*9d140*/  HMMA.1688.F32.TF32 R12, R16.reuse, R124, R156 ;  /* 0x0000007c100c723c */ /* 0x042fec000008109c */
[----:B------:R-:W-:-:S15]  /*9d150*/  HMMA.1688.F32.TF32 R144, R16, R120, R160 ;  /* 0x000000781090723c */ /* 0x000fde00000810a0 */
[----:B------:R-:W-:-:S02]  /*9d160*/  NOP ;  /* 0x0000000000007918 */ /* 0x000fc40000000000 */
[----:B------:R-:W-:Y:S04]  /*9d170*/  STL.64 [R1+0x13f0], R12 ;  /* 0x0013f00c01007387 */ /* 0x000fe80000100a00 */
[----:B------:R1:W-:Y:S02]  /*9d180*/  STL.64 [R1+0x13f8], R14 ;  /* 0x0013f80e01007387 */ /* 0x0003e40000100a00 */
[C---:B-1----:R-:W-:Y:S02]  /*9d190*/  HMMA.1688.F32.TF32 R12, R16.reuse, R116, R164 ;  /* 0x00000074100c723c */ /* 0x042fe400000810a4 */
[----:B------:R-:W-:Y:S04]  /*9d1a0*/  STL.64 [R1+0x13e0], R144 ;  /* 0x0013e09001007387 */ /* 0x000fe80000100a00 */
[----:B------:R1:W-:Y:S02]  /*9d1b0*/  STL.64 [R1+0x13e8], R146 ;  /* 0x0013e89201007387 */ /* 0x0003e40000100a00 */
[----:B-1----:R-:W-:-:S15]  /*9d1c0*/  HMMA.1688.F32.TF32 R144, R16, R108, R200 ;  /* 0x0000006c1090723c */ /* 0x002fde00000810c8 */
        /* <DEDUP_REMOVED lines=9> */
[C---:B---3--:R-:W-:Y:S03]  /*9d260*/  HMMA.1688.F32.TF32 R144, R16.reuse, R96, R208 ;  /* 0x000000601090723c */ /* 0x048fe600000810d0 */
        /* <DEDUP_REMOVED lines=8> */
[C---:B---3--:R-:W-:Y:S01]  /*9d2f0*/  HMMA.1688.F32.TF32 R144, R16.reuse, R84, R184 ;  /* 0x000000541090723c */ /* 0x048fe200000810b8 */
        /* <DEDUP_REMOVED lines=149> */
[----:B-1----:R-:W2:Y:S04]  /*9dc50*/  LDL.LU R227, [R1+0x7e00] ;  /* 0x007e000001e37983 */ /* 0x002ea80000300800 */
[----:B------:R-:W3:Y:S04]  /*9dc60*/  LDL.LU.64 R224, [R1+0x7df8] ;  /* 0x007df80001e07983 */ /* 0x000ee80000300a00 */
[----:B------:R-:W-:Y:S04]  /*9dc70*/  STL.64 [R1+0x1260], R12 ;  /* 0x0012600c01007387 */ /* 0x000fe80000100a00 */
[----:B------:R-:W-:Y:S04]  /*9dc80*/  STL.64 [R1+0x1268], R14 ;  /* 0x0012680e01007387 */ /* 0x000fe80000100a00 */
        /* <DEDUP_REMOVED lines=10> */
[C---:B------:R-:W-:Y:S06]  /*9dd30*/  HMMA.1688.F32.TF32 R16, R8.reuse, R136, R164 ;  /* 0x000000880810723c */ /* 0x040fec00000810a4 */
[C---:B----4-:R-:W-:Y:S01]  /*9dd40*/  HMMA.1688.F32.TF32 R144, R8.reuse, R140, R160 ;  /* 0x0000008c0890723c */ /* 0x050fe200000810a0 */
[----:B------:R-:W-:Y:S04]  /*9dd50*/  STL.64 [R1+0x11f0], R152 ;  /* 0x0011f09801007387 */ /* 0x000fe80000100a00 */
[----:B------:R-:W-:Y:S06]  /*9dd60*/  STL.64 [R1+0x11f8], R154 ;  /* 0x0011f89a01007387 */ /* 0x000fec0000100a00 */
        /* <DEDUP_REMOVED lines=46> */
[----:B------:R1:W-:Y:S04]  /*9e050*/  STL.64 [R1+0x10d8], R150 ;  /* 0x0010d89601007387 */ /* 0x0003e80000100a00 */
[----:B--2---:R-:W-:Y:S04]  /*9e060*/  LDS R13, [R227+UR6+0x84180] ;  /* 0x08418006e30d7984 */ /* 0x004fe80008000800 */
[----:B------:R-:W-:Y:S01]  /*9e070*/  STL.64 [R1+0x10c0], R144 ;  /* 0x0010c09001007387 */ /* 0x000fe20000100a00 */
[C---:B-1----:R-:W-:Y:S03]  /*9e080*/  HMMA.1688.F32.TF32 R148, R8.reuse, R72, R232 ;  /* 0x000000480894723c */ /* 0x042fe600000810e8 */
[----:B------:R1:W-:Y:S04]  /*9e090*/  STL.64 [R1+0x10c8], R146 ;  /* 0x0010c89201007387 */ /* 0x0003e80000100a00 */
[----:B------:R-:W-:Y:S04]  /*9e0a0*/  STL.64 [R1+0x10b0], R16 ;  /* 0x0010b01001007387 */ /* 0x000fe80000100a00 */
[----:B------:R2:W-:Y:S01]  /*9e0b0*/  STL.64 [R1+0x10b8], R18 ;  /* 0x0010b81201007387 */ /* 0x0005e20000100a00 */
[C---:B-1----:R-:W-:Y:S03]  /*9e0c0*/  HMMA.1688.F32.TF32 R144, R8.reuse, R68, R240 ;  /* 0x000000440890723c */ /* 0x042fe600000810f0 */
[----:B---3--:R-:W-:Y:S04]  /*9e0d0*/  LDS R12, [R225+UR6+0x84180] ;  /* 0x08418006e10c7984 */ /* 0x008fe80008000800 */
[----:B------:R-:W-:Y:S01]  /*9e0e0*/  LDS R14, [R225+UR6+0x85180] ;  /* 0x08518006e10e7984 */ /* 0x000fe20008000800 */
[C---:B--2---:R-:W-:Y:S03]  /*9e0f0*/  HMMA.1688.F32.TF32 R16, R8.reuse, R64, R244 ;  /* 0x000000400810723c */ /* 0x044fe600000810f4 */
[----:B------:R-:W-:Y:S04]  /*9e100*/  STL.64 [R1+0x10a0], R148 ;  /* 0x0010a09401007387 */ /* 0x000fe80000100a00 */
[----:B------:R-:W-:Y:S04]  /*9e110*/  STL.64 [R1+0x10a8], R150 ;  /* 0x0010a89601007387 */ /* 0x000fe80000100a00 */
[----:B------:R-:W2:Y:S04]  /*9e120*/  LDL.LU R232, [R1+0x820] ;  /* 0x0008200001e87983 */ /* 0x000ea80000300800 */
[----:B------:R-:W1:Y:S04]  /*9e130*/  LDS R15, [R227+UR6+0x85180] ;  /* 0x08518006e30f7984 */ /* 0x000e680008000800 */
[----:B------:R-:W-:Y:S04]  /*9e140*/  STL.64 [R1+0x1090], R144 ;  /* 0x0010909001007387 */ /* 0x000fe80000100a00 */
[----:B------:R-:W-:Y:S04]  /*9e150*/  STL.64 [R1+0x1098], R146 ;  /* 0x0010989201007387 */ /* 0x000fe80000100a00 */
        /* <DEDUP_REMOVED lines=87> */
[----:B----4-:R-:W-:Y:S11]  /*9e6d0*/  HMMA.1688.F32.TF32 R148, R8, R56, R160 ;  /* 0x000000380894723c */ /* 0x010ff600000810a0 */
[----:B------:R-:W-:Y:S01]  /*9e6e0*/  STL.64 [R1+0x1070], R16 ;  /* 0x0010701001007387 */ /* 0x000fe20000100a00 */
[----:B------:R-:W-:-:S03]  /*9e6f0*/  IMAD.MOV.U32 R5, RZ, RZ, R19 ;  /* 0x000000ffff057224 */ /* 0x000fc600078e0013 */
[----:B------:R2:W-:Y:S02]  /*9e700*/  STL [R1+0x1078], R18 ;  /* 0x0010781201007387 */ /* 0x0005e40000100800 */
[C---:B--2---:R-:W-:Y:S06]  /*9e710*/  HMMA.1688.F32.TF32 R16, R8.reuse, R48, R204 ;  /* 0x000000300810723c */ /* 0x044fec00000810cc */
[----:B------:R-:W-:Y:S04]  /*9e720*/  STL.64 [R1+0x1060], R148 ;  /* 0x0010609401007387 */ /* 0x000fe80000100a00 */
[----:B------:R2:W-:Y:S04]  /*9e730*/  STL.64 [R1+0x1068], R150 ;  /* 0x0010689601007387 */ /* 0x0005e80000100a00 */
[----:B------:R-:W-:Y:S04]  /*9e740*/  STL.64 [R1+0x1050], R144 ;  /* 0x0010509001007387 */ /* 0x000fe80000100a00 */
[----:B------:R3:W-:Y:S01]  /*9e750*/  STL.64 [R1+0x1058], R146 ;  /* 0x0010589201007387 */ /* 0x0007e20000100a00 */
[C---:B--2---:R-:W-:Y:S04]  /*9e760*/  HMMA.1688.F32.TF32 R148, R8.reuse, R44, R200 ;  /* 0x0000002c0894723c */ /* 0x044fe800000810c8 */
[----:B------:R-:W-:Y:S02]  /*9e770*/  STL.64 [R1+0x1040], R16 ;  /* 0x0010401001007387 */ /* 0x000fe40000100a00 */
[C---:B---3--:R-:W-:Y:S02]  /*9e780*/  HMMA.1688.F32.TF32 R144, R8.reuse, R40, R168 ;  /* 0x000000280890723c */ /* 0x048fe400000810a8 */
[----:B------:R2:W-:Y:S04]  /*9e790*/  STL.64 [R1+0x1048], R18 ;  /* 0x0010481201007387 */ /* 0x0005e80000100a00 */
        /* <DEDUP_REMOVED lines=16> */
[----:B---3--:R-:W-:Y:S01]  /*9e8a0*/  HMMA.1688.F32.TF32 R144, R8, R20, R212 ;  /* 0x000000140890723c */ /* 0x008fe200000810d4 */
[----:B------:R1:W-:Y:S05]  /*9e8b0*/  STL.64 [R1+0xfe8], R18 ;  /* 0x000fe81201007387 */ /* 0x0003ea0000100a00 */
[C---:B-1----:R-:W-:Y:S11]  /*9e8c0*/  HMMA.1688.F32.TF32 R16, R12.reuse, R140, R188 ;  /* 0x0000008c0c10723c */ /* 0x042ff600000810bc */
[----:B------:R-:W-:Y:S04]  /*9e8d0*/  STL.64 [R1+0xfd0], R148 ;  /* 0x000fd09401007387 */ /* 0x000fe80000100a00 */
[----:B------:R-:W-:Y:S01]  /*9e8e0*/  STL.64 [R1+0xfd8], R150 ;  /* 0x000fd89601007387 */ /* 0x000fe20000100a00 */
[C---:B------:R-:W-:Y:S03]  /*9e8f0*/  HMMA.1688.F32.TF32 R8, R12.reuse, R136, R192 ;  /* 0x000000880c08723c */ /* 0x040fe600000810c0 */
[----:B------:R-:W-:Y:S04]  /*9e900*/  STL.64 [R1+0xfc0], R144 ;  /* 0x000fc09001007387 */ /* 0x000fe80000100a00 */
[----:B------:R1:W-:Y:S04]  /*9e910*/  STL.64 [R1+0xfc8], R146 ;  /* 0x000fc89201007387 */ /* 0x0003e80000100a00 */
[----:B------:R-:W-:Y:S01]  /*9e920*/  STL.64 [R1+0xfb0], R16 ;  /* 0x000fb01001007387 */ /* 0x000fe20000100a00 */
[C---:B-1----:R-:W-:Y:S03]  /*9e930*/  HMMA.1688.F32.TF32 R144, R12.reuse, R132, R196 ;  /* 0x000000840c90723c */ /* 0x042fe600000810c4 */
[----:B------:R1:W-:Y:S03]  /*9e940*/  STL.64 [R1+0xfb8], R18 ;  /* 0x000fb81201007387 */ /* 0x0003e60000100a00 */
[C---:B-1----:R-:W-:Y:S05]  /*9e950*/  HMMA.1688.F32.TF32 R16, R12.reuse, R128, R216 ;  /* 0x000000800c10723c */ /* 0x042fea00000810d8 */
[----:B------:R-:W-:Y:S04]  /*9e960*/  STL.64 [R1+0xfa0], R8 ;  /* 0x000fa00801007387 */ /* 0x000fe80000100a00 */
[----:B------:R-:W-:Y:S04]  /*9e970*/  STL.64 [R1+0xfa8], R10 ;  /* 0x000fa80a01007387 */ /* 0x000fe80000100a00 */
[----:B------:R-:W-:Y:S04]  /*9e980*/  LDS R8, [R3+UR6+0x84200] ;  /* 0x0842000603087984 */ /* 0x000fe80008000800 */
[----:B------:R-:W-:Y:S04]  /*9e990*/  STL.64 [R1+0xf90], R144 ;  /* 0x000f909001007387 */ /* 0x000fe80000100a00 */
[----:B------:R-:W-:Y:S04]  /*9e9a0*/  STL.64 [R1+0xf98], R146 ;  /* 0x000f989201007387 */ /* 0x000fe80000100a00 */
[----:B------:R-:W-:Y:S04]  /*9e9b0*/  LDS R10, [R3+UR6+0x85200] ;  /* 0x08520006030a7984 */ /* 0x000fe80008000800 */
[----:B------:R-:W-:Y:S04]  /*9e9c0*/  STL.64 [R1+0xf80], R16 ;  /* 0x000f801001007387 */ /* 0x000fe80000100a00 */
[----:B------:R1:W-:Y:S04]  /*9e9d0*/  STL.64 [R1+0xf88], R18 ;  /* 0x000f881201007387 */ /* 0x0003e80000100a00 */
[----:B------:R-:W-:Y:S04]  /*9e9e0*/  LDS R9, [R7+UR6+0x84200] ;  /* 0x0842000607097984 */ /* 0x000fe80008000800 */
[----:B------:R-:W2:Y:S01]  /*9e9f0*/  LDS R11, [R7+UR6+0x85200] ;  /* 0x08520006070b7984 */ /* 0x000ea20008000800 */
[C---:B-1----:R-:W-:Y:S03]  /*9ea00*/  HMMA.1688.F32.TF32 R16, R12.reuse, R124, R248 ;  /* 0x0000007c0c10723c */ /* 0x042fe600000810f8 */
[----:B------:R-:W-:Y:S03]  /*9ea10*/  STL [R1+0x7db8], R7 ;  /* 0x007db80701007387 */ /* 0x000fe60000100800 */
[----:B------:R-:W-:-:S15]  /*9ea20*/  HMMA.1688.F32.TF32 R144, R12, R120, R228 ;  /* 0x000000780c90723c */ /* 0x000fde00000810e4 */
[----:B------:R-:W-:-:S02]  /*9ea30*/  NOP ;  /* 0x0000000000007918 */ /* 0x000fc40000000000 */
[----:B------:R-:W-:Y:S04]  /*9ea40*/  STL.64 [R1+0xf70], R16 ;  /* 0x000f701001007387 */ /* 0x000fe80000100a00 */
[----:B------:R1:W-:Y:S02]  /*9ea50*/  STL.64 [R1+0xf78], R18 ;  /* 0x000f781201007387 */ /* 0x0003e40000100a00 */
[C---:B-1----:R-:W-:Y:S02]  /*9ea60*/  HMMA.1688.F32.TF32 R16, R12.reuse, R116, R232 ;  /* 0x000000740c10723c */ /* 0x042fe400000810e8 */
[----:B------:R-:W-:Y:S04]  /*9ea70*/  STL.64 [R1+0x7db0], R4 ;  /* 0x007db00401007387 */ /* 0x000fe80000100a00 */
[----:B------:R-:W-:Y:S04]  /*9ea80*/  STL.64 [R1+0x7da8], R118 ;  /* 0x007da87601007387 */ /* 0x000fe80000100a00 */
[----:B------:R-:W-:Y:S04]  /*9ea90*/  STL.64 [R1+0xf60], R144 ;  /* 0x000f609001007387 */ /* 0x000fe80000100a00 */
[----:B------:R-:W-:Y:S04]  /*9eaa0*/  STL.64 [R1+0xf68], R146 ;  /* 0x000f689201007387 */ /* 0x000fe80000100a00 */
[----:B------:R-:W-:Y:S05]  /*9eab0*/  STL.64 [R1+0x7da0], R116 ;  /* 0x007da07401007387 */ /* 0x000fea0000100a00 */
[----:B------:R-:W-:Y:S04]  /*9eac0*/  STL.64 [R1+0xf50], R16 ;  /* 0x000f501001007387 */ /* 0x000fe80000100a00 */
[----:B------:R1:W-:Y:S02]  /*9ead0*/  STL.64 [R1+0xf58], R18 ;  /* 0x000f581201007387 */ /* 0x0003e40000100a00 */
[----:B-1----:R-:W-:Y:S02]  /*9eae0*/  HMMA.1688.F32.TF32 R16, R12, R112, R240 ;  /* 0x000000700c10723c */ /* 0x002fe400000810f0 */
[----:B------:R-:W-:Y:S04]  /*9eaf0*/  STL.64 [R1+0x7d98], R114 ;  /* 0x007d987201007387 */ /* 0x000fe80000100a00 */
[----:B------:R-:W-:-:S15]  /*9eb00*/  STL.64 [R1+0x7d90], R112 ;  /* 0x007d907001007387 */ /* 0x000fde0000100a00 */
[----:B------:R-:W-:-:S02]  /*9eb10*/  NOP ;  /* 0x0000000000007918 */ /* 0x000fc40000000000 */
[----:B------:R-:W-:Y:S04]  /*9eb20*/  STL.64 [R1+0xf40], R16 ;  /* 0x000f401001007387 */ /* 0x000fe80000100a00 */
[----:B------:R1:W-:Y:S04]  /*9eb30*/  STL.64 [R1+0xf48], R18 ;  /* 0x000f481201007387 */ /* 0x0003e80000100a00 */
[----:B------:R-:W3:Y:S01]  /*9eb40*/  LDL.LU R240, [R1+0x2670] ;  /* 0x0026700001f07983 */ /* 0x000ee20000300800 */
[----:B-1----:R-:W-:-:S15]  /*9eb50*/  HMMA.1688.F32.TF32 R16, R12, R108, R244 ;  /* 0x0000006c0c10723c */ /* 0x002fde00000810f4 */
[----:B------:R-:W-:-:S08]  /*9eb60*/  NOP ;  /* 0x0000000000007918 */ /* 0x000fd00000000000 */
        /* <DEDUP_REMOVED lines=104> */
[----:B------:R-:W-:-:S03]  /*9f1f0*/  IMAD.MOV.U32 R251, RZ, RZ, R6 ;  /* 0x000000fffffb7224 */ /* 0x000fc600078e0006 */
[----:B------:R-:W2:Y:S04]  /*9f200*/  LDL.LU R6, [R1+0x7df0] ;  /* 0x007df00001067983 */ /* 0x000ea80000300800 */
[----:B------:R-:W2:Y:S04]  /*9f210*/  LDL.LU R244, [R1+0x2660] ;  /* 0x0026600001f47983 */ /* 0x000ea80000300800 */
[----:B------:R-:W2:Y:S04]  /*9f220*/  LDL.LU R245, [R1+0x2664] ;  /* 0x0026640001f57983 */ /* 0x000ea80000300800 */
[----:B------:R-:W2:Y:S04]  /*9f230*/  LDL.LU R246, [R1+0x2668] ;  /* 0x0026680001f67983 */ /* 0x000ea80000300800 */
[----:B------:R-:W2:Y:S01]  /*9f240*/  LDL.LU R247, [R1+0x266c] ;  /* 0x00266c0001f77983 */ /* 0x000ea20000300800 */
[C---:B----4-:R-:W-:Y:S06]  /*9f250*/  HMMA.1688.F32.TF32 R112, R12.reuse, R104, R116 ;  /* 0x000000680c70723c */ /* 0x050fec0000081074 */
[C---:B---3--:R-:W-:Y:S06]  /*9f260*/  HMMA.1688.F32.TF32 R16, R12.reuse, R100, R16 ;  /* 0x000000640c10723c */ /* 0x048fec0000081010 */
[C---:B--2---:R-:W-:Y:S11]  /*9f270*/  HMMA.1688.F32.TF32 R116, R12.reuse, R96, R148 ;  /* 0x000000600c74723c */ /* 0x044ff60000081094 */
        /* <DEDUP_REMOVED lines=9> */
[C---:B--2---:R-:W-:Y:S03]  /*9f310*/  HMMA.1688.F32.TF32 R116, R12.reuse, R84, R152 ;  /* 0x000000540c74723c */ /* 0x044fe60000081098 */
        /* <DEDUP_REMOVED lines=8> */
[C---:B--2---:R-:W-:Y:S01]  /*9f3a0*/  HMMA.1688.F32.TF32 R116, R12.reuse, R72, R164 ;  /* 0x000000480c74723c */ /* 0x044fe200000810a4 */
        /* <DEDUP_REMOVED lines=45> */
[----:B-1----:R-:W-:Y:S06]  /*9f680*/  HMMA.1688.F32.TF32 R112, R12, R20, R248 ;  /* 0x000000140c70723c */ /* 0x002fec00000810f8 */
[C---:B------:R-:W-:Y:S01]  /*9f690*/  HMMA.1688.F32.TF32 R12, R8.reuse, R140, R228 ;  /* 0x0000008c080c723c */ /* 0x040fe200000810e4 */
[----:B------:R-:W-:Y:S04]  /*9f6a0*/  STL.64 [R1+0xde0], R144 ;  /* 0x000de09001007387 */ /* 0x000fe80000100a00 */
[----:B------:R-:W-:Y:S04]  /*9f6b0*/  STL.64 [R1+0xde8], R146 ;  /* 0x000de89201007387 */ /* 0x000fe80000100a00 */
[----:B------:R-:W-:Y:S04]  /*9f6c0*/  STL.64 [R1+0xdd0], R116 ;  /* 0x000dd07401007387 */ /* 0x000fe80000100a00 */
[----:B------:R1:W-:Y:S04]  /*9f6d0*/  STL.64 [R1+0xdd8], R118 ;  /* 0x000dd87601007387 */ /* 0x0003e80000100a00 */
[----:B------:R-:W-:Y:S04]  /*9f6e0*/  STL.64 [R1+0xdc0], R112 ;  /* 0x000dc07001007387 */ /* 0x000fe80000100a00 */
[----:B------:R3:W-:Y:S01]  /*9f6f0*/  STL.64 [R1+0xdc8], R114 ;  /* 0x000dc87201007387 */ /* 0x0007e20000100a00 */
[C---:B-1----:R-:W-:Y:S03]  /*9f700*/  HMMA.1688.F32.TF32 R116, R8.reuse, R136, R232 ;  /* 0x000000880874723c */ /* 0x042fe600000810e8 */
[----:B------:R-:W-:Y:S04]  /*9f710*/  STL.64 [R1+0xdb0], R12 ;  /* 0x000db00c01007387 */ /* 0x000fe80000100a00 */
[----:B------:R1:W-:Y:S01]  /*9f720*/  STL.64 [R1+0xdb8], R14 ;  /* 0x000db80e01007387 */ /* 0x0003e20000100a00 */
[C---:B---3--:R-:W-:Y:S06]  /*9f730*/  HMMA.1688.F32.TF32 R112, R8.reuse, R132, R240 ;  /* 0x000000840870723c */ /* 0x048fec00000810f0 */
[----:B-1----:R-:W-:Y:S09]  /*9f740*/  HMMA.1688.F32.TF32 R12, R8, R128, R244 ;  /* 0x00000080080c723c */ /* 0x002ff200000810f4 */
[----:B------:R-:W-:Y:S04]  /*9f750*/  STL.64 [R1+0xda0], R116 ;  /* 0x000da07401007387 */ /* 0x000fe80000100a00 */
[----:B------:R-:W-:Y:S04]  /*9f760*/  STL.64 [R1+0xda8], R118 ;  /* 0x000da87601007387 */ /* 0x000fe80000100a00 */
[----:B------:R-:W3:Y:S04]  /*9f770*/  LDL.LU R196, [R1+0xa30] ;  /* 0x000a300001c47983 */ /* 0x000ee80000300800 */
[----:B------:R-:W-:Y:S04]  /*9f780*/  STL.64 [R1+0xd90], R112 ;  /* 0x000d907001007387 */ /* 0x000fe80000100a00 */
[----:B------:R-:W-:Y:S01]  /*9f790*/  STL.64 [R1+0xd98], R114 ;  /* 0x000d987201007387 */ /* 0x000fe20000100a00 */
[----:B------:R-:W-:-:S03]  /*9f7a0*/  IMAD.MOV.U32 R199, RZ, RZ, R6 ;  /* 0x000000ffffc77224 */ /* 0x000fc600078e0006 */
[----:B------:R1:W-:Y:S04]  /*9f7b0*/  STL.64 [R1+0xd80], R12 ;  /* 0x000d800c01007387 */ /* 0x0003e80000100a00 */
[----:B------:R4:W-:Y:S04]  /*9f7c0*/  STL.64 [R1+0xd88], R14 ;  /* 0x000d880e01007387 */ /* 0x0009e80000100a00 */
[----:B------:R-:W3:Y:S04]  /*9f7d0*/  LDL.LU R197, [R1+0xa34] ;  /* 0x000a340001c57983 */ /* 0x000ee80000300800 */
[----:B------:R-:W3:Y:S04]  /*9f7e0*/  LDL.LU R198, [R1+0xa38] ;  /* 0x000a380001c67983 */ /* 0x000ee80000300800 */
[----:B------:R-:W2:Y:S04]  /*9f7f0*/  LDL.LU R6, [R1+0x7dec] ;  /* 0x007dec0001067983 */ /* 0x000ea80000300800 */
[----:B------:R-:W3:Y:S04]  /*9f800*/  LDL.LU R192, [R1+0x24b0] ;  /* 0x0024b00001c07983 */ /* 0x000ee80000300800 */
[----:B------:R-:W3:Y:S04]  /*9f810*/  LDL.LU R193, [R1+0x24b4] ;  /* 0x0024b40001c17983 */ /* 0x000ee80000300800 */
[----:B------:R-:W3:Y:S04]  /*9f820*/  LDL.LU R194, [R1+0x24b8] ;  /* 0x0024b80001c27983 */ /* 0x000ee80000300800 */
[----:B------:R-:W3:Y:S04]  /*9f830*/  LDL.LU R195, [R1+0x24bc] ;  /* 0x0024bc0001c37983 */ /* 0x000ee80000300800 */
[----:B------:R-:W3:Y:S01]  /*9f840*/  LDL.LU R188, [R1+0x24c0] ;  /* 0x0024c00001bc7983 */ /* 0x000ee20000300800 */
[----:B--2---:R-:W-:-:S03]  /*9f850*/  IMAD.MOV.U32 R189, RZ, RZ, R6 ;  /* 0x000000ffffbd7224 */ /* 0x004fc600078e0006 */
        /* <DEDUP_REMOVED lines=13> */
[----:B--2---:R-:W-:-:S03]  /*9f930*/  MOV R177, R6 ;  /* 0x0000000600b17202 */ /* 0x004fc60000000f00 */
        /* <DEDUP_REMOVED lines=36> */
[----:B-1----:R-:W3:Y:S04]  /*9fb80*/  LDL.LU R12, [R1+0x25b0] ;  /* 0x0025b000010c7983 */ /* 0x002ee80000300800 */
[----:B------:R-:W3:Y:S04]  /*9fb90*/  LDL.LU R13, [R1+0x25b4] ;  /* 0x0025b400010d7983 */ /* 0x000ee80000300800 */
[----:B----4-:R-:W3:Y:S04]  /*9fba0*/  LDL.LU R14, [R1+0x25b8] ;  /* 0x0025b800010e7983 */ /* 0x010ee80000300800 */
[----:B------:R-:W3:Y:S04]  /*9fbb0*/  LDL.LU R15, [R1+0x25bc] ;  /* 0x0025bc00010f7983 */ /* 0x000ee80000300800 */
[----:B------:R-:W4:Y:S01]  /*9fbc0*/  LDL.LU R244, [R1+0x25c0] ;  /* 0x0025c00001f47983 */ /* 0x000f220000300800 */
[----:B--2---:R-:W-:-:S03]  /*9fbd0*/  MOV R245, R6 ;  /* 0x0000000600f57202 */ /* 0x004fc60000000f00 */
[----:B------:R-:W2:Y:S04]  /*9fbe0*/  LDL.LU R6, [R1+0x7dc8] ;  /* 0x007dc80001067983 */ /* 0x000ea80000300800 */
[----:B------:R-:W4:Y:S04]  /*9fbf0*/  LDL.LU R246, [R1+0x25c8] ;  /* 0x0025c80001f67983 */ /* 0x000f280000300800 */
[----:B------:R-:W4:Y:S04]  /*9fc00*/  LDL.LU R247, [R1+0x25cc] ;  /* 0x0025cc0001f77983 */ /* 0x000f280000300800 */
[----:B------:R-:W3:Y:S04]  /*9fc10*/  LDL.LU R232, [R1+0x25e0] ;  /* 0x0025e00001e87983 */ /* 0x000ee80000300800 */
[----:B------:R-:W3:Y:S04]  /*9fc20*/  LDL.LU R233, [R1+0x25e4] ;  /* 0x0025e40001e97983 */ /* 0x000ee80000300800 */
[----:B------:R-:W3:Y:S01]  /*9fc30*/  LDL.LU R234, [R1+0x25e8] ;  /* 0x0025e80001ea7983 */ /* 0x000ee20000300800 */
[----:B--2---:R-:W-:-:S03]  /*9fc40*/  IMAD.MOV.U32 R235, RZ, RZ, R6 ;  /* 0x000000ffffeb7224 */ /* 0x004fc600078e0006 */
[----:B------:R-:W2:Y:S04]  /*9fc50*/  LDL.LU R6, [R1+0x7dc4] ;  /* 0x007dc40001067983 */ /* 0x000ea80000300800 */
[----:B------:R-:W4:Y:S04]  /*9fc60*/  LDL.LU R228, [R1+0x25f0] ;  /* 0x0025f00001e47983 */ /* 0x000f280000300800 */
[----:B------:R-:W4:Y:S04]  /*9fc70*/  LDL.LU R229, [R1+0x25f4] ;  /* 0x0025f40001e57983 */ /* 0x000f280000300800 */
[----:B------:R-:W4:Y:S04]  /*9fc80*/  LDL.LU R230, [R1+0x25f8] ;  /* 0x0025f80001e67983 */ /* 0x000f280000300800 */
[----:B------:R-:W4:Y:S04]  /*9fc90*/  LDL.LU R231, [R1+0x25fc] ;  /* 0x0025fc0001e77983 */ /* 0x000f280000300800 */
[----:B------:R-:W3:Y:S04]  /*9fca0*/  LDL.LU R248, [R1+0x2600] ;  /* 0x0026000001f87983 */ /* 0x000ee80000300800 */
[----:B------:R-:W3:Y:S01]  /*9fcb0*/  LDL.LU R249, [R1+0x2604] ;  /* 0x0026040001f97983 */ /* 0x000ee20000300800 */
[----:B--2---:R-:W-:-:S03]  /*9fcc0*/  IMAD.MOV.U32 R250, RZ, RZ, R6 ;  /* 0x000000fffffa7224 */ /* 0x004fc600078e0006 */
[----:B------:R-:W2:Y:S04]  /*9fcd0*/  LDL.LU R6, [R1+0x7dc0] ;  /* 0x007dc00001067983 */ /* 0x000ea80000300800 */
[----:B------:R-:W3:Y:S04]  /*9fce0*/  LDL.LU R251, [R1+0x260c] ;  /* 0x00260c0001fb7983 */ /* 0x000ee80000300800 */
[----:B------:R-:W4:Y:S04]  /*9fcf0*/  LDL.LU R152, [R1+0x2620] ;  /* 0x0026200001987983 */ /* 0x000f280000300800 */
[----:B------:R-:W4:Y:S04]  /*9fd00*/  LDL.LU R153, [R1+0x2624] ;  /* 0x0026240001997983 */ /* 0x000f280000300800 */
[----:B------:R-:W4:Y:S04]  /*9fd10*/  LDL.LU R154, [R1+0x2628] ;  /* 0x00262800019a7983 */ /* 0x000f280000300800 */
[----:B------:R-:W4:Y:S01]  /*9fd20*/  LDL.LU R155, [R1+0x262c] ;  /* 0x00262c00019b7983 */ /* 0x000f220000300800 */
[----:B--2---:R-:W-:-:S03]  /*9fd30*/  IMAD.MOV.U32 R112, RZ, RZ, R6 ;  /* 0x000000ffff707224 */ /* 0x004fc600078e0006 */
[----:B------:R-:W2:Y:S04]  /*9fd40*/  LDL.LU R6, [R1+0x7dbc] ;  /* 0x007dbc0001067983 */ /* 0x000ea80000300800 */
[----:B------:R-:W3:Y:S04]  /*9fd50*/  LDL.LU R113, [R1+0x2634] ;  /* 0x0026340001717983 */ /* 0x000ee80000300800 */
[----:B------:R-:W3:Y:S04]  /*9fd60*/  LDL.LU R114, [R1+0x2638] ;  /* 0x0026380001727983 */ /* 0x000ee80000300800 */
[----:B------:R-:W3:Y:S04]  /*9fd70*/  LDL.LU R115, [R1+0x263c] ;  /* 0x00263c0001737983 */ /* 0x000ee80000300800 */
        /* <DEDUP_REMOVED lines=29> */
[----:B------:R-:W-:-:S03]  /*9ff50*/  IMAD.MOV.U32 R219, RZ, RZ, R252 ;  /* 0x000000ffffdb7224 */ /* 0x000fc600078e00fc */
        /* <DEDUP_REMOVED lines=8> */
[----:B------:R1:W-:Y:S01]  /*9ffe0*/  STL.64 [R1+0xd70], R4 ;  /* 0x000d700401007387 */ /* 0x0003e20000100a00 */
[----:B------:R-:W-:Y:S01]  /*9fff0*/  IMAD.MOV.U32 R252, RZ, RZ, R6 ;  /* 0x000000fffffc7224 */ /* 0x000fe200078e0006 */
[----:B------:R-:W-:Y:S02]  /*a0000*/  MOV R6, R7 ;  /* 0x0000000700067202 */ /* 0x000fe40000000f00 */
[----:B------:R-:W2:Y:S04]  /*a0010*/  LDL.LU R7, [R1+0x7db8] ;  /* 0x007db80001077983 */ /* 0x000ea80000300800 */
[----:B-1----:R-:W4:Y:S04]  /*a0020*/  LDL.LU.64 R4, [R1+0x7db0] ;  /* 0x007db00001047983 */ /* 0x002f280000300a00 */
[----:B------:R-:W-:Y:S04]  /*a0030*/  STL.64 [R1+0xd60], R116 ;  /* 0x000d607401007387 */ /* 0x000fe80000100a00 */
[----:B------:R1:W-:Y:S04]  /*a0040*/  STL.64 [R1+0xd68], R118 ;  /* 0x000d687601007387 */ /* 0x0003e80000100a00 */
[----:B-1----:R-:W4:Y:S04]  /*a0050*/  LDL.LU.64 R118, [R1+0x7da8] ;  /* 0x007da80001767983 */ /* 0x002f280000300a00 */
[----:B------:R-:W3:Y:S02]  /*a0060*/  LDL.LU.64 R116, [R1+0x7da0] ;  /* 0x007da00001747983 */ /* 0x000ee40000300a00 */
[----:B---3--:R-:W-:-:S15]  /*a0070*/  HMMA.1688.F32.TF32 R112, R8, R116, R112 ;  /* 0x000000740870723c */ /* 0x008fde0000081070 */
[----:B------:R-:W-:-:S08]  /*a0080*/  NOP ;  /* 0x0000000000007918 */ /* 0x000fd00000000000 */
[----:B------:R-:W-:Y:S04]  /*a0090*/  STL.64 [R1+0xd50], R112 ;  /* 0x000d507001007387 */ /* 0x000fe80000100a00 */
[----:B------:R1:W-:Y:S04]  /*a00a0*/  STL.64 [R1+0xd58], R114 ;  /* 0x000d587201007387 */ /* 0x0003e80000100a00 */
[----:B-1----:R-:W3:Y:S04]  /*a00b0*/  LDL.LU.64 R114, [R1+0x7d98] ;  /* 0x007d980001727983 */ /* 0x002ee80000300a00 */
        /* <DEDUP_REMOVED lines=9> */
[----:B--2---:R-:W-:-:S15]  /*a0150*/  HMMA.1688.F32.TF32 R152, R8, R112, R152 ;  /* 0x000000700898723c */ /* 0x004fde0000081098 */
[----:B------:R-:W-:-:S08]  /*a0160*/  NOP ;  /* 0x0000000000007918 */ /* 0x000fd00000000000 */
[----:B------:R1:W-:Y:S04]  /*a0170*/  STL.64 [R1+0xd40], R152 ;  /* 0x000d409801007387 */ /* 0x0003e80000100a00 */
[----:B------:R-:W-:Y:S04]  /*a0180*/  STL.64 [R1+0xd48], R154 ;  /* 0x000d489a01007387 */ /* 0x000fe80000100a00 */
[----:B-1----:R-:W2:Y:S04]  /*a0190*/  LDL.LU.64 R152, [R1+0x7d88] ;  /* 0x007d880001987983 */ /* 0x002ea80000300a00 */
[----:B------:R1:W-:Y:S04]  /*a01a0*/  STL.64 [R1+0xd30], R168 ;  /* 0x000d30a801007387 */ /* 0x0003e80000100a00 */
[----:B------:R-:W-:Y:S04]  /*a01b0*/  STL.64 [R1+0xd38], R170 ;  /* 0x000d38aa01007387 */ /* 0x000fe80000100a00 */
[----:B------:R-:W-:Y:S04]  /*a01c0*/  LDS R170, [R225+UR6+0x85280] ;  /* 0x08528006e1aa7984 */ /* 0x000fe80008000800 */
[----:B-1----:R-:W4:Y:S04]  /*a01d0*/  LDL.LU.64 R168, [R1+0x7d80] ;  /* 0x007d800001a87983 */ /* 0x002f280000300a00 */
[----:B------:R-:W-:Y:S04]  /*a01e0*/  STL.64 [R1+0xd20], R248 ;  /* 0x000d20f801007387 */ /* 0x000fe80000100a00 */
[----:B------:R1:W-:Y:S04]  /*a01f0*/  STL.64 [R1+0xd28], R250 ;  /* 0x000d28fa01007387 */ /* 0x0003e80000100a00 */
[----:B------:R-:W-:Y:S04]  /*a0200*/  LDS R171, [R227+UR6+0x85280] ;  /* 0x08528006e3ab7984 */ /* 0x000fe80008000800 */
[----:B-1----:R-:W3:Y:S04]  /*a0210*/  LDL.LU.64 R250, [R1+0x7d78] ;  /* 0x007d780001fa7983 */ /* 0x002ee80000300a00 */
[----:B------:R-:W2:Y:S04]  /*a0220*/  LDL.LU.64 R248, [R1+0x7d70] ;  /* 0x007d700001f87983 */ /* 0x000ea80000300a00 */
        /* <DEDUP_REMOVED lines=25> */
[C---:B-1----:R-:W-:Y:S07]  /*a03c0*/  HMMA.1688.F32.TF32 R12, R8.reuse, R64, R160 ;  /* 0x00000040080c723c */ /* 0x042fee00000810a0 */
[----:B------:R-:W-:Y:S04]  /*a03d0*/  STL.64 [R1+0xca0], R148 ;  /* 0x000ca09401007387 */ /* 0x000fe80000100a00 */
[----:B------:R1:W-:Y:S04]  /*a03e0*/  STL.64 [R1+0xca8], R150 ;  /* 0x000ca89601007387 */ /* 0x0003e80000100a00 */
[----:B------:R-:W-:Y:S04]  /*a03f0*/  STL.64 [R1+0xc90], R144 ;  /* 0x000c909001007387 */ /* 0x000fe80000100a00 */
[----:B------:R1:W-:Y:S02]  /*a0400*/  STL.64 [R1+0xc98], R146 ;  /* 0x000c989201007387 */ /* 0x0003e40000100a00 */
[C---:B-1----:R-:W-:Y:S02]  /*a0410*/  HMMA.1688.F32.TF32 R148, R8.reuse, R60, R164 ;  /* 0x0000003c0894723c */ /* 0x042fe400000810a4 */
[----:B------:R-:W-:Y:S04]  /*a0420*/  STL.64 [R1+0xc80], R12 ;  /* 0x000c800c01007387 */ /* 0x000fe80000100a00 */
[C---:B------:R-:W-:Y:S01]  /*a0430*/  HMMA.1688.F32.TF32 R144, R8.reuse, R56, R204 ;  /* 0x000000380890723c */ /* 0x040fe200000810cc */
[----:B------:R1:W-:Y:S05]  /*a0440*/  STL.64 [R1+0xc88], R14 ;  /* 0x000c880e01007387 */ /* 0x0003ea0000100a00 */
[C---:B-1----:R-:W-:Y:S11]  /*a0450*/  HMMA.1688.F32.TF32 R12, R8.reuse, R52, R200 ;  /* 0x00000034080c723c */ /* 0x042ff600000810c8 */
        /* <DEDUP_REMOVED lines=26> */
[----:B-1----:R-:W-:Y:S06]  /*a0600*/  HMMA.1688.F32.TF32 R12, R8, R20, R196 ;  /* 0x00000014080c723c */ /* 0x002fec00000810c4 */
[C---:B------:R-:W-:Y:S05]  /*a0610*/  HMMA.1688.F32.TF32 R8, R16.reuse, R140, R216 ;  /* 0x0000008c1008723c */ /* 0x040fea00000810d8 */
[----:B------:R-:W-:Y:S04]  /*a0620*/  STL.64 [R1+0xbe0], R148 ;  /* 0x000be09401007387 */ /* 0x000fe80000100a00 */
[----:B------:R-:W-:Y:S04]  /*a0630*/  STL.64 [R1+0xbe8], R150 ;  /* 0x000be89601007387 */ /* 0x000fe80000100a00 */
        /* <DEDUP_REMOVED lines=78> */
[----:B------:R-:W3:Y:S04]  /*a0b20*/  LDL.LU R192, [R1] ;  /* 0x0000000001c07983 */ /* 0x000ee80000300800 */
[----:B------:R-:W3:Y:S04]  /*a0b30*/  LDL.LU R193, [R1+0x4] ;  /* 0x0000040001c17983 */ /* 0x000ee80000300800 */
[----:B------:R-:W3:Y:S04]  /*a0b40*/  LDL.LU R194, [R1+0x8] ;  /* 0x0000080001c27983 */ /* 0x000ee80000300800 */
[----:B------:R-:W3:Y:S04]  /*a0b50*/  LDL.LU R195, [R1+0xc] ;  /* 0x00000c0001c37983 */ /* 0x000ee80000300800 */
[----:B------:R-:W3:Y:S01]  /*a0b60*/  LDL.LU R196, [R1+0x940] ;  /* 0x0009400001c47983 */ /* 0x000ee20000300800 */
[----:B----4-:R-:W-:-:S15]  /*a0b70*/  HMMA.1688.F32.TF32 R216, R16, R136, R216 ;  /* 0x0000008810d8723c */ /* 0x010fde00000810d8 */
[----:B------:R-:W-:-:S08]  /*a0b80*/  NOP ;  /* 0x0000000000007918 */ /* 0x000fd00000000000 */
[----:B------:R1:W-:Y:S04]  /*a0b90*/  STL.64 [R1+0xba0], R216 ;  /* 0x000ba0d801007387 */ /* 0x0003e80000100a00 */
[----:B------:R4:W-:Y:S04]  /*a0ba0*/  STL.64 [R1+0xba8], R218 ;  /* 0x000ba8da01007387 */ /* 0x0009e80000100a00 */
[----:B------:R-:W3:Y:S04]  /*a0bb0*/  LDL.LU R197, [R1+0x944] ;  /* 0x0009440001c57983 */ /* 0x000ee80000300800 */
[----:B------:R-:W3:Y:S01]  /*a0bc0*/  LDL.LU R198, [R1+0x948] ;  /* 0x0009480001c67983 */ /* 0x000ee20000300800 */
[----:B-1----:R-:W-:-:S02]  /*a0bd0*/  IMAD.MOV.U32 R216, RZ, RZ, R248 ;  /* 0x000000ffffd87224 */ /* 0x002fc400078e00f8 */
[----:B------:R-:W-:Y:S01]  /*a0be0*/  IMAD.MOV.U32 R217, RZ, RZ, R249 ;  /* 0x000000ffffd97224 */ /* 0x000fe200078e00f9 */
[----:B------:R-:W3:Y:S01]  /*a0bf0*/  LDL.LU R199, [R1+0x94c] ;  /* 0x00094c0001c77983 */ /* 0x000ee20000300800 */
[----:B----4-:R-:W-:-:S03]  /*a0c00*/  IMAD.MOV.U32 R218, RZ, RZ, R250 ;  /* 0x000000ffffda7224 */ /* 0x010fc600078e00fa */
[----:B------:R-:W4:Y:S01]  /*a0c10*/  LDL.LU R248, [R1+0x7d2c] ;  /* 0x007d2c0001f87983 */ /* 0x000f220000300800 */
[----:B------:R-:W-:-:S03]  /*a0c20*/  IMAD.MOV.U32 R219, RZ, RZ, R251 ;  /* 0x000000ffffdb7224 */ /* 0x000fc600078e00fb */
[----:B------:R-:W4:Y:S04]  /*a0c30*/  LDL.LU R249, [R1+0x7d28] ;  /* 0x007d280001f97983 */ /* 0x000f280000300800 */
[----:B------:R-:W4:Y:S04]  /*a0c40*/  LDL.LU R250, [R1+0x7d24] ;  /* 0x007d240001fa7983 */ /* 0x000f280000300800 */
[----:B------:R-:W4:Y:S01]  /*a0c50*/  LDL.LU R251, [R1+0x7d20] ;  /* 0x007d200001fb7983 */ /* 0x000f220000300800 */
[C---:B--2---:R-:W-:Y:S06]  /*a0c60*/  HMMA.1688.F32.TF32 R8, R16.reuse, R132, R8 ;  /* 0x000000841008723c */ /* 0x044fec0000081008 */
[----:B---3--:R-:W-:-:S15]  /*a0c70*/  HMMA.1688.F32.TF32 R12, R16, R128, R12 ;  /* 0x00000080100c723c */ /* 0x008fde000008100c */
[----:B------:R-:W-:-:S02]  /*a0c80*/  NOP ;  /* 0x0000000000007918 */ /* 0x000fc40000000000 */
[----:B------:R-:W-:Y:S04]  /*a0c90*/  STL.64 [R1+0xb90], R8 ;  /* 0x000b900801007387 */ /* 0x000fe80000100a00 */
[----:B------:R-:W-:Y:S04]  /*a0ca0*/  STL.64 [R1+0xb98], R10 ;  /* 0x000b980a01007387 */ /* 0x000fe80000100a00 */
[----:B------:R-:W-:Y:S04]  /*a0cb0*/  STL.64 [R1+0xb80], R12 ;  /* 0x000b800c01007387 */ /* 0x000fe80000100a00 */
[----:B------:R1:W-:Y:S01]  /*a0cc0*/  STL.64 [R1+0xb88], R14 ;  /* 0x000b880e01007387 */ /* 0x0003e20000100a00 */
[C---:B------:R-:W-:Y:S03]  /*a0cd0*/  HMMA.1688.F32.TF32 R144, R16.reuse, R120, R144 ;  /* 0x000000781090723c */ /* 0x040fe60000081090 */
[----:B------:R-:W-:Y:S04]  /*a0ce0*/  LDS R8, [R3+UR6+0x84280] ;  /* 0x0842800603087984 */ /* 0x000fe80008000800 */
[----:B------:R-:W-:Y:S01]  /*a0cf0*/  LDS R10, [R3+UR6+0x85280] ;  /* 0x08528006030a7984 */ /* 0x000fe20008000800 */
[----:B-1----:R-:W-:Y:S03]  /*a0d00*/  HMMA.1688.F32.TF32 R12, R16, R124, R148 ;  /* 0x0000007c100c723c */ /* 0x002fe60000081094 */
[----:B------:R-:W-:Y:S04]  /*a0d10*/  LDS R9, [R7+UR6+0x84280] ;  /* 0x0842800607097984 */ /* 0x000fe80008000800 */
[----:B------:R-:W1:-:S15]  /*a0d20*/  LDS R11, [R7+UR6+0x85280] ;  /* 0x08528006070b7984 */ /* 0x000e5e0008000800 */
[----:B------:R-:W-:-:S01]  /*a0d30*/  NOP ;  /* 0x0000000000007918 */ /* 0x000fc20000000000 */
[----:B------:R-:W-:Y:S04]  /*a0d40*/  STL.64 [R1+0xb70], R12 ;  /* 0x000b700c01007387 */ /* 0x000fe80000100a00 */
[----:B------:R2:W-:Y:S02]  /*a0d50*/  STL.64 [R1+0xb78], R14 ;  /* 0x000b780e01007387 */ /* 0x0005e40000100a00 */
[C---:B--2---:R-:W-:Y:S02]  /*a0d60*/  HMMA.1688.F32.TF32 R12, R16.reuse, R116, R220 ;  /* 0x00000074100c723c */ /* 0x044fe400000810dc */
[----:B------:R-:W-:Y:S04]  /*a0d70*/  STL.64 [R1+0xb60], R144 ;  /* 0x000b609001007387 */ /* 0x000fe80000100a00 */
[----:B------:R2:W-:Y:S01]  /*a0d80*/  STL.64 [R1+0xb68], R146 ;  /* 0x000b689201007387 */ /* 0x0005e20000100a00 */
[C---:B------:R-:W-:Y:S06]  /*a0d90*/  HMMA.1688.F32.TF32 R148, R16.reuse, R112, R156 ;  /* 0x000000701094723c */ /* 0x040fec000008109c */
[C---:B--2---:R-:W-:Y:S10]  /*a0da0*/  HMMA.1688.F32.TF32 R144, R16.reuse, R108, R160 ;  /* 0x0000006c1090723c */ /* 0x044ff400000810a0 */
        /* <DEDUP_REMOVED lines=33> */
[----:B------:R-:W-:Y:S01]  /*a0fc0*/  STL.64 [R1+0xaa8], R146 ;  /* 0x000aa89201007387 */ /* 0x000fe20000100a00 */
[C---:B--2---:R-:W-:Y:S03]  /*a0fd0*/  HMMA.1688.F32.TF32 R148, R16.reuse, R64, R192 ;  /* 0x000000401094723c */ /* 0x044fe600000810c0 */
[----:B------:R-:W-:Y:S04]  /*a0fe0*/  STL.64 [R1+0xa90], R12 ;  /* 0x000a900c01007387 */ /* 0x000fe80000100a00 */
[----:B------:R2:W-:Y:S02]  /*a0ff0*/  STL.64 [R1+0xa98], R14 ;  /* 0x000a980e01007387 */ /* 0x0005e40000100a00 */
[C---:B--2---:R-:W-:Y:S06]  /*a1000*/  HMMA.1688.F32.TF32 R12, R16.reuse, R56, R244 ;  /* 0x00000038100c723c */ /* 0x044fec00000810f4 */
[C---:B----4-:R-:W-:Y:S08]  /*a1010*/  HMMA.1688.F32.TF32 R144, R16.reuse, R60, R248 ;  /* 0x0000003c1090723c */ /* 0x050ff000000810f8 */
[----:B------:R-:W-:Y:S04]  /*a1020*/  STL.64 [R1+0xa80], R148 ;  /* 0x000a809401007387 */ /* 0x000fe80000100a00 */
[----:B------:R2:W-:Y:S01]  /*a1030*/  STL.64 [R1+0xa88], R150 ;  /* 0x000a889601007387 */ /* 0x0005e20000100a00 */
[C---:B------:R-:W-:Y:S06]  /*a1040*/  HMMA.1688.F32.TF32 R244, R16.reuse, R40, R196 ;  /* 0x0000002810f4723c */ /* 0x040fec00000810c4 */
[C---:B--2---:R-:W-:Y:S04]  /*a1050*/  HMMA.1688.F32.TF32 R148, R16.reuse, R52, R240 ;  /* 0x000000341094723c */ /* 0x044fe800000810f0 */
[----:B------:R-:W-:Y:S04]  /*a1060*/  STL.64 [R1+0xa70], R144 ;  /* 0x000a709001007387 */ /* 0x000fe80000100a00 */
[----:B------:R2:W-:Y:S04]  /*a1070*/  STL.64 [R1+0xa78], R146 ;  /* 0x000a789201007387 */ /* 0x0005e80000100a00 */
[----:B------:R-:W-:Y:S04]  /*a1080*/  STL.64 [R1+0xa60], R12 ;  /* 0x000a600c01007387 */ /* 0x000fe80000100a00 */
[----:B------:R3:W-:Y:S01]  /*a1090*/  STL.64 [R1+0xa68], R14 ;  /* 0x000a680e01007387 */ /* 0x0007e20000100a00 */
[C---:B--2---:R-:W-:Y:S06]  /*a10a0*/  HMMA.1688.F32.TF32 R144, R16.reuse, R48, R232 ;  /* 0x000000301090723c */ /* 0x044fec00000810e8 */
[C---:B---3--:R-:W-:Y:S01]  /*a10b0*/  HMMA.1688.F32.TF32 R12, R16.reuse, R44, R228 ;  /* 0x0000002c100c723c */ /* 0x048fe200000810e4 */
[----:B------:R-:W-:Y:S04]  /*a10c0*/  STL.64 [R1+0xa50], R148 ;  /* 0x000a509401007387 */ /* 0x000fe80000100a00 */
[----:B------:R-:W-:Y:S01]  /*a10d0*/  STL.64 [R1+0xa58], R150 ;  /* 0x000a589601007387 */ /* 0x000fe20000100a00 */
[C---:B------:R-:W-:Y:S11]  /*a10e0*/  HMMA.1688.F32.TF32 R240, R16.reuse, R36, R216 ;  /* 0x0000002410f0723c */ /* 0x040ff600000810d8 */
[----:B------:R2:W-:Y:S04]  /*a10f0*/  STL.64 [R1+0xa30], R144 ;  /* 0x000a309001007387 */ /* 0x0005e80000100a00 */
[----:B------:R3:W-:Y:S04]  /*a1100*/  STL.64 [R1+0xa38], R146 ;  /* 0x000a389201007387 */ /* 0x0007e80000100a00 */
[----:B------:R-:W-:Y:S04]  /*a1110*/  STL.64 [R1+0x7a00], R246 ;  /* 0x007a00f601007387 */ /* 0x000fe80000100a00 */
        /* <DEDUP_REMOVED lines=47> */
[----:B----4-:R-:W3:Y:S04]  /*a1410*/  LDL.LU R12, [R1+0x28d0] ;  /* 0x0028d000010c7983 */ /* 0x010ee80000300800 */
[----:B------:R-:W3:Y:S04]  /*a1420*/  LDL.LU R13, [R1+0x28d4] ;  /* 0x0028d400010d7983 */ /* 0x000ee80000300800 */
[----:B-1----:R-:W3:Y:S04]  /*a1430*/  LDL.LU R14, [R1+0x28d8] ;  /* 0x0028d800010e7983 */ /* 0x002ee80000300800 */
        /* <DEDUP_REMOVED lines=45> */
[----:B------:R-:W-:Y:S04]  /*a1710*/  STL.64 [R1+0x7a10], R242 ;  /* 0x007a10f201007387 */ /* 0x000fe80000100a00 */
[----:B------:R1:W-:Y:S04]  /*a1720*/  STL.64 [R1+0x7a08], R240 ;  /* 0x007a08f001007387 */ /* 0x0003e80000100a00 */
[----:B-1----:R-:W2:Y:S04]  /*a1730*/  LDL.LU R240, [R1+0x2910] ;  /* 0x0029100001f07983 */ /* 0x002ea80000300800 */
[----:B------:R-:W2:Y:S04]  /*a1740*/  LDL.LU R241, [R1+0x2914] ;  /* 0x0029140001f17983 */ /* 0x000ea80000300800 */
[----:B------:R-:W2:Y:S04]  /*a1750*/  LDL.LU R242, [R1+0x2918] ;  /* 0x0029180001f27983 */ /* 0x000ea80000300800 */
[----:B------:R-:W2:Y:S01]  /*a1760*/  LDL.LU R243, [R1+0x291c] ;  /* 0x00291c0001f37983 */ /* 0x000ea20000300800 */
[----:B---3--:R-:W-:-:S15]  /*a1770*/  HMMA.1688.F32.TF32 R232, R16, R32, R232 ;  /* 0x0000002010e8723c */ /* 0x008fde00000810e8 */
[----:B------:R-:W-:-:S08]  /*a1780*/  NOP ;  /* 0x0000000000007918 */ /* 0x000fd00000000000 */
[----:B------:R-:W-:Y:S04]  /*a1790*/  STL.64 [R1+0x7a20], R234 ;  /* 0x007a20ea01007387 */ /* 0x000fe80000100a00 */
[----:B------:R1:W-:Y:S04]  /*a17a0*/  STL.64 [R1+0x7a18], R232 ;  /* 0x007a18e801007387 */ /* 0x0003e80000100a00 */
[----:B-1----:R-:W3:Y:S04]  /*a17b0*/  LDL.LU R232, [R1+0x9c0] ;  /* 0x0009c00001e87983 */ /* 0x002ee80000300800 */
[----:B------:R-:W3:Y:S01]  /*a17c0*/  LDL.LU R233, [R1+0x9c4] ;  /* 0x0009c40001e97983 */ /* 0x000ee20000300800 */
[C---:B----4-:R-:W-:Y:S01]  /*a17d0*/  HMMA.1688.F32.TF32 R156, R16.reuse, R24, R156 ;  /* 0x00000018109c723c */ /* 0x050fe2000008109c */
[----:B------:R-:W-:Y:S01]  /*a17e0*/  IMAD.MOV.U32 R234, RZ, RZ, R169 ;  /* 0x000000ffffea7224 */ /* 0x000fe200078e00a9 */
[----:B------:R-:W-:Y:S01]  /*a17f0*/  MOV R235, R168 ;  /* 0x000000a800eb7202 */ /* 0x000fe20000000f00 */
[----:B------:R-:W-:Y:S03]  /*a1800*/  LDS R169, [R227+UR6+0x84280] ;  /* 0x08428006e3a97984 */ /* 0x000fe60008000800 */
[C---:B--2---:R-:W-:Y:S01]  /*a1810*/  HMMA.1688.F32.TF32 R160, R16.reuse, R28, R160 ;  /* 0x0000001c10a0723c */ /* 0x044fe200000810a0 */
[----:B------:R-:W1:Y:S05]  /*a1820*/  LDS R168, [R225+UR6+0x84280] ;  /* 0x08428006e1a87984 */ /* 0x000e6a0008000800 */
[----:B------:R-:W-:Y:S11]  /*a1830*/  HMMA.1688.F32.TF32 R164, R16, R236, R164 ;  /* 0x000000ec10a4723c */ /* 0x000ff600000810a4 */
[----:B------:R2:W-:Y:S04]  /*a1840*/  STL.64 [R1+0x9b0], R156 ;  /* 0x0009b09c01007387 */ /* 0x0005e80000100a00 */
[----:B------:R-:W-:Y:S04]  /*a1850*/  STL.64 [R1+0x9b8], R158 ;  /* 0x0009b89e01007387 */ /* 0x000fe80000100a00 */
[----:B--2---:R-:W2:Y:S04]  /*a1860*/  LDL.LU.64 R156, [R1+0x7d18] ;  /* 0x007d1800019c7983 */ /* 0x004ea80000300a00 */
[----:B------:R4:W-:Y:S04]  /*a1870*/  STL.64 [R1+0x9a0], R160 ;  /* 0x0009a0a001007387 */ /* 0x0009e80000100a00 */
[----:B------:R-:W-:Y:S01]  /*a1880*/  STL.64 [R1+0x9a8], R162 ;  /* 0x0009a8a201007387 */ /* 0x000fe20000100a00 */
[C---:B------:R-:W-:Y:S03]  /*a1890*/  HMMA.1688.F32.TF32 R228, R8.reuse, R132, R228 ;  /* 0x0000008408e4723c */ /* 0x040fe600000810e4 */
[----:B------:R-:W-:Y:S04]  /*a18a0*/  LDS R163, [R7+UR6+0x85300] ;  /* 0x0853000607a37984 */ /* 0x000fe80008000800 */
[----:B----4-:R-:W4:Y:S04]  /*a18b0*/  LDL.LU.64 R160, [R1+0x7d10] ;  /* 0x007d100001a07983 */ /* 0x010f280000300a00 */
[----:B------:R1:W-:Y:S04]  /*a18c0*/  STL.64 [R1+0x990], R164 ;  /* 0x000990a401007387 */ /* 0x0003e80000100a00 */
[----:B------:R-:W-:Y:S01]  /*a18d0*/  STL.64 [R1+0x998], R166 ;  /* 0x000998a601007387 */ /* 0x000fe20000100a00 */
[C---:B------:R-:W-:Y:S03]  /*a18e0*/  HMMA.1688.F32.TF32 R12, R8.reuse, R124, R12 ;  /* 0x0000007c080c723c */ /* 0x040fe6000008100c */
[----:B------:R-:W-:Y:S04]  /*a18f0*/  LDS R162, [R3+UR6+0x85300] ;  /* 0x0853000603a27984 */ /* 0x000fe80008000800 */
[----:B-1----:R-:W2:Y:S01]  /*a1900*/  LDL.LU.64 R164, [R1+0x7d08] ;  /* 0x007d080001a47983 */ /* 0x002ea20000300a00 */
[----:B------:R-:W-:Y:S03]  /*a1910*/  HMMA.1688.F32.TF32 R148, R8, R120, R148 ;  /* 0x000000780894723c */ /* 0x000fe60000081094 */
[----:B------:R-:W-:Y:S04]  /*a1920*/  LDS R166, [R225+UR6+0x85300] ;  /* 0x08530006e1a67984 */ /* 0x000fe80008000800 */
[----:B------:R-:W-:Y:S01]  /*a1930*/  LDS R167, [R227+UR6+0x85300] ;  /* 0x08530006e3a77984 */ /* 0x000fe20008000800 */
[----:B---3--:R-:W-:Y:S06]  /*a1940*/  HMMA.1688.F32.TF32 R232, R16, R20, R232 ;  /* 0x0000001410e8723c */ /* 0x008fec00000810e8 */
[----:B------:R-:W-:-:S15]  /*a1950*/  HMMA.1688.F32.TF32 R16, R8, R140, R240 ;  /* 0x0000008c0810723c */ /* 0x000fde00000810f0 */
[----:B------:R-:W-:-:S02]  /*a1960*/  NOP ;  /* 0x0000000000007918 */ /* 0x000fc40000000000 */
[----:B------:R-:W-:Y:S04]  /*a1970*/  STL.64 [R1+0x900], R232 ;  /* 0x000900e801007387 */ /* 0x000fe80000100a00 */
[----:B------:R1:W-:Y:S04]  /*a1980*/  STL.64 [R1+0x908], R234 ;  /* 0x000908ea01007387 */ /* 0x0003e80000100a00 */
[----:B------:R-:W-:Y:S04]  /*a1990*/  STL.64 [R1+0x8f0], R16 ;  /* 0x0008f01001007387 */ /* 0x000fe80000100a00 */
[----:B------:R3:W-:Y:S01]  /*a19a0*/  STL.64 [R1+0x8f8], R18 ;  /* 0x0008f81201007387 */ /* 0x0007e20000100a00 */
[C---:B-1----:R-:W-:Y:S06]  /*a19b0*/  HMMA.1688.F32.TF32 R232, R8.reuse, R136, R244 ;  /* 0x0000008808e8723c */ /* 0x042fec00000810f4 */
[----:B---3--:R-:W-:-:S15]  /*a19c0*/  HMMA.1688.F32.TF32 R16, R8, R128, R248 ;  /* 0x000000800810723c */ /* 0x008fde00000810f8 */
[----:B------:R-:W-:-:S02]  /*a19d0*/  NOP ;  /* 0x0000000000007918 */ /* 0x000fc40000000000 */
        /* <DEDUP_REMOVED lines=9> */
[C---:B---3--:R-:W-:Y:S01]  /*a1a70*/  HMMA.1688.F32.TF32 R12, R8.reuse, R112, R220 ;  /* 0x00000070080c723c */ /* 0x048fe200000810dc */
        /* <DEDUP_REMOVED lines=8> */
[----:B---3--:R-:W-:Y:S01]  /*a1b00*/  HMMA.1688.F32.TF32 R12, R8, R100, R172 ;  /* 0x00000064080c723c */ /* 0x008fe200000810ac */
        /* <DEDUP_REMOVED lines=8> */
[C---:B---3--:R-:W-:Y:S05]  /*a1b90*/  HMMA.1688.F32.TF32 R12, R8.reuse, R88, R180 ;  /* 0x00000058080c723c */ /* 0x048fea00000810b4 */
        /* <DEDUP_REMOVED lines=18> */
[----:B------:R1:W-:Y:S04]  /*a1cc0*/  STL.64 [R1+0x7e0], R144 ;  /* 0x0007e09001007387 */ /* 0x0003e80000100a00 */
[----:B------:R3:W-:Y:S04]  /*a1cd0*/  STL.64 [R1+0x7e8], R146 ;  /* 0x0007e89201007387 */ /* 0x0007e80000100a00 */
[----:B------:R-:W4:Y:S04]  /*a1ce0*/  LDL.LU R188, [R1+0x9e0] ;  /* 0x0009e00001bc7983 */ /* 0x000f280000300800 */
        /* <DEDUP_REMOVED lines=25> */
[----:B---3--:R-:W4:Y:S04]  /*a1e80*/  LDL.LU R146, [R1+0x2798] ;  /* 0x0027980001927983 */ /* 0x008f280000300800 */
        /* <DEDUP_REMOVED lines=39> */
[C---:B---3--:R-:W-:Y:S11]  /*a2100*/  HMMA.1688.F32.TF32 R16, R8.reuse, R52, R220 ;  /* 0x000000340810723c */ /* 0x048ff600000810dc */
        /* <DEDUP_REMOVED lines=13> */
[----:B------:R-:W-:Y:S04]  /*a21e0*/  STL.64 [R1+0x98], R146 ;  /* 0x0000989201007387 */ /* 0x000fe80000100a00 */
[----:B------:R-:W2:Y:S04]  /*a21f0*/  LDL.LU R184, [R1+0xa00] ;  /* 0x000a000001b87983 */ /* 0x000ea80000300800 */
[----:B------:R-:W-:Y:S04]  /*a2200*/  STL.64 [R1+0x80], R16 ;  /* 0x0000801001007387 */ /* 0x000fe80000100a00 */
[----:B------:R1:W-:Y:S04]  /*a2210*/  STL.64 [R1+0x88], R18 ;  /* 0x0000881201007387 */ /* 0x0003e80000100a00 */
[----:B------:R-:W-:Y:S04]  /*a2220*/  STL.64 [R1+0x70], R12 ;  /* 0x0000700c01007387 */ /* 0x000fe80000100a00 */
[----:B------:R3:W-:Y:S01]  /*a2230*/  STL.64 [R1+0x78], R14 ;  /* 0x0000780e01007387 */ /* 0x0007e20000100a00 */
[C---:B-1----:R-:W-:Y:S03]  /*a2240*/  HMMA.1688.F32.TF32 R16, R8.reuse, R32, R212 ;  /* 0x000000200810723c */ /* 0x042fe600000810d4 */
[----:B------:R-:W2:Y:S04]  /*a2250*/  LDL.LU R185, [R1+0xa04] ;  /* 0x000a040001b97983 */ /* 0x000ea80000300800 */
[----:B------:R-:W2:Y:S01]  /*a2260*/  LDL.LU R186, [R1+0xa08] ;  /* 0x000a080001ba7983 */ /* 0x000ea20000300800 */
[C---:B---3--:R-:W-:Y:S03]  /*a2270*/  HMMA.1688.F32.TF32 R12, R8.reuse, R24, R192 ;  /* 0x00000018080c723c */ /* 0x048fe600000810c0 */
[----:B------:R-:W2:Y:S04]  /*a2280*/  LDL.LU R187, [R1+0xa0c] ;  /* 0x000a0c0001bb7983 */ /* 0x000ea80000300800 */
[----:B------:R-:W3:Y:S08]  /*a2290*/  LDL.LU R212, [R1+0xa10] ;  /* 0x000a100001d47983 */ /* 0x000ef00000300800 */
[----:B------:R-:W-:Y:S04]  /*a22a0*/  STL.64 [R1+0x60], R16 ;  /* 0x0000601001007387 */ /* 0x000fe80000100a00 */
[----:B------:R-:W-:Y:S04]  /*a22b0*/  STL.64 [R1+0x68], R18 ;  /* 0x0000681201007387 */ /* 0x000fe80000100a00 */
[----:B------:R-:W-:Y:S04]  /*a22c0*/  STL.64 [R1+0x50], R12 ;  /* 0x0000500c01007387 */ /* 0x000fe80000100a00 */
[----:B------:R1:W-:Y:S04]  /*a22d0*/  STL.64 [R1+0x58], R14 ;  /* 0x0000580e01007387 */ /* 0x0003e80000100a00 */
[----:B------:R-:W3:Y:S04]  /*a22e0*/  LDL.LU R213, [R1+0xa14] ;  /* 0x000a140001d57983 */ /* 0x000ee80000300800 */
[----:B------:R-:W3:Y:S04]  /*a22f0*/  LDL.LU R214, [R1+0xa18] ;  /* 0x000a180001d67983 */ /* 0x000ee80000300800 */
[----:B------:R-:W3:Y:S01]  /*a2300*/  LDL.LU R215, [R1+0xa1c] ;  /* 0x000a1c0001d77983 */ /* 0x000ee20000300800 */
[C---:B-1----:R-:W-:Y:S03]  /*a2310*/  HMMA.1688.F32.TF32 R12, R8.reuse, R28, R196 ;  /* 0x0000001c080c723c */ /* 0x042fe600000810c4 */
[----:B------:R-:W4:Y:S04]  /*a2320*/  LDL.LU R192, [R1+0xa40] ;  /* 0x000a400001c07983 */ /* 0x000f280000300800 */
[----:B------:R-:W4:Y:S04]  /*a2330*/  LDL.LU R193, [R1+0xa44] ;  /* 0x000a440001c17983 */ /* 0x000f280000300800 */
[----:B------:R-:W4:Y:S04]  /*a2340*/  LDL.LU R194, [R1+0xa48] ;  /* 0x000a480001c27983 */ /* 0x000f280000300800 */
[----:B------:R-:W4:Y:S01]  /*a2350*/  LDL.LU R195, [R1+0xa4c] ;  /* 0x000a4c0001c37983 */ /* 0x000f220000300800 */
[C---:B------:R-:W-:Y:S03]  /*a2360*/  HMMA.1688.F32.TF32 R144, R8.reuse, R236, R208 ;  /* 0x000000ec0890723c */ /* 0x040fe600000810d0 */
[----:B------:R-:W4:Y:S04]  /*a2370*/  LDL.LU R196, [R1+0x12a0] ;  /* 0x0012a00001c47983 */ /* 0x000f280000300800 */
[----:B------:R-:W-:Y:S01]  /*a2380*/  STL.64 [R1+0x40], R12 ;  /* 0x0000400c01007387 */ /* 0x000fe20000100a00 */
[----:B------:R-:W-:Y:S03]  /*a2390*/  HMMA.1688.F32.TF32 R16, R8, R20, R176 ;  /* 0x000000140810723c */ /* 0x000fe600000810b0 */
[----:B------:R1:W-:Y:S04]  /*a23a0*/  STL.64 [R1+0x48], R14 ;  /* 0x0000480e01007387 */ /* 0x0003e80000100a00 */
[----:B------:R-:W4:Y:S04]  /*a23b0*/  LDL.LU R197, [R1+0x12a4] ;  /* 0x0012a40001c57983 */ /* 0x000f280000300800 */
[----:B------:R-:W4:Y:S04]  /*a23c0*/  LDL.LU R198, [R1+0x12a8] ;  /* 0x0012a80001c67983 */ /* 0x000f280000300800 */
[----:B------:R-:W4:Y:S01]  /*a23d0*/  LDL.LU R199, [R1+0x12ac] ;  /* 0x0012ac0001c77983 */ /* 0x000f220000300800 */
[C---:B-1----:R-:W-:Y:S06]  /*a23e0*/  HMMA.1688.F32.TF32 R12, R168.reuse, R140, R180 ;  /* 0x0000008ca80c723c */ /* 0x042fec00000810b4 */
        /* <DEDUP_REMOVED lines=8> */
[----:B------:R-:W4:Y:S04]  /*a2470*/  LDL.LU R216, [R1+0x16c0] ;  /* 0x0016c00001d87983 */ /* 0x000f280000300800 */
[----:B------:R-:W-:Y:S04]  /*a2480*/  STL.64 [R1], R8 ;  /* 0x0000000801007387 */ /* 0x000fe80000100a00 */
[----:B------:R2:W-:Y:S04]  /*a2490*/  STL.64 [R1+0x8], R10 ;  /* 0x0000080a01007387 */ /* 0x0005e80000100a00 */
[----:B------:R-:W4:Y:S04]  /*a24a0*/  LDL.LU R217, [R1+0x16c4] ;  /* 0x0016c40001d97983 */ /* 0x000f280000300800 */
[----:B------:R-:W4:Y:S04]  /*a24b0*/  LDL.LU R218, [R1+0x16c8] ;  /* 0x0016c80001da7983 */ /* 0x000f280000300800 */
[----:B------:R-:W4:Y:S04]  /*a24c0*/  LDL.LU R219, [R1+0x16cc] ;  /* 0x0016cc0001db7983 */ /* 0x000f280000300800 */
[----:B------:R-:W4:Y:S04]  /*a24d0*/  LDL.LU R188, [R1+0x12f0] ;  /* 0x0012f00001bc7983 */ /* 0x000f280000300800 */
[----:B------:R-:W4:Y:S04]  /*a24e0*/  LDL.LU R189, [R1+0x12f4] ;  /* 0x0012f40001bd7983 */ /* 0x000f280000300800 */
[----:B------:R-:W-:Y:S04]  /*a24f0*/  STL.64 [R1+0x78b8], R250 ;  /* 0x0078b8fa01007387 */ /* 0x000fe80000100a00 */
[----:B------:R-:W-:Y:S01]  /*a2500*/  STL.64 [R1+0x78b0], R248 ;  /* 0x0078b0f801007387 */ /* 0x000fe20000100a00 */
[----:B------:R-:W-:-:S03]  /*a2510*/  IMAD.MOV.U32 R190, RZ, RZ, R161 ;  /* 0x000000ffffbe7224 */ /* 0x000fc600078e00a1 */
[----:B------:R-:W-:Y:S01]  /*a2520*/  LDS R161, [R7+UR6+0x84300] ;  /* 0x0843000607a17984 */ /* 0x000fe20008000800 */
[----:B------:R-:W-:-:S03]  /*a2530*/  IMAD.MOV.U32 R191, RZ, RZ, R160 ;  /* 0x000000ffffbf7224 */ /* 0x000fc600078e00a0 */
[----:B------:R-:W1:Y:S01]  /*a2540*/  LDS R160, [R3+UR6+0x84300] ;  /* 0x0843000603a07984 */ /* 0x000e620008000800 */
[----:B--2---:R-:W-:-:S15]  /*a2550*/  HMMA.1688.F32.TF32 R8, R168, R128, R184 ;  /* 0x00000080a808723c */ /* 0x004fde00000810b8 */
[----:B------:R-:W-:-:S08]  /*a2560*/  NOP ;  /* 0x0000000000007918 */ /* 0x000fd00000000000 */
[----:B------:R-:W-:Y:S04]  /*a2570*/  STL.64 [R1+0x78c8], R10 ;  /* 0x0078c80a01007387 */ /* 0x000fe80000100a00 */
[----:B------:R3:W-:Y:S02]  /*a2580*/  STL.64 [R1+0x78c0], R8 ;  /* 0x0078c00801007387 */ /* 0x0007e40000100a00 */
[----:B---3--:R-:W-:Y:S02]  /*a2590*/  HMMA.1688.F32.TF32 R8, R168, R124, R212 ;  /* 0x0000007ca808723c */ /* 0x008fe400000810d4 */
[----:B------:R-:W-:-:S15]  /*a25a0*/  STL.64 [R1+0x7cf8], R6 ;  /* 0x007cf80601007387 */ /* 0x000fde0000100a00 */
[----:B------:R-:W-:-:S06]  /*a25b0*/  NOP ;  /* 0x0000000000007918 */ /* 0x000fcc0000000000 */
[----:B------:R-:W-:Y:S04]  /*a25c0*/  STL.64 [R1+0x780], R8 ;  /* 0x0007800801007387 */ /* 0x000fe80000100a00 */
[----:B------:R-:W-:Y:S04]  /*a25d0*/  STL.64 [R1+0x788], R10 ;  /* 0x0007880a01007387 */ /* 0x000fe80000100a00 */
[----:B------:R4:W-:Y:S02]  /*a25e0*/  STL.64 [R1+0x7cf0], R4 ;  /* 0x007cf00401007387 */ /* 0x0009e40000100a00 */
[----:B----4-:R-:W-:Y:S02]  /*a25f0*/  HMMA.1688.F32.TF32 R4, R168, R120, R192 ;  /* 0x00000078a804723c */ /* 0x010fe400000810c0 */
[----:B------:R-:W2:-:S15]  /*a2600*/  LDL.LU R192, [R1+0x1860] ;  /* 0x0018600001c07983 */ /* 0x000e9e0000300800 */
[----:B------:R-:W-:-:S06]  /*a2610*/  NOP ;  /* 0x0000000000007918 */ /* 0x000fcc0000000000 */
[----:B------:R-:W-:Y:S04]  /*a2620*/  STL.64 [R1+0x770], R4 ;  /* 0x0007700401007387 */ /* 0x000fe80000100a00 */
[----:B------:R3:W-:Y:S04]  /*a2630*/  STL.64 [R1+0x778], R6 ;  /* 0x0007780601007387 */ /* 0x0007e80000100a00 */
[----:B------:R-:W2:Y:S04]  /*a2640*/  LDL.LU R193, [R1+0x1864] ;  /* 0x0018640001c17983 */ /* 0x000ea80000300800 */
[----:B------:R-:W2:Y:S01]  /*a2650*/  LDL.LU R194, [R1+0x1868] ;  /* 0x0018680001c27983 */ /* 0x000ea20000300800 */
[----:B---3--:R-:W-:Y:S03]  /*a2660*/  HMMA.1688.F32.TF32 R4, R168, R116, R196 ;  /* 0x00000074a804723c */ /* 0x008fe600000810c4 */
[----:B------:R-:W2:Y:S04]  /*a2670*/  LDL.LU R195, [R1+0x186c] ;  /* 0x00186c0001c37983 */ /* 0x000ea80000300800 */
[----:B------:R-:W3:Y:S04]  /*a2680*/  LDL.LU R196, [R1+0x18f0] ;  /* 0x0018f00001c47983 */ /* 0x000ee80000300800 */
[----:B------:R-:W3:Y:S04]  /*a2690*/  LDL.LU R197, [R1+0x18f4] ;  /* 0x0018f40001c57983 */ /* 0x000ee80000300800 */
[----:B------:R-:W3:Y:S04]  /*a26a0*/  LDL.LU R198, [R1+0x18f8] ;  /* 0x0018f80001c67983 */ /* 0x000ee80000300800 */
[----:B------:R-:W3:Y:S05]  /*a26b0*/  LDL.LU R199, [R1+0x18fc] ;  /* 0x0018fc0001c77983 */ /* 0x000eea0000300800 */
[----:B------:R-:W-:Y:S01]  /*a26c0*/  MOV R8, R7 ;  /* 0x0000000700087202 */ /* 0x000fe20000000f00 */
[----:B------:R-:W-:-:S02]  /*a26d0*/  IMAD.MOV.U32 R10, RZ, RZ, R5 ;  /* 0x000000ffff0a7224 */ /* 0x000fc400078e0005 */
[----:B------:R-:W-:Y:S02]  /*a26e0*/  IMAD.MOV.U32 R11, RZ, RZ, R4 ;  /* 0x000000ffff0b7224 */ /* 0x000fe400078e0004 */
[----:B------:R-:W-:Y:S01]  /*a26f0*/  IMAD.MOV.U32 R9, RZ, RZ, R6 ;  /* 0x000000ffff097224 */ /* 0x000fe200078e0006 */
[----:B------:R-:W-:Y:S04]  /*a2700*/  STL [R1+0x792c], R8 ;  /* 0x00792c0801007387 */ /* 0x000fe80000100800 */
[----:B------:R-:W-:Y:S04]  /*a2710*/  STL [R1+0x7928], R10 ;  /* 0x0079280a01007387 */ /* 0x000fe80000100800 */
[----:B------:R-:W-:Y:S04]  /*a2720*/  STL [R1+0x7924], R11 ;  /* 0x0079240b01007387 */ /* 0x000fe80000100800 */
[----:B------:R4:W-:Y:S02]  /*a2730*/  STL [R1+0x7920], R9 ;  /* 0x0079200901007387 */ /* 0x0009e40000100800 */
[C---:B----4-:R-:W-:Y:S06]  /*a2740*/  HMMA.1688.F32.TF32 R8, R168.reuse, R112, R188 ;  /* 0x00000070a808723c */ /* 0x050fec00000810bc */
[----:B------:R-:W-:-:S15]  /*a2750*/  HMMA.1688.F32.TF32 R4, R168, R108, R216 ;  /* 0x0000006ca804723c */ /* 0x000fde00000810d8 */
[----:B------:R-:W-:-:S02]  /*a2760*/  NOP ;  /* 0x0000000000007918 */ /* 0x000fc40000000000 */
[----:B------:R-:W-:Y:S04]  /*a2770*/  STL.64 [R1+0x750], R8 ;  /* 0x0007500801007387 */ /* 0x000fe80000100a00 */
[----:B------:R4:W-:Y:S04]  /*a2780*/  STL.64 [R1+0x758], R10 ;  /* 0x0007580a01007387 */ /* 0x0009e80000100a00 */
[----:B------:R-:W3:Y:S04]  /*a2790*/  LDL.LU R216, [R1+0x1910] ;  /* 0x0019100001d87983 */ /* 0x000ee80000300800 */
[----:B------:R-:W3:Y:S04]  /*a27a0*/  LDL.LU R217, [R1+0x1914] ;  /* 0x0019140001d97983 */ /* 0x000ee80000300800 */
[----:B------:R-:W3:Y:S04]  /*a27b0*/  LDL.LU R218, [R1+0x1918] ;  /* 0x0019180001da7983 */ /* 0x000ee80000300800 */
[----:B------:R-:W3:Y:S01]  /*a27c0*/  LDL.LU R219, [R1+0x191c] ;  /* 0x00191c0001db7983 */ /* 0x000ee20000300800 */
[----:B------:R-:W-:-:S02]  /*a27d0*/  IMAD.MOV.U32 R251, RZ, RZ, R4 ;  /* 0x000000fffffb7224 */ /* 0x000fc400078e0004 */
[----:B------:R-:W-:Y:S01]  /*a27e0*/  IMAD.MOV.U32 R250, RZ, RZ, R5 ;  /* 0x000000fffffa7224 */ /* 0x000fe200078e0005 */
[----:B------:R-:W3:Y:S01]  /*a27f0*/  LDL.LU R212, [R1+0x1930] ;  /* 0x0019300001d47983 */ /* 0x000ee20000300800 */
[----:B------:R-:W-:Y:S02]  /*a2800*/  IMAD.MOV.U32 R249, RZ, RZ, R6 ;  /* 0x000000fffff97224 */ /* 0x000fe400078e0006 */
[----:B------:R-:W-:Y:S01]  /*a2810*/  IMAD.MOV.U32 R248, RZ, RZ, R7 ;  /* 0x000000fffff87224 */ /* 0x000fe200078e0007 */
[----:B------:R-:W3:Y:S04]  /*a2820*/  LDL.LU R213, [R1+0x1934] ;  /* 0x0019340001d57983 */ /* 0x000ee80000300800 */
[----:B------:R-:W3:Y:S04]  /*a2830*/  LDL.LU R214, [R1+0x1938] ;  /* 0x0019380001d67983 */ /* 0x000ee80000300800 */
[----:B------:R-:W3:Y:S04]  /*a2840*/  LDL.LU R215, [R1+0x193c] ;  /* 0x00193c0001d77983 */ /* 0x000ee80000300800 */
[----:B------:R-:W-:Y:S04]  /*a2850*/  STL [R1+0x793c], R248 ;  /* 0x00793cf801007387 */ /* 0x000fe80000100800 */
[----:B------:R-:W-:Y:S04]  /*a2860*/  STL [R1+0x7938], R249 ;  /* 0x007938f901007387 */ /* 0x000fe80000100800 */
[----:B------:R-:W-:Y:S04]  /*a2870*/  STL [R1+0x7934], R250 ;  /* 0x007934fa01007387 */ /* 0x000fe80000100800 */
[----:B------:R-:W-:Y:S01]  /*a2880*/  STL [R1+0x7930], R251 ;  /* 0x007930fb01007387 */ /* 0x000fe20000100800 */
[----:B--2---:R-:W-:-:S15]  /*a2890*/  HMMA.1688.F32.TF32 R4, R168, R104, R192 ;  /* 0x00000068a804723c */ /* 0x004fde00000810c0 */
[----:B------:R-:W-:-:S08]  /*a28a0*/  NOP ;  /* 0x0000000000007918 */ /* 0x000fd00000000000 */
[----:B------:R3:W-:Y:S01]  /*a28b0*/  STL.64 [R1+0x738], R6 ;  /* 0x0007380601007387 */ /* 0x0007e20000100a00 */
[----:B----4-:R-:W-:Y:S01]  /*a28c0*/  IMAD.MOV.U32 R11, RZ, RZ, R4 ;  /* 0x000000ffff0b7224 */ /* 0x010fe200078e0004 */
[----:B------:R-:W-:Y:S02]  /*a28d0*/  MOV R9, R5 ;  /* 0x0000000500097202 */ /* 0x000fe40000000f00 */
[----:B------:R-:W2:Y:S04]  /*a28e0*/  LDL.LU R188, [R1+0x1950] ;  /* 0x0019500001bc7983 */ /* 0x000ea80000300800 */
[----:B------:R-:W2:Y:S01]  /*a28f0*/  LDL.LU R189, [R1+0x1954] ;  /* 0x0019540001bd7983 */ /* 0x000ea20000300800 */
[----:B---3--:R-:W-:Y:S03]  /*a2900*/  HMMA.1688.F32.TF32 R4, R168, R100, R196 ;  /* 0x00000064a804723c */ /* 0x008fe600000810c4 */
[----:B------:R-:W2:Y:S04]  /*a2910*/  LDL.LU R190, [R1+0x1958] ;  /* 0x0019580001be7983 */ /* 0x000ea80000300800 */
[----:B------:R-:W2:Y:S04]  /*a2920*/  LDL.LU R191, [R1+0x195c] ;  /* 0x00195c0001bf7983 */ /* 0x000ea80000300800 */
[----:B------:R-:W-:Y:S04]  /*a2930*/  STL [R1+0x7944], R9 ;  /* 0x0079440901007387 */ /* 0x000fe80000100800 */
[----:B------:R-:W-:Y:S04]  /*a2940*/  STL [R1+0x7940], R11 ;  /* 0x0079400b01007387 */ /* 0x000fe80000100800 */
[----:B------:R-:W3:Y:S04]  /*a2950*/  LDL.LU R192, [R1+0x1970] ;  /* 0x0019700001c07983 */ /* 0x000ee80000300800 */
[----:B------:R-:W3:Y:S01]  /*a2960*/  LDL.LU R193, [R1+0x1974] ;  /* 0x0019740001c17983 */ /* 0x000ee20000300800 */
[----:B------:R-:W-:-:S03]  /*a2970*/  IMAD.MOV.U32 R250, RZ, RZ, R4 ;  /* 0x000000fffffa7224 */ /* 0x000fc600078e0004 */
[----:B------:R-:W3:Y:S01]  /*a2980*/  LDL.LU R194, [R1+0x1978] ;  /* 0x0019780001c27983 */ /* 0x000ee20000300800 */
[----:B------:R-:W-:Y:S02]  /*a2990*/  IMAD.MOV.U32 R251, RZ, RZ, R5 ;  /* 0x000000fffffb7224 */ /* 0x000fe400078e0005 */
[----:B------:R-:W-:Y:S01]  /*a29a0*/  IMAD.MOV.U32 R8, RZ, RZ, R6 ;  /* 0x000000ffff087224 */ /* 0x000fe200078e0006 */
[----:B------:R-:W3:Y:S01]  /*a29b0*/  LDL.LU R195, [R1+0x197c] ;  /* 0x00197c0001c37983 */ /* 0x000ee20000300800 */
[----:B------:R-:W-:-:S05]  /*a29c0*/  IMAD.MOV.U32 R10, RZ, RZ, R7 ;  /* 0x000000ffff0a7224 */ /* 0x000fca00078e0007 */
[----:B------:R-:W-:Y:S04]  /*a29d0*/  STL [R1+0x7954], R10 ;  /* 0x0079540a01007387 */ /* 0x000fe80000100800 */
[----:B------:R-:W-:Y:S01]  /*a29e0*/  STL [R1+0x7950], R8 ;  /* 0x0079500801007387 */ /* 0x000fe20000100800 */
[----:B------:R-:W-:Y:S03]  /*a29f0*/  HMMA.1688.F32.TF32 R4, R168, R96, R216 ;  /* 0x00000060a804723c */ /* 0x000fe600000810d8 */
[----:B------:R-:W-:Y:S04]  /*a2a00*/  STL [R1+0x794c], R250 ;  /* 0x00794cfa01007387 */ /* 0x000fe80000100800 */
[----:B------:R-:W-:Y:S04]  /*a2a10*/  STL [R1+0x7948], R251 ;  /* 0x007948fb01007387 */ /* 0x000fe80000100800 */
[----:B------:R-:W4:-:S12]  /*a2a20*/  LDL.LU R216, [R1+0x1990] ;  /* 0x0019900001d87983 */ /* 0x000f180000300800 */
        /* <DEDUP_REMOVED lines=11> */
[----:B------:R-:W-:Y:S01]  /*a2ae0*/  IMAD.MOV.U32 R9, RZ, RZ, R4 ;  /* 0x000000ffff097224 */ /* 0x000fe200078e0004 */
[----:B------:R-:W-:Y:S01]  /*a2af0*/  MOV R11, R5 ;  /* 0x00000005000b7202 */ /* 0x000fe20000000f00 */
[----:B------:R-:W-:Y:S02]  /*a2b00*/  IMAD.MOV.U32 R248, RZ, RZ, R6 ;  /* 0x000000fffff87224 */ /* 0x000fe400078e0006 */
[----:B------:R-:W-:-:S05]  /*a2b10*/  IMAD.MOV.U32 R249, RZ, RZ, R7 ;  /* 0x000000fffff97224 */ /* 0x000fca00078e0007 */
[----:B------:R1:W-:Y:S04]  /*a2b20*/  STL [R1+0x7964], R249 ;  /* 0x007964f901007387 */ /* 0x0003e80000100800 */
[----:B------:R1:W-:Y:S04]  /*a2b30*/  STL [R1+0x7960], R248 ;  /* 0x007960f801007387 */ /* 0x0003e80000100800 */
[----:B------:R1:W-:Y:S04]  /*a2b40*/  STL [R1+0x795c], R9 ;  /* 0x00795c0901007387 */ /* 0x0003e80000100800 */
[----:B------:R1:W-:Y:S01]  /*a2b50*/  STL [R1+0x7958], R11 ;  /* 0x0079580b01007387 */ /* 0x0003e20000100800 */
[----:B--2---:R-:W-:-:S15]  /*a2b60*/  HMMA.1688.F32.TF32 R4, R168, R88, R188 ;  /* 0x00000058a804723c */ /* 0x004fde00000810bc */
[----:B------:R-:W-:-:S09]  /*a2b70*/  NOP ;  /* 0x0000000000007918 */ /* 0x000fd20000000000 */
[----:B------:R-:W-:Y:S01]  /*a2b80*/  IMAD.MOV.U32 R10, RZ, RZ, R4 ;  /* 0x000000ffff0a7224 */ /* 0x000fe200078e0004 */
[----:B------:R-:W-:Y:S01]  /*a2b90*/  MOV R251, R7 ;  /* 0x0000000700fb7202 */ /* 0x000fe20000000f00 */
[----:B------:R-:W-:Y:S02]  /*a2ba0*/  IMAD.MOV.U32 R8, RZ, RZ, R5 ;  /* 0x000000ffff087224 */ /* 0x000fe400078e0005 */
[----:B------:R-:W-:Y:S02]  /*a2bb0*/  IMAD.MOV.U32 R250, RZ, RZ, R6 ;  /* 0x000000fffffa7224 */ /* 0x000fe400078e0006 */
[----:B---3--:R-:W-:Y:S01]  /*a2bc0*/  HMMA.1688.F32.TF32 R4, R168, R84, R192 ;  /* 0x00000054a804723c */ /* 0x008fe200000810c0 */
[----:B------:R-:W-:Y:S04]  /*a2bd0*/  STL [R1+0x7974], R251 ;  /* 0x007974fb01007387 */ /* 0x000fe80000100800 */
[----:B------:R-:W-:-:S15]  /*a2be0*/  STL [R1+0x7970], R250 ;  /* 0x007970fa01007387 */ /* 0x000fde0000100800 */
[----:B------:R-:W-:-:S04]  /*a2bf0*/  NOP ;  /* 0x0000000000007918 */ /* 0x000fc80000000000 */
[----:B-1----:R-:W-:Y:S02]  /*a2c00*/  IMAD.MOV.U32 R249, RZ, RZ, R4 ;  /* 0x000000fffff97224 */ /* 0x002fe400078e0004 */
[----:B------:R-:W-:Y:S02]  /*a2c10*/  IMAD.MOV.U32 R248, RZ, RZ, R5 ;  /* 0x000000fffff87224 */ /* 0x000fe400078e0005 */
[----:B------:R-:W-:Y:S02]  /*a2c20*/  IMAD.MOV.U32 R9, RZ, RZ, R6 ;  /* 0x000000ffff097224 */ /* 0x000fe400078e0006 */
[----:B------:R-:W-:Y:S01]  /*a2c30*/  IMAD.MOV.U32 R11, RZ, RZ, R7 ;  /* 0x000000ffff0b7224 */ /* 0x000fe200078e0007 */
[----:B------:R-:W-:Y:S04]  /*a2c40*/  STL [R1+0x796c], R10 ;  /* 0x00796c0a01007387 */ /* 0x000fe80000100800 */
[----:B------:R-:W-:Y:S04]  /*a2c50*/  STL [R1+0x7968], R8 ;  /* 0x0079680801007387 */ /* 0x000fe80000100800 */
[----:B------:R-:W-:Y:S04]  /*a2c60*/  STL [R1+0x7984], R11 ;  /* 0x0079840b01007387 */ /* 0x000fe80000100800 */
[----:B------:R-:W-:Y:S01]  /*a2c70*/  STL [R1+0x7980], R9 ;  /* 0x0079800901007387 */ /* 0x000fe20000100800 */
[----:B----4-:R-:W-:Y:S03]  /*a2c80*/  HMMA.1688.F32.TF32 R4, R168, R80, R216 ;  /* 0x00000050a804723c */ /* 0x010fe600000810d8 */
[----:B------:R-:W-:Y:S04]  /*a2c90*/  STL [R1+0x797c], R249 ;  /* 0x00797cf901007387 */ /* 0x000fe80000100800 */
[----:B------:R-:W-:Y:S04]  /*a2ca0*/  STL [R1+0x7978], R248 ;  /* 0x007978f801007387 */ /* 0x000fe80000100800 */
[----:B------:R-:W2:-:S12]  /*a2cb0*/  LDL.LU R216, [R1+0x19e0] ;  /* 0x0019e00001d87983 */ /* 0x000e980000300800 */
        /* <DEDUP_REMOVED lines=25> */
[----:B-1----:R-:W-:Y:S03]  /*a2e50*/  HMMA.1688.F32.TF32 R4, R168, R76, R196 ;  /* 0x0000004ca804723c */ /* 0x002fe600000810c4 */
[----:B------:R-:W3:Y:S04]  /*a2e60*/  LDL.LU R192, [R1+0x1c70] ;  /* 0x001c700001c07983 */ /* 0x000ee80000300800 */
[----:B------:R-:W3:Y:S04]  /*a2e70*/  LDL.LU R193, [R1+0x1c74] ;  /* 0x001c740001c17983 */ /* 0x000ee80000300800 */
[----:B------:R-:W3:Y:S04]  /*a2e80*/  LDL.LU R194, [R1+0x1c78] ;  /* 0x001c780001c27983 */ /* 0x000ee80000300800 */
[----:B------:R-:W3:Y:S09]  /*a2e90*/  LDL.LU R195, [R1+0x1c7c] ;  /* 0x001c7c0001c37983 */ /* 0x000ef20000300800 */
[----:B------:R-:W-:-:S02]  /*a2ea0*/  IMAD.MOV.U32 R8, RZ, RZ, R7 ;  /* 0x000000ffff087224 */ /* 0x000fc400078e0007 */
[----:B------:R-:W-:Y:S01]  /*a2eb0*/  IMAD.MOV.U32 R10, RZ, RZ, R6 ;  /* 0x000000ffff0a7224 */ /* 0x000fe200078e0006 */
[----:B------:R-:W-:Y:S01]  /*a2ec0*/  MOV R250, R5 ;  /* 0x0000000500fa7202 */ /* 0x000fe20000000f00 */
[----:B------:R-:W-:Y:S01]  /*a2ed0*/  IMAD.MOV.U32 R251, RZ, RZ, R4 ;  /* 0x000000fffffb7224 */ /* 0x000fe200078e0004 */
[----:B------:R-:W-:Y:S04]  /*a2ee0*/  STL [R1+0x7994], R8 ;  /* 0x0079940801007387 */ /* 0x000fe80000100800 */
[----:B------:R-:W-:Y:S04]  /*a2ef0*/  STL [R1+0x7990], R10 ;  /* 0x0079900a01007387 */ /* 0x000fe80000100800 */
[----:B------:R1:W-:Y:S04]  /*a2f00*/  STL [R1+0x798c], R251 ;  /* 0x00798cfb01007387 */ /* 0x0003e80000100800 */
[----:B------:R1:W-:Y:S04]  /*a2f10*/  STL [R1+0x7988], R250 ;  /* 0x007988fa01007387 */ /* 0x0003e80000100800 */
[----:B------:R-:W3:Y:S04]  /*a2f20*/  LDL.LU R196, [R1+0x1c90] ;  /* 0x001c900001c47983 */ /* 0x000ee80000300800 */
[----:B------:R-:W3:Y:S04]  /*a2f30*/  LDL.LU R197, [R1+0x1c94] ;  /* 0x001c940001c57983 */ /* 0x000ee80000300800 */
[----:B------:R-:W3:Y:S04]  /*a2f40*/  LDL.LU R198, [R1+0x1c98] ;  /* 0x001c980001c67983 */ /* 0x000ee80000300800 */
[----:B------:R-:W3:Y:S01]  /*a2f50*/  LDL.LU R199, [R1+0x1c9c] ;  /* 0x001c9c0001c77983 */ /* 0x000ee20000300800 */
[----:B--2---:R-:W-:Y:S03]  /*a2f60*/  HMMA.1688.F32.TF32 R4, R168, R72, R216 ;  /* 0x00000048a804723c */ /* 0x004fe600000810d8 */
[----:B------:R-:W2:Y:S04]  /*a2f70*/  LDL.LU R216, [R1+0x1cb0] ;  /* 0x001cb00001d87983 */ /* 0x000ea80000300800 */
[----:B------:R-:W2:Y:S04]  /*a2f80*/  LDL.LU R217, [R1+0x1cb4] ;  /* 0x001cb40001d97983 */ /* 0x000ea80000300800 */
[----:B------:R-:W2:Y:S04]  /*a2f90*/  LDL.LU R218, [R1+0x1cb8] ;  /* 0x001cb80001da7983 */ /* 0x000ea80000300800 */
[----:B------:R-:W2:Y:S09]  /*a2fa0*/  LDL.LU R219, [R1+0x1cbc] ;  /* 0x001cbc0001db7983 */ /* 0x000eb20000300800 */
[----:B------:R-:W-:Y:S01]  /*a2fb0*/  IMAD.MOV.U32 R11, RZ, RZ, R4 ;  /* 0x000000ffff0b7224 */ /* 0x000fe200078e0004 */
[----:B------:R-:W-:Y:S01]  /*a2fc0*/  MOV R248, R7 ;  /* 0x0000000700f87202 */ /* 0x000fe20000000f00 */
[----:B------:R-:W-:-:S02]  /*a2fd0*/  IMAD.MOV.U32 R9, RZ, RZ, R5 ;  /* 0x000000ffff097224 */ /* 0x000fc400078e0005 */
[----:B------:R-:W-:Y:S02]  /*a2fe0*/  IMAD.MOV.U32 R249, RZ, RZ, R6 ;  /* 0x000000fffff97224 */ /* 0x000fe400078e0006 */
[----:B----4-:R-:W-:-:S15]  /*a2ff0*/  HMMA.1688.F32.TF32 R4, R168, R68, R176 ;  /* 0x00000044a804723c */ /* 0x010fde00000810b0 */
[----:B------:R-:W-:-:S09]  /*a3000*/  NOP ;  /* 0x0000000000007918 */ /* 0x000fd20000000000 */
[----:B-1----:R-:W-:Y:S02]  /*a3010*/  IMAD.MOV.U32 R251, RZ, RZ, R6 ;  /* 0x000000fffffb7224 */ /* 0x002fe400078e0006 */
[----:B------:R-:W-:Y:S02]  /*a3020*/  IMAD.MOV.U32 R250, RZ, RZ, R7 ;  /* 0x000000fffffa7224 */ /* 0x000fe400078e0007 */
[----:B------:R-:W-:Y:S02]  /*a3030*/  IMAD.MOV.U32 R10, RZ, RZ, R5 ;  /* 0x000000ffff0a7224 */ /* 0x000fe400078e0005 */
[----:B------:R-:W-:Y:S01]  /*a3040*/  IMAD.MOV.U32 R8, RZ, RZ, R4 ;  /* 0x000000ffff087224 */ /* 0x000fe200078e0004 */
[C---:B---3--:R-:W-:Y:S01]  /*a3050*/  HMMA.1688.F32.TF32 R12, R168.reuse, R64, R180 ;  /* 0x00000040a80c723c */ /* 0x048fe200000810b4 */
[----:B------:R-:W-:Y:S04]  /*a3060*/  STL.64 [R1+0x79b0], R250 ;  /* 0x0079b0fa01007387 */ /* 0x000fe80000100a00 */
[----:B------:R-:W-:Y:S04]  /*a3070*/  STL.64 [R1+0x79a8], R248 ;  /* 0x0079a8f801007387 */ /* 0x000fe80000100a00 */
[----:B------:R-:W-:Y:S04]  /*a3080*/  STL.64 [R1+0x79a0], R10 ;  /* 0x0079a00a01007387 */ /* 0x000fe80000100a00 */
[----:B------:R1:W-:Y:S01]  /*a3090*/  STL.64 [R1+0x7998], R8 ;  /* 0x0079980801007387 */ /* 0x0003e20000100a00 */
[C---:B------:R-:W-:Y:S09]  /*a30a0*/  HMMA.1688.F32.TF32 R4, R168.reuse, R56, R212 ;  /* 0x00000038a804723c */ /* 0x040ff200000810d4 */
[----:B------:R-:W-:Y:S01]  /*a30b0*/  STL.64 [R1+0x690], R12 ;  /* 0x0006900c01007387 */ /* 0x000fe20000100a00 */
[C---:B-1----:R-:W-:Y:S03]  /*a30c0*/  HMMA.1688.F32.TF32 R8, R168.reuse, R60, R184 ;  /* 0x0000003ca808723c */ /* 0x042fe600000810b8 */
[----:B------:R1:W-:Y:S03]  /*a30d0*/  STL.64 [R1+0x698], R14 ;  /* 0x0006980e01007387 */ /* 0x0003e60000100a00 */
[----:B-1----:R-:W-:-:S15]  /*a30e0*/  HMMA.1688.F32.TF32 R12, R168, R52, R188 ;  /* 0x00000034a80c723c */ /* 0x002fde00000810bc */
[----:B------:R-:W-:-:S02]  /*a30f0*/  NOP ;  /* 0x0000000000007918 */ /* 0x000fc40000000000 */
[----:B------:R-:W-:Y:S04]  /*a3100*/  STL.64 [R1+0x680], R8 ;  /* 0x0006800801007387 */ /* 0x000fe80000100a00 */
[----:B------:R1:W-:Y:S04]  /*a3110*/  STL.64 [R1+0x688], R10 ;  /* 0x0006880a01007387 */ /* 0x0003e80000100a00 */
[----:B------:R-:W-:Y:S04]  /*a3120*/  STL.64 [R1+0x77b8], R14 ;  /* 0x0077b80e01007387 */ /* 0x000fe80000100a00 */
[----:B------:R-:W-:Y:S04]  /*a3130*/  STL.64 [R1+0x670], R4 ;  /* 0x0006700401007387 */ /* 0x000fe80000100a00 */
[----:B------:R3:W-:Y:S04]  /*a3140*/  STL.64 [R1+0x678], R6 ;  /* 0x0006780601007387 */ /* 0x0007e80000100a00 */
[----:B------:R-:W-:Y:S04]  /*a3150*/  STL.64 [R1+0x77b0], R12 ;  /* 0x0077b00c01007387 */ /* 0x000fe80000100a00 */
[----:B------:R-:W4:Y:S04]  /*a3160*/  LDL.LU R188, [R1+0x1cd0] ;  /* 0x001cd00001bc7983 */ /* 0x000f280000300800 */
[----:B------:R-:W4:Y:S04]  /*a3170*/  LDL.LU R189, [R1+0x1cd4] ;  /* 0x001cd40001bd7983 */ /* 0x000f280000300800 */
[----:B------:R-:W4:Y:S04]  /*a3180*/  LDL.LU R190, [R1+0x1cd8] ;  /* 0x001cd80001be7983 */ /* 0x000f280000300800 */
[----:B------:R-:W4:Y:S01]  /*a3190*/  LDL.LU R191, [R1+0x1cdc] ;  /* 0x001cdc0001bf7983 */ /* 0x000f220000300800 */
[C---:B------:R-:W-:Y:S03]  /*a31a0*/  HMMA.1688.F32.TF32 R16, R168.reuse, R48, R192 ;  /* 0x00000030a810723c */ /* 0x040fe600000810c0 */
[----:B------:R-:W3:Y:S03]  /*a31b0*/  LDL.LU R192, [R1+0x1ce0] ;  /* 0x001ce00001c07983 */ /* 0x000ee60000300800 */
[C---:B------:R-:W-:Y:S01]  /*a31c0*/  HMMA.1688.F32.TF32 R144, R168.reuse, R44, R196 ;  /* 0x0000002ca890723c */ /* 0x040fe200000810c4 */
[----:B------:R-:W3:Y:S04]  /*a31d0*/  LDL.LU R193, [R1+0x1ce4] ;  /* 0x001ce40001c17983 */ /* 0x000ee80000300800 */
[----:B------:R-:W3:Y:S04]  /*a31e0*/  LDL.LU R194, [R1+0x1ce8] ;  /* 0x001ce80001c27983 */ /* 0x000ee80000300800 */
[----:B------:R-:W3:Y:S08]  /*a31f0*/  LDL.LU R195, [R1+0x1cec] ;  /* 0x001cec0001c37983 */ /* 0x000ef00000300800 */
        /* <DEDUP_REMOVED lines=8> */
[----:B------:R-:W3:Y:S04]  /*a3280*/  LDL.LU R196, [R1+0x1d10] ;  /* 0x001d100001c47983 */ /* 0x000ee80000300800 */
[----:B------:R-:W3:Y:S04]  /*a3290*/  LDL.LU R197, [R1+0x1d14] ;  /* 0x001d140001c57983 */ /* 0x000ee80000300800 */
[----:B------:R-:W3:Y:S04]  /*a32a0*/  LDL.LU R198, [R1+0x1d18] ;  /* 0x001d180001c67983 */ /* 0x000ee80000300800 */
[----:B------:R-:W3:Y:S01]  /*a32b0*/  LDL.LU R199, [R1+0x1d1c] ;  /* 0x001d1c0001c77983 */ /* 0x000ee20000300800 */
[----:B--2---:R-:W-:Y:S03]  /*a32c0*/  HMMA.1688.F32.TF32 R148, R168, R40, R216 ;  /* 0x00000028a894723c */ /* 0x004fe600000810d8 */
[----:B------:R-:W2:Y:S04]  /*a32d0*/  LDL.LU R216, [R1+0x1d60] ;  /* 0x001d600001d87983 */ /* 0x000ea80000300800 */
[----:B------:R-:W2:Y:S04]  /*a32e0*/  LDL.LU R217, [R1+0x1d64] ;  /* 0x001d640001d97983 */ /* 0x000ea80000300800 */
[----:B------:R-:W2:Y:S01]  /*a32f0*/  LDL.LU R218, [R1+0x1d68] ;  /* 0x001d680001da7983 */ /* 0x000ea20000300800 */
[----:B------:R-:W-:-:S02]  /*a3300*/  IMAD.MOV.U32 R214, RZ, RZ, R153 ;  /* 0x000000ffffd67224 */ /* 0x000fc400078e0099 */
[----:B------:R-:W-:Y:S02]  /*a3310*/  IMAD.MOV.U32 R215, RZ, RZ, R152 ;  /* 0x000000ffffd77224 */ /* 0x000fe400078e0098 */
[----:B------:R-:W-:Y:S02]  /*a3320*/  IMAD.MOV.U32 R219, RZ, RZ, R164 ;  /* 0x000000ffffdb7224 */ /* 0x000fe400078e00a4 */
[----:B------:R-:W2:Y:S05]  /*a3330*/  LDL.LU R164, [R1+0x7d04] ;  /* 0x007d040001a47983 */ /* 0x000eaa0000300800 */
[----:B------:R-:W-:Y:S04]  /*a3340*/  STL [R1+0x77ec], R148 ;  /* 0x0077ec9401007387 */ /* 0x000fe80000100800 */
[----:B------:R-:W-:Y:S04]  /*a3350*/  STL [R1+0x77e8], R149 ;  /* 0x0077e89501007387 */ /* 0x000fe80000100800 */
[----:B------:R-:W-:Y:S04]  /*a3360*/  STL [R1+0x77e4], R150 ;  /* 0x0077e49601007387 */ /* 0x000fe80000100800 */
[----:B------:R-:W-:Y:S01]  /*a3370*/  STL [R1+0x77e0], R151 ;  /* 0x0077e09701007387 */ /* 0x000fe20000100800 */
[----:B------:R-:W-:Y:S01]  /*a3380*/  MOV R212, R157 ;  /* 0x0000009d00d47202 */ /* 0x000fe20000000f00 */
[----:B------:R-:W-:-:S07]  /*a3390*/  IMAD.MOV.U32 R213, RZ, RZ, R156 ;  /* 0x000000ffffd57224 */ /* 0x000fce00078e009c */
[C---:B-1----:R-:W-:Y:S06]  /*a33a0*/  HMMA.1688.F32.TF32 R8, R168.reuse, R28, R212 ;  /* 0x0000001ca808723c */ /* 0x042fec00000810d4 */
[----:B----4-:R-:W-:Y:S07]  /*a33b0*/  HMMA.1688.F32.TF32 R152, R168, R36, R188 ;  /* 0x00000024a898723c */ /* 0x010fee00000810bc */
[----:B------:R-:W-:-:S15]  /*a33c0*/  IMAD.MOV.U32 R188, RZ, RZ, R165 ;  /* 0x000000ffffbc7224 */ /* 0x000fde00078e00a5 */
[----:B------:R-:W-:-:S01]  /*a33d0*/  NOP ;  /* 0x0000000000007918 */ /* 0x000fc20000000000 */
[----:B------:R-:W-:Y:S04]  /*a33e0*/  STL [R1+0x77fc], R152 ;  /* 0x0077fc9801007387 */ /* 0x000fe80000100800 */
[----:B------:R-:W-:Y:S04]  /*a33f0*/  STL [R1+0x77f8], R153 ;  /* 0x0077f89901007387 */ /* 0x000fe80000100800 */
[----:B------:R-:W-:Y:S04]  /*a3400*/  STL [R1+0x77f4], R154 ;  /* 0x0077f49a01007387 */ /* 0x000fe80000100800 */
[----:B------:R-:W-:Y:S04]  /*a3410*/  STL [R1+0x77f0], R155 ;  /* 0x0077f09b01007387 */ /* 0x000fe80000100800 */
[----:B------:R-:W4:Y:S04]  /*a3420*/  LDL.LU R165, [R1+0x7d00] ;  /* 0x007d000001a57983 */ /* 0x000f280000300800 */
[----:B------:R-:W4:Y:S04]  /*a3430*/  LDL.LU R189, [R1+0x1d54] ;  /* 0x001d540001bd7983 */ /* 0x000f280000300800 */
[----:B------:R-:W4:Y:S04]  /*a3440*/  LDL.LU R190, [R1+0x1d58] ;  /* 0x001d580001be7983 */ /* 0x000f280000300800 */
[----:B------:R-:W4:Y:S01]  /*a3450*/  LDL.LU R191, [R1+0x1d5c] ;  /* 0x001d5c0001bf7983 */ /* 0x000f220000300800 */
[C---:B---3--:R-:W-:Y:S03]  /*a3460*/  HMMA.1688.F32.TF32 R156, R168.reuse, R32, R192 ;  /* 0x00000020a89c723c */ /* 0x048fe600000810c0 */
[----:B------:R-:W3:Y:S04]  /*a3470*/  LDL.LU R192, [R1+0x2ce0] ;  /* 0x002ce00001c07983 */ /* 0x000ee80000300800 */
[----:B------:R-:W3:Y:S01]  /*a3480*/  LDL.LU R193, [R1+0x2ce4] ;  /* 0x002ce40001c17983 */ /* 0x000ee20000300800 */
[----:B------:R-:W-:-:S15]  /*a3490*/  HMMA.1688.F32.TF32 R4, R168, R24, R196 ;  /* 0x00000018a804723c */ /* 0x000fde00000810c4 */
[----:B------:R-:W-:Y:S04]  /*a34a0*/  STL [R1+0x780c], R156 ;  /* 0x00780c9c01007387 */ /* 0x000fe80000100800 */
[----:B------:R-:W-:Y:S04]  /*a34b0*/  STL [R1+0x7808], R157 ;  /* 0x0078089d01007387 */ /* 0x000fe80000100800 */
[----:B------:R-:W-:Y:S04]  /*a34c0*/  STL [R1+0x7804], R158 ;  /* 0x0078049e01007387 */ /* 0x000fe80000100800 */
[----:B------:R-:W-:Y:S04]  /*a34d0*/  STL [R1+0x7800], R159 ;  /* 0x0078009f01007387 */ /* 0x000fe80000100800 */
[----:B------:R-:W3:Y:S04]  /*a34e0*/  LDL.LU R196, [R1+0x2cd0] ;  /* 0x002cd00001c47983 */ /* 0x000ee80000300800 */
[----:B------:R-:W-:Y:S04]  /*a34f0*/  STL.64 [R1+0x980], R4 ;  /* 0x0009800401007387 */ /* 0x000fe80000100a00 */
[----:B------:R2:W-:Y:S04]  /*a3500*/  STL.64 [R1+0x988], R6 ;  /* 0x0009880601007387 */ /* 0x0005e80000100a00 */
[----:B------:R-:W3:Y:S04]  /*a3510*/  LDL.LU R197, [R1+0x2cd4] ;  /* 0x002cd40001c57983 */ /* 0x000ee80000300800 */
[----:B------:R-:W3:Y:S04]  /*a3520*/  LDL.LU R198, [R1+0x2cd8] ;  /* 0x002cd80001c67983 */ /* 0x000ee80000300800 */
[----:B------:R-:W3:Y:S04]  /*a3530*/  LDL.LU R199, [R1+0x2cdc] ;  /* 0x002cdc0001c77983 */ /* 0x000ee80000300800 */
[----:B------:R-:W-:Y:S04]  /*a3540*/  STL [R1+0x7cd4], R227 ;  /* 0x007cd4e301007387 */ /* 0x000fe80000100800 */
[----:B------:R-:W-:Y:S04]  /*a3550*/  STL [R1+0x7cd0], R225 ;  /* 0x007cd0e101007387 */ /* 0x000fe80000100800 */
[----:B------:R-:W-:Y:S04]  /*a3560*/  STL.64 [R1+0x970], R8 ;  /* 0x0009700801007387 */ /* 0x000fe80000100a00 */
[----:B------:R1:W-:Y:S01]  /*a3570*/  STL.64 [R1+0x978], R10 ;  /* 0x0009780a01007387 */ /* 0x0003e20000100a00 */
[----:B--2---:R-:W-:Y:S03]  /*a3580*/  HMMA.1688.F32.TF32 R4, R168, R236, R216 ;  /* 0x000000eca804723c */ /* 0x004fe600000810d8 */
[----:B------:R-:W2:Y:S04]  /*a3590*/  LDL.LU R216, [R1+0x2cc0] ;  /* 0x002cc00001d87983 */ /* 0x000ea80000300800 */
[----:B------:R-:W2:Y:S04]  /*a35a0*/  LDL.LU R217, [R1+0x2cc4] ;  /* 0x002cc40001d97983 */ /* 0x000ea80000300800 */
[----:B------:R-:W2:Y:S04]  /*a35b0*/  LDL.LU R218, [R1+0x2cc8] ;  /* 0x002cc80001da7983 */ /* 0x000ea80000300800 */
[----:B------:R-:W2:Y:S01]  /*a35c0*/  LDL.LU R219, [R1+0x2ccc] ;  /* 0x002ccc0001db7983 */ /* 0x000ea20000300800 */
[----:B------:R-:W-:-:S03]  /*a35d0*/  MOV R195, R164 ;  /* 0x000000a400c37202 */ /* 0x000fc60000000f00 */
[----:B------:R-:W-:Y:S05]  /*a35e0*/  LDS R164, [R225+UR6+0x84300] ;  /* 0x08430006e1a47984 */ /* 0x000fea0008000800 */
[----:B------:R-:W-:Y:S02]  /*a35f0*/  IMAD.MOV.U32 R159, RZ, RZ, R7 ;  /* 0x000000ffff9f7224 */ /* 0x000fe400078e0007 */
[----:B------:R-:W-:Y:S02]  /*a3600*/  IMAD.MOV.U32 R158, RZ, RZ, R6 ;  /* 0x000000ffff9e7224 */ /* 0x000fe400078e0006 */
[----:B------:R-:W-:Y:S02]  /*a3610*/  IMAD.MOV.U32 R156, RZ, RZ, R4 ;  /* 0x000000ffff9c7224 */ /* 0x000fe400078e0004 */
[----:B------:R-:W-:Y:S01]  /*a3620*/  IMAD.MOV.U32 R157, RZ, RZ, R5 ;  /* 0x000000ffff9d7224 */ /* 0x000fe200078e0005 */
[----:B------:R-:W-:Y:S04]  /*a3630*/  STL [R1+0x781c], R159 ;  /* 0x00781c9f01007387 */ /* 0x000fe80000100800 */
[----:B------:R-:W-:Y:S04]  /*a3640*/  STL [R1+0x7818], R158 ;  /* 0x0078189e01007387 */ /* 0x000fe80000100800 */
[----:B------:R-:W-:Y:S04]  /*a3650*/  STL [R1+0x7814], R157 ;  /* 0x0078149d01007387 */ /* 0x000fe80000100800 */
[----:B------:R3:W-:Y:S01]  /*a3660*/  STL [R1+0x7810], R156 ;  /* 0x0078109c01007387 */ /* 0x0007e20000100800 */
[----:B----4-:R-:W-:-:S03]  /*a3670*/  IMAD.MOV.U32 R194, RZ, RZ, R165 ;  /* 0x000000ffffc27224 */ /* 0x010fc600078e00a5 */
[----:B------:R-:W4:Y:S01]  /*a3680*/  LDS R165, [R227+UR6+0x84300] ;  /* 0x08430006e3a57984 */ /* 0x000f220008000800 */
[----:B-1----:R-:W-:Y:S06]  /*a3690*/  HMMA.1688.F32.TF32 R8, R168, R20, R188 ;  /* 0x00000014a808723c */ /* 0x002fec00000810bc */
[----:B---3--:R-:W-:-:S15]  /*a36a0*/  HMMA.1688.F32.TF32 R4, R160, R140, R192 ;  /* 0x0000008ca004723c */ /* 0x008fde00000810c0 */
[----:B------:R-:W-:-:S02]  /*a36b0*/  NOP ;  /* 0x0000000000007918 */ /* 0x000fc40000000000 */
[----:B------:R-:W-:Y:S04]  /*a36c0*/  STL.64 [R1+0x660], R8 ;  /* 0x0006600801007387 */ /* 0x000fe80000100a00 */
[----:B------:R-:W-:Y:S04]  /*a36d0*/  STL.64 [R1+0x668], R10 ;  /* 0x0006680a01007387 */ /* 0x000fe80000100a00 */
[----:B------:R-:W3:Y:S04]  /*a36e0*/  LDL.LU R192, [R1+0x2cb0] ;  /* 0x002cb00001c07983 */ /* 0x000ee80000300800 */
[----:B------:R-:W3:Y:S04]  /*a36f0*/  LDL.LU R193, [R1+0x2cb4] ;  /* 0x002cb40001c17983 */ /* 0x000ee80000300800 */
[----:B------:R-:W3:Y:S04]  /*a3700*/  LDL.LU R194, [R1+0x2cb8] ;  /* 0x002cb80001c27983 */ /* 0x000ee80000300800 */
[----:B------:R-:W3:Y:S01]  /*a3710*/  LDL.LU R195, [R1+0x2cbc] ;  /* 0x002cbc0001c37983 */ /* 0x000ee20000300800 */
[----:B------:R-:W-:Y:S01]  /*a3720*/  IMAD.MOV.U32 R12, RZ, RZ, R7 ;  /* 0x000000ffff0c7224 */ /* 0x000fe200078e0007 */
[----:B------:R-:W-:Y:S01]  /*a3730*/  MOV R14, R5 ;  /* 0x00000005000e7202 */ /* 0x000fe20000000f00 */
[----:B------:R-:W-:-:S02]  /*a3740*/  IMAD.MOV.U32 R15, RZ, RZ, R4 ;  /* 0x000000ffff0f7224 */ /* 0x000fc400078e0004 */
[----:B------:R-:W-:Y:S01]  /*a3750*/  IMAD.MOV.U32 R13, RZ, RZ, R6 ;  /* 0x000000ffff0d7224 */ /* 0x000fe200078e0006 */
[----:B------:R1:W-:Y:S04]  /*a3760*/  STL [R1+0x782c], R12 ;  /* 0x00782c0c01007387 */ /* 0x0003e80000100800 */
[----:B------:R4:W-:Y:S04]  /*a3770*/  STL [R1+0x7828], R14 ;  /* 0x0078280e01007387 */ /* 0x0009e80000100800 */
[----:B------:R4:W-:Y:S01]  /*a3780*/  STL [R1+0x7824], R15 ;  /* 0x0078240f01007387 */ /* 0x0009e20000100800 */
[----:B------:R-:W-:Y:S03]  /*a3790*/  HMMA.1688.F32.TF32 R4, R160, R136, R196 ;  /* 0x00000088a004723c */ /* 0x000fe600000810c4 */
[----:B------:R4:W-:Y:S04]  /*a37a0*/  STL [R1+0x7820], R13 ;  /* 0x0078200d01007387 */ /* 0x0009e80000100800 */
[----:B------:R-:W4:Y:S04]  /*a37b0*/  LDL.LU R196, [R1+0x2ca0] ;  /* 0x002ca00001c47983 */ /* 0x000f280000300800 */
[----:B------:R-:W4:Y:S04]  /*a37c0*/  LDL.LU R197, [R1+0x2ca4] ;  /* 0x002ca40001c57983 */ /* 0x000f280000300800 */
[----:B------:R-:W4:Y:S04]  /*a37d0*/  LDL.LU R198, [R1+0x2ca8] ;  /* 0x002ca80001c67983 */ /* 0x000f280000300800 */
[----:B------:R-:W4:Y:S05]  /*a37e0*/  LDL.LU R199, [R1+0x2cac] ;  /* 0x002cac0001c77983 */ /* 0x000f2a0000300800 */
[----:B------:R-:W-:Y:S01]  /*a37f0*/  MOV R156, R7 ;  /* 0x00000007009c7202 */ /* 0x000fe20000000f00 */
[----:B------:R-:W-:-:S02]  /*a3800*/  IMAD.MOV.U32 R157, RZ, RZ, R6 ;  /* 0x000000ffff9d7224 */ /* 0x000fc400078e0006 */
[----:B------:R-:W-:Y:S02]  /*a3810*/  IMAD.MOV.U32 R159, RZ, RZ, R4 ;  /* 0x000000ffff9f7224 */ /* 0x000fe400078e0004 */
[----:B------:R-:W-:Y:S01]  /*a3820*/  IMAD.MOV.U32 R158, RZ, RZ, R5 ;  /* 0x000000ffff9e7224 */ /* 0x000fe200078e0005 */
[----:B------:R-:W-:Y:S04]  /*a3830*/  STL [R1+0x783c], R156 ;  /* 0x00783c9c01007387 */ /* 0x000fe80000100800 */
[----:B------:R-:W-:Y:S04]  /*a3840*/  STL [R1+0x7838], R157 ;  /* 0x0078389d01007387 */ /* 0x000fe80000100800 */
[----:B------:R-:W-:Y:S04]  /*a3850*/  STL [R1+0x7834], R159 ;  /* 0x0078349f01007387 */ /* 0x000fe80000100800 */
[----:B------:R4:W-:Y:S01]  /*a3860*/  STL [R1+0x7830], R158 ;  /* 0x0078309e01007387 */ /* 0x0009e20000100800 */
[----:B--2---:R-:W-:Y:S03]  /*a3870*/  HMMA.1688.F32.TF32 R4, R160, R132, R216 ;  /* 0x00000084a004723c */ /* 0x004fe600000810d8 */
[----:B------:R-:W2:Y:S04]  /*a3880*/  LDL.LU R216, [R1+0x2c90] ;  /* 0x002c900001d87983 */ /* 0x000ea80000300800 */
[----:B------:R-:W2:Y:S04]  /*a3890*/  LDL.LU R217, [R1+0x2c94] ;  /* 0x002c940001d97983 */ /* 0x000ea80000300800 */
[----:B------:R-:W2:Y:S04]  /*a38a0*/  LDL.LU R218, [R1+0x2c98] ;  /* 0x002c980001da7983 */ /* 0x000ea80000300800 */
[----:B------:R-:W2:Y:S09]  /*a38b0*/  LDL.LU R219, [R1+0x2c9c] ;  /* 0x002c9c0001db7983 */ /* 0x000eb20000300800 */
[----:B------:R-:W-:-:S02]  /*a38c0*/  IMAD.MOV.U32 R152, RZ, RZ, R4 ;  /* 0x000000ffff987224 */ /* 0x000fc400078e0004 */
[----:B------:R-:W-:Y:S02]  /*a38d0*/  IMAD.MOV.U32 R153, RZ, RZ, R5 ;  /* 0x000000ffff997224 */ /* 0x000fe400078e0005 */
[----:B------:R-:W-:Y:S02]  /*a38e0*/  IMAD.MOV.U32 R154, RZ, RZ, R6 ;  /* 0x000000ffff9a7224 */ /* 0x000fe400078e0006 */
[----:B------:R-:W-:-:S05]  /*a38f0*/  IMAD.MOV.U32 R155, RZ, RZ, R7 ;  /* 0x000000ffff9b7224 */ /* 0x000fca00078e0007 */
[----:B------:R2:W-:Y:S04]  /*a3900*/  STL [R1+0x784c], R155 ;  /* 0x00784c9b01007387 */ /* 0x0005e80000100800 */
[----:B------:R2:W-:Y:S04]  /*a3910*/  STL [R1+0x7848], R154 ;  /* 0x0078489a01007387 */ /* 0x0005e80000100800 */
[----:B------:R2:W-:Y:S04]  /*a3920*/  STL [R1+0x7844], R153 ;  /* 0x0078449901007387 */ /* 0x0005e80000100800 */
[----:B------:R2:W-:Y:S04]  /*a3930*/  STL [R1+0x7840], R152 ;  /* 0x0078409801007387 */ /* 0x0005e80000100800 */
[----:B------:R-:W2:Y:S04]  /*a3940*/  LDL.LU R212, [R1+0x2c80] ;  /* 0x002c800001d47983 */ /* 0x000ea80000300800 */
[----:B------:R-:W2:Y:S04]  /*a3950*/  LDL.LU R213, [R1+0x2c84] ;  /* 0x002c840001d57983 */ /* 0x000ea80000300800 */
[----:B------:R-:W2:Y:S04]  /*a3960*/  LDL.LU R214, [R1+0x2c88] ;  /* 0x002c880001d67983 */ /* 0x000ea80000300800 */
[----:B------:R-:W2:Y:S01]  /*a3970*/  LDL.LU R215, [R1+0x2c8c] ;  /* 0x002c8c0001d77983 */ /* 0x000ea20000300800 */
[----:B---3--:R-:W-:-:S15]  /*a3980*/  HMMA.1688.F32.TF32 R4, R160, R128, R192 ;  /* 0x00000080a004723c */ /* 0x008fde00000810c0 */
[----:B------:R-:W-:-:S09]  /*a3990*/  NOP ;  /* 0x0000000000007918 */ /* 0x000fd20000000000 */
[----:B-1----:R-:W-:Y:S01]  /*a39a0*/  IMAD.MOV.U32 R12, RZ, RZ, R4 ;  /* 0x000000ffff0c7224 */ /* 0x002fe200078e0004 */
[----:B----4-:R-:W-:Y:S01]  /*a39b0*/  MOV R14, R5 ;  /* 0x00000005000e7202 */ /* 0x010fe20000000f00 */
[----:B------:R-:W-:Y:S02]  /*a39c0*/  IMAD.MOV.U32 R15, RZ, RZ, R6 ;  /* 0x000000ffff0f7224 */ /* 0x000fe400078e0006 */
[----:B------:R-:W-:Y:S02]  /*a39d0*/  IMAD.MOV.U32 R13, RZ, RZ, R7 ;  /* 0x000000ffff0d7224 */ /* 0x000fe400078e0007 */
[----:B------:R-:W-:Y:S03]  /*a39e0*/  HMMA.1688.F32.TF32 R4, R160, R124, R196 ;  /* 0x0000007ca004723c */ /* 0x000fe600000810c4 */
[----:B------:R1:W-:Y:S04]  /*a39f0*/  STL [R1+0x785c], R13 ;  /* 0x00785c0d01007387 */ /* 0x0003e80000100800 */
[----:B------:R-:W-:Y:S04]  /*a3a00*/  STL [R1+0x7858], R15 ;  /* 0x0078580f01007387 */ /* 0x000fe80000100800 */
[----:B------:R-:W-:Y:S04]  /*a3a10*/  STL [R1+0x7854], R14 ;  /* 0x0078540e01007387 */ /* 0x000fe80000100800 */
[----:B------:R3:W-:Y:S04]  /*a3a20*/  STL [R1+0x7850], R12 ;  /* 0x0078500c01007387 */ /* 0x0007e80000100800 */
[----:B------:R-:W4:Y:S04]  /*a3a30*/  LDL.LU R188, [R1+0x2c70] ;  /* 0x002c700001bc7983 */ /* 0x000f280000300800 */
[----:B------:R-:W4:Y:S04]  /*a3a40*/  LDL.LU R189, [R1+0x2c74] ;  /* 0x002c740001bd7983 */ /* 0x000f280000300800 */
[----:B------:R-:W4:Y:S04]  /*a3a50*/  LDL.LU R190, [R1+0x2c78] ;  /* 0x002c780001be7983 */ /* 0x000f280000300800 */
[----:B------:R-:W4:Y:S01]  /*a3a60*/  LDL.LU R191, [R1+0x2c7c] ;  /* 0x002c7c0001bf7983 */ /* 0x000f220000300800 */
[----:B------:R-:W-:Y:S01]  /*a3a70*/  MOV R158, R7 ;  /* 0x00000007009e7202 */ /* 0x000fe20000000f00 */
[----:B------:R-:W-:-:S02]  /*a3a80*/  IMAD.MOV.U32 R159, RZ, RZ, R6 ;  /* 0x000000ffff9f7224 */ /* 0x000fc400078e0006 */
[----:B------:R-:W-:Y:S02]  /*a3a90*/  IMAD.MOV.U32 R157, RZ, RZ, R5 ;  /* 0x000000ffff9d7224 */ /* 0x000fe400078e0005 */
[----:B------:R-:W-:Y:S01]  /*a3aa0*/  IMAD.MOV.U32 R156, RZ, RZ, R4 ;  /* 0x000000ffff9c7224 */ /* 0x000fe200078e0004 */
[----:B------:R3:W-:Y:S04]  /*a3ab0*/  STL [R1+0x786c], R158 ;  /* 0x00786c9e01007387 */ /* 0x0007e80000100800 */
[----:B------:R3:W-:Y:S04]  /*a3ac0*/  STL [R1+0x7868], R159 ;  /* 0x0078689f01007387 */ /* 0x0007e80000100800 */
        /* <DEDUP_REMOVED lines=30> */
[----:B------:R2:W-:Y:S04]  /*a3cb0*/  STL [R1+0x7888], R150 ;  /* 0x0078889601007387 */ /* 0x0005e80000100800 */
[----:B------:R2:W-:Y:S04]  /*a3cc0*/  STL [R1+0x7884], R149 ;  /* 0x0078849501007387 */ /* 0x0005e80000100800 */
[----:B------:R2:W-:Y:S01]  /*a3cd0*/  STL [R1+0x7880], R148 ;  /* 0x0078809401007387 */ /* 0x0005e20000100800 */
[----:B----4-:R-:W-:-:S15]  /*a3ce0*/  HMMA.1688.F32.TF32 R4, R160, R112, R188 ;  /* 0x00000070a004723c */ /* 0x010fde00000810bc */
[----:B------:R-:W-:-:S09]  /*a3cf0*/  NOP ;  /* 0x0000000000007918 */ /* 0x000fd20000000000 */
[----:B-1----:R-:W-:Y:S01]  /*a3d00*/  IMAD.MOV.U32 R13, RZ, RZ, R4 ;  /* 0x000000ffff0d7224 */ /* 0x002fe200078e0004 */
[----:B---3--:R-:W-:Y:S01]  /*a3d10*/  MOV R12, R7 ;  /* 0x00000007000c7202 */ /* 0x008fe20000000f00 */
[----:B------:R-:W-:Y:S02]  /*a3d20*/  IMAD.MOV.U32 R15, RZ, RZ, R5 ;  /* 0x000000ffff0f7224 */ /* 0x000fe400078e0005 */
[----:B------:R-:W-:Y:S02]  /*a3d30*/  IMAD.MOV.U32 R14, RZ, RZ, R6 ;  /* 0x000000ffff0e7224 */ /* 0x000fe400078e0006 */
[----:B------:R-:W-:Y:S01]  /*a3d40*/  HMMA.1688.F32.TF32 R4, R160, R108, R192 ;  /* 0x0000006ca004723c */ /* 0x000fe200000810c0 */
[----:B------:R1:W-:-:S15]  /*a3d50*/  STL [R1+0x789c], R12 ;  /* 0x00789c0c01007387 */ /* 0x0003de0000100800 */
[----:B------:R-:W-:-:S08]  /*a3d60*/  NOP ;  /* 0x0000000000007918 */ /* 0x000fd00000000000 */
[----:B------:R-:W-:Y:S02]  /*a3d70*/  IMAD.MOV.U32 R158, RZ, RZ, R4 ;  /* 0x000000ffff9e7224 */ /* 0x000fe400078e0004 */
[----:B------:R-:W-:Y:S02]  /*a3d80*/  IMAD.MOV.U32 R159, RZ, RZ, R5 ;  /* 0x000000ffff9f7224 */ /* 0x000fe400078e0005 */
[----:B------:R-:W-:Y:S02]  /*a3d90*/  IMAD.MOV.U32 R157, RZ, RZ, R6 ;  /* 0x000000ffff9d7224 */ /* 0x000fe400078e0006 */
[----:B------:R-:W-:Y:S02]  /*a3da0*/  IMAD.MOV.U32 R156, RZ, RZ, R7 ;  /* 0x000000ffff9c7224 */ /* 0x000fe400078e0007 */
[----:B--2---:R-:W-:Y:S01]  /*a3db0*/  HMMA.1688.F32.TF32 R4, R160, R104, R196 ;  /* 0x00000068a004723c */ /* 0x004fe200000810c4 */
[----:B------:R2:W-:Y:S04]  /*a3dc0*/  STL [R1+0x7898], R14 ;  /* 0x0078980e01007387 */ /* 0x0005e80000100800 */
[----:B------:R3:W-:Y:S04]  /*a3dd0*/  STL [R1+0x7894], R15 ;  /* 0x0078940f01007387 */ /* 0x0007e80000100800 */
[----:B------:R4:W-:Y:S04]  /*a3de0*/  STL [R1+0x7890], R13 ;  /* 0x0078900d01007387 */ /* 0x0009e80000100800 */
[----:B------:R4:W-:Y:S04]  /*a3df0*/  STL [R1+0x78ac], R156 ;  /* 0x0078ac9c01007387 */ /* 0x0009e80000100800 */
[----:B------:R-:W-:Y:S04]  /*a3e00*/  STL [R1+0x78a8], R157 ;  /* 0x0078a89d01007387 */ /* 0x000fe80000100800 */
[----:B------:R-:W-:Y:S03]  /*a3e10*/  STL [R1+0x78a4], R159 ;  /* 0x0078a49f01007387 */ /* 0x000fe60000100800 */
[----:B------:R-:W-:Y:S01]  /*a3e20*/  IMAD.MOV.U32 R154, RZ, RZ, R6 ;  /* 0x000000ffff9a7224 */ /* 0x000fe200078e0006 */
[----:B------:R-:W-:Y:S01]  /*a3e30*/  MOV R153, R5 ;  /* 0x0000000500997202 */ /* 0x000fe20000000f00 */
[----:B------:R-:W-:-:S02]  /*a3e40*/  IMAD.MOV.U32 R155, RZ, RZ, R7 ;  /* 0x000000ffff9b7224 */ /* 0x000fc400078e0007 */
[----:B------:R-:W-:Y:S01]  /*a3e50*/  IMAD.MOV.U32 R152, RZ, RZ, R4 ;  /* 0x000000ffff987224 */ /* 0x000fe200078e0004 */
[----:B------:R4:W-:Y:S04]  /*a3e60*/  STL [R1+0x78a0], R158 ;  /* 0x0078a09e01007387 */ /* 0x0009e80000100800 */
[----:B------:R-:W-:Y:S04]  /*a3e70*/  STL.64 [R1+0x78d8], R154 ;  /* 0x0078d89a01007387 */ /* 0x000fe80000100a00 */
[----:B------:R-:W-:Y:S04]  /*a3e80*/  STL.64 [R1+0x78d0], R152 ;  /* 0x0078d09801007387 */ /* 0x000fe80000100a00 */
[----:B------:R-:W2:Y:S04]  /*a3e90*/  LDL.LU R208, [R1+0x2c30] ;  /* 0x002c300001d07983 */ /* 0x000ea80000300800 */
[----:B------:R-:W2:Y:S04]  /*a3ea0*/  LDL.LU R209, [R1+0x2c34] ;  /* 0x002c340001d17983 */ /* 0x000ea80000300800 */
[----:B------:R-:W2:Y:S04]  /*a3eb0*/  LDL.LU R210, [R1+0x2c38] ;  /* 0x002c380001d27983 */ /* 0x000ea80000300800 */
[----:B------:R-:W2:Y:S01]  /*a3ec0*/  LDL.LU R211, [R1+0x2c3c] ;  /* 0x002c3c0001d37983 */ /* 0x000ea20000300800 */
[----:B------:R-:W-:Y:S03]  /*a3ed0*/  HMMA.1688.F32.TF32 R4, R160, R100, R216 ;  /* 0x00000064a004723c */ /* 0x000fe600000810d8 */
        /* <DEDUP_REMOVED lines=36> */
[----:B--2---:R-:W-:-:S15]  /*a4120*/  HMMA.1688.F32.TF32 R4, R160, R96, R208 ;  /* 0x00000060a004723c */ /* 0x004fde00000810d0 */
[----:B------:R-:W-:-:S09]  /*a4130*/  NOP ;  /* 0x0000000000007918 */ /* 0x000fd20000000000 */
[----:B------:R-:W-:Y:S02]  /*a4140*/  IMAD.MOV.U32 R151, RZ, RZ, R4 ;  /* 0x000000ffff977224 */ /* 0x000fe400078e0004 */
[----:B------:R-:W-:Y:S02]  /*a4150*/  IMAD.MOV.U32 R150, RZ, RZ, R5 ;  /* 0x000000ffff967224 */ /* 0x000fe400078e0005 */
[----:B------:R-:W-:Y:S02]  /*a4160*/  IMAD.MOV.U32 R149, RZ, RZ, R6 ;  /* 0x000000ffff957224 */ /* 0x000fe400078e0006 */
[----:B------:R-:W-:Y:S02]  /*a4170*/  IMAD.MOV.U32 R148, RZ, RZ, R7 ;  /* 0x000000ffff947224 */ /* 0x000fe400078e0007 */
[----:B---3--:R-:W-:-:S15]  /*a4180*/  HMMA.1688.F32.TF32 R4, R160, R92, R176 ;  /* 0x0000005ca004723c */ /* 0x008fde00000810b0 */
[----:B------:R-:W-:-:S09]  /*a4190*/  NOP ;  /* 0x0000000000007918 */ /* 0x000fd20000000000 */
[----:B-1----:R-:W-:Y:S01]  /*a41a0*/  IMAD.MOV.U32 R12, RZ, RZ, R4 ;  /* 0x000000ffff0c7224 */ /* 0x002fe200078e0004 */
[----:B------:R-:W-:Y:S01]  /*a41b0*/  MOV R14, R5 ;  /* 0x00000005000e7202 */ /* 0x000fe20000000f00 */
[----:B------:R-:W-:Y:S02]  /*a41c0*/  IMAD.MOV.U32 R15, RZ, RZ, R6 ;  /* 0x000000ffff0f7224 */ /* 0x000fe400078e0006 */
[----:B----4-:R-:W-:Y:S02]  /*a41d0*/  IMAD.MOV.U32 R13, RZ, RZ, R7 ;  /* 0x000000ffff0d7224 */ /* 0x010fe400078e0007 */
[----:B------:R-:W-:-:S15]  /*a41e0*/  HMMA.1688.F32.TF32 R4, R160, R88, R180 ;  /* 0x00000058a004723c */ /* 0x000fde00000810b4 */
[----:B------:R-:W-:-:S09]  /*a41f0*/  NOP ;  /* 0x0000000000007918 */ /* 0x000fd20000000000 */
[----:B------:R-:W-:Y:S01]  /*a4200*/  IMAD.MOV.U32 R156, RZ, RZ, R4 ;  /* 0x000000ffff9c7224 */ /* 0x000fe200078e0004 */
[----:B------:R-:W-:Y:S01]  /*a4210*/  MOV R158, R7 ;  /* 0x00000007009e7202 */ /* 0x000fe20000000f00 */
[----:B------:R-:W-:Y:S02]  /*a4220*/  IMAD.MOV.U32 R157, RZ, RZ, R5 ;  /* 0x000000ffff9d7224 */ /* 0x000fe400078e0005 */
[----:B------:R-:W-:Y:S02]  /*a4230*/  IMAD.MOV.U32 R159, RZ, RZ, R6 ;  /* 0x000000ffff9f7224 */ /* 0x000fe400078e0006 */
[----:B------:R-:W-:Y:S01]  /*a4240*/  HMMA.1688.F32.TF32 R4, R160, R84, R184 ;  /* 0x00000054a004723c */ /* 0x000fe200000810b8 */
[----:B------:R-:W-:Y:S04]  /*a4250*/  STL.64 [R1+0x78e8], R150 ;  /* 0x0078e89601007387 */ /* 0x000fe80000100a00 */
[----:B------:R-:W-:Y:S04]  /*a4260*/  STL.64 [R1+0x78e0], R148 ;  /* 0x0078e09401007387 */ /* 0x000fe80000100a00 */
[----:B------:R-:W-:-:S15]  /*a4270*/  STL.64 [R1+0x78f8], R14 ;  /* 0x0078f80e01007387 */ /* 0x000fde0000100a00 */
[----:B------:R-:W-:Y:S02]  /*a4280*/  IMAD.MOV.U32 R17, RZ, RZ, R4 ;  /* 0x000000ffff117224 */ /* 0x000fe400078e0004 */
[----:B------:R-:W-:Y:S02]  /*a4290*/  IMAD.MOV.U32 R18, RZ, RZ, R5 ;  /* 0x000000ffff127224 */ /* 0x000fe400078e0005 */
[----:B------:R-:W-:Y:S02]  /*a42a0*/  IMAD.MOV.U32 R19, RZ, RZ, R6 ;  /* 0x000000ffff137224 */ /* 0x000fe400078e0006 */
[----:B------:R-:W-:Y:S02]  /*a42b0*/  IMAD.MOV.U32 R147, RZ, RZ, R7 ;  /* 0x000000ffff937224 */ /* 0x000fe400078e0007 */
[C---:B------:R-:W-:Y:S06]  /*a42c0*/  HMMA.1688.F32.TF32 R4, R160.reuse, R76, R188 ;  /* 0x0000004ca004723c */ /* 0x040fec00000810bc */
[C---:B------:R-:W-:Y:S01]  /*a42d0*/  HMMA.1688.F32.TF32 R8, R160.reuse, R80, R212 ;  /* 0x00000050a008723c */ /* 0x040fe200000810d4 */
[----:B------:R1:W-:Y:S04]  /*a42e0*/  STL.64 [R1+0x78f0], R12 ;  /* 0x0078f00c01007387 */ /* 0x0003e80000100a00 */
[----:B------:R-:W-:Y:S04]  /*a42f0*/  STL.64 [R1+0x7908], R158 ;  /* 0x0079089e01007387 */ /* 0x000fe80000100a00 */
[----:B------:R-:W-:Y:S04]  /*a4300*/  STL.64 [R1+0x7900], R156 ;  /* 0x0079009c01007387 */ /* 0x000fe80000100a00 */
[----:B------:R-:W-:Y:S01]  /*a4310*/  STL.64 [R1+0x79c0], R146 ;  /* 0x0079c09201007387 */ /* 0x000fe20000100a00 */
[C---:B-1----:R-:W-:Y:S03]  /*a4320*/  HMMA.1688.F32.TF32 R12, R160.reuse, R72, R192 ;  /* 0x00000048a00c723c */ /* 0x042fe600000810c0 */
        /* <DEDUP_REMOVED lines=123> */
[C---:B---3--:R-:W-:Y:S06]  /*a4ae0*/  HMMA.1688.F32.TF32 R16, R160.reuse, R56, R16 ;  /* 0x00000038a010723c */ /* 0x048fec0000081010 */
[----:B----4-:R-:W-:-:S15]  /*a4af0*/  HMMA.1688.F32.TF32 R4, R160, R60, R4 ;  /* 0x0000003ca004723c */ /* 0x010fde0000081004 */
[----:B------:R-:W-:-:S08]  /*a4b00*/  NOP ;  /* 0x0000000000007918 */ /* 0x000fd00000000000 */
[----:B------:R-:W-:Y:S04]  /*a4b10*/  STL.64 [R1+0x510], R4 ;  /* 0x0005100401007387 */ /* 0x000fe80000100a00 */
[----:B------:R1:W-:Y:S04]  /*a4b20*/  STL.64 [R1+0x518], R6 ;  /* 0x0005180601007387 */ /* 0x0003e80000100a00 */
[----:B-1----:R-:W3:Y:S04]  /*a4b30*/  LDL.LU.64 R6, [R1+0x7cf8] ;  /* 0x007cf80001067983 */ /* 0x002ee80000300a00 */
[----:B------:R-:W4:Y:S04]  /*a4b40*/  LDL.LU.64 R4, [R1+0x7cf0] ;  /* 0x007cf00001047983 */ /* 0x000f280000300a00 */
[----:B------:R-:W-:Y:S04]  /*a4b50*/  STL.64 [R1+0x500], R16 ;  /* 0x0005001001007387 */ /* 0x000fe80000100a00 */
[----:B------:R2:W-:Y:S02]  /*a4b60*/  STL.64 [R1+0x508], R18 ;  /* 0x0005081201007387 */ /* 0x0005e40000100a00 */
[C---:B--2---:R-:W-:Y:S06]  /*a4b70*/  HMMA.1688.F32.TF32 R16, R160.reuse, R52, R144 ;  /* 0x00000034a010723c */ /* 0x044fec0000081090 */
[----:B------:R-:W-:-:S15]  /*a4b80*/  HMMA.1688.F32.TF32 R144, R160, R48, R156 ;  /* 0x00000030a090723c */ /* 0x000fde000008109c */
[----:B------:R-:W-:-:S02]  /*a4b90*/  NOP ;  /* 0x0000000000007918 */ /* 0x000fc40000000000 */
[----:B------:R-:W-:Y:S04]  /*a4ba0*/  STL.64 [R1+0x4f0], R16 ;  /* 0x0004f01001007387 */ /* 0x000fe80000100a00 */
[----:B------:R1:W-:Y:S02]  /*a4bb0*/  STL.64 [R1+0x4f8], R18 ;  /* 0x0004f81201007387 */ /* 0x0003e40000100a00 */
[C---:B-1----:R-:W-:Y:S06]  /*a4bc0*/  HMMA.1688.F32.TF32 R16, R160.reuse, R44, R12 ;  /* 0x0000002ca010723c */ /* 0x042fec000008100c */
[C---:B------:R-:W-:Y:S01]  /*a4bd0*/  HMMA.1688.F32.TF32 R12, R160.reuse, R40, R148 ;  /* 0x00000028a00c723c */ /* 0x040fe20000081094 */
[----:B------:R-:W-:Y:S04]  /*a4be0*/  STL.64 [R1+0x4e0], R144 ;  /* 0x0004e09001007387 */ /* 0x000fe80000100a00 */
[----:B------:R1:W-:Y:S02]  /*a4bf0*/  STL.64 [R1+0x4e8], R146 ;  /* 0x0004e89201007387 */ /* 0x0003e40000100a00 */
[C---:B-1----:R-:W-:Y:S10]  /*a4c00*/  HMMA.1688.F32.TF32 R144, R160.reuse, R36, R152 ;  /* 0x00000024a090723c */ /* 0x042ff40000081098 */
[----:B------:R-:W-:Y:S04]  /*a4c10*/  STL.64 [R1+0x4d0], R16 ;  /* 0x0004d01001007387 */ /* 0x000fe80000100a00 */
[----:B------:R1:W-:Y:S04]  /*a4c20*/  STL.64 [R1+0x4d8], R18 ;  /* 0x0004d81201007387 */ /* 0x0003e80000100a00 */
[----:B------:R-:W-:Y:S04]  /*a4c30*/  STL.64 [R1+0x4c0], R12 ;  /* 0x0004c00c01007387 */ /* 0x000fe80000100a00 */
[----:B------:R2:W-:Y:S01]  /*a4c40*/  STL.64 [R1+0x4c8], R14 ;  /* 0x0004c80e01007387 */ /* 0x0005e20000100a00 */
[C---:B-1----:R-:W-:Y:S06]  /*a4c50*/  HMMA.1688.F32.TF32 R16, R160.reuse, R32, R168 ;  /* 0x00000020a010723c */ /* 0x042fec00000810a8 */
[C---:B--2---:R-:W-:Y:S06]  /*a4c60*/  HMMA.1688.F32.TF32 R12, R160.reuse, R24, R8 ;  /* 0x00000018a00c723c */ /* 0x044fec0000081008 */
[C---:B------:R-:W-:Y:S01]  /*a4c70*/  HMMA.1688.F32.TF32 R8, R160.reuse, R28, R248 ;  /* 0x0000001ca008723c */ /* 0x040fe200000810f8 */
[----:B------:R-:W-:Y:S04]  /*a4c80*/  STL.64 [R1+0x4b0], R144 ;  /* 0x0004b09001007387 */ /* 0x000fe80000100a00 */
[----:B------:R-:W-:Y:S06]  /*a4c90*/  STL.64 [R1+0x4b8], R146 ;  /* 0x0004b89201007387 */ /* 0x000fec0000100a00 */
[----:B------:R-:W-:Y:S04]  /*a4ca0*/  STL.64 [R1+0x4a0], R16 ;  /* 0x0004a01001007387 */ /* 0x000fe80000100a00 */
[----:B------:R1:W-:Y:S04]  /*a4cb0*/  STL.64 [R1+0x4a8], R18 ;  /* 0x0004a81201007387 */ /* 0x0003e80000100a00 */
[----:B------:R-:W-:Y:S04]  /*a4cc0*/  STL.64 [R1+0x490], R12 ;  /* 0x0004900c01007387 */ /* 0x000fe80000100a00 */
[----:B------:R2:W-:Y:S01]  /*a4cd0*/  STL.64 [R1+0x498], R14 ;  /* 0x0004980e01007387 */ /* 0x0005e20000100a00 */
[C---:B-1----:R-:W-:Y:S03]  /*a4ce0*/  HMMA.1688.F32.TF32 R16, R160.reuse, R236, R232 ;  /* 0x000000eca010723c */ /* 0x042fe600000810e8 */
[----:B------:R-:W-:Y:S04]  /*a4cf0*/  STL.64 [R1+0x480], R8 ;  /* 0x0004800801007387 */ /* 0x000fe80000100a00 */
[----:B------:R1:W-:Y:S01]  /*a4d00*/  STL.64 [R1+0x488], R10 ;  /* 0x0004880a01007387 */ /* 0x0003e20000100a00 */
[----:B--2---:R-:W-:Y:S03]  /*a4d10*/  HMMA.1688.F32.TF32 R12, R160, R20, R240 ;  /* 0x00000014a00c723c */ /* 0x004fe600000810f0 */
[----:B------:R-:W-:Y:S04]  /*a4d20*/  LDS R160, [R3+UR6+0x84380] ;  /* 0x0843800603a07984 */ /* 0x000fe80008000800 */
[----:B------:R-:W-:Y:S01]  /*a4d30*/  LDS R162, [R3+UR6+0x85380] ;  /* 0x0853800603a27984 */ /* 0x000fe20008000800 */
[C---:B-1----:R-:W-:Y:S07]  /*a4d40*/  HMMA.1688.F32.TF32 R8, R164.reuse, R140, R244 ;  /* 0x0000008ca408723c */ /* 0x042fee00000810f4 */
        /* <DEDUP_REMOVED lines=8> */
[C---:B-1----:R-:W-:Y:S09]  /*a4dd0*/  HMMA.1688.F32.TF32 R8, R164.reuse, R128, R204 ;  /* 0x00000080a408723c */ /* 0x042ff200000810cc */
[----:B------:R-:W-:Y:S04]  /*a4de0*/  STL.64 [R1+0x140], R16 ;  /* 0x0001401001007387 */ /* 0x000fe80000100a00 */
[----:B------:R-:W-:Y:S04]  /*a4df0*/  STL.64 [R1+0x148], R18 ;  /* 0x0001481201007387 */ /* 0x000fe80000100a00 */
[----:B------:R-:W-:Y:S04]  /*a4e00*/  STL.64 [R1+0x130], R12 ;  /* 0x0001300c01007387 */ /* 0x000fe80000100a00 */
[----:B------:R1:W-:Y:S04]  /*a4e10*/  STL.64 [R1+0x138], R14 ;  /* 0x0001380e01007387 */ /* 0x0003e80000100a00 */
[----:B------:R-:W-:Y:S04]  /*a4e20*/  STL.64 [R1+0x120], R8 ;  /* 0x0001200801007387 */ /* 0x000fe80000100a00 */
[----:B------:R2:W-:Y:S01]  /*a4e30*/  STL.64 [R1+0x128], R10 ;  /* 0x0001280a01007387 */ /* 0x0005e20000100a00 */
[C---:B-1----:R-:W-:Y:S06]  /*a4e40*/  HMMA.1688.F32.TF32 R12, R164.reuse, R124, R200 ;  /* 0x0000007ca40c723c */ /* 0x042fec00000810c8 */
[C---:B--2---:R-:W-:Y:S06]  /*a4e50*/  HMMA.1688.F32.TF32 R8, R164.reuse, R120, R172 ;  /* 0x00000078a408723c */ /* 0x044fec00000810ac */
[C---:B------:R-:W-:Y:S11]  /*a4e60*/  HMMA.1688.F32.TF32 R16, R164.reuse, R116, R208 ;  /* 0x00000074a410723c */ /* 0x040ff600000810d0 */
[----:B------:R-:W-:Y:S04]  /*a4e70*/  STL.64 [R1+0x470], R12 ;  /* 0x0004700c01007387 */ /* 0x000fe80000100a00 */
[----:B------:R1:W-:Y:S04]  /*a4e80*/  STL.64 [R1+0x478], R14 ;  /* 0x0004780e01007387 */ /* 0x0003e80000100a00 */
[----:B------:R-:W-:Y:S04]  /*a4e90*/  STL.64 [R1+0x460], R8 ;  /* 0x0004600801007387 */ /* 0x000fe80000100a00 */
[----:B------:R2:W-:Y:S01]  /*a4ea0*/  STL.64 [R1+0x468], R10 ;  /* 0x0004680a01007387 */ /* 0x0005e20000100a00 */
[C---:B-1----:R-:W-:Y:S06]  /*a4eb0*/  HMMA.1688.F32.TF32 R12, R164.reuse, R112, R176 ;  /* 0x00000070a40c723c */ /* 0x042fec00000810b0 */
[----:B--2---:R-:W-:Y:S01]  /*a4ec0*/  HMMA.1688.F32.TF32 R8, R164, R108, R180 ;  /* 0x0000006ca408723c */ /* 0x004fe200000810b4 */
[----:B------:R-:W-:Y:S04]  /*a4ed0*/  STL.64 [R1+0x450], R16 ;  /* 0x0004501001007387 */ /* 0x000fe80000100a00 */
[----:B------:R1:W-:-:S12]  /*a4ee0*/  STL.64 [R1+0x458], R18 ;  /* 0x0004581201007387 */ /* 0x0003d80000100a00 */
[----:B------:R-:W-:Y:S01]  /*a4ef0*/  STL.64 [R1+0x440], R12 ;  /* 0x0004400c01007387 */ /* 0x000fe20000100a00 */
[C---:B-1----:R-:W-:Y:S03]  /*a4f00*/  HMMA.1688.F32.TF32 R16, R164.reuse, R104, R184 ;  /* 0x00000068a410723c */ /* 0x042fe600000810b8 */
[----:B------:R1:W-:Y:S04]  /*a4f10*/  STL.64 [R1+0x448], R14 ;  /* 0x0004480e01007387 */ /* 0x0003e80000100a00 */
[----:B------:R-:W-:Y:S04]  /*a4f20*/  STL.64 [R1+0x430], R8 ;  /* 0x0004300801007387 */ /* 0x000fe80000100a00 */
[----:B------:R2:W-:Y:S01]  /*a4f30*/  STL.64 [R1+0x438], R10 ;  /* 0x0004380a01007387 */ /* 0x0005e20000100a00 */
[C---:B-1----:R-:W-:Y:S03]  /*a4f40*/  HMMA.1688.F32.TF32 R12, R164.reuse, R100, R212 ;  /* 0x00000064a40c723c */ /* 0x042fe600000810d4 */
[----:B---3--:R-:W-:Y:S04]  /*a4f50*/  LDS R161, [R7+UR6+0x84380] ;  /* 0x0843800607a17984 */ /* 0x008fe80008000800 */
[----:B------:R-:W1:Y:S01]  /*a4f60*/  LDS R163, [R7+UR6+0x85380] ;  /* 0x0853800607a37984 */ /* 0x000e620008000800 */
[C---:B--2---:R-:W-:Y:S03]  /*a4f70*/  HMMA.1688.F32.TF32 R8, R164.reuse, R96, R188 ;  /* 0x00000060a408723c */ /* 0x044fe600000810bc */
[----:B------:R-:W-:Y:S04]  /*a4f80*/  STL.64 [R1+0x420], R16 ;  /* 0x0004201001007387 */ /* 0x000fe80000100a00 */
[----:B------:R2:W-:Y:S08]  /*a4f90*/  STL.64 [R1+0x428], R18 ;  /* 0x0004281201007387 */ /* 0x0005f00000100a00 */
[----:B------:R-:W-:Y:S01]  /*a4fa0*/  STL.64 [R1+0x410], R12 ;  /* 0x0004100c01007387 */ /* 0x000fe20000100a00 */
[C---:B--2---:R-:W-:Y:S03]  /*a4fb0*/  HMMA.1688.F32.TF32 R16, R164.reuse, R92, R192 ;  /* 0x0000005ca410723c */ /* 0x044fe600000810c0 */
[----:B------:R2:W-:Y:S04]  /*a4fc0*/  STL.64 [R1+0x418], R14 ;  /* 0x0004180e01007387 */ /* 0x0005e80000100a00 */
[----:B------:R-:W-:Y:S04]  /*a4fd0*/  STL.64 [R1+0x400], R8 ;  /* 0x0004000801007387 */ /* 0x000fe80000100a00 */
[----:B------:R3:W-:Y:S01]  /*a4fe0*/  STL.64 [R1+0x408], R10 ;  /* 0x0004080a01007387 */ /* 0x0007e20000100a00 */
[C---:B--2---:R-:W-:Y:S06]  /*a4ff0*/  HMMA.1688.F32.TF32 R12, R164.reuse, R88, R196 ;  /* 0x00000058a40c723c */ /* 0x044fec00000810c4 */
[----:B---3--:R-:W-:Y:S05]  /*a5000*/  HMMA.1688.F32.TF32 R8, R164, R84, R216 ;  /* 0x00000054a408723c */ /* 0x008fea00000810d8 */
        /* <DEDUP_REMOVED lines=36> */
[----:B------:R-:W2:Y:S01]  /*a5250*/  LDL.LU R250, [R1+0x1fb8] ;  /* 0x001fb80001fa7983 */ /* 0x000ea20000300800 */
[----:B---3--:R-:W-:-:S03]  /*a5260*/  IMAD.MOV.U32 R11, RZ, RZ, R224 ;  /* 0x000000ffff0b7224 */ /* 0x008fc600078e00e0 */
[----:B------:R-:W2:Y:S04]  /*a5270*/  LDL.LU R251, [R1+0x1fbc] ;  /* 0x001fbc0001fb7983 */ /* 0x000ea80000300800 */
[----:B------:R-:W3:Y:S04]  /*a5280*/  LDL.LU R8, [R1+0x21a0] ;  /* 0x0021a00001087983 */ /* 0x000ee80000300800 */
[----:B------:R-:W3:Y:S04]  /*a5290*/  LDL.LU R9, [R1+0x21a4] ;  /* 0x0021a40001097983 */ /* 0x000ee80000300800 */
[----:B------:R-:W3:Y:S04]  /*a52a0*/  LDL.LU R10, [R1+0x21a8] ;  /* 0x0021a800010a7983 */ /* 0x000ee80000300800 */
[----:B------:R-:W4:Y:S04]  /*a52b0*/  LDL.LU R224, [R1+0x7cec] ;  /* 0x007cec0001e07983 */ /* 0x000f280000300800 */
[----:B------:R-:W2:Y:S04]  /*a52c0*/  LDL.LU R148, [R1+0x1fc0] ;  /* 0x001fc00001947983 */ /* 0x000ea80000300800 */
[----:B------:R-:W2:Y:S04]  /*a52d0*/  LDL.LU R149, [R1+0x1fc4] ;  /* 0x001fc40001957983 */ /* 0x000ea80000300800 */
[----:B------:R-:W2:Y:S04]  /*a52e0*/  LDL.LU R150, [R1+0x1fc8] ;  /* 0x001fc80001967983 */ /* 0x000ea80000300800 */
[----:B------:R-:W2:Y:S04]  /*a52f0*/  LDL.LU R151, [R1+0x1fcc] ;  /* 0x001fcc0001977983 */ /* 0x000ea80000300800 */
[----:B------:R-:W3:Y:S01]  /*a5300*/  LDL.LU R12, [R1+0x1fd0] ;  /* 0x001fd000010c7983 */ /* 0x000ee20000300800 */
[----:B----4-:R-:W-:-:S03]  /*a5310*/  MOV R13, R224 ;  /* 0x000000e0000d7202 */ /* 0x010fc60000000f00 */
[----:B------:R-:W4:Y:S04]  /*a5320*/  LDL.LU R224, [R1+0x7ce8] ;  /* 0x007ce80001e07983 */ /* 0x000f280000300800 */
[----:B------:R-:W3:Y:S04]  /*a5330*/  LDL.LU R14, [R1+0x1fd8] ;  /* 0x001fd800010e7983 */ /* 0x000ee80000300800 */
[----:B------:R-:W3:Y:S04]  /*a5340*/  LDL.LU R15, [R1+0x1fdc] ;  /* 0x001fdc00010f7983 */ /* 0x000ee80000300800 */
[----:B------:R-:W2:Y:S04]  /*a5350*/  LDL.LU R144, [R1+0x1ff0] ;  /* 0x001ff00001907983 */ /* 0x000ea80000300800 */
[----:B------:R-:W2:Y:S04]  /*a5360*/  LDL.LU R145, [R1+0x1ff4] ;  /* 0x001ff40001917983 */ /* 0x000ea80000300800 */
[----:B------:R-:W2:Y:S01]  /*a5370*/  LDL.LU R146, [R1+0x1ff8] ;  /* 0x001ff80001927983 */ /* 0x000ea20000300800 */
[----:B----4-:R-:W-:-:S03]  /*a5380*/  IMAD.MOV.U32 R147, RZ, RZ, R224 ;  /* 0x000000ffff937224 */ /* 0x010fc600078e00e0 */
[----:B------:R-:W4:Y:S04]  /*a5390*/  LDL.LU R224, [R1+0x7ce4] ;  /* 0x007ce40001e07983 */ /* 0x000f280000300800 */
[----:B------:R-:W3:Y:S04]  /*a53a0*/  LDL.LU R16, [R1+0x2000] ;  /* 0x0020000001107983 */ /* 0x000ee80000300800 */
[----:B------:R-:W3:Y:S04]  /*a53b0*/  LDL.LU R17, [R1+0x2004] ;  /* 0x0020040001117983 */ /* 0x000ee80000300800 */
[----:B------:R-:W3:Y:S04]  /*a53c0*/  LDL.LU R18, [R1+0x2008] ;  /* 0x0020080001127983 */ /* 0x000ee80000300800 */
[----:B------:R-:W3:Y:S04]  /*a53d0*/  LDL.LU R19, [R1+0x200c] ;  /* 0x00200c0001137983 */ /* 0x000ee80000300800 */
[----:B------:R-:W2:Y:S01]  /*a53e0*/  LDL.LU R216, [R1+0x2010] ;  /* 0x0020100001d87983 */ /* 0x000ea20000300800 */
[----:B----4-:R-:W-:-:S03]  /*a53f0*/  IMAD.MOV.U32 R217, RZ, RZ, R224 ;  /* 0x000000ffffd97224 */ /* 0x010fc600078e00e0 */
[----:B------:R-:W4:Y:S04]  /*a5400*/  LDL.LU R224, [R1+0x7ce0] ;  /* 0x007ce00001e07983 */ /* 0x000f280000300800 */
[----:B------:R-:W2:Y:S04]  /*a5410*/  LDL.LU R218, [R1+0x2018] ;  /* 0x0020180001da7983 */ /* 0x000ea80000300800 */
[----:B------:R-:W2:Y:S04]  /*a5420*/  LDL.LU R219, [R1+0x201c] ;  /* 0x00201c0001db7983 */ /* 0x000ea80000300800 */
[----:B------:R-:W3:Y:S04]  /*a5430*/  LDL.LU R172, [R1+0x2030] ;  /* 0x0020300001ac7983 */ /* 0x000ee80000300800 */
[----:B------:R-:W3:Y:S04]  /*a5440*/  LDL.LU R173, [R1+0x2034] ;  /* 0x0020340001ad7983 */ /* 0x000ee80000300800 */
[----:B------:R-:W3:Y:S01]  /*a5450*/  LDL.LU R174, [R1+0x2038] ;  /* 0x0020380001ae7983 */ /* 0x000ee20000300800 */
[----:B----4-:R-:W-:-:S03]  /*a5460*/  IMAD.MOV.U32 R175, RZ, RZ, R224 ;  /* 0x000000ffffaf7224 */ /* 0x010fc600078e00e0 */
[----:B------:R-:W4:Y:S04]  /*a5470*/  LDL.LU R224, [R1+0x7cdc] ;  /* 0x007cdc0001e07983 */ /* 0x000f280000300800 */
[----:B------:R-:W2:Y:S04]  /*a5480*/  LDL.LU R208, [R1+0x2040] ;  /* 0x0020400001d07983 */ /* 0x000ea80000300800 */
[----:B------:R-:W2:Y:S04]  /*a5490*/  LDL.LU R209, [R1+0x2044] ;  /* 0x0020440001d17983 */ /* 0x000ea80000300800 */
[----:B------:R-:W2:Y:S04]  /*a54a0*/  LDL.LU R210, [R1+0x2048] ;  /* 0x0020480001d27983 */ /* 0x000ea80000300800 */
[----:B------:R-:W2:Y:S04]  /*a54b0*/  LDL.LU R211, [R1+0x204c] ;  /* 0x00204c0001d37983 */ /* 0x000ea80000300800 */
[----:B------:R-:W3:Y:S04]  /*a54c0*/  LDL.LU R204, [R1+0x2050] ;  /* 0x0020500001cc7983 */ /* 0x000ee80000300800 */
[----:B------:R-:W3:Y:S01]  /*a54d0*/  LDL.LU R205, [R1+0x2054] ;  /* 0x0020540001cd7983 */ /* 0x000ee20000300800 */
[----:B----4-:R-:W-:-:S03]  /*a54e0*/  IMAD.MOV.U32 R206, RZ, RZ, R224 ;  /* 0x000000ffffce7224 */ /* 0x010fc600078e00e0 */
        /* <DEDUP_REMOVED lines=43> */
[C---:B------:R-:W-:Y:S06]  /*a57a0*/  HMMA.1688.F32.TF32 R216, R164.reuse, R52, R216 ;  /* 0x00000034a4d8723c */ /* 0x040fec00000810d8 */
[C---:B------:R-:W-:Y:S06]  /*a57b0*/  HMMA.1688.F32.TF32 R16, R164.reuse, R48, R16 ;  /* 0x00000030a410723c */ /* 0x040fec0000081010 */
[C---:B----4-:R-:W-:Y:S06]  /*a57c0*/  HMMA.1688.F32.TF32 R204, R164.reuse, R68, R204 ;  /* 0x00000044a4cc723c */ /* 0x050fec00000810cc */
[C---:B------:R-:W-:Y:S06]  /*a57d0*/  HMMA.1688.F32.TF32 R220, R164.reuse, R76, R220 ;  /* 0x0000004ca4dc723c */ /* 0x040fec00000810dc */
[C---:B------:R-:W-:Y:S06]  /*a57e0*/  HMMA.1688.F32.TF32 R224, R164.reuse, R80, R224 ;  /* 0x00000050a4e0723c */ /* 0x040fec00000810e0 */
[----:B------:R-:W-:-:S15]  /*a57f0*/  HMMA.1688.F32.TF32 R200, R164, R72, R200 ;  /* 0x00000048a4c8723c */ /* 0x000fde00000810c8 */
[----:B------:R-:W-:-:S02]  /*a5800*/  NOP ;  /* 0x0000000000007918 */ /* 0x000fc40000000000 */
[----:B------:R-:W-:Y:S04]  /*a5810*/  STL.64 [R1+0x3c0], R224 ;  /* 0x0003c0e001007387 */ /* 0x000fe80000100a00 */
[----:B------:R2:W-:Y:S01]  /*a5820*/  STL.64 [R1+0x3c8], R226 ;  /* 0x0003c8e201007387 */ /* 0x0005e20000100a00 */
[C---:B------:R-:W-:Y:S03]  /*a5830*/  HMMA.1688.F32.TF32 R176, R164.reuse, R56, R176 ;  /* 0x00000038a4b0723c */ /* 0x040fe600000810b0 */
[----:B--2---:R-:W2:Y:S04]  /*a5840*/  LDL.LU R227, [R1+0x7cd4] ;  /* 0x007cd40001e37983 */ /* 0x004ea80000300800 */
[----:B------:R-:W3:Y:S04]  /*a5850*/  LDL.LU R225, [R1+0x7cd0] ;  /* 0x007cd00001e17983 */ /* 0x000ee80000300800 */
[----:B------:R-:W-:Y:S04]  /*a5860*/  STL.64 [R1+0x3b0], R220 ;  /* 0x0003b0dc01007387 */ /* 0x000fe80000100a00 */
[----:B------:R4:W-:Y:S04]  /*a5870*/  STL.64 [R1+0x3b8], R222 ;  /* 0x0003b8de01007387 */ /* 0x0009e80000100a00 */
[----:B----4-:R-:W4:Y:S04]  /*a5880*/  LDL.LU.64 R222, [R1+0x7cc8] ;  /* 0x007cc80001de7983 */ /* 0x010f280000300a00 */
        /* <DEDUP_REMOVED lines=13> */
[----:B------:R1:W-:Y:S04]  /*a5960*/  STL.64 [R1+0x370], R172 ;  /* 0x000370ac01007387 */ /* 0x0003e80000100a00 */
[----:B------:R-:W-:Y:S04]  /*a5970*/  STL.64 [R1+0x378], R174 ;  /* 0x000378ae01007387 */ /* 0x000fe80000100a00 */
[----:B-1----:R-:W4:Y:S04]  /*a5980*/  LDL.LU.64 R172, [R1+0x7c88] ;  /* 0x007c880001ac7983 */ /* 0x002f280000300a00 */
[----:B------:R1:W-:Y:S04]  /*a5990*/  STL.64 [R1+0x360], R176 ;  /* 0x000360b001007387 */ /* 0x0003e80000100a00 */
[----:B------:R-:W-:Y:S04]  /*a59a0*/  STL.64 [R1+0x368], R178 ;  /* 0x000368b201007387 */ /* 0x000fe80000100a00 */
[----:B-1----:R-:W4:Y:S04]  /*a59b0*/  LDL.LU.64 R176, [R1+0x7c80] ;  /* 0x007c800001b07983 */ /* 0x002f280000300a00 */
[----:B------:R1:W-:Y:S04]  /*a59c0*/  STL.64 [R1+0x350], R216 ;  /* 0x000350d801007387 */ /* 0x0003e80000100a00 */
[----:B------:R-:W-:Y:S04]  /*a59d0*/  STL.64 [R1+0x358], R218 ;  /* 0x000358da01007387 */ /* 0x000fe80000100a00 */
[----:B-1----:R-:W4:Y:S04]  /*a59e0*/  LDL.LU.64 R216, [R1+0x7c78] ;  /* 0x007c780001d87983 */ /* 0x002f280000300a00 */
[----:B------:R-:W-:Y:S04]  /*a59f0*/  STL.64 [R1+0x340], R16 ;  /* 0x0003401001007387 */ /* 0x000fe80000100a00 */
[----:B------:R1:W-:Y:S02]  /*a5a00*/  STL.64 [R1+0x348], R18 ;  /* 0x0003481201007387 */ /* 0x0003e40000100a00 */
[C---:B-1----:R-:W-:Y:S06]  /*a5a10*/  HMMA.1688.F32.TF32 R16, R164.reuse, R44, R144 ;  /* 0x0000002ca410723c */ /* 0x042fec0000081090 */
[----:B------:R-:W-:-:S15]  /*a5a20*/  HMMA.1688.F32.TF32 R144, R164, R40, R156 ;  /* 0x00000028a490723c */ /* 0x000fde000008109c */
[----:B------:R-:W-:-:S02]  /*a5a30*/  NOP ;  /* 0x0000000000007918 */ /* 0x000fc40000000000 */
[----:B------:R-:W-:Y:S04]  /*a5a40*/  STL.64 [R1+0x330], R16 ;  /* 0x0003301001007387 */ /* 0x000fe80000100a00 */
[----:B------:R1:W-:Y:S02]  /*a5a50*/  STL.64 [R1+0x338], R18 ;  /* 0x0003381201007387 */ /* 0x0003e40000100a00 */
[C---:B-1----:R-:W-:Y:S06]  /*a5a60*/  HMMA.1688.F32.TF32 R16, R164.reuse, R36, R12 ;  /* 0x00000024a410723c */ /* 0x042fec000008100c */
[----:B------:R-:W-:Y:S01]  /*a5a70*/  HMMA.1688.F32.TF32 R12, R164, R32, R148 ;  /* 0x00000020a40c723c */ /* 0x000fe20000081094 */
[----:B------:R-:W-:Y:S04]  /*a5a80*/  STL.64 [R1+0x320], R144 ;  /* 0x0003209001007387 */ /* 0x000fe80000100a00 */
[----:B------:R-:W-:-:S12]  /*a5a90*/  STL.64 [R1+0x328], R146 ;  /* 0x0003289201007387 */ /* 0x000fd80000100a00 */
[----:B------:R-:W-:Y:S04]  /*a5aa0*/  STL.64 [R1+0x310], R16 ;  /* 0x0003101001007387 */ /* 0x000fe80000100a00 */
[----:B------:R-:W-:Y:S04]  /*a5ab0*/  STL.64 [R1+0x318], R18 ;  /* 0x0003181201007387 */ /* 0x000fe80000100a00 */
[----:B------:R-:W-:Y:S04]  /*a5ac0*/  STL.64 [R1+0x300], R12 ;  /* 0x0003000c01007387 */ /* 0x000fe80000100a00 */
[----:B------:R1:W-:Y:S02]  /*a5ad0*/  STL.64 [R1+0x308], R14 ;  /* 0x0003080e01007387 */ /* 0x0003e40000100a00 */
[C---:B-1----:R-:W-:Y:S06]  /*a5ae0*/  HMMA.1688.F32.TF32 R12, R164.reuse, R24, R152 ;  /* 0x00000018a40c723c */ /* 0x042fec0000081098 */
[C---:B------:R-:W-:Y:S06]  /*a5af0*/  HMMA.1688.F32.TF32 R144, R164.reuse, R28, R168 ;  /* 0x0000001ca490723c */ /* 0x040fec00000810a8 */
[----:B------:R-:W-:Y:S06]  /*a5b00*/  HMMA.1688.F32.TF32 R16, R164, R236, R8 ;  /* 0x000000eca410723c */ /* 0x000fec0000081008 */
[----:B------:R-:W-:Y:S05]  /*a5b10*/  HMMA.1688.F32.TF32 R8, R160, R140, R232 ;  /* 0x0000008ca008723c */ /* 0x000fea00000810e8 */
[----:B------:R-:W-:Y:S04]  /*a5b20*/  STL.64 [R1+0x950], R12 ;  /* 0x0009500c01007387 */ /* 0x000fe80000100a00 */
[----:B------:R1:W-:Y:S02]  /*a5b30*/  STL.64 [R1+0x958], R14 ;  /* 0x0009580e01007387 */ /* 0x0003e40000100a00 */
[----:B-1----:R-:W-:Y:S02]  /*a5b40*/  HMMA.1688.F32.TF32 R12, R164, R20, R248 ;  /* 0x00000014a40c723c */ /* 0x002fe400000810f8 */
[----:B------:R-:W-:Y:S04]  /*a5b50*/  STL.64 [R1+0x940], R144 ;  /* 0x0009409001007387 */ /* 0x000fe80000100a00 */
[----:B------:R-:W-:Y:S04]  /*a5b60*/  STL.64 [R1+0x948], R146 ;  /* 0x0009489201007387 */ /* 0x000fe80000100a00 */
[----:B------:R-:W-:Y:S04]  /*a5b70*/  STL.64 [R1+0x930], R16 ;  /* 0x0009301001007387 */ /* 0x000fe80000100a00 */
[----:B------:R1:W-:Y:S04]  /*a5b80*/  STL.64 [R1+0x938], R18 ;  /* 0x0009381201007387 */ /* 0x0003e80000100a00 */
[----:B---3--:R-:W-:Y:S04]  /*a5b90*/  LDS R224, [R225+UR6+0x84380] ;  /* 0x08438006e1e07984 */ /* 0x008fe80008000800 */
[----:B------:R-:W-:Y:S01]  /*a5ba0*/  LDS R226, [R225+UR6+0x85380] ;  /* 0x08538006e1e27984 */ /* 0x000fe20008000800 */
[C---:B-1----:R-:W-:Y:S03]  /*a5bb0*/  HMMA.1688.F32.TF32 R16, R160.reuse, R136, R240 ;  /* 0x00000088a010723c */ /* 0x042fe600000810f0 */
[----:B------:R-:W-:Y:S04]  /*a5bc0*/  STL.64 [R1+0x2f0], R12 ;  /* 0x0002f00c01007387 */ /* 0x000fe80000100a00 */
[----:B------:R1:W-:Y:S04]  /*a5bd0*/  STL.64 [R1+0x2f8], R14 ;  /* 0x0002f80e01007387 */ /* 0x0003e80000100a00 */
[----:B------:R-:W-:Y:S04]  /*a5be0*/  STL.64 [R1+0x2e0], R8 ;  /* 0x0002e00801007387 */ /* 0x000fe80000100a00 */
[----:B------:R3:W-:Y:S01]  /*a5bf0*/  STL.64 [R1+0x2e8], R10 ;  /* 0x0002e80a01007387 */ /* 0x0007e20000100a00 */
[C---:B-1----:R-:W-:Y:S03]  /*a5c00*/  HMMA.1688.F32.TF32 R12, R160.reuse, R132, R244 ;  /* 0x00000084a00c723c */ /* 0x042fe600000810f4 */
[----:B--2---:R-:W-:Y:S04]  /*a5c10*/  LDS R225, [R227+UR6+0x84380] ;  /* 0x08438006e3e17984 */ /* 0x004fe80008000800 */
[----:B------:R-:W1:Y:S01]  /*a5c20*/  LDS R227, [R227+UR6+0x85380] ;  /* 0x08538006e3e37984 */ /* 0x000e620008000800 */
[C---:B---3--:R-:W-:Y:S03]  /*a5c30*/  HMMA.1688.F32.TF32 R8, R160.reuse, R128, R228 ;  /* 0x00000080a008723c */ /* 0x048fe600000810e4 */
        /* <DEDUP_REMOVED lines=8> */
[C---:B---3--:R-:W-:Y:S05]  /*a5cc0*/  HMMA.1688.F32.TF32 R8, R160.reuse, R116, R212 ;  /* 0x00000074a008723c */ /* 0x048fea00000810d4 */
        /* <DEDUP_REMOVED lines=23> */
[----:B---3--:R-:W3:Y:S04]  /*a5e40*/  LDL.LU R8, [R1+0x2f40] ;  /* 0x002f400001087983 */ /* 0x008ee80000300800 */
[----:B------:R-:W3:Y:S04]  /*a5e50*/  LDL.LU R9, [R1+0x2f44] ;  /* 0x002f440001097983 */ /* 0x000ee80000300800 */
[----:B-1----:R-:W3:Y:S04]  /*a5e60*/  LDL.LU R10, [R1+0x2f48] ;  /* 0x002f4800010a7983 */ /* 0x002ee80000300800 */
        /* <DEDUP_REMOVED lines=71> */
[C---:B------:R-:W-:Y:S11]  /*a62e0*/  HMMA.1688.F32.TF32 R188, R160.reuse, R84, R188 ;  /* 0x00000054a0bc723c */ /* 0x040ff600000810bc */
[----:B------:R1:W-:Y:S04]  /*a62f0*/  STL.64 [R1+0x240], R232 ;  /* 0x000240e801007387 */ /* 0x0003e80000100a00 */
[----:B------:R2:W-:Y:S04]  /*a6300*/  STL.64 [R1+0x248], R234 ;  /* 0x000248ea01007387 */ /* 0x0005e80000100a00 */
[----:B------:R-:W3:Y:S01]  /*a6310*/  LDL.LU R218, [R1+0x2ef8] ;  /* 0x002ef80001da7983 */ /* 0x000ee20000300800 */
[C---:B------:R-:W-:Y:S03]  /*a6320*/  HMMA.1688.F32.TF32 R184, R160.reuse, R88, R184 ;  /* 0x00000058a0b8723c */ /* 0x040fe600000810b8 */
[----:B------:R-:W3:Y:S04]  /*a6330*/  LDL.LU R219, [R1+0x2efc] ;  /* 0x002efc0001db7983 */ /* 0x000ee80000300800 */
[----:B-1----:R-:W4:Y:S04]  /*a6340*/  LDL.LU R232, [R1+0x2f00] ;  /* 0x002f000001e87983 */ /* 0x002f280000300800 */
[----:B------:R-:W4:Y:S04]  /*a6350*/  LDL.LU R233, [R1+0x2f04] ;  /* 0x002f040001e97983 */ /* 0x000f280000300800 */
[----:B--2---:R-:W4:Y:S01]  /*a6360*/  LDL.LU R234, [R1+0x2f08] ;  /* 0x002f080001ea7983 */ /* 0x004f220000300800 */
[C---:B------:R-:W-:Y:S03]  /*a6370*/  HMMA.1688.F32.TF32 R180, R160.reuse, R96, R180 ;  /* 0x00000060a0b4723c */ /* 0x040fe600000810b4 */
[----:B------:R-:W4:Y:S04]  /*a6380*/  LDL.LU R235, [R1+0x2f0c] ;  /* 0x002f0c0001eb7983 */ /* 0x000f280000300800 */
[----:B------:R-:W2:Y:S04]  /*a6390*/  LDL.LU R240, [R1+0x2ee0] ;  /* 0x002ee00001f07983 */ /* 0x000ea80000300800 */
[----:B------:R-:W2:Y:S04]  /*a63a0*/  LDL.LU R241, [R1+0x2ee4] ;  /* 0x002ee40001f17983 */ /* 0x000ea80000300800 */
[----:B------:R-:W2:Y:S01]  /*a63b0*/  LDL.LU R242, [R1+0x2ee8] ;  /* 0x002ee80001f27983 */ /* 0x000ea20000300800 */
[C---:B------:R-:W-:Y:S03]  /*a63c0*/  HMMA.1688.F32.TF32 R212, R160.reuse, R92, R212 ;  /* 0x0000005ca0d4723c */ /* 0x040fe600000810d4 */
[----:B------:R-:W2:Y:S04]  /*a63d0*/  LDL.LU R243, [R1+0x2eec] ;  /* 0x002eec0001f37983 */ /* 0x000ea80000300800 */
[----:B------:R1:W-:Y:S01]  /*a63e0*/  STL.64 [R1+0x230], R180 ;  /* 0x000230b401007387 */ /* 0x0003e20000100a00 */
[C---:B------:R-:W-:Y:S03]  /*a63f0*/  HMMA.1688.F32.TF32 R196, R160.reuse, R76, R196 ;  /* 0x0000004ca0c4723c */ /* 0x040fe600000810c4 */
[----:B------:R-:W-:Y:S04]  /*a6400*/  STL.64 [R1+0x238], R182 ;  /* 0x000238b601007387 */ /* 0x000fe80000100a00 */
[----:B-1----:R-:W2:Y:S08]  /*a6410*/  LDL.LU.64 R180, [R1+0x7c70] ;  /* 0x007c700001b47983 */ /* 0x002eb00000300a00 */
[----:B------:R-:W-:Y:S04]  /*a6420*/  STL.64 [R1+0x220], R212 ;  /* 0x000220d401007387 */ /* 0x000fe80000100a00 */
[----:B------:R1:W-:Y:S04]  /*a6430*/  STL.64 [R1+0x228], R214 ;  /* 0x000228d601007387 */ /* 0x0003e80000100a00 */
[----:B-1----:R-:W2:Y:S04]  /*a6440*/  LDL.LU.64 R214, [R1+0x7c68] ;  /* 0x007c680001d67983 */ /* 0x002ea80000300a00 */
[----:B------:R-:W2:Y:S04]  /*a6450*/  LDL.LU.64 R212, [R1+0x7c60] ;  /* 0x007c600001d47983 */ /* 0x000ea80000300a00 */
[----:B------:R1:W-:Y:S04]  /*a6460*/  STL.64 [R1+0x210], R184 ;  /* 0x000210b801007387 */ /* 0x0003e80000100a00 */
[----:B------:R-:W-:Y:S04]  /*a6470*/  STL.64 [R1+0x218], R186 ;  /* 0x000218ba01007387 */ /* 0x000fe80000100a00 */
[----:B-1----:R-:W2:Y:S04]  /*a6480*/  LDL.LU.64 R184, [R1+0x7c58] ;  /* 0x007c580001b87983 */ /* 0x002ea80000300a00 */
        /* <DEDUP_REMOVED lines=9> */
[----:B------:R-:W-:Y:S04]  /*a6520*/  STL.64 [R1+0x1d0], R164 ;  /* 0x0001d0a401007387 */ /* 0x000fe80000100a00 */
[----:B------:R1:W-:Y:S02]  /*a6530*/  STL.64 [R1+0x1d8], R166 ;  /* 0x0001d8a601007387 */ /* 0x0003e40000100a00 */
[C---:B-1----:R-:W-:Y:S06]  /*a6540*/  HMMA.1688.F32.TF32 R164, R160.reuse, R68, R16 ;  /* 0x00000044a0a4723c */ /* 0x042fec0000081010 */
[----:B------:R-:W-:-:S15]  /*a6550*/  HMMA.1688.F32.TF32 R16, R160, R60, R156 ;  /* 0x0000003ca010723c */ /* 0x000fde000008109c */
[----:B------:R-:W-:-:S02]  /*a6560*/  NOP ;  /* 0x0000000000007918 */ /* 0x000fc40000000000 */
[----:B------:R-:W-:Y:S04]  /*a6570*/  STL.64 [R1+0x1c0], R164 ;  /* 0x0001c0a401007387 */ /* 0x000fe80000100a00 */
[----:B------:R-:W-:Y:S04]  /*a6580*/  STL.64 [R1+0x1c8], R166 ;  /* 0x0001c8a601007387 */ /* 0x000fe80000100a00 */
[----:B------:R-:W-:Y:S04]  /*a6590*/  STL.64 [R1+0x1b0], R144 ;  /* 0x0001b09001007387 */ /* 0x000fe80000100a00 */
[----:B------:R1:W-:Y:S04]  /*a65a0*/  STL.64 [R1+0x1b8], R146 ;  /* 0x0001b89201007387 */ /* 0x0003e80000100a00 */
        /* <DEDUP_REMOVED lines=27> */
[----:B------:R-:W2:Y:S01]  /*a6760*/  LDL.LU R247, [R1+0x24ac] ;  /* 0x0024ac0001f77983 */ /* 0x000ea20000300800 */
[C---:B---3--:R-:W-:Y:S03]  /*a6770*/  HMMA.1688.F32.TF32 R216, R160.reuse, R236, R216 ;  /* 0x000000eca0d8723c */ /* 0x048fe600000810d8 */
[----:B------:R-:W3:Y:S03]  /*a6780*/  LDL.LU R228, [R1+0x2490] ;  /* 0x0024900001e47983 */ /* 0x000ee60000300800 */
[C---:B----4-:R-:W-:Y:S01]  /*a6790*/  HMMA.1688.F32.TF32 R8, R160.reuse, R28, R232 ;  /* 0x0000001ca008723c */ /* 0x050fe200000810e8 */
[----:B------:R-:W3:Y:S04]  /*a67a0*/  LDL.LU R229, [R1+0x2494] ;  /* 0x0024940001e57983 */ /* 0x000ee80000300800 */
[----:B------:R-:W3:Y:S04]  /*a67b0*/  LDL.LU R230, [R1+0x2498] ;  /* 0x0024980001e67983 */ /* 0x000ee80000300800 */
[----:B------:R-:W3:Y:S01]  /*a67c0*/  LDL.LU R231, [R1+0x249c] ;  /* 0x00249c0001e77983 */ /* 0x000ee20000300800 */
[----:B--2---:R-:W-:Y:S07]  /*a67d0*/  HMMA.1688.F32.TF32 R160, R160, R20, R240 ;  /* 0x00000014a0a0723c */ /* 0x004fee00000810f0 */
[----:B------:R-:W-:Y:S06]  /*a67e0*/  STL.64 [R1+0x7688], R218 ;  /* 0x007688da01007387 */ /* 0x000fec0000100a00 */
[----:B------:R-:W-:Y:S04]  /*a67f0*/  STL.64 [R1+0xb0], R8 ;  /* 0x0000b00801007387 */ /* 0x000fe80000100a00 */
[----:B------:R1:W-:Y:S04]  /*a6800*/  STL.64 [R1+0xb8], R10 ;  /* 0x0000b80a01007387 */ /* 0x0003e80000100a00 */
[----:B------:R-:W-:Y:S04]  /*a6810*/  STL.64 [R1+0x7680], R216 ;  /* 0x007680d801007387 */ /* 0x000fe80000100a00 */
        /* <DEDUP_REMOVED lines=11> */
[----:B------:R-:W-:Y:S01]  /*a68d0*/  STL.64 [R1+0x7690], R160 ;  /* 0x007690a001007387 */ /* 0x000fe20000100a00 */
[----:B------:R-:W-:-:S15]  /*a68e0*/  HMMA.1688.F32.TF32 R164, R224, R140, R244 ;  /* 0x0000008ce0a4723c */ /* 0x000fde00000810f4 */
[----:B------:R-:W-:-:S08]  /*a68f0*/  NOP ;  /* 0x0000000000007918 */ /* 0x000fd00000000000 */
[----:B------:R-:W-:Y:S04]  /*a6900*/  STL.64 [R1+0x76a8], R166 ;  /* 0x0076a8a601007387 */ /* 0x000fe80000100a00 */
[----:B------:R-:W-:Y:S04]  /*a6910*/  STL.64 [R1+0x76a0], R164 ;  /* 0x0076a0a401007387 */ /* 0x000fe80000100a00 */
[----:B------:R-:W4:Y:S04]  /*a6920*/  LDL.LU R194, [R1+0x2438] ;  /* 0x0024380001c27983 */ /* 0x000f280000300800 */
[----:B------:R-:W4:Y:S01]  /*a6930*/  LDL.LU R195, [R1+0x243c] ;  /* 0x00243c0001c37983 */ /* 0x000f220000300800 */
[C---:B---3--:R-:W-:Y:S03]  /*a6940*/  HMMA.1688.F32.TF32 R168, R224.reuse, R136, R228 ;  /* 0x00000088e0a8723c */ /* 0x048fe600000810e4 */
[----:B------:R-:W3:Y:S04]  /*a6950*/  LDL.LU R198, [R1+0x2428] ;  /* 0x0024280001c67983 */ /* 0x000ee80000300800 */
[----:B------:R-:W3:Y:S01]  /*a6960*/  LDL.LU R199, [R1+0x242c] ;  /* 0x00242c0001c77983 */ /* 0x000ee20000300800 */
[C---:B--2---:R-:W-:Y:S06]  /*a6970*/  HMMA.1688.F32.TF32 R172, R224.reuse, R132, R172 ;  /* 0x00000084e0ac723c */ /* 0x044fec00000810ac */
[C---:B----4-:R-:W-:Y:S06]  /*a6980*/  HMMA.1688.F32.TF32 R176, R224.reuse, R128, R176 ;  /* 0x00000080e0b0723c */ /* 0x050fec00000810b0 */
[C---:B------:R-:W-:Y:S06]  /*a6990*/  HMMA.1688.F32.TF32 R180, R224.reuse, R124, R180 ;  /* 0x0000007ce0b4723c */ /* 0x040fec00000810b4 */
[C---:B------:R-:W-:Y:S06]  /*a69a0*/  HMMA.1688.F32.TF32 R184, R224.reuse, R120, R184 ;  /* 0x00000078e0b8723c */ /* 0x040fec00000810b8 */
[----:B------:R-:W-:Y:S01]  /*a69b0*/  HMMA.1688.F32.TF32 R188, R224, R116, R188 ;  /* 0x00000074e0bc723c */ /* 0x000fe200000810bc */
        /* <DEDUP_REMOVED lines=18> */
[----:B------:R-:W-:Y:S01]  /*a6ae0*/  IMAD.MOV.U32 R240, RZ, RZ, R208 ;  /* 0x000000fffff07224 */ /* 0x000fe200078e00d0 */
[----:B------:R-:W-:Y:S01]  /*a6af0*/  MOV R241, R209 ;  /* 0x000000d100f17202 */ /* 0x000fe20000000f00 */
[----:B------:R-:W-:-:S02]  /*a6b00*/  IMAD.MOV.U32 R242, RZ, RZ, R210 ;  /* 0x000000fffff27224 */ /* 0x000fc400078e00d2 */
[----:B------:R-:W-:Y:S02]  /*a6b10*/  IMAD.MOV.U32 R232, RZ, RZ, R205 ;  /* 0x000000ffffe87224 */ /* 0x000fe400078e00cd */
[----:B------:R-:W-:Y:S01]  /*a6b20*/  IMAD.MOV.U32 R233, RZ, RZ, R200 ;  /* 0x000000ffffe97224 */ /* 0x000fe200078e00c8 */
[----:B------:R-:W-:Y:S01]  /*a6b30*/  MOV R235, R202 ;  /* 0x000000ca00eb7202 */ /* 0x000fe20000000f00 */
[----:B------:R-:W-:Y:S01]  /*a6b40*/  IMAD.MOV.U32 R243, RZ, RZ, R204 ;  /* 0x000000fffff37224 */ /* 0x000fe200078e00cc */
[----:B------:R-:W-:Y:S01]  /*a6b50*/  HMMA.1688.F32.TF32 R212, R224, R92, R212 ;  /* 0x0000005ce0d4723c */ /* 0x000fe200000810d4 */
[----:B------:R-:W-:Y:S01]  /*a6b60*/  IMAD.MOV.U32 R234, RZ, RZ, R201 ;  /* 0x000000ffffea7224 */ /* 0x000fe200078e00c9 */
[----:B------:R-:W-:Y:S01]  /*a6b70*/  LDS R228, [R3+UR6+0x86000] ;  /* 0x0860000603e47984 */ /* 0x000fe20008000800 */
[----:B------:R-:W-:Y:S02]  /*a6b80*/  IMAD.MOV.U32 R244, RZ, RZ, R203 ;  /* 0x000000fffff47224 */ /* 0x000fe400078e00cb */
[----:B------:R-:W-:-:S02]  /*a6b90*/  IMAD.MOV.U32 R245, RZ, RZ, R206 ;  /* 0x000000fffff57224 */ /* 0x000fc400078e00ce */
[----:B------:R-:W-:Y:S02]  /*a6ba0*/  IMAD.MOV.U32 R246, RZ, RZ, R207 ;  /* 0x000000fffff67224 */ /* 0x000fe400078e00cf */
[----:B------:R-:W-:Y:S01]  /*a6bb0*/  IMAD.MOV.U32 R247, RZ, RZ, R211 ;  /* 0x000000fffff77224 */ /* 0x000fe200078e00d3 */
[----:B------:R-:W-:Y:S01]  /*a6bc0*/  HMMA.1688.F32.TF32 R192, R224, R112, R192 ;  /* 0x00000070e0c0723c */ /* 0x000fe200000810c0 */
[----:B------:R-:W-:Y:S04]  /*a6bd0*/  LDS R230, [R3+UR6+0x87000] ;  /* 0x0870000603e67984 */ /* 0x000fe80008000800 */
[----:B------:R-:W-:Y:S04]  /*a6be0*/  LDS R229, [R7+UR6+0x86000] ;  /* 0x0860000607e57984 */ /* 0x000fe80008000800 */
[----:B------:R-:W2:-:S14]  /*a6bf0*/  LDS R231, [R7+UR6+0x87000] ;  /* 0x0870000607e77984 */ /* 0x000e9c0008000800 */
[----:B------:R-:W-:Y:S04]  /*a6c00*/  STL [R1+0x75f4], R192 ;  /* 0x0075f4c001007387 */ /* 0x000fe80000100800 */
[----:B------:R-:W-:Y:S04]  /*a6c10*/  STL [R1+0x75f0], R193 ;  /* 0x0075f0c101007387 */ /* 0x000fe80000100800 */
[----:B------:R-:W-:Y:S04]  /*a6c20*/  STL [R1+0x75ec], R194 ;  /* 0x0075ecc201007387 */ /* 0x000fe80000100800 */
[----:B------:R-:W-:Y:S04]  /*a6c30*/  STL [R1+0x75b8], R195 ;  /* 0x0075b8c301007387 */ /* 0x000fe80000100800 */
[----:B------:R-:W4:Y:S04]  /*a6c40*/  LDL.LU R208, [R1+0x7c3c] ;  /* 0x007c3c0001d07983 */ /* 0x000f280000300800 */
[----:B------:R-:W4:Y:S04]  /*a6c50*/  LDL.LU R209, [R1+0x7c38] ;  /* 0x007c380001d17983 */ /* 0x000f280000300800 */
[----:B------:R-:W4:Y:S04]  /*a6c60*/  LDL.LU R210, [R1+0x7c34] ;  /* 0x007c340001d27983 */ /* 0x000f280000300800 */
        /* <DEDUP_REMOVED lines=13> */
[----:B---3--:R-:W-:-:S15]  /*a6d40*/  HMMA.1688.F32.TF32 R196, R224, R108, R196 ;  /* 0x0000006ce0c4723c */ /* 0x008fde00000810c4 */
[----:B------:R-:W-:-:S08]  /*a6d50*/  NOP ;  /* 0x0000000000007918 */ /* 0x000fd00000000000 */
[----:B------:R3:W-:Y:S04]  /*a6d60*/  STL [R1+0x75fc], R196 ;  /* 0x0075fcc401007387 */ /* 0x0007e80000100800 */
[----:B------:R-:W-:Y:S04]  /*a6d70*/  STL [R1+0x75f8], R197 ;  /* 0x0075f8c501007387 */ /* 0x000fe80000100800 */
[----:B------:R-:W-:Y:S04]  /*a6d80*/  STL [R1+0x75b4], R198 ;  /* 0x0075b4c601007387 */ /* 0x000fe80000100800 */
[----:B------:R-:W-:Y:S01]  /*a6d90*/  STL [R1+0x75b0], R199 ;  /* 0x0075b0c701007387 */ /* 0x000fe20000100800 */
[----:B-1----:R-:W-:-:S15]  /*a6da0*/  HMMA.1688.F32.TF32 R8, R224, R84, R240 ;  /* 0x00000054e008723c */ /* 0x002fde00000810f0 */
[----:B------:R-:W-:-:S09]  /*a6db0*/  NOP ;  /* 0x0000000000007918 */ /* 0x000fd20000000000 */
[----:B---3--:R-:W-:Y:S01]  /*a6dc0*/  IMAD.MOV.U32 R196, RZ, RZ, R11 ;  /* 0x000000ffffc47224 */ /* 0x008fe200078e000b */
[C---:B----4-:R-:W-:Y:S06]  /*a6dd0*/  HMMA.1688.F32.TF32 R12, R224.reuse, R88, R248 ;  /* 0x00000058e00c723c */ /* 0x050fec00000810f8 */
[C---:B--2---:R-:W-:Y:S06]  /*a6de0*/  HMMA.1688.F32.TF32 R200, R224.reuse, R104, R200 ;  /* 0x00000068e0c8723c */ /* 0x044fec00000810c8 */
[C---:B------:R-:W-:Y:S06]  /*a6df0*/  HMMA.1688.F32.TF32 R204, R224.reuse, R100, R204 ;  /* 0x00000064e0cc723c */ /* 0x040fec00000810cc */
[C---:B------:R-:W-:Y:S11]  /*a6e00*/  HMMA.1688.F32.TF32 R208, R224.reuse, R96, R208 ;  /* 0x00000060e0d0723c */ /* 0x040ff600000810d0 */
[----:B------:R-:W-:Y:S04]  /*a6e10*/  STL [R1+0x7608], R200 ;  /* 0x007608c801007387 */ /* 0x000fe80000100800 */
[----:B------:R-:W-:Y:S04]  /*a6e20*/  STL [R1+0x7604], R201 ;  /* 0x007604c901007387 */ /* 0x000fe80000100800 */
[----:B------:R1:W-:Y:S04]  /*a6e30*/  STL [R1+0x7600], R202 ;  /* 0x007600ca01007387 */ /* 0x0003e80000100800 */
[----:B------:R-:W-:Y:S04]  /*a6e40*/  STL [R1+0x75ac], R203 ;  /* 0x0075accb01007387 */ /* 0x000fe80000100800 */
[----:B------:R2:W-:Y:S04]  /*a6e50*/  STL [R1+0x7618], R204 ;  /* 0x007618cc01007387 */ /* 0x0005e80000100800 */
[----:B------:R-:W-:Y:S04]  /*a6e60*/  STL [R1+0x7614], R205 ;  /* 0x007614cd01007387 */ /* 0x000fe80000100800 */
[----:B------:R-:W-:Y:S04]  /*a6e70*/  STL [R1+0x7610], R206 ;  /* 0x007610ce01007387 */ /* 0x000fe80000100800 */
[----:B------:R3:W-:Y:S04]  /*a6e80*/  STL [R1+0x760c], R207 ;  /* 0x00760ccf01007387 */ /* 0x0007e80000100800 */
        /* <DEDUP_REMOVED lines=8> */
[----:B------:R-:W-:Y:S04]  /*a6f10*/  STL.64 [R1+0x920], R12 ;  /* 0x0009200c01007387 */ /* 0x000fe80000100a00 */
[----:B------:R4:W-:Y:S04]  /*a6f20*/  STL.64 [R1+0x928], R14 ;  /* 0x0009280e01007387 */ /* 0x0009e80000100a00 */
[----:B------:R-:W4:Y:S04]  /*a6f30*/  LDL.LU R240, [R1+0x23d0] ;  /* 0x0023d00001f07983 */ /* 0x000f280000300800 */
[----:B------:R-:W4:Y:S04]  /*a6f40*/  LDL.LU R241, [R1+0x23d4] ;  /* 0x0023d40001f17983 */ /* 0x000f280000300800 */
[----:B------:R-:W4:Y:S04]  /*a6f50*/  LDL.LU R242, [R1+0x23d8] ;  /* 0x0023d80001f27983 */ /* 0x000f280000300800 */
[----:B------:R-:W4:Y:S01]  /*a6f60*/  LDL.LU R243, [R1+0x23dc] ;  /* 0x0023dc0001f37983 */ /* 0x000f220000300800 */
[----:B-1----:R-:W-:Y:S01]  /*a6f70*/  IMAD.MOV.U32 R202, RZ, RZ, R10 ;  /* 0x000000ffffca7224 */ /* 0x002fe200078e000a */
[----:B------:R-:W-:Y:S01]  /*a6f80*/  MOV R201, R9 ;  /* 0x0000000900c97202 */ /* 0x000fe20000000f00 */
[----:B------:R-:W-:Y:S01]  /*a6f90*/  IMAD.MOV.U32 R200, RZ, RZ, R8 ;  /* 0x000000ffffc87224 */ /* 0x000fe200078e0008 */
[----:B------:R1:W-:Y:S01]  /*a6fa0*/  STL [R1+0x7648], R196 ;  /* 0x007648c401007387 */ /* 0x0003e20000100800 */
[----:B------:R-:W-:Y:S03]  /*a6fb0*/  HMMA.1688.F32.TF32 R8, R224, R80, R244 ;  /* 0x00000050e008723c */ /* 0x000fe600000810f4 */
[----:B------:R1:W-:Y:S04]  /*a6fc0*/  STL [R1+0x7644], R202 ;  /* 0x007644ca01007387 */ /* 0x0003e80000100800 */
[----:B------:R1:W-:Y:S04]  /*a6fd0*/  STL [R1+0x7640], R201 ;  /* 0x007640c901007387 */ /* 0x0003e80000100800 */
[----:B------:R1:W-:Y:S04]  /*a6fe0*/  STL [R1+0x763c], R200 ;  /* 0x00763cc801007387 */ /* 0x0003e80000100800 */
[----:B------:R-:W4:Y:S04]  /*a6ff0*/  LDL.LU R244, [R1+0x23c0] ;  /* 0x0023c00001f47983 */ /* 0x000f280000300800 */
[----:B------:R-:W4:Y:S04]  /*a7000*/  LDL.LU R245, [R1+0x23c4] ;  /* 0x0023c40001f57983 */ /* 0x000f280000300800 */
[----:B------:R-:W4:Y:S04]  /*a7010*/  LDL.LU R246, [R1+0x23c8] ;  /* 0x0023c80001f67983 */ /* 0x000f280000300800 */
[----:B------:R-:W4:Y:S01]  /*a7020*/  LDL.LU R247, [R1+0x23cc] ;  /* 0x0023cc0001f77983 */ /* 0x000f220000300800 */
[----:B--2---:R-:W-:Y:S01]  /*a7030*/  IMAD.MOV.U32 R204, RZ, RZ, R8 ;  /* 0x000000ffffcc7224 */ /* 0x004fe200078e0008 */
[----:B---3--:R-:W-:Y:S01]  /*a7040*/  MOV R207, R11 ;  /* 0x0000000b00cf7202 */ /* 0x008fe20000000f00 */
[----:B------:R-:W-:-:S02]  /*a7050*/  IMAD.MOV.U32 R205, RZ, RZ, R9 ;  /* 0x000000ffffcd7224 */ /* 0x000fc400078e0009 */
[----:B------:R-:W-:Y:S02]  /*a7060*/  IMAD.MOV.U32 R206, RZ, RZ, R10 ;  /* 0x000000ffffce7224 */ /* 0x000fe400078e000a */
[----:B------:R-:W-:Y:S01]  /*a7070*/  HMMA.1688.F32.TF32 R8, R224, R76, R232 ;  /* 0x0000004ce008723c */ /* 0x000fe200000810e8 */
[----:B------:R2:W-:Y:S04]  /*a7080*/  STL [R1+0x7658], R207 ;  /* 0x007658cf01007387 */ /* 0x0005e80000100800 */
[----:B------:R3:W-:Y:S04]  /*a7090*/  STL [R1+0x7654], R206 ;  /* 0x007654ce01007387 */ /* 0x0007e80000100800 */
[----:B------:R3:W-:Y:S04]  /*a70a0*/  STL [R1+0x7650], R205 ;  /* 0x007650cd01007387 */ /* 0x0007e80000100800 */
[----:B------:R3:W-:Y:S04]  /*a70b0*/  STL [R1+0x764c], R204 ;  /* 0x00764ccc01007387 */ /* 0x0007e80000100800 */
[----:B------:R-:W2:Y:S04]  /*a70c0*/  LDL.LU R232, [R1+0x23b0] ;  /* 0x0023b00001e87983 */ /* 0x000ea80000300800 */
[----:B------:R-:W2:Y:S03]  /*a70d0*/  LDL.LU R233, [R1+0x23b4] ;  /* 0x0023b40001e97983 */ /* 0x000ea60000300800 */
[----:B----4-:R-:W-:Y:S01]  /*a70e0*/  IMAD.MOV.U32 R208, RZ, RZ, R8 ;  /* 0x000000ffffd07224 */ /* 0x010fe200078e0008 */
[----:B------:R-:W2:Y:S01]  /*a70f0*/  LDL.LU R234, [R1+0x23b8] ;  /* 0x0023b80001ea7983 */ /* 0x000ea20000300800 */
[----:B------:R-:W-:-:S02]  /*a7100*/  IMAD.MOV.U32 R209, RZ, RZ, R9 ;  /* 0x000000ffffd17224 */ /* 0x000fc400078e0009 */
[----:B------:R-:W-:Y:S01]  /*a7110*/  IMAD.MOV.U32 R210, RZ, RZ, R10 ;  /* 0x000000ffffd27224 */ /* 0x000fe200078e000a */
[----:B------:R-:W2:Y:S01]  /*a7120*/  LDL.LU R235, [R1+0x23bc] ;  /* 0x0023bc0001eb7983 */ /* 0x000ea20000300800 */
[----:B------:R-:W-:-:S05]  /*a7130*/  IMAD.MOV.U32 R211, RZ, RZ, R11 ;  /* 0x000000ffffd37224 */ /* 0x000fca00078e000b */
[----:B------:R4:W-:Y:S04]  /*a7140*/  STL [R1+0x7668], R211 ;  /* 0x007668d301007387 */ /* 0x0009e80000100800 */
[----:B------:R-:W-:Y:S04]  /*a7150*/  STL [R1+0x7664], R210 ;  /* 0x007664d201007387 */ /* 0x000fe80000100800 */
[----:B------:R-:W-:Y:S04]  /*a7160*/  STL [R1+0x7660], R209 ;  /* 0x007660d101007387 */ /* 0x000fe80000100800 */
[----:B------:R4:W-:Y:S01]  /*a7170*/  STL [R1+0x765c], R208 ;  /* 0x00765cd001007387 */ /* 0x0009e20000100800 */
[----:B------:R-:W-:Y:S03]  /*a7180*/  HMMA.1688.F32.TF32 R8, R224, R72, R240 ;  /* 0x00000048e008723c */ /* 0x000fe600000810f0 */
[----:B------:R-:W3:Y:S04]  /*a7190*/  LDL.LU R240, [R1+0x23a0] ;  /* 0x0023a00001f07983 */ /* 0x000ee80000300800 */
[----:B------:R-:W3:Y:S04]  /*a71a0*/  LDL.LU R241, [R1+0x23a4] ;  /* 0x0023a40001f17983 */ /* 0x000ee80000300800 */
[----:B------:R-:W3:Y:S04]  /*a71b0*/  LDL.LU R242, [R1+0x23a8] ;  /* 0x0023a80001f27983 */ /* 0x000ee80000300800 */
[----:B------:R-:W3:Y:S09]  /*a71c0*/  LDL.LU R243, [R1+0x23ac] ;  /* 0x0023ac0001f37983 */ /* 0x000ef20000300800 */
[----:B------:R-:W-:Y:S01]  /*a71d0*/  IMAD.MOV.U32 R212, RZ, RZ, R8 ;  /* 0x000000ffffd47224 */ /* 0x000fe200078e0008 */
[----:B------:R-:W-:Y:S01]  /*a71e0*/  MOV R213, R9 ;  /* 0x0000000900d57202 */ /* 0x000fe20000000f00 */
[----:B------:R-:W4:Y:S01]  /*a71f0*/  LDL.LU R8, [R1+0x2390] ;  /* 0x0023900001087983 */ /* 0x000f220000300800 */
[----:B------:R-:W-:-:S02]  /*a7200*/  IMAD.MOV.U32 R214, RZ, RZ, R10 ;  /* 0x000000ffffd67224 */ /* 0x000fc400078e000a */
[----:B------:R-:W-:Y:S01]  /*a7210*/  IMAD.MOV.U32 R215, RZ, RZ, R11 ;  /* 0x000000ffffd77224 */ /* 0x000fe200078e000b */
[----:B------:R-:W4:Y:S04]  /*a7220*/  LDL.LU R9, [R1+0x2394] ;  /* 0x0023940001097983 */ /* 0x000f280000300800 */
[----:B------:R-:W4:Y:S04]  /*a7230*/  LDL.LU R10, [R1+0x2398] ;  /* 0x00239800010a7983 */ /* 0x000f280000300800 */
[----:B------:R-:W4:Y:S01]  /*a7240*/  LDL.LU R11, [R1+0x239c] ;  /* 0x00239c00010b7983 */ /* 0x000f220000300800 */
        /* <DEDUP_REMOVED lines=17> */
[----:B--2---:R-:W-:Y:S01]  /*a7360*/  HMMA.1688.F32.TF32 R12, R224, R64, R232 ;  /* 0x00000040e00c723c */ /* 0x004fe200000810e8 */
[----:B------:R-:W2:Y:S04]  /*a7370*/  LDL.LU R232, [R1+0x1200] ;  /* 0x0012000001e87983 */ /* 0x000ea80000300800 */
[----:B------:R-:W2:Y:S04]  /*a7380*/  LDL.LU R233, [R1+0x1204] ;  /* 0x0012040001e97983 */ /* 0x000ea80000300800 */
[----:B------:R-:W2:Y:S04]  /*a7390*/  LDL.LU R234, [R1+0x1208] ;  /* 0x0012080001ea7983 */ /* 0x000ea80000300800 */
[----:B------:R-:W2:Y:S11]  /*a73a0*/  LDL.LU R235, [R1+0x120c] ;  /* 0x00120c0001eb7983 */ /* 0x000eb60000300800 */
[----:B-1----:R-:W-:-:S02]  /*a73b0*/  IMAD.MOV.U32 R196, RZ, RZ, R12 ;  /* 0x000000ffffc47224 */ /* 0x002fc400078e000c */
[----:B------:R-:W-:Y:S02]  /*a73c0*/  IMAD.MOV.U32 R202, RZ, RZ, R13 ;  /* 0x000000ffffca7224 */ /* 0x000fe400078e000d */
[----:B------:R-:W-:Y:S02]  /*a73d0*/  IMAD.MOV.U32 R201, RZ, RZ, R14 ;  /* 0x000000ffffc97224 */ /* 0x000fe400078e000e */
[----:B------:R-:W-:Y:S02]  /*a73e0*/  IMAD.MOV.U32 R200, RZ, RZ, R15 ;  /* 0x000000ffffc87224 */ /* 0x000fe400078e000f */
[C---:B---3--:R-:W-:Y:S01]  /*a73f0*/  HMMA.1688.F32.TF32 R12, R224.reuse, R60, R240 ;  /* 0x0000003ce00c723c */ /* 0x048fe200000810f0 */
[----:B------:R-:W3:Y:S04]  /*a7400*/  LDL.LU R240, [R1+0x2380] ;  /* 0x0023800001f07983 */ /* 0x000ee80000300800 */
[----:B------:R-:W3:Y:S04]  /*a7410*/  LDL.LU R241, [R1+0x2384] ;  /* 0x0023840001f17983 */ /* 0x000ee80000300800 */
[----:B------:R-:W3:Y:S04]  /*a7420*/  LDL.LU R242, [R1+0x2388] ;  /* 0x0023880001f27983 */ /* 0x000ee80000300800 */
[----:B------:R-:W3:Y:S01]  /*a7430*/  LDL.LU R243, [R1+0x238c] ;  /* 0x00238c0001f37983 */ /* 0x000ee20000300800 */
[----:B----4-:R-:W-:Y:S10]  /*a7440*/  HMMA.1688.F32.TF32 R8, R224, R56, R8 ;  /* 0x00000038e008723c */ /* 0x010ff40000081008 */
[----:B------:R-:W-:Y:S01]  /*a7450*/  IMAD.MOV.U32 R207, RZ, RZ, R12 ;  /* 0x000000ffffcf7224 */ /* 0x000fe200078e000c */
[----:B------:R-:W-:Y:S01]  /*a7460*/  MOV R206, R13 ;  /* 0x0000000d00ce7202 */ /* 0x000fe20000000f00 */
[----:B------:R-:W-:-:S02]  /*a7470*/  IMAD.MOV.U32 R205, RZ, RZ, R14 ;  /* 0x000000ffffcd7224 */ /* 0x000fc400078e000e */
[----:B------:R-:W-:Y:S02]  /*a7480*/  IMAD.MOV.U32 R204, RZ, RZ, R15 ;  /* 0x000000ffffcc7224 */ /* 0x000fe400078e000f */
[----:B------:R-:W-:Y:S04]  /*a7490*/  STL.64 [R1+0x76e8], R206 ;  /* 0x0076e8ce01007387 */ /* 0x000fe80000100a00 */
[----:B------:R-:W-:Y:S04]  /*a74a0*/  STL.64 [R1+0x76e0], R204 ;  /* 0x0076e0cc01007387 */ /* 0x000fe80000100a00 */
[----:B------:R-:W-:Y:S01]  /*a74b0*/  IMAD.MOV.U32 R211, RZ, RZ, R8 ;  /* 0x000000ffffd37224 */ /* 0x000fe200078e0008 */
[----:B------:R-:W-:Y:S01]  /*a74c0*/  MOV R208, R11 ;  /* 0x0000000b00d07202 */ /* 0x000fe20000000f00 */
[----:B------:R-:W-:-:S02]  /*a74d0*/  IMAD.MOV.U32 R210, RZ, RZ, R9 ;  /* 0x000000ffffd27224 */ /* 0x000fc400078e0009 */
[----:B------:R-:W-:-:S03]  /*a74e0*/  IMAD.MOV.U32 R209, RZ, RZ, R10 ;  /* 0x000000ffffd17224 */ /* 0x000fc600078e000a */
[----:B------:R-:W-:Y:S01]  /*a74f0*/  STL.64 [R1+0x76f8], R210 ;  /* 0x0076f8d201007387 */ /* 0x000fe20000100a00 */
[----:B------:R-:W-:Y:S03]  /*a7500*/  HMMA.1688.F32.TF32 R8, R224, R52, R244 ;  /* 0x00000034e008723c */ /* 0x000fe600000810f4 */
[----:B------:R-:W-:Y:S04]  /*a7510*/  STL.64 [R1+0x76f0], R208 ;  /* 0x0076f0d001007387 */ /* 0x000fe80000100a00 */
[----:B------:R-:W4:Y:S04]  /*a7520*/  LDL.LU R244, [R1+0x1250] ;  /* 0x0012500001f47983 */ /* 0x000f280000300800 */
[----:B------:R-:W4:Y:S04]  /*a7530*/  LDL.LU R245, [R1+0x1254] ;  /* 0x0012540001f57983 */ /* 0x000f280000300800 */
[----:B------:R-:W4:Y:S04]  /*a7540*/  LDL.LU R246, [R1+0x1258] ;  /* 0x0012580001f67983 */ /* 0x000f280000300800 */
[----:B------:R-:W4:Y:S05]  /*a7550*/  LDL.LU R247, [R1+0x125c] ;  /* 0x00125c0001f77983 */ /* 0x000f2a0000300800 */
        /* <DEDUP_REMOVED lines=10> */
[----:B--2---:R-:W-:-:S15]  /*a7600*/  HMMA.1688.F32.TF32 R8, R224, R44, R232 ;  /* 0x0000002ce008723c */ /* 0x004fde00000810e8 */
[----:B------:R-:W-:-:S09]  /*a7610*/  NOP ;  /* 0x0000000000007918 */ /* 0x000fd20000000000 */
[----:B------:R-:W-:Y:S01]  /*a7620*/  IMAD.MOV.U32 R215, RZ, RZ, R8 ;  /* 0x000000ffffd77224 */ /* 0x000fe200078e0008 */
[----:B------:R-:W-:Y:S01]  /*a7630*/  MOV R212, R11 ;  /* 0x0000000b00d47202 */ /* 0x000fe20000000f00 */
[----:B------:R-:W-:Y:S02]  /*a7640*/  IMAD.MOV.U32 R214, RZ, RZ, R9 ;  /* 0x000000ffffd67224 */ /* 0x000fe400078e0009 */
[----:B------:R-:W-:Y:S01]  /*a7650*/  IMAD.MOV.U32 R213, RZ, RZ, R10 ;  /* 0x000000ffffd57224 */ /* 0x000fe200078e000a */
[----:B------:R-:W-:Y:S04]  /*a7660*/  STL.64 [R1+0x7708], R186 ;  /* 0x007708ba01007387 */ /* 0x000fe80000100a00 */
[----:B------:R-:W-:Y:S04]  /*a7670*/  STL.64 [R1+0x7700], R184 ;  /* 0x007700b801007387 */ /* 0x000fe80000100a00 */
[----:B------:R-:W-:Y:S04]  /*a7680*/  STL.64 [R1+0x7718], R214 ;  /* 0x007718d601007387 */ /* 0x000fe80000100a00 */
[----:B------:R-:W-:Y:S04]  /*a7690*/  STL.64 [R1+0x7710], R212 ;  /* 0x007710d401007387 */ /* 0x000fe80000100a00 */
        /* <DEDUP_REMOVED lines=9> */
[----:B------:R-:W-:Y:S01]  /*a7730*/  IMAD.MOV.U32 R232, RZ, RZ, R143 ;  /* 0x000000ffffe87224 */ /* 0x000fe200078e008f */
[----:B---3--:R-:W-:-:S15]  /*a7740*/  HMMA.1688.F32.TF32 R8, R224, R40, R240 ;  /* 0x00000028e008723c */ /* 0x008fde00000810f0 */
[----:B------:R-:W-:-:S09]  /*a7750*/  NOP ;  /* 0x0000000000007918 */ /* 0x000fd20000000000 */
[----:B------:R-:W-:Y:S02]  /*a7760*/  IMAD.MOV.U32 R181, RZ, RZ, R8 ;  /* 0x000000ffffb57224 */ /* 0x000fe400078e0008 */
[----:B------:R-:W-:Y:S02]  /*a7770*/  IMAD.MOV.U32 R182, RZ, RZ, R9 ;  /* 0x000000ffffb67224 */ /* 0x000fe400078e0009 */
[----:B------:R-:W-:Y:S02]  /*a7780*/  IMAD.MOV.U32 R183, RZ, RZ, R10 ;  /* 0x000000ffffb77224 */ /* 0x000fe400078e000a */
[----:B------:R-:W-:-:S05]  /*a7790*/  IMAD.MOV.U32 R191, RZ, RZ, R11 ;  /* 0x000000ffffbf7224 */ /* 0x000fca00078e000b */
[----:B------:R-:W-:Y:S04]  /*a77a0*/  STL.64 [R1+0x7738], R190 ;  /* 0x007738be01007387 */ /* 0x000fe80000100a00 */
[----:B------:R-:W-:Y:S01]  /*a77b0*/  STL.64 [R1+0x7730], R188 ;  /* 0x007730bc01007387 */ /* 0x000fe20000100a00 */
[----:B----4-:R-:W-:Y:S03]  /*a77c0*/  HMMA.1688.F32.TF32 R8, R224, R36, R244 ;  /* 0x00000024e008723c */ /* 0x010fe600000810f4 */
[----:B------:R-:W-:Y:S04]  /*a77d0*/  STL.64 [R1+0x7728], R182 ;  /* 0x007728b601007387 */ /* 0x000fe80000100a00 */
[----:B------:R-:W-:-:S15]  /*a77e0*/  STL.64 [R1+0x7720], R180 ;  /* 0x007720b401007387 */ /* 0x000fde0000100a00 */
[----:B------:R-:W-:-:S02]  /*a77f0*/  NOP ;  /* 0x0000000000007918 */ /* 0x000fc40000000000 */
[----:B------:R-:W-:Y:S01]  /*a7800*/  IMAD.MOV.U32 R195, RZ, RZ, R8 ;  /* 0x000000ffffc37224 */ /* 0x000fe200078e0008 */
[----:B------:R-:W-:Y:S01]  /*a7810*/  MOV R198, R9 ;  /* 0x0000000900c67202 */ /* 0x000fe20000000f00 */
[----:B------:R-:W3:Y:S01]  /*a7820*/  LDL.LU R8, [R1+0x21d0] ;  /* 0x0021d00001087983 */ /* 0x000ee20000300800 */
[----:B------:R-:W-:Y:S02]  /*a7830*/  IMAD.MOV.U32 R199, RZ, RZ, R10 ;  /* 0x000000ffffc77224 */ /* 0x000fe400078e000a */
[----:B------:R-:W-:Y:S01]  /*a7840*/  IMAD.MOV.U32 R203, RZ, RZ, R11 ;  /* 0x000000ffffcb7224 */ /* 0x000fe200078e000b */
[----:B------:R-:W3:Y:S04]  /*a7850*/  LDL.LU R9, [R1+0x21d4] ;  /* 0x0021d40001097983 */ /* 0x000ee80000300800 */
[----:B------:R-:W3:Y:S04]  /*a7860*/  LDL.LU R10, [R1+0x21d8] ;  /* 0x0021d800010a7983 */ /* 0x000ee80000300800 */
[----:B------:R-:W3:Y:S04]  /*a7870*/  LDL.LU R11, [R1+0x21dc] ;  /* 0x0021dc00010b7983 */ /* 0x000ee80000300800 */
[----:B------:R-:W4:Y:S04]  /*a7880*/  LDL.LU R248, [R1+0x2190] ;  /* 0x0021900001f87983 */ /* 0x000f280000300800 */
[----:B------:R-:W4:Y:S04]  /*a7890*/  LDL.LU R249, [R1+0x2194] ;  /* 0x0021940001f97983 */ /* 0x000f280000300800 */
[----:B------:R-:W4:Y:S01]  /*a78a0*/  LDL.LU R250, [R1+0x2198] ;  /* 0x0021980001fa7983 */ /* 0x000f220000300800 */
[----:B------:R-:W-:Y:S01]  /*a78b0*/  IMAD.MOV.U32 R244, RZ, RZ, R135 ;  /* 0x000000fffff47224 */ /* 0x000fe200078e0087 */
[----:B------:R-:W-:Y:S01]  /*a78c0*/  MOV R246, R139 ;  /* 0x0000008b00f67202 */ /* 0x000fe20000000f00 */
[----:B------:R-:W-:Y:S01]  /*a78d0*/  IMAD.MOV.U32 R245, RZ, RZ, R138 ;  /* 0x000000fffff57224 */ /* 0x000fe200078e008a */
[----:B------:R-:W4:Y:S01]  /*a78e0*/  LDL.LU R134, [R1+0x7c0c] ;  /* 0x007c0c0001867983 */ /* 0x000f220000300800 */
[----:B------:R-:W-:-:S03]  /*a78f0*/  IMAD.MOV.U32 R247, RZ, RZ, R142 ;  /* 0x000000fffff77224 */ /* 0x000fc600078e008e */
[----:B------:R-:W4:Y:S04]  /*a7900*/  LDL.LU R135, [R1+0x7c08] ;  /* 0x007c080001877983 */ /* 0x000f280000300800 */
[----:B------:R-:W4:Y:S04]  /*a7910*/  LDL.LU R138, [R1+0x7c04] ;  /* 0x007c0400018a7983 */ /* 0x000f280000300800 */
[----:B------:R-:W4:Y:S04]  /*a7920*/  LDL.LU R139, [R1+0x7c00] ;  /* 0x007c0000018b7983 */ /* 0x000f280000300800 */
[----:B------:R-:W4:Y:S04]  /*a7930*/  LDL.LU R142, [R1+0x7bfc] ;  /* 0x007bfc00018e7983 */ /* 0x000f280000300800 */
[----:B------:R-:W4:Y:S01]  /*a7940*/  LDL.LU R143, [R1+0x7bf8] ;  /* 0x007bf800018f7983 */ /* 0x000f220000300800 */
[----:B------:R-:W-:-:S02]  /*a7950*/  IMAD.MOV.U32 R233, RZ, RZ, R220 ;  /* 0x000000ffffe97224 */ /* 0x000fc400078e00dc */
[----:B------:R-:W-:Y:S01]  /*a7960*/  IMAD.MOV.U32 R234, RZ, RZ, R221 ;  /* 0x000000ffffea7224 */ /* 0x000fe200078e00dd */
[----:B------:R-:W4:Y:S01]  /*a7970*/  LDL.LU R220, [R1+0x7bf4] ;  /* 0x007bf40001dc7983 */ /* 0x000f220000300800 */
[----:B------:R-:W-:Y:S01]  /*a7980*/  IMAD.MOV.U32 R235, RZ, RZ, R222 ;  /* 0x000000ffffeb7224 */ /* 0x000fe200078e00de */
[----:B------:R-:W-:Y:S02]  /*a7990*/  MOV R240, R223 ;  /* 0x000000df00f07202 */ /* 0x000fe40000000f00 */
[----:B------:R-:W4:Y:S04]  /*a79a0*/  LDL.LU R221, [R1+0x7bf0] ;  /* 0x007bf00001dd7983 */ /* 0x000f280000300800 */
[----:B------:R-:W4:Y:S04]  /*a79b0*/  LDL.LU R222, [R1+0x7bec] ;  /* 0x007bec0001de7983 */ /* 0x000f280000300800 */
[----:B------:R-:W4:Y:S01]  /*a79c0*/  LDL.LU R223, [R1+0x7be8] ;  /* 0x007be80001df7983 */ /* 0x000f220000300800 */
[----:B------:R-:W-:-:S02]  /*a79d0*/  IMAD.MOV.U32 R241, RZ, RZ, R4 ;  /* 0x000000fffff17224 */ /* 0x000fc400078e0004 */
[----:B------:R-:W-:Y:S02]  /*a79e0*/  IMAD.MOV.U32 R242, RZ, RZ, R2 ;  /* 0x000000fffff27224 */ /* 0x000fe400078e0002 */
[----:B------:R-:W-:Y:S01]  /*a79f0*/  IMAD.MOV.U32 R243, RZ, RZ, R0 ;  /* 0x000000fffff37224 */ /* 0x000fe200078e0000 */
[----:B------:R-:W-:Y:S01]  /*a7a00*/  STL.64 [R1+0x7768], R202 ;  /* 0x007768ca01007387 */ /* 0x000fe20000100a00 */
[C---:B--2---:R-:W-:Y:S03]  /*a7a10*/  HMMA.1688.F32.TF32 R12, R224.reuse, R32, R148 ;  /* 0x00000020e00c723c */ /* 0x044fe60000081094 */
[----:B------:R-:W-:Y:S04]  /*a7a20*/  STL.64 [R1+0x7760], R200 ;  /* 0x007760c801007387 */ /* 0x000fe80000100a00 */
[----:B------:R-:W-:Y:S01]  /*a7a30*/  STL.64 [R1+0x7758], R198 ;  /* 0x007758c601007387 */ /* 0x000fe20000100a00 */
[----:B------:R-:W-:Y:S03]  /*a7a40*/  HMMA.1688.F32.TF32 R16, R224, R24, R152 ;  /* 0x00000018e010723c */ /* 0x000fe60000081098 */
[----:B------:R-:W-:Y:S04]  /*a7a50*/  STL.64 [R1+0x7750], R196 ;  /* 0x007750c401007387 */ /* 0x000fe80000100a00 */
[----:B------:R-:W-:Y:S04]  /*a7a60*/  STL.64 [R1+0x7748], R194 ;  /* 0x007748c201007387 */ /* 0x000fe80000100a00 */
[----:B------:R-:W-:Y:S04]  /*a7a70*/  STL.64 [R1+0x7740], R192 ;  /* 0x007740c001007387 */ /* 0x000fe80000100a00 */
[----:B------:R-:W-:Y:S04]  /*a7a80*/  STL.64 [R1+0x1280], R12 ;  /* 0x0012800c01007387 */ /* 0x000fe80000100a00 */
[----:B------:R1:W-:Y:S01]  /*a7a90*/  STL.64 [R1+0x1288], R14 ;  /* 0x0012880e01007387 */ /* 0x0003e20000100a00 */
[----:B------:R-:W-:-:S02]  /*a7aa0*/  LOP3.LUT R166, R3, 0x40, RZ, 0x3c, !PT ;  /* 0x0000004003a67812 */ /* 0x000fc400078e3cff */
[----:B------:R-:W-:Y:S01]  /*a7ab0*/  LOP3.LUT R167, R3, 0x60, RZ, 0x3c, !PT ;  /* 0x0000006003a77812 */ /* 0x000fe200078e3cff */
[----:B------:R2:W-:Y:S04]  /*a7ac0*/  STL.64 [R1+0x12a0], R16 ;  /* 0x0012a01001007387 */ /* 0x0005e80000100a00 */
[----:B------:R-:W-:Y:S01]  /*a7ad0*/  STL.64 [R1+0x12a8], R18 ;  /* 0x0012a81201007387 */ /* 0x000fe20000100a00 */
[----:B---3--:R-:W-:-:S15]  /*a7ae0*/  HMMA.1688.F32.TF32 R8, R224, R236, R8 ;  /* 0x000000ece008723c */ /* 0x008fde0000081008 */
[----:B------:R-:W-:-:S09]  /*a7af0*/  NOP ;  /* 0x0000000000007918 */ /* 0x000fd20000000000 */
[----:B------:R-:W-:Y:S01]  /*a7b00*/  IMAD.MOV.U32 R4, RZ, RZ, R8 ;  /* 0x000000ffff047224 */ /* 0x000fe200078e0008 */
[----:B------:R-:W-:Y:S01]  /*a7b10*/  MOV R236, R10 ;  /* 0x0000000a00ec7202 */ /* 0x000fe20000000f00 */
[----:B------:R-:W-:Y:S02]  /*a7b20*/  IMAD.MOV.U32 R237, RZ, RZ, R9 ;  /* 0x000000ffffed7224 */ /* 0x000fe400078e0009 */
[----:B------:R-:W-:Y:S02]  /*a7b30*/  IMAD.MOV.U32 R136, RZ, RZ, R11 ;  /* 0x000000ffff887224 */ /* 0x000fe400078e000b */
[----:B----4-:R-:W-:-:S15]  /*a7b40*/  HMMA.1688.F32.TF32 R8, R224, R20, R248 ;  /* 0x00000014e008723c */ /* 0x010fde00000810f8 */
[----:B------:R-:W-:-:S09]  /*a7b50*/  NOP ;  /* 0x0000000000007918 */ /* 0x000fd20000000000 */
[----:B------:R-:W-:Y:S02]  /*a7b60*/  IMAD.MOV.U32 R133, RZ, RZ, R8 ;  /* 0x000000ffff857224 */ /* 0x000fe400078e0008 */
[----:B------:R-:W-:Y:S02]  /*a7b70*/  IMAD.MOV.U32 R132, RZ, RZ, R9 ;  /* 0x000000ffff847224 */ /* 0x000fe400078e0009 */
[----:B------:R-:W-:Y:S02]  /*a7b80*/  IMAD.MOV.U32 R41, RZ, RZ, R10 ;  /* 0x000000ffff297224 */ /* 0x000fe400078e000a */
[----:B------:R-:W-:Y:S02]  /*a7b90*/  IMAD.MOV.U32 R40, RZ, RZ, R11 ;  /* 0x000000ffff287224 */ /* 0x000fe400078e000b */
[----:B------:R-:W-:-:S15]  /*a7ba0*/  HMMA.1688.F32.TF32 R8, R228, R142, R232 ;  /* 0x0000008ee408723c */ /* 0x000fde00000810e8 */
[----:B------:R-:W-:-:S09]  /*a7bb0*/  NOP ;  /* 0x0000000000007918 */ /* 0x000fd20000000000 */
[----:B------:R-:W-:Y:S01]  /*a7bc0*/  MOV R57, R8 ;  /* 0x0000000800397202 */ /* 0x000fe20000000f00 */
[----:B------:R-:W-:Y:S02]  /*a7bd0*/  IMAD.MOV.U32 R56, RZ, RZ, R9 ;  /* 0x000000ffff387224 */ /* 0x000fe400078e0009 */
[----:B------:R-:W-:Y:S02]  /*a7be0*/  IMAD.MOV.U32 R2, RZ, RZ, R10 ;  /* 0x000000ffff027224 */ /* 0x000fe400078e000a */
[----:B------:R-:W-:Y:S02]  /*a7bf0*/  IMAD.MOV.U32 R0, RZ, RZ, R11 ;  /* 0x000000ffff007224 */ /* 0x000fe400078e000b */
[----:B------:R-:W-:Y:S06]  /*a7c00*/  HMMA.1688.F32.TF32 R8, R228, R138, R240 ;  /* 0x0000008ae408723c */ /* 0x000fec00000810f0 */
[----:B-1----:R-:W-:Y:S01]  /*a7c10*/  HMMA.1688.F32.TF32 R12, R224, R28, R220 ;  /* 0x0000001ce00c723c */ /* 0x002fe200000810dc */
        /* <DEDUP_REMOVED lines=8> */
[----:B------:R-:W-:Y:S01]  /*a7ca0*/  IMAD.MOV.U32 R248, RZ, RZ, R110 ;  /* 0x000000fffff87224 */ /* 0x000fe200078e006e */
[----:B------:R-:W-:Y:S01]  /*a7cb0*/  MOV R250, R114 ;  /* 0x0000007200fa7202 */ /* 0x000fe20000000f00 */
[----:B------:R-:W-:Y:S01]  /*a7cc0*/  IMAD.MOV.U32 R85, RZ, RZ, R8 ;  /* 0x000000ffff557224 */ /* 0x000fe200078e0008 */
[----:B------:R-:W-:Y:S01]  /*a7cd0*/  MOV R81, R10 ;  /* 0x0000000a00517202 */ /* 0x000fe20000000f00 */
[----:B------:R-:W-:Y:S01]  /*a7ce0*/  IMAD.MOV.U32 R84, RZ, RZ, R9 ;  /* 0x000000ffff547224 */ /* 0x000fe200078e0009 */
[----:B------:R-:W-:Y:S01]  /*a7cf0*/  LDS R220, [R166+UR6+0x86000] ;  /* 0x08600006a6dc7984 */ /* 0x000fe20008000800 */
[----:B------:R-:W-:Y:S02]  /*a7d00*/  IMAD.MOV.U32 R80, RZ, RZ, R11 ;  /* 0x000000ffff507224 */ /* 0x000fe400078e000b */
[----:B------:R-:W-:Y:S01]  /*a7d10*/  HMMA.1688.F32.TF32 R8, R228, R134, R244 ;  /* 0x00000086e408723c */ /* 0x000fe200000810f4 */
[----:B------:R1:W-:Y:S01]  /*a7d20*/  STL.64 [R1+0x12f0], R12 ;  /* 0x0012f00c01007387 */ /* 0x0003e20000100a00 */
[----:B------:R-:W-:-:S03]  /*a7d30*/  IMAD.MOV.U32 R234, RZ, RZ, R99 ;  /* 0x000000ffffea7224 */ /* 0x000fc600078e0063 */
[----:B------:R3:W-:Y:S01]  /*a7d40*/  STL.64 [R1+0x12f8], R14 ;  /* 0x0012f80e01007387 */ /* 0x0007e20000100a00 */
[----:B------:R-:W-:-:S03]  /*a7d50*/  IMAD.MOV.U32 R235, RZ, RZ, R98 ;  /* 0x000000ffffeb7224 */ /* 0x000fc600078e0062 */
[----:B------:R-:W-:Y:S04]  /*a7d60*/  STL.64 [R1+0x7a88], R166 ;  /* 0x007a88a601007387 */ /* 0x000fe80000100a00 */
[----:B------:R-:W4:Y:S04]  /*a7d70*/  LDL.LU R103, [R1+0x7be4] ;  /* 0x007be40001677983 */ /* 0x000f280000300800 */
[----:B------:R-:W4:Y:S04]  /*a7d80*/  LDL.LU R102, [R1+0x7be0] ;  /* 0x007be00001667983 */ /* 0x000f280000300800 */
[----:B------:R-:W4:Y:S03]  /*a7d90*/  LDL.LU R99, [R1+0x7bdc] ;  /* 0x007bdc0001637983 */ /* 0x000f260000300800 */
[----:B------:R-:W-:Y:S01]  /*a7da0*/  IMAD.MOV.U32 R49, RZ, RZ, R8 ;  /* 0x000000ffff317224 */ /* 0x000fe200078e0008 */
[----:B------:R-:W3:Y:S01]  /*a7db0*/  LDL.LU R98, [R1+0x7bd8] ;  /* 0x007bd80001627983 */ /* 0x000ee20000300800 */
[----:B------:R-:W-:-:S02]  /*a7dc0*/  IMAD.MOV.U32 R48, RZ, RZ, R9 ;  /* 0x000000ffff307224 */ /* 0x000fc400078e0009 */
[----:B------:R-:W-:Y:S01]  /*a7dd0*/  IMAD.MOV.U32 R8, RZ, RZ, R95 ;  /* 0x000000ffff087224 */ /* 0x000fe200078e005f */
[----:B------:R-:W-:Y:S01]  /*a7de0*/  LDS R222, [R166+UR6+0x87000] ;  /* 0x08700006a6de7984 */ /* 0x000fe20008000800 */
[----:B------:R-:W-:Y:S01]  /*a7df0*/  IMAD.MOV.U32 R29, RZ, RZ, R10 ;  /* 0x000000ffff1d7224 */ /* 0x000fe200078e000a */
[----:B------:R-:W-:Y:S01]  /*a7e00*/  MOV R10, R82 ;  /* 0x00000052000a7202 */ /* 0x000fe20000000f00 */
[----:B------:R-:W-:Y:S01]  /*a7e10*/  IMAD.MOV.U32 R9, RZ, RZ, R94 ;  /* 0x000000ffff097224 */ /* 0x000fe200078e005e */
[----:B------:R-:W4:Y:S01]  /*a7e20*/  LDL.LU R95, [R1+0x7bd4] ;  /* 0x007bd400015f7983 */ /* 0x000f220000300800 */
[----:B------:R-:W-:Y:S02]  /*a7e30*/  IMAD.MOV.U32 R28, RZ, RZ, R11 ;  /* 0x000000ffff1c7224 */ /* 0x000fe400078e000b */
[----:B------:R-:W-:Y:S01]  /*a7e40*/  IMAD.MOV.U32 R11, RZ, RZ, R83 ;  /* 0x000000ffff0b7224 */ /* 0x000fe200078e0053 */
[----:B------:R-:W1:Y:S04]  /*a7e50*/  LDL.LU R94, [R1+0x7bd0] ;  /* 0x007bd000015e7983 */ /* 0x000e680000300800 */
        /* <DEDUP_REMOVED lines=8> */
[----:B------:R-:W-:-:S02]  /*a7ee0*/  IMAD.MOV.U32 R249, RZ, RZ, R111 ;  /* 0x000000fffff97224 */ /* 0x000fc400078e006f */
[----:B------:R-:W-:Y:S01]  /*a7ef0*/  IMAD.MOV.U32 R251, RZ, RZ, R115 ;  /* 0x000000fffffb7224 */ /* 0x000fe200078e0073 */
[----:B------:R-:W-:Y:S01]  /*a7f00*/  LDS R221, [R167+UR6+0x86000] ;  /* 0x08600006a7dd7984 */ /* 0x000fe20008000800 */
[----:B------:R-:W-:Y:S02]  /*a7f10*/  IMAD.MOV.U32 R240, RZ, RZ, R118 ;  /* 0x000000fffff07224 */ /* 0x000fe400078e0076 */
[----:B------:R-:W-:Y:S01]  /*a7f20*/  IMAD.MOV.U32 R241, RZ, RZ, R130 ;  /* 0x000000fffff17224 */ /* 0x000fe200078e0082 */
[----:B------:R-:W1:Y:S01]  /*a7f30*/  LDS R223, [R167+UR6+0x87000] ;  /* 0x08700006a7df7984 */ /* 0x000e620008000800 */
[----:B--2---:R-:W-:Y:S01]  /*a7f40*/  IMAD.MOV.U32 R159, RZ, RZ, R82 ;  /* 0x000000ffff9f7224 */ /* 0x004fe200078e0052 */
[----:B---3--:R-:W-:Y:S02]  /*a7f50*/  MOV R158, R83 ;  /* 0x00000053009e7202 */ /* 0x008fe40000000f00 */
        /* <DEDUP_REMOVED lines=10> */
[----:B----4-:R-:W-:-:S03]  /*a8000*/  IMAD.MOV.U32 R144, RZ, RZ, R86 ;  /* 0x000000ffff907224 */ /* 0x010fc600078e0056 */
[----:B------:R-:W4:Y:S01]  /*a8010*/  LDL.LU R16, [R1+0x1fa0] ;  /* 0x001fa00001107983 */ /* 0x000f220000300800 */
[----:B------:R-:W-:-:S03]  /*a8020*/  IMAD.MOV.U32 R145, RZ, RZ, R87 ;  /* 0x000000ffff917224 */ /* 0x000fc600078e0057 */
[----:B------:R-:W4:Y:S01]  /*a8030*/  LDL.LU R17, [R1+0x1fa4] ;  /* 0x001fa40001117983 */ /* 0x000f220000300800 */
[----:B------:R-:W-:Y:S01]  /*a8040*/  MOV R146, R90 ;  /* 0x0000005a00927202 */ /* 0x000fe20000000f00 */
[----:B------:R-:W-:Y:S02]  /*a8050*/  IMAD.MOV.U32 R147, RZ, RZ, R91 ;  /* 0x000000ffff937224 */ /* 0x000fe400078e005b */
[----:B-1----:R-:W-:Y:S02]  /*a8060*/  IMAD.MOV.U32 R12, RZ, RZ, R94 ;  /* 0x000000ffff0c7224 */ /* 0x002fe400078e005e */
[----:B------:R-:W-:Y:S02]  /*a8070*/  IMAD.MOV.U32 R13, RZ, RZ, R95 ;  /* 0x000000ffff0d7224 */ /* 0x000fe400078e005f */
        /* <DEDUP_REMOVED lines=10> */
[----:B--2---:R-:W-:Y:S02]  /*a8120*/  IMAD.MOV.U32 R19, RZ, RZ, R83 ;  /* 0x000000ffff137224 */ /* 0x004fe400078e0053 */
        /* <DEDUP_REMOVED lines=27> */
[C---:B----4-:R-:W-:Y:S06]  /*a82e0*/  HMMA.1688.F32.TF32 R160, R228.reuse, R130, R160 ;  /* 0x00000082e4a0723c */ /* 0x050fec00000810a0 */
[----:B---3--:R-:W-:-:S15]  /*a82f0*/  HMMA.1688.F32.TF32 R16, R228, R122, R16 ;  /* 0x0000007ae410723c */ /* 0x008fde0000081010 */
[----:B------:R-:W-:-:S03]  /*a8300*/  NOP ;  /* 0x0000000000007918 */ /* 0x000fc60000000000 */
[----:B------:R-:W-:Y:S01]  /*a8310*/  IMAD.MOV.U32 R25, RZ, RZ, R160 ;  /* 0x000000ffff197224 */ /* 0x000fe200078e00a0 */
[----:B------:R-:W-:Y:S01]  /*a8320*/  MOV R21, R162 ;  /* 0x000000a200157202 */ /* 0x000fe20000000f00 */
[----:B------:R-:W-:Y:S02]  /*a8330*/  IMAD.MOV.U32 R24, RZ, RZ, R161 ;  /* 0x000000ffff187224 */ /* 0x000fe400078e00a1 */
[----:B------:R-:W-:Y:S02]  /*a8340*/  IMAD.MOV.U32 R20, RZ, RZ, R163 ;  /* 0x000000ffff147224 */ /* 0x000fe400078e00a3 */
[----:B--2---:R-:W-:Y:S01]  /*a8350*/  HMMA.1688.F32.TF32 R160, R228, R126, R216 ;  /* 0x0000007ee4a0723c */ /* 0x004fe200000810d8 */
[----:B------:R-:W-:Y:S02]  /*a8360*/  IMAD.MOV.U32 R32, RZ, RZ, R16 ;  /* 0x000000ffff207224 */ /* 0x000fe400078e0010 */
[----:B------:R-:W-:-:S15]  /*a8370*/  IMAD.MOV.U32 R33, RZ, RZ, R17 ;  /* 0x000000ffff217224 */ /* 0x000fde00078e0011 */
[----:B------:R-:W-:-:S05]  /*a8380*/  NOP ;  /* 0x0000000000007918 */ /* 0x000fca0000000000 */
[----:B------:R-:W-:Y:S04]  /*a8390*/  STL.64 [R1+0x2c30], R160 ;  /* 0x002c30a001007387 */ /* 0x000fe80000100a00 */
[----:B------:R-:W-:Y:S04]  /*a83a0*/  STL [R1+0x2c38], R162 ;  /* 0x002c38a201007387 */ /* 0x000fe80000100800 */
[----:B------:R1:W-:Y:S02]  /*a83b0*/  STL.64 [R1+0x2c28], R18 ;  /* 0x002c281201007387 */ /* 0x0003e40000100a00 */
[C---:B-1----:R-:W-:Y:S06]  /*a83c0*/  HMMA.1688.F32.TF32 R16, R228.reuse, R118, R144 ;  /* 0x00000076e410723c */ /* 0x042fec0000081090 */
[----:B------:R-:W-:-:S15]  /*a83d0*/  HMMA.1688.F32.TF32 R12, R228, R110, R12 ;  /* 0x0000006ee40c723c */ /* 0x000fde000008100c */
[----:B------:R-:W-:-:S02]  /*a83e0*/  NOP ;  /* 0x0000000000007918 */ /* 0x000fc40000000000 */
[----:B------:R1:W-:Y:S01]  /*a83f0*/  STL.64 [R1+0x2c18], R18 ;  /* 0x002c181201007387 */ /* 0x0003e20000100a00 */
[----:B------:R-:W-:Y:S01]  /*a8400*/  IMAD.MOV.U32 R36, RZ, RZ, R16 ;  /* 0x000000ffff247224 */ /* 0x000fe200078e0010 */
[----:B------:R-:W-:Y:S02]  /*a8410*/  MOV R37, R17 ;  /* 0x0000001100257202 */ /* 0x000fe40000000f00 */
[C---:B-1----:R-:W-:Y:S03]  /*a8420*/  HMMA.1688.F32.TF32 R16, R228.reuse, R114, R156 ;  /* 0x00000072e410723c */ /* 0x042fe6000008109c */
[----:B------:R-:W-:Y:S02]  /*a8430*/  IMAD.MOV.U32 R52, RZ, RZ, R12 ;  /* 0x000000ffff347224 */ /* 0x000fe400078e000c */
[----:B------:R-:W-:Y:S01]  /*a8440*/  IMAD.MOV.U32 R53, RZ, RZ, R13 ;  /* 0x000000ffff357224 */ /* 0x000fe200078e000d */
[----:B------:R-:W-:-:S15]  /*a8450*/  HMMA.1688.F32.TF32 R144, R228, R106, R148 ;  /* 0x0000006ae490723c */ /* 0x000fde0000081094 */
[----:B------:R-:W-:-:S02]  /*a8460*/  NOP ;  /* 0x0000000000007918 */ /* 0x000fc40000000000 */
[----:B------:R1:W-:Y:S01]  /*a8470*/  STL.64 [R1+0x2c08], R18 ;  /* 0x002c081201007387 */ /* 0x0003e20000100a00 */
[----:B------:R-:W-:Y:S02]  /*a8480*/  IMAD.MOV.U32 R44, RZ, RZ, R16 ;  /* 0x000000ffff2c7224 */ /* 0x000fe400078e0010 */
[----:B------:R-:W-:Y:S01]  /*a8490*/  IMAD.MOV.U32 R45, RZ, RZ, R17 ;  /* 0x000000ffff2d7224 */ /* 0x000fe200078e0011 */
[----:B------:R2:W-:Y:S01]  /*a84a0*/  STL.64 [R1+0x2bf8], R14 ;  /* 0x002bf80e01007387 */ /* 0x0005e20000100a00 */
[C---:B-1----:R-:W-:Y:S06]  /*a84b0*/  HMMA.1688.F32.TF32 R16, R228.reuse, R102, R152 ;  /* 0x00000066e410723c */ /* 0x042fec0000081098 */
[C---:B--2---:R-:W-:Y:S06]  /*a84c0*/  HMMA.1688.F32.TF32 R12, R228.reuse, R98, R8 ;  /* 0x00000062e40c723c */ /* 0x044fec0000081008 */
[----:B------:R-:W-:Y:S01]  /*a84d0*/  HMMA.1688.F32.TF32 R8, R228, R94, R248 ;  /* 0x0000005ee408723c */ /* 0x000fe200000810f8 */
[----:B------:R-:W-:Y:S04]  /*a84e0*/  STL.64 [R1+0x2be0], R144 ;  /* 0x002be09001007387 */ /* 0x000fe80000100a00 */
[----:B------:R-:W-:Y:S06]  /*a84f0*/  STL.64 [R1+0x2be8], R146 ;  /* 0x002be89201007387 */ /* 0x000fec0000100a00 */
[----:B------:R-:W-:Y:S04]  /*a8500*/  STL.64 [R1+0x2bd0], R16 ;  /* 0x002bd01001007387 */ /* 0x000fe80000100a00 */
[----:B------:R-:W-:Y:S04]  /*a8510*/  STL.64 [R1+0x2bd8], R18 ;  /* 0x002bd81201007387 */ /* 0x000fe80000100a00 */
[----:B------:R-:W-:Y:S04]  /*a8520*/  STL.64 [R1+0x2bc0], R12 ;  /* 0x002bc00c01007387 */ /* 0x000fe80000100a00 */
[----:B------:R-:W-:Y:S01]  /*a8530*/  STL.64 [R1+0x2bc8], R14 ;  /* 0x002bc80e01007387 */ /* 0x000fe20000100a00 */
[----:B------:R-:W-:Y:S01]  /*a8540*/  IMAD.MOV.U32 R64, RZ, RZ, R8 ;  /* 0x000000ffff407224 */ /* 0x000fe200078e0008 */
[----:B------:R-:W-:-:S02]  /*a8550*/  MOV R65, R9 ;  /* 0x0000000900417202 */ /* 0x000fc40000000f00 */
[----:B------:R1:W-:Y:S02]  /*a8560*/  STL.64 [R1+0x2bb8], R10 ;  /* 0x002bb80a01007387 */ /* 0x0003e40000100a00 */
[----:B-1----:R-:W-:-:S15]  /*a8570*/  HMMA.1688.F32.TF32 R8, R228, R90, R232 ;  /* 0x0000005ae408723c */ /* 0x002fde00000810e8 */
[----:B------:R-:W-:-:S08]  /*a8580*/  NOP ;  /* 0x0000000000007918 */ /* 0x000fd00000000000 */
[----:B------:R1:W-:Y:S01]  /*a8590*/  STL.64 [R1+0x2ba8], R10 ;  /* 0x002ba80a01007387 */ /* 0x0003e20000100a00 */
[----:B------:R-:W-:Y:S02]  /*a85a0*/  IMAD.MOV.U32 R68, RZ, RZ, R8 ;  /* 0x000000ffff447224 */ /* 0x000fe400078e0008 */
[----:B------:R-:W-:Y:S02]  /*a85b0*/  IMAD.MOV.U32 R69, RZ, RZ, R9 ;  /* 0x000000ffff457224 */ /* 0x000fe400078e0009 */
[----:B-1----:R-:W-:-:S15]  /*a85c0*/  HMMA.1688.F32.TF32 R8, R228, R86, R240 ;  /* 0x00000056e408723c */ /* 0x002fde00000810f0 */
[----:B------:R-:W-:-:S08]  /*a85d0*/  NOP ;  /* 0x0000000000007918 */ /* 0x000fd00000000000 */
[----:B------:R1:W-:Y:S01]  /*a85e0*/  STL.64 [R1+0x2b98], R10 ;  /* 0x002b980a01007387 */ /* 0x0003e20000100a00 */
[----:B------:R-:W-:Y:S02]  /*a85f0*/  IMAD.MOV.U32 R72, RZ, RZ, R8 ;  /* 0x000000ffff487224 */ /* 0x000fe400078e0008 */
[----:B------:R-:W-:Y:S02]  /*a8600*/  IMAD.MOV.U32 R73, RZ, RZ, R9 ;  /* 0x000000ffff497224 */ /* 0x000fe400078e0009 */
[----:B-1----:R-:W-:Y:S01]  /*a8610*/  HMMA.1688.F32.TF32 R8, R228, R82, R244 ;  /* 0x00000052e408723c */ /* 0x002fe200000810f4 */
[----:B------:R-:W-:Y:S02]  /*a8620*/  IMAD.MOV.U32 R240, RZ, RZ, R43 ;  /* 0x000000fffff07224 */ /* 0x000fe400078e002b */
[----:B------:R-:W-:Y:S02]  /*a8630*/  IMAD.MOV.U32 R241, RZ, RZ, R42 ;  /* 0x000000fffff17224 */ /* 0x000fe400078e002a */
[----:B------:R-:W-:-:S02]  /*a8640*/  IMAD.MOV.U32 R242, RZ, RZ, R39 ;  /* 0x000000fffff27224 */ /* 0x000fc400078e0027 */
[----:B------:R-:W-:Y:S01]  /*a8650*/  IMAD.MOV.U32 R243, RZ, RZ, R38 ;  /* 0x000000fffff37224 */ /* 0x000fe200078e0026 */
[----:B------:R-:W-:Y:S01]  /*a8660*/  MOV R153, R26 ;  /* 0x0000001a00997202 */ /* 0x000fe20000000f00 */
[----:B------:R-:W-:-:S14]  /*a8670*/  IMAD.MOV.U32 R152, RZ, RZ, R27 ;  /* 0x000000ffff987224 */ /* 0x000fdc00078e001b */
[----:B------:R1:W-:Y:S04]  /*a8680*/  STL.64 [R1+0x2b88], R10 ;  /* 0x002b880a01007387 */ /* 0x0003e80000100a00 */
[----:B------:R-:W2:Y:S04]  /*a8690*/  LDL.LU R43, [R1+0x7b44] ;  /* 0x007b4400012b7983 */ /* 0x000ea80000300800 */
[----:B------:R-:W3:Y:S04]  /*a86a0*/  LDL.LU R42, [R1+0x7b40] ;  /* 0x007b4000012a7983 */ /* 0x000ee80000300800 */
[----:B------:R-:W4:Y:S04]  /*a86b0*/  LDL.LU R39, [R1+0x7b3c] ;  /* 0x007b3c0001277983 */ /* 0x000f280000300800 */
[----:B------:R-:W2:Y:S04]  /*a86c0*/  LDL.LU R38, [R1+0x7b38] ;  /* 0x007b380001267983 */ /* 0x000ea80000300800 */
[----:B------:R-:W3:Y:S04]  /*a86d0*/  LDL.LU R27, [R1+0x7b34] ;  /* 0x007b3400011b7983 */ /* 0x000ee80000300800 */
[----:B------:R-:W4:Y:S01]  /*a86e0*/  LDL.LU R26, [R1+0x7b30] ;  /* 0x007b3000011a7983 */ /* 0x000f220000300800 */
[----:B------:R-:W-:-:S02]  /*a86f0*/  IMAD.MOV.U32 R154, RZ, RZ, R35 ;  /* 0x000000ffff9a7224 */ /* 0x000fc400078e0023 */
[----:B------:R-:W-:Y:S01]  /*a8700*/  IMAD.MOV.U32 R155, RZ, RZ, R34 ;  /* 0x000000ffff9b7224 */ /* 0x000fe200078e0022 */
[----:B------:R-:W2:Y:S04]  /*a8710*/  LDL.LU R35, [R1+0x7b2c] ;  /* 0x007b2c0001237983 */ /* 0x000ea80000300800 */
[----:B------:R-:W2:Y:S04]  /*a8720*/  LDL.LU R34, [R1+0x7b28] ;  /* 0x007b280001227983 */ /* 0x000ea80000300800 */
[----:B------:R-:W2:Y:S04]  /*a8730*/  LDL.LU R156, [R1+0x1e70] ;  /* 0x001e7000019c7983 */ /* 0x000ea80000300800 */
[----:B------:R-:W2:Y:S01]  /*a8740*/  LDL.LU R157, [R1+0x1e74] ;  /* 0x001e7400019d7983 */ /* 0x000ea20000300800 */
[----:B---3--:R-:W-:-:S03]  /*a8750*/  IMAD.MOV.U32 R158, RZ, RZ, R27 ;  /* 0x000000ffff9e7224 */ /* 0x008fc600078e001b */
[----:B------:R-:W3:Y:S01]  /*a8760*/  LDL.LU R27, [R1+0x7b24] ;  /* 0x007b2400011b7983 */ /* 0x000ee20000300800 */
[----:B----4-:R-:W-:-:S03]  /*a8770*/  IMAD.MOV.U32 R159, RZ, RZ, R26 ;  /* 0x000000ffff9f7224 */ /* 0x010fc600078e001a */
[----:B------:R-:W4:Y:S04]  /*a8780*/  LDL.LU R26, [R1+0x7b20] ;  /* 0x007b2000011a7983 */ /* 0x000f280000300800 */
[----:B------:R-:W4:Y:S04]  /*a8790*/  LDL.LU R144, [R1+0x1e80] ;  /* 0x001e800001907983 */ /* 0x000f280000300800 */
[----:B------:R-:W4:Y:S04]  /*a87a0*/  LDL.LU R145, [R1+0x1e84] ;  /* 0x001e840001917983 */ /* 0x000f280000300800 */
        /* <DEDUP_REMOVED lines=11> */
[----:B--2---:R-:W-:-:S03]  /*a8860*/  IMAD.MOV.U32 R12, RZ, RZ, R34 ;  /* 0x000000ffff0c7224 */ /* 0x004fc600078e0022 */
[----:B------:R-:W2:Y:S01]  /*a8870*/  LDL.LU R16, [R1+0x1e90] ;  /* 0x001e900001107983 */ /* 0x000ea20000300800 */
[----:B------:R-:W-:-:S03]  /*a8880*/  IMAD.MOV.U32 R13, RZ, RZ, R35 ;  /* 0x000000ffff0d7224 */ /* 0x000fc600078e0023 */
[----:B------:R-:W2:Y:S01]  /*a8890*/  LDL.LU R17, [R1+0x1e94] ;  /* 0x001e940001117983 */ /* 0x000ea20000300800 */
[----:B------:R-:W-:Y:S02]  /*a88a0*/  IMAD.MOV.U32 R14, RZ, RZ, R38 ;  /* 0x000000ffff0e7224 */ /* 0x000fe400078e0026 */
[----:B------:R-:W-:Y:S01]  /*a88b0*/  IMAD.MOV.U32 R15, RZ, RZ, R39 ;  /* 0x000000ffff0f7224 */ /* 0x000fe200078e0027 */
[----:B------:R-:W-:Y:S01]  /*a88c0*/  MOV R149, R43 ;  /* 0x0000002b00957202 */ /* 0x000fe20000000f00 */
[----:B------:R-:W-:Y:S02]  /*a88d0*/  IMAD.MOV.U32 R148, RZ, RZ, R42 ;  /* 0x000000ffff947224 */ /* 0x000fe400078e002a */
[----:B------:R-:W-:Y:S01]  /*a88e0*/  IMAD.MOV.U32 R150, RZ, RZ, R46 ;  /* 0x000000ffff967224 */ /* 0x000fe200078e002e */
[----:B------:R-:W-:Y:S01]  /*a88f0*/  MOV R77, R9 ;  /* 0x00000009004d7202 */ /* 0x000fe20000000f00 */
[----:B------:R-:W-:Y:S02]  /*a8900*/  IMAD.MOV.U32 R76, RZ, RZ, R8 ;  /* 0x000000ffff4c7224 */ /* 0x000fe400078e0008 */
[----:B------:R-:W-:-:S02]  /*a8910*/  IMAD.MOV.U32 R151, RZ, RZ, R47 ;  /* 0x000000ffff977224 */ /* 0x000fc400078e002f */
[----:B------:R-:W-:Y:S02]  /*a8920*/  IMAD.MOV.U32 R8, RZ, RZ, R50 ;  /* 0x000000ffff087224 */ /* 0x000fe400078e0032 */
[----:B------:R-:W-:Y:S01]  /*a8930*/  IMAD.MOV.U32 R9, RZ, RZ, R51 ;  /* 0x000000ffff097224 */ /* 0x000fe200078e0033 */
[----:B-1----:R-:W-:Y:S01]  /*a8940*/  MOV R11, R55 ;  /* 0x00000037000b7202 */ /* 0x002fe20000000f00 */
[----:B------:R-:W-:Y:S02]  /*a8950*/  IMAD.MOV.U32 R10, RZ, RZ, R54 ;  /* 0x000000ffff0a7224 */ /* 0x000fe400078e0036 */
[----:B------:R-:W-:Y:S02]  /*a8960*/  IMAD.MOV.U32 R248, RZ, RZ, R58 ;  /* 0x000000fffff87224 */ /* 0x000fe400078e003a */
[----:B------:R-:W-:Y:S02]  /*a8970*/  IMAD.MOV.U32 R249, RZ, RZ, R59 ;  /* 0x000000fffff97224 */ /* 0x000fe400078e003b */
[----:B------:R-:W-:-:S02]  /*a8980*/  IMAD.MOV.U32 R250, RZ, RZ, R62 ;  /* 0x000000fffffa7224 */ /* 0x000fc400078e003e */
[----:B------:R-:W-:Y:S01]  /*a8990*/  IMAD.MOV.U32 R251, RZ, RZ, R66 ;  /* 0x000000fffffb7224 */ /* 0x000fe200078e0042 */
[----:B------:R-:W-:Y:S01]  /*a89a0*/  MOV R233, R78 ;  /* 0x0000004e00e97202 */ /* 0x000fe20000000f00 */
[----:B------:R-:W-:Y:S02]  /*a89b0*/  IMAD.MOV.U32 R232, RZ, RZ, R67 ;  /* 0x000000ffffe87224 */ /* 0x000fe400078e0043 */
[----:B------:R-:W-:Y:S02]  /*a89c0*/  IMAD.MOV.U32 R234, RZ, RZ, R79 ;  /* 0x000000ffffea7224 */ /* 0x000fe400078e004f */
[----:B------:R-:W-:Y:S02]  /*a89d0*/  IMAD.MOV.U32 R235, RZ, RZ, R74 ;  /* 0x000000ffffeb7224 */ /* 0x000fe400078e004a */
[----:B------:R-:W-:Y:S02]  /*a89e0*/  IMAD.MOV.U32 R244, RZ, RZ, R75 ;  /* 0x000000fffff47224 */ /* 0x000fe400078e004b */
[----:B------:R-:W-:-:S02]  /*a89f0*/  IMAD.MOV.U32 R245, RZ, RZ, R70 ;  /* 0x000000fffff57224 */ /* 0x000fc400078e0046 */
[----:B------:R-:W-:Y:S01]  /*a8a00*/  IMAD.MOV.U32 R246, RZ, RZ, R71 ;  /* 0x000000fffff67224 */ /* 0x000fe200078e0047 */
[----:B------:R-:W-:Y:S02]  /*a8a10*/  MOV R247, R63 ;  /* 0x0000003f00f77202 */ /* 0x000fe40000000f00 */
[----:B---3--:R-:W-:Y:S01]  /*a8a20*/  MOV R19, R27 ;  /* 0x0000001b00137202 */ /* 0x008fe20000000f00 */
[----:B----4-:R-:W-:Y:S02]  /*a8a30*/  IMAD.MOV.U32 R18, RZ, RZ, R26 ;  /* 0x000000ffff127224 */ /* 0x010fe400078e001a */
[----:B------:R-:W3:Y:S04]  /*a8a40*/  LDL.LU R26, [R1+0x7b1c] ;  /* 0x007b1c00011a7983 */ /* 0x000ee80000300800 */
[----:B------:R-:W3:Y:S04]  /*a8a50*/  LDL.LU R27, [R1+0x7b18] ;  /* 0x007b1800011b7983 */ /* 0x000ee80000300800 */
[----:B------:R-:W4:Y:S04]  /*a8a60*/  LDL.LU R34, [R1+0x7b14] ;  /* 0x007b140001227983 */ /* 0x000f280000300800 */
[----:B------:R-:W4:Y:S04]  /*a8a70*/  LDL.LU R35, [R1+0x7b10] ;  /* 0x007b100001237983 */ /* 0x000f280000300800 */
        /* <DEDUP_REMOVED lines=10> */
[----:B------:R-:W2:Y:S04]  /*a8b20*/  LDL.LU R58, [R1+0x7ae4] ;  /* 0x007ae400013a7983 */ /* 0x000ea80000300800 */
[----:B------:R-:W2:Y:S04]  /*a8b30*/  LDL.LU R59, [R1+0x7ae0] ;  /* 0x007ae000013b7983 */ /* 0x000ea80000300800 */
[----:B------:R-:W4:Y:S04]  /*a8b40*/  LDL.LU R62, [R1+0x7adc] ;  /* 0x007adc00013e7983 */ /* 0x000f280000300800 */
[----:B------:R-:W3:Y:S04]  /*a8b50*/  LDL.LU R66, [R1+0x7ad8] ;  /* 0x007ad80001427983 */ /* 0x000ee80000300800 */
[----:B------:R-:W3:Y:S04]  /*a8b60*/  LDL.LU R67, [R1+0x7ad4] ;  /* 0x007ad40001437983 */ /* 0x000ee80000300800 */
[----:B------:R-:W2:Y:S04]  /*a8b70*/  LDL.LU R78, [R1+0x7ad0] ;  /* 0x007ad000014e7983 */ /* 0x000ea80000300800 */
[----:B------:R-:W2:Y:S04]  /*a8b80*/  LDL.LU R79, [R1+0x7acc] ;  /* 0x007acc00014f7983 */ /* 0x000ea80000300800 */
[----:B------:R-:W4:Y:S04]  /*a8b90*/  LDL.LU R74, [R1+0x7ac8] ;  /* 0x007ac800014a7983 */ /* 0x000f280000300800 */
[----:B------:R-:W4:Y:S04]  /*a8ba0*/  LDL.LU R75, [R1+0x7ac4] ;  /* 0x007ac400014b7983 */ /* 0x000f280000300800 */
[----:B------:R-:W3:Y:S04]  /*a8bb0*/  LDL.LU R70, [R1+0x7ac0] ;  /* 0x007ac00001467983 */ /* 0x000ee80000300800 */
[----:B------:R-:W3:Y:S04]  /*a8bc0*/  LDL.LU R71, [R1+0x7abc] ;  /* 0x007abc0001477983 */ /* 0x000ee80000300800 */
[----:B------:R-:W3:Y:S01]  /*a8bd0*/  LDL.LU R63, [R1+0x7ab8] ;  /* 0x007ab800013f7983 */ /* 0x000ee20000300800 */
[----:B--2---:R-:W-:-:S15]  /*a8be0*/  HMMA.1688.F32.TF32 R160, R228, R78, R160 ;  /* 0x0000004ee4a0723c */ /* 0x004fde00000810a0 */
[----:B------:R-:W-:-:S08]  /*a8bf0*/  NOP ;  /* 0x0000000000007918 */ /* 0x000fd00000000000 */
[----:B------:R4:W-:Y:S01]  /*a8c00*/  STL.64 [R1+0x2b78], R162 ;  /* 0x002b78a201007387 */ /* 0x0009e20000100a00 */
[----:B------:R-:W-:Y:S02]  /*a8c10*/  IMAD.MOV.U32 R88, RZ, RZ, R160 ;  /* 0x000000ffff587224 */ /* 0x000fe400078e00a0 */
[----:B------:R-:W-:Y:S02]  /*a8c20*/  IMAD.MOV.U32 R89, RZ, RZ, R161 ;  /* 0x000000ffff597224 */ /* 0x000fe400078e00a1 */
[C---:B----4-:R-:W-:Y:S06]  /*a8c30*/  HMMA.1688.F32.TF32 R160, R228.reuse, R74, R216 ;  /* 0x0000004ae4a0723c */ /* 0x050fec00000810d8 */
[C---:B---3--:R-:W-:Y:S06]  /*a8c40*/  HMMA.1688.F32.TF32 R144, R228.reuse, R66, R144 ;  /* 0x00000042e490723c */ /* 0x048fec0000081090 */
[----:B------:R-:W-:Y:S11]  /*a8c50*/  HMMA.1688.F32.TF32 R12, R228, R58, R12 ;  /* 0x0000003ae40c723c */ /* 0x000ff6000008100c */
[----:B------:R1:W-:Y:S01]  /*a8c60*/  STL.64 [R1+0x2b68], R162 ;  /* 0x002b68a201007387 */ /* 0x0003e20000100a00 */
[----:B------:R-:W-:-:S02]  /*a8c70*/  IMAD.MOV.U32 R92, RZ, RZ, R160 ;  /* 0x000000ffff5c7224 */ /* 0x000fc400078e00a0 */
[----:B------:R-:W-:Y:S02]  /*a8c80*/  IMAD.MOV.U32 R93, RZ, RZ, R161 ;  /* 0x000000ffff5d7224 */ /* 0x000fe400078e00a1 */
[C---:B-1----:R-:W-:Y:S06]  /*a8c90*/  HMMA.1688.F32.TF32 R160, R228.reuse, R70, R16 ;  /* 0x00000046e4a0723c */ /* 0x042fec0000081010 */
[----:B------:R-:W-:Y:S02]  /*a8ca0*/  HMMA.1688.F32.TF32 R16, R228, R62, R156 ;  /* 0x0000003ee410723c */ /* 0x000fe4000008109c */
[----:B------:R-:W-:-:S02]  /*a8cb0*/  IMAD.MOV.U32 R112, RZ, RZ, R12 ;  /* 0x000000ffff707224 */ /* 0x000fc400078e000c */
[----:B------:R-:W-:-:S13]  /*a8cc0*/  IMAD.MOV.U32 R113, RZ, RZ, R13 ;  /* 0x000000ffff717224 */ /* 0x000fda00078e000d */
[----:B------:R-:W-:Y:S04]  /*a8cd0*/  STL.64 [R1+0x2b50], R160 ;  /* 0x002b50a001007387 */ /* 0x000fe80000100a00 */
[----:B------:R-:W-:Y:S04]  /*a8ce0*/  STL.64 [R1+0x2b58], R162 ;  /* 0x002b58a201007387 */ /* 0x000fe80000100a00 */
[----:B------:R-:W-:Y:S04]  /*a8cf0*/  STL.64 [R1+0x2b40], R144 ;  /* 0x002b409001007387 */ /* 0x000fe80000100a00 */
[----:B------:R-:W-:Y:S04]  /*a8d00*/  STL.64 [R1+0x2b48], R146 ;  /* 0x002b489201007387 */ /* 0x000fe80000100a00 */
[----:B------:R-:W-:Y:S04]  /*a8d10*/  STL.64 [R1+0x2b30], R16 ;  /* 0x002b301001007387 */ /* 0x000fe80000100a00 */
[----:B------:R1:W-:Y:S02]  /*a8d20*/  STL.64 [R1+0x2b28], R14 ;  /* 0x002b280e01007387 */ /* 0x0003e40000100a00 */
[C---:B-1----:R-:W-:Y:S06]  /*a8d30*/  HMMA.1688.F32.TF32 R12, R228.reuse, R54, R148 ;  /* 0x00000036e40c723c */ /* 0x042fec0000081094 */
[----:B------:R-:W-:-:S15]  /*a8d40*/  HMMA.1688.F32.TF32 R8, R228, R46, R8 ;  /* 0x0000002ee408723c */ /* 0x000fde0000081008 */
[----:B------:R-:W-:-:S02]  /*a8d50*/  NOP ;  /* 0x0000000000007918 */ /* 0x000fc40000000000 */
[----:B------:R1:W-:Y:S01]  /*a8d60*/  STL.64 [R1+0x2b18], R14 ;  /* 0x002b180e01007387 */ /* 0x0003e20000100a00 */
[----:B------:R-:W-:Y:S02]  /*a8d70*/  IMAD.MOV.U32 R116, RZ, RZ, R12 ;  /* 0x000000ffff747224 */ /* 0x000fe400078e000c */
[----:B------:R-:W-:Y:S02]  /*a8d80*/  IMAD.MOV.U32 R117, RZ, RZ, R13 ;  /* 0x000000ffff757224 */ /* 0x000fe400078e000d */
[----:B-1----:R-:W-:Y:S02]  /*a8d90*/  HMMA.1688.F32.TF32 R12, R228, R50, R152 ;  /* 0x00000032e40c723c */ /* 0x002fe40000081098 */
[----:B------:R-:W-:Y:S02]  /*a8da0*/  IMAD.MOV.U32 R124, RZ, RZ, R8 ;  /* 0x000000ffff7c7224 */ /* 0x000fe400078e0008 */
[----:B------:R-:W-:-:S15]  /*a8db0*/  IMAD.MOV.U32 R125, RZ, RZ, R9 ;  /* 0x000000ffff7d7224 */ /* 0x000fde00078e0009 */
[----:B------:R-:W-:-:S04]  /*a8dc0*/  NOP ;  /* 0x0000000000007918 */ /* 0x000fc80000000000 */
[----:B------:R-:W-:Y:S04]  /*a8dd0*/  STL.64 [R1+0x2b08], R14 ;  /* 0x002b080e01007387 */ /* 0x000fe80000100a00 */
[----:B------:R1:W-:Y:S02]  /*a8de0*/  STL.64 [R1+0x2af8], R10 ;  /* 0x002af80a01007387 */ /* 0x0003e40000100a00 */
[----:B-1----:R-:W-:Y:S01]  /*a8df0*/  HMMA.1688.F32.TF32 R8, R228, R42, R248 ;  /* 0x0000002ae408723c */ /* 0x002fe200000810f8 */
[----:B------:R-:W-:Y:S01]  /*a8e00*/  IMAD.MOV.U32 R120, RZ, RZ, R12 ;  /* 0x000000ffff787224 */ /* 0x000fe200078e000c */
[----:B------:R-:W-:-:S04]  /*a8e10*/  MOV R121, R13 ;  /* 0x0000000d00797202 */ /* 0x000fc80000000f00 */
[----:B------:R-:W-:-:S15]  /*a8e20*/  HMMA.1688.F32.TF32 R12, R228, R38, R232 ;  /* 0x00000026e40c723c */ /* 0x000fde00000810e8 */
[----:B------:R-:W-:-:S02]  /*a8e30*/  NOP ;  /* 0x0000000000007918 */ /* 0x000fc40000000000 */
[----:B------:R1:W-:Y:S01]  /*a8e40*/  STL.64 [R1+0x2ae8], R10 ;  /* 0x002ae80a01007387 */ /* 0x0003e20000100a00 */
[----:B------:R-:W-:Y:S02]  /*a8e50*/  IMAD.MOV.U32 R128, RZ, RZ, R8 ;  /* 0x000000ffff807224 */ /* 0x000fe400078e0008 */
[----:B------:R-:W-:Y:S02]  /*a8e60*/  IMAD.MOV.U32 R129, RZ, RZ, R9 ;  /* 0x000000ffff817224 */ /* 0x000fe400078e0009 */
[----:B-1----:R-:W-:Y:S01]  /*a8e70*/  HMMA.1688.F32.TF32 R8, R228, R34, R240 ;  /* 0x00000022e408723c */ /* 0x002fe200000810f0 */
[----:B------:R1:W-:Y:S04]  /*a8e80*/  STL.64 [R1+0x2ad0], R12 ;  /* 0x002ad00c01007387 */ /* 0x0003e80000100a00 */
[----:B------:R2:W-:Y:S01]  /*a8e90*/  STL.64 [R1+0x2ad8], R14 ;  /* 0x002ad80e01007387 */ /* 0x0005e20000100a00 */
[----:B------:R-:W-:Y:S01]  /*a8ea0*/  IMAD.MOV.U32 R232, RZ, RZ, R238 ;  /* 0x000000ffffe87224 */ /* 0x000fe200078e00ee */
[----:B------:R-:W-:Y:S01]  /*a8eb0*/  MOV R233, R31 ;  /* 0x0000001f00e97202 */ /* 0x000fe20000000f00 */
[----:B------:R-:W-:-:S02]  /*a8ec0*/  IMAD.MOV.U32 R234, RZ, RZ, R30 ;  /* 0x000000ffffea7224 */ /* 0x000fc400078e001e */
[----:B------:R-:W-:-:S13]  /*a8ed0*/  IMAD.MOV.U32 R235, RZ, RZ, R22 ;  /* 0x000000ffffeb7224 */ /* 0x000fda00078e0016 */
        /* <DEDUP_REMOVED lines=23> */
[----:B--2---:R-:W2:Y:S04]  /*a9050*/  LDL.LU R14, [R1+0x1c68] ;  /* 0x001c6800010e7983 */ /* 0x004ea80000300800 */
[----:B------:R-:W2:Y:S04]  /*a9060*/  LDL.LU R15, [R1+0x1c6c] ;  /* 0x001c6c00010f7983 */ /* 0x000ea80000300800 */
[----:B------:R-:W2:Y:S04]  /*a9070*/  LDL.LU R144, [R1+0x1ca0] ;  /* 0x001ca00001907983 */ /* 0x000ea80000300800 */
[----:B------:R-:W2:Y:S01]  /*a9080*/  LDL.LU R145, [R1+0x1ca4] ;  /* 0x001ca40001917983 */ /* 0x000ea20000300800 */
[----:B------:R-:W-:-:S03]  /*a9090*/  IMAD.MOV.U32 R61, RZ, RZ, R18 ;  /* 0x000000ffff3d7224 */ /* 0x000fc600078e0012 */
[----:B------:R-:W2:Y:S01]  /*a90a0*/  LDL.LU R146, [R1+0x1ca8] ;  /* 0x001ca80001927983 */ /* 0x000ea20000300800 */
[----:B------:R-:W-:-:S03]  /*a90b0*/  MOV R60, R19 ;  /* 0x00000013003c7202 */ /* 0x000fc60000000f00 */
        /* <DEDUP_REMOVED lines=28> */
[----:B------:R-:W2:Y:S01]  /*a9280*/  LDL.LU R214, [R1+0x1db8] ;  /* 0x001db80001d67983 */ /* 0x000ea20000300800 */
[----:B------:R-:W-:-:S03]  /*a9290*/  MOV R141, R9 ;  /* 0x00000009008d7202 */ /* 0x000fc60000000f00 */
[----:B------:R-:W2:Y:S01]  /*a92a0*/  LDL.LU R215, [R1+0x1dbc] ;  /* 0x001dbc0001d77983 */ /* 0x000ea20000300800 */
[----:B---3--:R-:W-:Y:S03]  /*a92b0*/  HMMA.1688.F32.TF32 R8, R228, R26, R244 ;  /* 0x0000001ae408723c */ /* 0x008fe600000810f4 */
        /* <DEDUP_REMOVED lines=24> */
[----:B------:R-:W3:Y:S01]  /*a9440*/  LDL.LU R163, [R1+0x1d0c] ;  /* 0x001d0c0001a37983 */ /* 0x000ee20000300800 */
[----:B------:R-:W-:-:S03]  /*a9450*/  IMAD.MOV.U32 R108, RZ, RZ, R9 ;  /* 0x000000ffff6c7224 */ /* 0x000fc600078e0009 */
[----:B------:R-:W3:Y:S01]  /*a9460*/  LDL.LU R156, [R1+0x1c80] ;  /* 0x001c8000019c7983 */ /* 0x000ee20000300800 */
[----:B------:R-:W-:-:S03]  /*a9470*/  IMAD.MOV.U32 R105, RZ, RZ, R10 ;  /* 0x000000ffff697224 */ /* 0x000fc600078e000a */
[----:B------:R-:W3:Y:S01]  /*a9480*/  LDL.LU R157, [R1+0x1c84] ;  /* 0x001c8400019d7983 */ /* 0x000ee20000300800 */
[----:B----4-:R-:W-:-:S03]  /*a9490*/  IMAD.MOV.U32 R9, RZ, RZ, R30 ;  /* 0x000000ffff097224 */ /* 0x010fc600078e001e */
[----:B------:R-:W4:Y:S01]  /*a94a0*/  LDL.LU R158, [R1+0x1c88] ;  /* 0x001c8800019e7983 */ /* 0x000f220000300800 */
[----:B------:R-:W-:-:S03]  /*a94b0*/  IMAD.MOV.U32 R8, RZ, RZ, R22 ;  /* 0x000000ffff087224 */ /* 0x000fc600078e0016 */
[----:B------:R-:W4:Y:S01]  /*a94c0*/  LDL.LU R159, [R1+0x1c8c] ;  /* 0x001c8c00019f7983 */ /* 0x000f220000300800 */
[----:B------:R-:W-:-:S03]  /*a94d0*/  IMAD.MOV.U32 R10, RZ, RZ, R31 ;  /* 0x000000ffff0a7224 */ /* 0x000fc600078e001f */
[----:B------:R-:W4:Y:S04]  /*a94e0*/  LDL.LU R22, [R1+0x7aa4] ;  /* 0x007aa40001167983 */ /* 0x000f280000300800 */
[----:B------:R-:W3:Y:S04]  /*a94f0*/  LDL.LU R30, [R1+0x7aa0] ;  /* 0x007aa000011e7983 */ /* 0x000ee80000300800 */
[----:B------:R-:W3:Y:S01]  /*a9500*/  LDL.LU R31, [R1+0x7a9c] ;  /* 0x007a9c00011f7983 */ /* 0x000ee20000300800 */
        /* <DEDUP_REMOVED lines=8> */
[----:B------:R-:W4:Y:S01]  /*a9590*/  LDL.LU R247, [R1+0x1bac] ;  /* 0x001bac0001f77983 */ /* 0x000f220000300800 */
[C---:B--2---:R-:W-:Y:S06]  /*a95a0*/  HMMA.1688.F32.TF32 R12, R220.reuse, R94, R12 ;  /* 0x0000005edc0c723c */ /* 0x044fec000008100c */
[C---:B------:R-:W-:Y:S06]  /*a95b0*/  HMMA.1688.F32.TF32 R144, R220.reuse, R102, R144 ;  /* 0x00000066dc90723c */ /* 0x040fec0000081090 */
[----:B------:R-:W-:Y:S06]  /*a95c0*/  HMMA.1688.F32.TF32 R184, R220, R138, R184 ;  /* 0x0000008adcb8723c */ /* 0x000fec00000810b8 */
[C---:B---3--:R-:W-:Y:S06]  /*a95d0*/  HMMA.1688.F32.TF32 R164, R228.reuse, R30, R200 ;  /* 0x0000001ee4a4723c */ /* 0x048fec00000810c8 */
[C---:B----4-:R-:W-:Y:S06]  /*a95e0*/  HMMA.1688.F32.TF32 R192, R228.reuse, R238, R180 ;  /* 0x000000eee4c0723c */ /* 0x050fec00000810b4 */
[----:B------:R-:W-:Y:S01]  /*a95f0*/  HMMA.1688.F32.TF32 R180, R228, R22, R188 ;  /* 0x00000016e4b4723c */ /* 0x000fe200000810bc */
[----:B------:R-:W-:Y:S04]  /*a9600*/  LDS R228, [R3+UR6+0x86080] ;  /* 0x0860800603e47984 */ /* 0x000fe80008000800 */
[----:B------:R-:W-:Y:S01]  /*a9610*/  LDS R230, [R3+UR6+0x87080] ;  /* 0x0870800603e67984 */ /* 0x000fe20008000800 */
[----:B------:R-:W-:Y:S03]  /*a9620*/  HMMA.1688.F32.TF32 R176, R220, R126, R176 ;  /* 0x0000007edcb0723c */ /* 0x000fe600000810b0 */
[----:B------:R-:W-:Y:S03]  /*a9630*/  LDS R229, [R7+UR6+0x86080] ;  /* 0x0860800607e57984 */ /* 0x000fe60008000800 */
[----:B------:R-:W-:Y:S01]  /*a9640*/  IMAD.MOV.U32 R101, RZ, RZ, R164 ;  /* 0x000000ffff657224 */ /* 0x000fe200078e00a4 */
[----:B------:R-:W-:Y:S01]  /*a9650*/  MOV R96, R167 ;  /* 0x000000a700607202 */ /* 0x000fe20000000f00 */
[----:B------:R-:W-:Y:S01]  /*a9660*/  IMAD.MOV.U32 R100, RZ, RZ, R165 ;  /* 0x000000ffff647224 */ /* 0x000fe200078e00a5 */
[----:B------:R-:W1:Y:S01]  /*a9670*/  LDS R231, [R7+UR6+0x87080] ;  /* 0x0870800607e77984 */ /* 0x000e620008000800 */
[----:B------:R-:W-:-:S02]  /*a9680*/  IMAD.MOV.U32 R97, RZ, RZ, R166 ;  /* 0x000000ffff617224 */ /* 0x000fc400078e00a6 */
[C---:B------:R-:W-:Y:S01]  /*a9690*/  HMMA.1688.F32.TF32 R164, R220.reuse, R142, R212 ;  /* 0x0000008edca4723c */ /* 0x040fe200000810d4 */
[----:B------:R-:W-:Y:S04]  /*a96a0*/  STL.64 [R1+0x2cd0], R192 ;  /* 0x002cd0c001007387 */ /* 0x000fe80000100a00 */
[----:B------:R-:W-:Y:S04]  /*a96b0*/  STL.64 [R1+0x2cd8], R194 ;  /* 0x002cd8c201007387 */ /* 0x000fe80000100a00 */
[----:B------:R-:W-:Y:S04]  /*a96c0*/  STL.64 [R1+0x2ab0], R180 ;  /* 0x002ab0b401007387 */ /* 0x000fe80000100a00 */
[----:B------:R2:W-:Y:S10]  /*a96d0*/  STL.64 [R1+0x2ab8], R182 ;  /* 0x002ab8b601007387 */ /* 0x0005f40000100a00 */
[----:B------:R-:W-:Y:S01]  /*a96e0*/  STL.64 [R1+0x2aa0], R164 ;  /* 0x002aa0a401007387 */ /* 0x000fe20000100a00 */
[C---:B--2---:R-:W-:Y:S03]  /*a96f0*/  HMMA.1688.F32.TF32 R180, R220.reuse, R134, R208 ;  /* 0x00000086dcb4723c */ /* 0x044fe600000810d0 */
[----:B------:R2:W-:Y:S03]  /*a9700*/  STL.64 [R1+0x2aa8], R166 ;  /* 0x002aa8a601007387 */ /* 0x0005e60000100a00 */
[----:B--2---:R-:W-:Y:S01]  /*a9710*/  HMMA.1688.F32.TF32 R164, R220, R130, R204 ;  /* 0x00000082dca4723c */ /* 0x004fe200000810cc */
[----:B------:R-:W-:Y:S04]  /*a9720*/  STL.64 [R1+0x2a90], R184 ;  /* 0x002a90b801007387 */ /* 0x000fe80000100a00 */
[----:B------:R-:W-:-:S12]  /*a9730*/  STL.64 [R1+0x2a98], R186 ;  /* 0x002a98ba01007387 */ /* 0x000fd80000100a00 */
[----:B------:R-:W-:Y:S04]  /*a9740*/  STL.64 [R1+0x2a80], R180 ;  /* 0x002a80b401007387 */ /* 0x000fe80000100a00 */
[----:B------:R-:W-:Y:S04]  /*a9750*/  STL.64 [R1+0x2a88], R182 ;  /* 0x002a88b601007387 */ /* 0x000fe80000100a00 */
[----:B------:R-:W-:Y:S04]  /*a9760*/  STL.64 [R1+0x2a70], R164 ;  /* 0x002a70a401007387 */ /* 0x000fe80000100a00 */
[----:B------:R2:W-:Y:S02]  /*a9770*/  STL.64 [R1+0x2a78], R166 ;  /* 0x002a78a601007387 */ /* 0x0005e40000100a00 */
[C---:B--2---:R-:W-:Y:S02]  /*a9780*/  HMMA.1688.F32.TF32 R164, R220.reuse, R122, R172 ;  /* 0x0000007adca4723c */ /* 0x044fe400000810ac */
[----:B------:R-:W-:Y:S04]  /*a9790*/  STL.64 [R1+0x2a60], R176 ;  /* 0x002a60b001007387 */ /* 0x000fe80000100a00 */
[----:B------:R-:W-:Y:S01]  /*a97a0*/  STL.64 [R1+0x2a68], R178 ;  /* 0x002a68b201007387 */ /* 0x000fe20000100a00 */
[C---:B------:R-:W-:Y:S06]  /*a97b0*/  HMMA.1688.F32.TF32 R172, R220.reuse, R118, R168 ;  /* 0x00000076dcac723c */ /* 0x040fec00000810a8 */
[C---:B------:R-:W-:Y:S06]  /*a97c0*/  HMMA.1688.F32.TF32 R168, R220.reuse, R114, R160 ;  /* 0x00000072dca8723c */ /* 0x040fec00000810a0 */
[C---:B------:R-:W-:Y:S04]  /*a97d0*/  HMMA.1688.F32.TF32 R160, R220.reuse, R106, R16 ;  /* 0x0000006adca0723c */ /* 0x040fe80000081010 */
[----:B------:R-:W-:Y:S04]  /*a97e0*/  STL.64 [R1+0x2a50], R164 ;  /* 0x002a50a401007387 */ /* 0x000fe80000100a00 */
[----:B------:R2:W-:Y:S01]  /*a97f0*/  STL.64 [R1+0x2a58], R166 ;  /* 0x002a58a601007387 */ /* 0x0005e20000100a00 */
[C---:B------:R-:W-:Y:S06]  /*a9800*/  HMMA.1688.F32.TF32 R16, R220.reuse, R98, R156 ;  /* 0x00000062dc10723c */ /* 0x040fec000008109c */
[C---:B--2---:R-:W-:Y:S01]  /*a9810*/  HMMA.1688.F32.TF32 R164, R220.reuse, R110, R216 ;  /* 0x0000006edca4723c */ /* 0x044fe200000810d8 */
[----:B------:R-:W-:Y:S04]  /*a9820*/  STL.64 [R1+0x2a40], R172 ;  /* 0x002a40ac01007387 */ /* 0x000fe80000100a00 */
[----:B------:R-:W-:Y:S04]  /*a9830*/  STL.64 [R1+0x2a48], R174 ;  /* 0x002a48ae01007387 */ /* 0x000fe80000100a00 */
[----:B------:R-:W-:Y:S04]  /*a9840*/  STL.64 [R1+0x2a30], R168 ;  /* 0x002a30a801007387 */ /* 0x000fe80000100a00 */
[----:B------:R-:W-:Y:S10]  /*a9850*/  STL.64 [R1+0x2a38], R170 ;  /* 0x002a38aa01007387 */ /* 0x000ff40000100a00 */
        /* <DEDUP_REMOVED lines=12> */
[C---:B--2---:R-:W-:Y:S06]  /*a9920*/  HMMA.1688.F32.TF32 R12, R220.reuse, R82, R8 ;  /* 0x00000052dc0c723c */ /* 0x044fec0000081008 */
[C---:B------:R-:W-:Y:S03]  /*a9930*/  HMMA.1688.F32.TF32 R8, R220.reuse, R78, R248 ;  /* 0x0000004edc08723c */ /* 0x040fe600000810f8 */
        /* <DEDUP_REMOVED lines=126> */
[----:B---3--:R-:W-:Y:S06]  /*aa120*/  HMMA.1688.F32.TF32 R12, R228, R114, R12 ;  /* 0x00000072e40c723c */ /* 0x008fec000008100c */
[C---:B--2---:R-:W-:Y:S06]  /*aa130*/  HMMA.1688.F32.TF32 R224, R220.reuse, R58, R224 ;  /* 0x0000003adce0723c */ /* 0x044fec00000810e0 */
[C---:B------:R-:W-:Y:S06]  /*aa140*/  HMMA.1688.F32.TF32 R164, R220.reuse, R62, R164 ;  /* 0x0000003edca4723c */ /* 0x040fec00000810a4 */
[----:B------:R-:W-:-:S15]  /*aa150*/  HMMA.1688.F32.TF32 R192, R220, R54, R192 ;  /* 0x00000036dcc0723c */ /* 0x000fde00000810c0 */
[----:B------:R-:W-:-:S02]  /*aa160*/  NOP ;  /* 0x0000000000007918 */ /* 0x000fc40000000000 */
[----:B------:R-:W-:Y:S04]  /*aa170*/  STL.64 [R1+0x2960], R164 ;  /* 0x002960a401007387 */ /* 0x000fe80000100a00 */
[----:B------:R1:W-:Y:S04]  /*aa180*/  STL.64 [R1+0x2968], R166 ;  /* 0x002968a601007387 */ /* 0x0003e80000100a00 */
[----:B-1----:R-:W2:Y:S04]  /*aa190*/  LDL.LU.64 R166, [R1+0x7a88] ;  /* 0x007a880001a67983 */ /* 0x002ea80000300a00 */
[----:B------:R-:W-:Y:S04]  /*aa1a0*/  STL.64 [R1+0x2950], R224 ;  /* 0x002950e001007387 */ /* 0x000fe80000100a00 */
[----:B------:R1:W-:Y:S04]  /*aa1b0*/  STL.64 [R1+0x2958], R226 ;  /* 0x002958e201007387 */ /* 0x0003e80000100a00 */
[----:B------:R-:W-:Y:S01]  /*aa1c0*/  STL.64 [R1+0x2940], R192 ;  /* 0x002940c001007387 */ /* 0x000fe20000100a00 */
[C---:B------:R-:W-:Y:S03]  /*aa1d0*/  HMMA.1688.F32.TF32 R188, R220.reuse, R38, R188 ;  /* 0x00000026dcbc723c */ /* 0x040fe600000810bc */
[----:B------:R3:W-:Y:S03]  /*aa1e0*/  STL.64 [R1+0x2948], R194 ;  /* 0x002948c201007387 */ /* 0x0007e60000100a00 */
[C---:B-1----:R-:W-:Y:S06]  /*aa1f0*/  HMMA.1688.F32.TF32 R224, R220.reuse, R50, R196 ;  /* 0x00000032dce0723c */ /* 0x042fec00000810c4 */
[C---:B------:R-:W-:Y:S06]  /*aa200*/  HMMA.1688.F32.TF32 R196, R220.reuse, R46, R200 ;  /* 0x0000002edcc4723c */ /* 0x040fec00000810c8 */
[C---:B---3--:R-:W-:Y:S06]  /*aa210*/  HMMA.1688.F32.TF32 R192, R220.reuse, R42, R180 ;  /* 0x0000002adcc0723c */ /* 0x048fec00000810b4 */
[C---:B------:R-:W-:Y:S05]  /*aa220*/  HMMA.1688.F32.TF32 R180, R220.reuse, R34, R212 ;  /* 0x00000022dcb4723c */ /* 0x040fea00000810d4 */
        /* <DEDUP_REMOVED lines=11> */
[C---:B-1----:R-:W-:Y:S02]  /*aa2e0*/  HMMA.1688.F32.TF32 R180, R220.reuse, R30, R208 ;  /* 0x0000001edcb4723c */ /* 0x042fe400000810d0 */
[----:B------:R-:W-:Y:S04]  /*aa2f0*/  STL.64 [R1+0x28e0], R184 ;  /* 0x0028e0b801007387 */ /* 0x000fe80000100a00 */
[----:B------:R1:W-:Y:S01]  /*aa300*/  STL.64 [R1+0x28e8], R186 ;  /* 0x0028e8ba01007387 */ /* 0x0003e20000100a00 */
[C---:B------:R-:W-:Y:S06]  /*aa310*/  HMMA.1688.F32.TF32 R188, R220.reuse, R238, R204 ;  /* 0x000000eedcbc723c */ /* 0x040fec00000810cc */
[----:B-1----:R-:W-:Y:S10]  /*aa320*/  HMMA.1688.F32.TF32 R184, R220, R22, R176 ;  /* 0x00000016dcb8723c */ /* 0x002ff400000810b0 */
[----:B------:R-:W-:Y:S01]  /*aa330*/  STL.64 [R1+0x28d0], R180 ;  /* 0x0028d0b401007387 */ /* 0x000fe20000100a00 */
[C---:B------:R-:W-:Y:S03]  /*aa340*/  HMMA.1688.F32.TF32 R176, R228.reuse, R138, R168 ;  /* 0x0000008ae4b0723c */ /* 0x040fe600000810a8 */
[----:B------:R1:W-:Y:S03]  /*aa350*/  STL.64 [R1+0x28d8], R182 ;  /* 0x0028d8b601007387 */ /* 0x0003e60000100a00 */
[C---:B------:R-:W-:Y:S06]  /*aa360*/  HMMA.1688.F32.TF32 R168, R228.reuse, R130, R216 ;  /* 0x00000082e4a8723c */ /* 0x040fec00000810d8 */
[C---:B-1----:R-:W-:Y:S06]  /*aa370*/  HMMA.1688.F32.TF32 R180, R228.reuse, R142, R172 ;  /* 0x0000008ee4b4723c */ /* 0x042fec00000810ac */
        /* <DEDUP_REMOVED lines=25> */
[C---:B-1----:R-:W-:Y:S06]  /*aa510*/  HMMA.1688.F32.TF32 R12, R228.reuse, R102, R8 ;  /* 0x00000066e40c723c */ /* 0x042fec0000081008 */
[C---:B------:R-:W-:Y:S03]  /*aa520*/  HMMA.1688.F32.TF32 R8, R228.reuse, R98, R248 ;  /* 0x00000062e408723c */ /* 0x040fe600000810f8 */
        /* <DEDUP_REMOVED lines=10> */
[C---:B-1----:R-:W-:Y:S09]  /*aa5d0*/  HMMA.1688.F32.TF32 R8, R228.reuse, R86, R244 ;  /* 0x00000056e408723c */ /* 0x042ff200000810f4 */
[----:B------:R-:W-:Y:S04]  /*aa5e0*/  STL.64 [R1+0x2830], R16 ;  /* 0x0028301001007387 */ /* 0x000fe80000100a00 */
[----:B------:R-:W-:Y:S04]  /*aa5f0*/  STL.64 [R1+0x2838], R18 ;  /* 0x0028381201007387 */ /* 0x000fe80000100a00 */
[----:B------:R-:W3:Y:S04]  /*aa600*/  LDL.LU R248, [R1+0x1820] ;  /* 0x0018200001f87983 */ /* 0x000ee80000300800 */
[----:B------:R1:W-:Y:S04]  /*aa610*/  STL.64 [R1+0x2820], R12 ;  /* 0x0028200c01007387 */ /* 0x0003e80000100a00 */
[----:B------:R4:W-:Y:S04]  /*aa620*/  STL.64 [R1+0x2828], R14 ;  /* 0x0028280e01007387 */ /* 0x0009e80000100a00 */
        /* <DEDUP_REMOVED lines=85> */
[----:B------:R-:W-:Y:S04]  /*aab80*/  LDS R224, [R166+UR6+0x86080] ;  /* 0x08608006a6e07984 */ /* 0x000fe80008000800 */
[----:B------:R-:W-:Y:S04]  /*aab90*/  LDS R226, [R166+UR6+0x87080] ;  /* 0x08708006a6e27984 */ /* 0x000fe80008000800 */
[----:B------:R-:W-:Y:S04]  /*aaba0*/  LDS R225, [R167+UR6+0x86080] ;  /* 0x08608006a7e17984 */ /* 0x000fe80008000800 */
[----:B------:R-:W1:Y:S01]  /*aabb0*/  LDS R227, [R167+UR6+0x87080] ;  /* 0x08708006a7e37984 */ /* 0x000e620008000800 */
[C---:B---3--:R-:W-:Y:S03]  /*aabc0*/  HMMA.1688.F32.TF32 R180, R228.reuse, R78, R240 ;  /* 0x0000004ee4b4723c */ /* 0x048fe600000810f0 */
[----:B------:R-:W3:Y:S03]  /*aabd0*/  LDL.LU R240, [R1+0x1800] ;  /* 0x0018000001f07983 */ /* 0x000ee60000300800 */
[----:B----4-:R-:W-:-:S15]  /*aabe0*/  HMMA.1688.F32.TF32 R188, R228, R82, R188 ;  /* 0x00000052e4bc723c */ /* 0x010fde00000810bc */
[----:B------:R-:W-:-:S08]  /*aabf0*/  NOP ;  /* 0x0000000000007918 */ /* 0x000fd00000000000 */
[----:B------:R-:W-:Y:S04]  /*aac00*/  STL.64 [R1+0x2800], R188 ;  /* 0x002800bc01007387 */ /* 0x000fe80000100a00 */
[----:B------:R4:W-:Y:S04]  /*aac10*/  STL.64 [R1+0x2808], R190 ;  /* 0x002808be01007387 */ /* 0x0009e80000100a00 */
[----:B------:R-:W-:Y:S04]  /*aac20*/  STL.64 [R1+0x27f0], R180 ;  /* 0x0027f0b401007387 */ /* 0x000fe80000100a00 */
[----:B------:R1:W-:Y:S04]  /*aac30*/  STL.64 [R1+0x27f8], R182 ;  /* 0x0027f8b601007387 */ /* 0x0003e80000100a00 */
[----:B------:R-:W3:Y:S01]  /*aac40*/  LDL.LU R241, [R1+0x1804] ;  /* 0x0018040001f17983 */ /* 0x000ee20000300800 */
[C---:B----4-:R-:W-:Y:S03]  /*aac50*/  HMMA.1688.F32.TF32 R188, R228.reuse, R74, R212 ;  /* 0x0000004ae4bc723c */ /* 0x050fe600000810d4 */
[----:B------:R-:W3:Y:S04]  /*aac60*/  LDL.LU R242, [R1+0x1808] ;  /* 0x0018080001f27983 */ /* 0x000ee80000300800 */
[----:B------:R-:W3:Y:S01]  /*aac70*/  LDL.LU R243, [R1+0x180c] ;  /* 0x00180c0001f37983 */ /* 0x000ee20000300800 */
[----:B-1----:R-:W-:Y:S03]  /*aac80*/  HMMA.1688.F32.TF32 R180, R228, R70, R244 ;  /* 0x00000046e4b4723c */ /* 0x002fe600000810f4 */
[----:B------:R-:W4:-:S12]  /*aac90*/  LDL.LU R244, [R1+0x17f0] ;  /* 0x0017f00001f47983 */ /* 0x000f180000300800 */
[----:B------:R-:W-:Y:S04]  /*aaca0*/  STL.64 [R1+0x27e0], R188 ;  /* 0x0027e0bc01007387 */ /* 0x000fe80000100a00 */
[----:B------:R-:W-:Y:S04]  /*aacb0*/  STL.64 [R1+0x27e8], R190 ;  /* 0x0027e8be01007387 */ /* 0x000fe80000100a00 */
[----:B------:R-:W-:Y:S04]  /*aacc0*/  STL.64 [R1+0x27d0], R180 ;  /* 0x0027d0b401007387 */ /* 0x000fe80000100a00 */
[----:B------:R1:W-:Y:S04]  /*aacd0*/  STL.64 [R1+0x27d8], R182 ;  /* 0x0027d8b601007387 */ /* 0x0003e80000100a00 */
[----:B------:R-:W4:Y:S04]  /*aace0*/  LDL.LU R245, [R1+0x17f4] ;  /* 0x0017f40001f57983 */ /* 0x000f280000300800 */
[----:B------:R-:W4:Y:S04]  /*aacf0*/  LDL.LU R246, [R1+0x17f8] ;  /* 0x0017f80001f67983 */ /* 0x000f280000300800 */
[----:B------:R-:W4:Y:S01]  /*aad00*/  LDL.LU R247, [R1+0x17fc] ;  /* 0x0017fc0001f77983 */ /* 0x000f220000300800 */
[C---:B------:R-:W-:Y:S06]  /*aad10*/  HMMA.1688.F32.TF32 R184, R228.reuse, R66, R184 ;  /* 0x00000042e4b8723c */ /* 0x040fec00000810b8 */
[C---:B-1----:R-:W-:Y:S06]  /*aad20*/  HMMA.1688.F32.TF32 R180, R228.reuse, R62, R208 ;  /* 0x0000003ee4b4723c */ /* 0x042fec00000810d0 */
[C---:B------:R-:W-:Y:S11]  /*aad30*/  HMMA.1688.F32.TF32 R188, R228.reuse, R58, R204 ;  /* 0x0000003ae4bc723c */ /* 0x040ff600000810cc */
[----:B------:R-:W-:Y:S04]  /*aad40*/  STL.64 [R1+0x27c0], R184 ;  /* 0x0027c0b801007387 */ /* 0x000fe80000100a00 */
[----:B------:R1:W-:Y:S04]  /*aad50*/  STL.64 [R1+0x27c8], R186 ;  /* 0x0027c8ba01007387 */ /* 0x0003e80000100a00 */
[----:B------:R-:W-:Y:S04]  /*aad60*/  STL.64 [R1+0x27b0], R180 ;  /* 0x0027b0b401007387 */ /* 0x000fe80000100a00 */
[----:B------:R2:W-:Y:S01]  /*aad70*/  STL.64 [R1+0x27b8], R182 ;  /* 0x0027b8b601007387 */ /* 0x0005e20000100a00 */
[C---:B-1----:R-:W-:Y:S06]  /*aad80*/  HMMA.1688.F32.TF32 R184, R228.reuse, R54, R176 ;  /* 0x00000036e4b8723c */ /* 0x042fec00000810b0 */
[C---:B------:R-:W-:Y:S06]  /*aad90*/  HMMA.1688.F32.TF32 R176, R228.reuse, R46, R168 ;  /* 0x0000002ee4b0723c */ /* 0x040fec00000810a8 */
[C---:B--2---:R-:W-:Y:S06]  /*aada0*/  HMMA.1688.F32.TF32 R180, R228.reuse, R50, R172 ;  /* 0x00000032e4b4723c */ /* 0x044fec00000810ac */
[C---:B------:R-:W-:Y:S06]  /*aadb0*/  HMMA.1688.F32.TF32 R172, R228.reuse, R42, R160 ;  /* 0x0000002ae4ac723c */ /* 0x040fec00000810a0 */
[C---:B------:R-:W-:Y:S06]  /*aadc0*/  HMMA.1688.F32.TF32 R168, R228.reuse, R38, R216 ;  /* 0x00000026e4a8723c */ /* 0x040fec00000810d8 */
[C---:B------:R-:W-:Y:S06]  /*aadd0*/  HMMA.1688.F32.TF32 R160, R228.reuse, R34, R16 ;  /* 0x00000022e4a0723c */ /* 0x040fec0000081010 */
[C---:B------:R-:W-:Y:S06]  /*aade0*/  HMMA.1688.F32.TF32 R144, R228.reuse, R26, R144 ;  /* 0x0000001ae490723c */ /* 0x040fec0000081090 */
        /* <DEDUP_REMOVED lines=20> */
[----:B-1----:R-:W-:Y:S03]  /*aaf30*/  HMMA.1688.F32.TF32 R144, R228, R22, R148 ;  /* 0x00000016e490723c */ /* 0x002fe60000081094 */
[----:B------:R-:W-:Y:S04]  /*aaf40*/  STL.64 [R1+0x2ca0], R12 ;  /* 0x002ca00c01007387 */ /* 0x000fe80000100a00 */
[----:B------:R1:W-:Y:S01]  /*aaf50*/  STL.64 [R1+0x2ca8], R14 ;  /* 0x002ca80e01007387 */ /* 0x0003e20000100a00 */
[C---:B--2---:R-:W-:Y:S03]  /*aaf60*/  HMMA.1688.F32.TF32 R16, R224.reuse, R142, R152 ;  /* 0x0000008ee010723c */ /* 0x044fe60000081098 */
[----:B------:R-:W-:Y:S04]  /*aaf70*/  LDS R229, [R7+UR6+0x86100] ;  /* 0x0861000607e57984 */ /* 0x000fe80008000800 */
[----:B------:R-:W-:Y:S01]  /*aaf80*/  LDS R231, [R7+UR6+0x87100] ;  /* 0x0871000607e77984 */ /* 0x000fe20008000800 */
[C---:B-1----:R-:W-:Y:S03]  /*aaf90*/  HMMA.1688.F32.TF32 R12, R224.reuse, R138, R8 ;  /* 0x0000008ae00c723c */ /* 0x042fe60000081008 */
[----:B------:R-:W-:Y:S04]  /*aafa0*/  LDS R228, [R3+UR6+0x86100] ;  /* 0x0861000603e47984 */ /* 0x000fe80008000800 */
[----:B------:R-:W1:Y:S01]  /*aafb0*/  LDS R230, [R3+UR6+0x87100] ;  /* 0x0871000603e67984 */ /* 0x000e620008000800 */
        /* <DEDUP_REMOVED lines=11> */
[----:B--2---:R-:W-:Y:S06]  /*ab070*/  HMMA.1688.F32.TF32 R8, R224, R130, R232 ;  /* 0x00000082e008723c */ /* 0x004fec00000810e8 */
[----:B------:R-:W-:Y:S04]  /*ab080*/  STL.64 [R1+0x7a70], R130 ;  /* 0x007a708201007387 */ /* 0x000fe80000100a00 */
[----:B------:R-:W-:-:S13]  /*ab090*/  STL.64 [R1+0x7a68], R128 ;  /* 0x007a688001007387 */ /* 0x000fda0000100a00 */
[----:B------:R-:W-:Y:S04]  /*ab0a0*/  STL.64 [R1+0x26f0], R8 ;  /* 0x0026f00801007387 */ /* 0x000fe80000100a00 */
[----:B------:R3:W-:Y:S02]  /*ab0b0*/  STL.64 [R1+0x26f8], R10 ;  /* 0x0026f80a01007387 */ /* 0x0007e40000100a00 */
[----:B---3--:R-:W-:Y:S06]  /*ab0c0*/  HMMA.1688.F32.TF32 R8, R224, R126, R240 ;  /* 0x0000007ee008723c */ /* 0x008fec00000810f0 */
[----:B------:R-:W-:Y:S04]  /*ab0d0*/  STL.64 [R1+0x7a60], R126 ;  /* 0x007a607e01007387 */ /* 0x000fe80000100a00 */
[----:B------:R-:W-:-:S13]  /*ab0e0*/  STL.64 [R1+0x7a58], R124 ;  /* 0x007a587c01007387 */ /* 0x000fda0000100a00 */
[----:B------:R-:W-:Y:S04]  /*ab0f0*/  STL.64 [R1+0x26e0], R8 ;  /* 0x0026e00801007387 */ /* 0x000fe80000100a00 */
[----:B------:R-:W-:Y:S04]  /*ab100*/  STL.64 [R1+0x26e8], R10 ;  /* 0x0026e80a01007387 */ /* 0x000fe80000100a00 */
[----:B------:R-:W-:Y:S04]  /*ab110*/  STL.64 [R1+0x7a40], R6 ;  /* 0x007a400601007387 */ /* 0x000fe80000100a00 */
[----:B------:R4:W-:Y:S02]  /*ab120*/  STL.64 [R1+0x7a38], R4 ;  /* 0x007a380401007387 */ /* 0x0009e40000100a00 */
[----:B----4-:R-:W-:Y:S02]  /*ab130*/  HMMA.1688.F32.TF32 R4, R224, R122, R244 ;  /* 0x0000007ae004723c */ /* 0x010fe400000810f4 */
[----:B------:R-:W1:-:S15]  /*ab140*/  LDL.LU R244, [R1+0x1630] ;  /* 0x0016300001f47983 */ /* 0x000e5e0000300800 */
[----:B------:R-:W-:-:S06]  /*ab150*/  NOP ;  /* 0x0000000000007918 */ /* 0x000fcc0000000000 */
[----:B------:R-:W-:Y:S04]  /*ab160*/  STL.64 [R1+0x26d0], R4 ;  /* 0x0026d00401007387 */ /* 0x000fe80000100a00 */
[----:B------:R-:W-:Y:S04]  /*ab170*/  STL.64 [R1+0x26d8], R6 ;  /* 0x0026d80601007387 */ /* 0x000fe80000100a00 */
        /* <DEDUP_REMOVED lines=108> */
[----:B------:R3:W-:Y:S02]  /*ab840*/  STL.64 [R1+0x7a48], R120 ;  /* 0x007a487801007387 */ /* 0x0007e40000100a00 */
[C---:B---3--:R-:W-:Y:S06]  /*ab850*/  HMMA.1688.F32.TF32 R120, R224.reuse, R110, R192 ;  /* 0x0000006ee078723c */ /* 0x048fec00000810c0 */
[C---:B--2---:R-:W-:Y:S06]  /*ab860*/  HMMA.1688.F32.TF32 R4, R224.reuse, R118, R132 ;  /* 0x00000076e004723c */ /* 0x044fec0000081084 */
[C---:B----4-:R-:W-:Y:S01]  /*ab870*/  HMMA.1688.F32.TF32 R124, R224.reuse, R114, R220 ;  /* 0x00000072e07c723c */ /* 0x050fe200000810dc */
[----:B------:R-:W-:Y:S04]  /*ab880*/  LDS R220, [R166+UR6+0x86100] ;  /* 0x08610006a6dc7984 */ /* 0x000fe80008000800 */
[----:B------:R-:W-:Y:S04]  /*ab890*/  LDS R222, [R166+UR6+0x87100] ;  /* 0x08710006a6de7984 */ /* 0x000fe80008000800 */
[----:B------:R-:W-:Y:S04]  /*ab8a0*/  LDS R221, [R167+UR6+0x86100] ;  /* 0x08610006a7dd7984 */ /* 0x000fe80008000800 */
[----:B------:R-:W2:Y:S04]  /*ab8b0*/  LDS R223, [R167+UR6+0x87100] ;  /* 0x08710006a7df7984 */ /* 0x000ea80008000800 */
[----:B------:R-:W-:Y:S04]  /*ab8c0*/  STL.64 [R1+0x26c0], R4 ;  /* 0x0026c00401007387 */ /* 0x000fe80000100a00 */
[----:B------:R3:W-:Y:S02]  /*ab8d0*/  STL.64 [R1+0x26c8], R6 ;  /* 0x0026c80601007387 */ /* 0x0007e40000100a00 */
[C---:B---3--:R-:W-:Y:S02]  /*ab8e0*/  HMMA.1688.F32.TF32 R4, R224.reuse, R106, R196 ;  /* 0x0000006ae004723c */ /* 0x048fe400000810c4 */
[----:B------:R-:W-:Y:S04]  /*ab8f0*/  STL.64 [R1+0x26b0], R124 ;  /* 0x0026b07c01007387 */ /* 0x000fe80000100a00 */
[----:B------:R3:W-:Y:S04]  /*ab900*/  STL.64 [R1+0x26b8], R126 ;  /* 0x0026b87e01007387 */ /* 0x0007e80000100a00 */
[----:B------:R-:W-:Y:S04]  /*ab910*/  STL.64 [R1+0x26a0], R120 ;  /* 0x0026a07801007387 */ /* 0x000fe80000100a00 */
[----:B------:R4:W-:Y:S01]  /*ab920*/  STL.64 [R1+0x26a8], R122 ;  /* 0x0026a87a01007387 */ /* 0x0009e20000100a00 */
[C---:B---3--:R-:W-:Y:S08]  /*ab930*/  HMMA.1688.F32.TF32 R124, R224.reuse, R102, R200 ;  /* 0x00000066e07c723c */ /* 0x048ff000000810c8 */
[----:B------:R-:W-:Y:S01]  /*ab940*/  STL.64 [R1+0x2690], R4 ;  /* 0x0026900401007387 */ /* 0x000fe20000100a00 */
[C---:B----4-:R-:W-:Y:S03]  /*ab950*/  HMMA.1688.F32.TF32 R120, R224.reuse, R98, R180 ;  /* 0x00000062e078723c */ /* 0x050fe600000810b4 */
[----:B------:R3:W-:Y:S03]  /*ab960*/  STL.64 [R1+0x2698], R6 ;  /* 0x0026980601007387 */ /* 0x0007e60000100a00 */
[C---:B---3--:R-:W-:Y:S08]  /*ab970*/  HMMA.1688.F32.TF32 R4, R224.reuse, R94, R188 ;  /* 0x0000005ee004723c */ /* 0x048ff000000810bc */
[----:B------:R-:W-:Y:S04]  /*ab980*/  STL.64 [R1+0x2680], R124 ;  /* 0x0026807c01007387 */ /* 0x000fe80000100a00 */
[----:B------:R3:W-:Y:S05]  /*ab990*/  STL.64 [R1+0x2688], R126 ;  /* 0x0026887e01007387 */ /* 0x0007ea0000100a00 */
[----:B------:R-:W-:Y:S04]  /*ab9a0*/  STL.64 [R1+0x2670], R120 ;  /* 0x0026707801007387 */ /* 0x000fe80000100a00 */
[----:B------:R4:W-:Y:S01]  /*ab9b0*/  STL.64 [R1+0x2678], R122 ;  /* 0x0026787a01007387 */ /* 0x0009e20000100a00 */
[C---:B---3--:R-:W-:Y:S03]  /*ab9c0*/  HMMA.1688.F32.TF32 R124, R224.reuse, R90, R212 ;  /* 0x0000005ae07c723c */ /* 0x048fe600000810d4 */
[----:B------:R-:W-:Y:S03]  /*ab9d0*/  STL.64 [R1+0x2660], R4 ;  /* 0x0026600401007387 */ /* 0x000fe60000100a00 */
[C---:B----4-:R-:W-:Y:S01]  /*ab9e0*/  HMMA.1688.F32.TF32 R120, R224.reuse, R86, R184 ;  /* 0x00000056e078723c */ /* 0x050fe200000810b8 */
[----:B------:R3:W-:Y:S05]  /*ab9f0*/  STL.64 [R1+0x2668], R6 ;  /* 0x0026680601007387 */ /* 0x0007ea0000100a00 */
[C---:B---3--:R-:W-:Y:S11]  /*aba00*/  HMMA.1688.F32.TF32 R4, R224.reuse, R82, R208 ;  /* 0x00000052e004723c */ /* 0x048ff600000810d0 */
[----:B------:R-:W-:Y:S04]  /*aba10*/  STL.64 [R1+0x2650], R124 ;  /* 0x0026507c01007387 */ /* 0x000fe80000100a00 */
[----:B------:R3:W-:Y:S04]  /*aba20*/  STL.64 [R1+0x2658], R126 ;  /* 0x0026587e01007387 */ /* 0x0007e80000100a00 */
        /* <DEDUP_REMOVED lines=17> */
[----:B------:R-:W-:Y:S01]  /*abb40*/  STL.64 [R1+0x25f8], R126 ;  /* 0x0025f87e01007387 */ /* 0x000fe20000100a00 */
[C---:B------:R-:W-:Y:S03]  /*abb50*/  HMMA.1688.F32.TF32 R16, R224.reuse, R54, R16 ;  /* 0x00000036e010723c */ /* 0x040fe60000081010 */
[----:B------:R-:W-:Y:S04]  /*abb60*/  STL.64 [R1+0x25e0], R120 ;  /* 0x0025e07801007387 */ /* 0x000fe80000100a00 */
[----:B------:R3:W-:Y:S04]  /*abb70*/  STL.64 [R1+0x25e8], R122 ;  /* 0x0025e87a01007387 */ /* 0x0007e80000100a00 */
[----:B------:R-:W-:Y:S01]  /*abb80*/  STL.64 [R1+0x25d0], R4 ;  /* 0x0025d00401007387 */ /* 0x000fe20000100a00 */
[C---:B---3--:R-:W-:Y:S03]  /*abb90*/  HMMA.1688.F32.TF32 R120, R224.reuse, R50, R144 ;  /* 0x00000032e078723c */ /* 0x048fe60000081090 */
[----:B------:R3:W-:Y:S03]  /*abba0*/  STL.64 [R1+0x25d8], R6 ;  /* 0x0025d80601007387 */ /* 0x0007e60000100a00 */
[C---:B---3--:R-:W-:Y:S05]  /*abbb0*/  HMMA.1688.F32.TF32 R4, R224.reuse, R46, R156 ;  /* 0x0000002ee004723c */ /* 0x048fea000008109c */
[----:B------:R-:W-:Y:S04]  /*abbc0*/  STL.64 [R1+0x25c0], R16 ;  /* 0x0025c01001007387 */ /* 0x000fe80000100a00 */
[----:B------:R3:W-:Y:S08]  /*abbd0*/  STL.64 [R1+0x25c8], R18 ;  /* 0x0025c81201007387 */ /* 0x0007f00000100a00 */
[----:B------:R-:W-:Y:S04]  /*abbe0*/  STL.64 [R1+0x25b0], R120 ;  /* 0x0025b07801007387 */ /* 0x000fe80000100a00 */
[----:B------:R-:W-:Y:S01]  /*abbf0*/  STL.64 [R1+0x25b8], R122 ;  /* 0x0025b87a01007387 */ /* 0x000fe20000100a00 */
[C---:B---3--:R-:W-:Y:S06]  /*abc00*/  HMMA.1688.F32.TF32 R16, R224.reuse, R42, R12 ;  /* 0x0000002ae010723c */ /* 0x048fec000008100c */
[C---:B------:R-:W-:Y:S01]  /*abc10*/  HMMA.1688.F32.TF32 R12, R224.reuse, R38, R148 ;  /* 0x00000026e00c723c */ /* 0x040fe20000081094 */
[----:B------:R-:W-:Y:S04]  /*abc20*/  STL.64 [R1+0x25a0], R4 ;  /* 0x0025a00401007387 */ /* 0x000fe80000100a00 */
[----:B------:R3:W-:Y:S02]  /*abc30*/  STL.64 [R1+0x25a8], R6 ;  /* 0x0025a80601007387 */ /* 0x0007e40000100a00 */
[C---:B---3--:R-:W-:Y:S10]  /*abc40*/  HMMA.1688.F32.TF32 R4, R224.reuse, R34, R152 ;  /* 0x00000022e004723c */ /* 0x048ff40000081098 */
[----:B------:R-:W-:Y:S04]  /*abc50*/  STL.64 [R1+0x2590], R16 ;  /* 0x0025901001007387 */ /* 0x000fe80000100a00 */
[----:B------:R-:W-:Y:S01]  /*abc60*/  STL.64 [R1+0x2598], R18 ;  /* 0x0025981201007387 */ /* 0x000fe20000100a00 */
[C---:B------:R-:W-:Y:S03]  /*abc70*/  HMMA.1688.F32.TF32 R8, R224.reuse, R26, R8 ;  /* 0x0000001ae008723c */ /* 0x040fe60000081008 */
[----:B------:R-:W-:Y:S04]  /*abc80*/  STL.64 [R1+0x2580], R12 ;  /* 0x0025800c01007387 */ /* 0x000fe80000100a00 */
[----:B------:R-:W-:Y:S04]  /*abc90*/  STL.64 [R1+0x2588], R14 ;  /* 0x0025880e01007387 */ /* 0x000fe80000100a00 */
[----:B------:R-:W-:Y:S04]  /*abca0*/  STL.64 [R1+0x2570], R4 ;  /* 0x0025700401007387 */ /* 0x000fe80000100a00 */
[----:B------:R3:W-:Y:S02]  /*abcb0*/  STL.64 [R1+0x2578], R6 ;  /* 0x0025780601007387 */ /* 0x0007e40000100a00 */
[C---:B---3--:R-:W-:Y:S06]  /*abcc0*/  HMMA.1688.F32.TF32 R4, R224.reuse, R30, R248 ;  /* 0x0000001ee004723c */ /* 0x048fec00000810f8 */
[----:B------:R-:W-:Y:S01]  /*abcd0*/  STL.64 [R1+0x2560], R8 ;  /* 0x0025600801007387 */ /* 0x000fe20000100a00 */
[C---:B------:R-:W-:Y:S03]  /*abce0*/  HMMA.1688.F32.TF32 R12, R224.reuse, R238, R232 ;  /* 0x000000eee00c723c */ /* 0x040fe600000810e8 */
[----:B------:R3:W-:Y:S03]  /*abcf0*/  STL.64 [R1+0x2568], R10 ;  /* 0x0025680a01007387 */ /* 0x0007e60000100a00 */
[----:B---3--:R-:W-:Y:S10]  /*abd00*/  HMMA.1688.F32.TF32 R8, R224, R22, R240 ;  /* 0x00000016e008723c */ /* 0x008ff400000810f0 */
[----:B------:R-:W-:Y:S04]  /*abd10*/  STL.64 [R1+0x2550], R4 ;  /* 0x0025500401007387 */ /* 0x000fe80000100a00 */
[----:B------:R1:W-:Y:S02]  /*abd20*/  STL.64 [R1+0x2558], R6 ;  /* 0x0025580601007387 */ /* 0x0003e40000100a00 */
[C---:B-1----:R-:W-:Y:S02]  /*abd30*/  HMMA.1688.F32.TF32 R4, R228.reuse, R142, R244 ;  /* 0x0000008ee404723c */ /* 0x042fe400000810f4 */
[----:B------:R1:W-:Y:S04]  /*abd40*/  STL.64 [R1+0x2540], R12 ;  /* 0x0025400c01007387 */ /* 0x0003e80000100a00 */
[----:B------:R3:W-:Y:S04]  /*abd50*/  STL.64 [R1+0x2548], R14 ;  /* 0x0025480e01007387 */ /* 0x0007e80000100a00 */
[----:B------:R-:W4:Y:S04]  /*abd60*/  LDL.LU R240, [R1+0x1450] ;  /* 0x0014500001f07983 */ /* 0x000f280000300800 */
[----:B------:R-:W-:Y:S04]  /*abd70*/  STL.64 [R1+0x19d0], R8 ;  /* 0x0019d00801007387 */ /* 0x000fe80000100a00 */
[----:B------:R-:W-:Y:S05]  /*abd80*/  STL.64 [R1+0x19d8], R10 ;  /* 0x0019d80a01007387 */ /* 0x000fea0000100a00 */
        /* <DEDUP_REMOVED lines=127> */
[----:B------:R-:W-:Y:S04]  /*ac580*/  STL.64 [R1+0x19b0], R132 ;  /* 0x0019b08401007387 */ /* 0x000fe80000100a00 */
[----:B------:R1:W-:Y:S04]  /*ac590*/  STL.64 [R1+0x19b8], R134 ;  /* 0x0019b88601007387 */ /* 0x0003e80000100a00 */
[----:B-1----:R-:W3:Y:S04]  /*ac5a0*/  LDL.LU.64 R134, [R1+0x7a80] ;  /* 0x007a800001867983 */ /* 0x002ee80000300a00 */
[----:B------:R-:W2:Y:S01]  /*ac5b0*/  LDL.LU.64 R132, [R1+0x7a78] ;  /* 0x007a780001847983 */ /* 0x000ea20000300a00 */
[----:B---3--:R-:W-:-:S15]  /*ac5c0*/  HMMA.1688.F32.TF32 R128, R228, R134, R128 ;  /* 0x00000086e480723c */ /* 0x008fde0000081080 */
[----:B------:R-:W-:-:S08]  /*ac5d0*/  NOP ;  /* 0x0000000000007918 */ /* 0x000fd00000000000 */
[----:B------:R-:W-:Y:S04]  /*ac5e0*/  STL.64 [R1+0x19a0], R128 ;  /* 0x0019a08001007387 */ /* 0x000fe80000100a00 */
[----:B------:R1:W-:Y:S04]  /*ac5f0*/  STL.64 [R1+0x19a8], R130 ;  /* 0x0019a88201007387 */ /* 0x0003e80000100a00 */
[----:B-1----:R-:W4:Y:S04]  /*ac600*/  LDL.LU.64 R130, [R1+0x7a70] ;  /* 0x007a700001827983 */ /* 0x002f280000300a00 */
[----:B------:R-:W3:Y:S01]  /*ac610*/  LDL.LU.64 R128, [R1+0x7a68] ;  /* 0x007a680001807983 */ /* 0x000ee20000300a00 */
[----:B----4-:R-:W-:-:S15]  /*ac620*/  HMMA.1688.F32.TF32 R124, R228, R130, R124 ;  /* 0x00000082e47c723c */ /* 0x010fde000008107c */
        /* <DEDUP_REMOVED lines=9> */
[----:B-1----:R-:W4:Y:S01]  /*ac6c0*/  LDL.LU.64 R122, [R1+0x7a50] ;  /* 0x007a5000017a7983 */ /* 0x002f220000300a00 */
[C---:B------:R-:W-:Y:S03]  /*ac6d0*/  HMMA.1688.F32.TF32 R224, R228.reuse, R118, R224 ;  /* 0x00000076e4e0723c */ /* 0x040fe600000810e0 */
[----:B------:R-:W3:Y:S03]  /*ac6e0*/  LDL.LU.64 R120, [R1+0x7a48] ;  /* 0x007a480001787983 */ /* 0x000ee60000300a00 */
[C---:B------:R-:W-:Y:S06]  /*ac6f0*/  HMMA.1688.F32.TF32 R192, R228.reuse, R114, R192 ;  /* 0x00000072e4c0723c */ /* 0x040fec00000810c0 */
[C---:B------:R-:W-:Y:S06]  /*ac700*/  HMMA.1688.F32.TF32 R184, R228.reuse, R90, R184 ;  /* 0x0000005ae4b8723c */ /* 0x040fec00000810b8 */
[C---:B------:R-:W-:Y:S06]  /*ac710*/  HMMA.1688.F32.TF32 R144, R228.reuse, R54, R144 ;  /* 0x00000036e490723c */ /* 0x040fec0000081090 */
[C---:B------:R-:W-:Y:S06]  /*ac720*/  HMMA.1688.F32.TF32 R12, R228.reuse, R46, R12 ;  /* 0x0000002ee40c723c */ /* 0x040fec000008100c */
[----:B----4-:R-:W-:-:S15]  /*ac730*/  HMMA.1688.F32.TF32 R4, R228, R122, R4 ;  /* 0x0000007ae404723c */ /* 0x010fde0000081004 */
[----:B------:R-:W-:-:S08]  /*ac740*/  NOP ;  /* 0x0000000000007918 */ /* 0x000fd00000000000 */
[----:B------:R-:W-:Y:S04]  /*ac750*/  STL.64 [R1+0x2520], R4 ;  /* 0x0025200401007387 */ /* 0x000fe80000100a00 */
[----:B------:R1:W-:Y:S04]  /*ac760*/  STL.64 [R1+0x2528], R6 ;  /* 0x0025280601007387 */ /* 0x0003e80000100a00 */
[----:B-1----:R-:W4:Y:S04]  /*ac770*/  LDL.LU.64 R6, [R1+0x7a40] ;  /* 0x007a400001067983 */ /* 0x002f280000300a00 */
[----:B------:R-:W2:Y:S04]  /*ac780*/  LDL.LU.64 R4, [R1+0x7a38] ;  /* 0x007a380001047983 */ /* 0x000ea80000300a00 */
[----:B------:R-:W-:Y:S04]  /*ac790*/  STL.64 [R1+0x2510], R224 ;  /* 0x002510e001007387 */ /* 0x000fe80000100a00 */
[----:B------:R1:W-:Y:S04]  /*ac7a0*/  STL.64 [R1+0x2518], R226 ;  /* 0x002518e201007387 */ /* 0x0003e80000100a00 */
[----:B------:R-:W-:Y:S04]  /*ac7b0*/  STL.64 [R1+0x2500], R192 ;  /* 0x002500c001007387 */ /* 0x000fe80000100a00 */
[----:B------:R3:W-:Y:S01]  /*ac7c0*/  STL.64 [R1+0x2508], R194 ;  /* 0x002508c201007387 */ /* 0x0007e20000100a00 */
[C---:B-1----:R-:W-:Y:S06]  /*ac7d0*/  HMMA.1688.F32.TF32 R224, R228.reuse, R110, R196 ;  /* 0x0000006ee4e0723c */ /* 0x042fec00000810c4 */
[C---:B------:R-:W-:Y:S06]  /*ac7e0*/  HMMA.1688.F32.TF32 R196, R228.reuse, R106, R200 ;  /* 0x0000006ae4c4723c */ /* 0x040fec00000810c8 */
[C---:B---3--:R-:W-:Y:S06]  /*ac7f0*/  HMMA.1688.F32.TF32 R192, R228.reuse, R102, R180 ;  /* 0x00000066e4c0723c */ /* 0x048fec00000810b4 */
[C---:B------:R-:W-:Y:S05]  /*ac800*/  HMMA.1688.F32.TF32 R180, R228.reuse, R98, R188 ;  /* 0x00000062e4b4723c */ /* 0x040fea00000810bc */
        /* <DEDUP_REMOVED lines=18> */
[C---:B------:R-:W-:Y:S06]  /*ac930*/  HMMA.1688.F32.TF32 R176, R228.reuse, R70, R168 ;  /* 0x00000046e4b0723c */ /* 0x040fec00000810a8 */
[C---:B-1----:R-:W-:Y:S06]  /*ac940*/  HMMA.1688.F32.TF32 R180, R228.reuse, R74, R172 ;  /* 0x0000004ae4b4723c */ /* 0x042fec00000810ac */
        /* <DEDUP_REMOVED lines=155> */
[C---:B------:R-:W-:Y:S06]  /*ad300*/  HMMA.1688.F32.TF32 R184, R220.reuse, R110, R184 ;  /* 0x0000006edcb8723c */ /* 0x040fec00000810b8 */
[----:B------:R-:W-:-:S15]  /*ad310*/  HMMA.1688.F32.TF32 R228, R220, R142, R228 ;  /* 0x0000008edce4723c */ /* 0x000fde00000810e4 */
[----:B------:R-:W-:-:S08]  /*ad320*/  NOP ;  /* 0x0000000000007918 */ /* 0x000fd00000000000 */
        /* <DEDUP_REMOVED lines=14> */
[C---:B-1----:R-:W-:Y:S03]  /*ad410*/  HMMA.1688.F32.TF32 R192, R220.reuse, R122, R180 ;  /* 0x0000007adcc0723c */ /* 0x042fe600000810b4 */
[----:B------:R-:W-:Y:S04]  /*ad420*/  LDS R229, [R7+UR6+0x86180] ;  /* 0x0861800607e57984 */ /* 0x000fe80008000800 */
[----:B------:R-:W1:Y:S01]  /*ad430*/  LDS R231, [R7+UR6+0x87180] ;  /* 0x0871800607e77984 */ /* 0x000e620008000800 */
[C---:B------:R-:W-:Y:S03]  /*ad440*/  HMMA.1688.F32.TF32 R180, R220.reuse, R118, R188 ;  /* 0x00000076dcb4723c */ /* 0x040fe600000810bc */
[----:B------:R-:W-:Y:S03]  /*ad450*/  STL.64 [R1+0x2360], R196 ;  /* 0x002360c401007387 */ /* 0x000fe60000100a00 */
[C---:B------:R-:W-:Y:S01]  /*ad460*/  HMMA.1688.F32.TF32 R188, R220.reuse, R114, R212 ;  /* 0x00000072dcbc723c */ /* 0x040fe200000810d4 */
[----:B------:R-:W-:Y:S08]  /*ad470*/  STL.64 [R1+0x2368], R198 ;  /* 0x002368c601007387 */ /* 0x000ff00000100a00 */
[----:B------:R-:W-:Y:S04]  /*ad480*/  STL.64 [R1+0x2350], R192 ;  /* 0x002350c001007387 */ /* 0x000fe80000100a00 */
[----:B------:R-:W-:Y:S04]  /*ad490*/  STL.64 [R1+0x2358], R194 ;  /* 0x002358c201007387 */ /* 0x000fe80000100a00 */
        /* <DEDUP_REMOVED lines=11> */
[C---:B------:R-:W-:Y:S06]  /*ad550*/  HMMA.1688.F32.TF32 R176, R220.reuse, R90, R168 ;  /* 0x0000005adcb0723c */ /* 0x040fec00000810a8 */
[C---:B---3--:R-:W-:Y:S06]  /*ad560*/  HMMA.1688.F32.TF32 R180, R220.reuse, R94, R172 ;  /* 0x0000005edcb4723c */ /* 0x048fec00000810ac */
        /* <DEDUP_REMOVED lines=22> */
[C---:B---3--:R-:W-:Y:S03]  /*ad6d0*/  HMMA.1688.F32.TF32 R144, R220.reuse, R62, R148 ;  /* 0x0000003edc90723c */ /* 0x048fe60000081094 */
[----:B------:R-:W-:Y:S04]  /*ad6e0*/  STL.64 [R1+0x2270], R12 ;  /* 0x0022700c01007387 */ /* 0x000fe80000100a00 */
[----:B------:R2:W-:Y:S01]  /*ad6f0*/  STL.64 [R1+0x2278], R14 ;  /* 0x0022780e01007387 */ /* 0x0005e20000100a00 */
[C---:B----4-:R-:W-:Y:S06]  /*ad700*/  HMMA.1688.F32.TF32 R16, R220.reuse, R58, R152 ;  /* 0x0000003adc10723c */ /* 0x050fec0000081098 */
        /* <DEDUP_REMOVED lines=117> */
[----:B------:R-:W3:Y:S04]  /*ade60*/  LDL.LU R10, [R1+0x10b8] ;  /* 0x0010b800010a7983 */ /* 0x000ee80000300800 */
[----:B------:R-:W3:Y:S04]  /*ade70*/  LDL.LU R11, [R1+0x10bc] ;  /* 0x0010bc00010b7983 */ /* 0x000ee80000300800 */
[----:B------:R-:W3:Y:S04]  /*ade80*/  LDL.LU R244, [R1+0x1070] ;  /* 0x0010700001f47983 */ /* 0x000ee80000300800 */
[----:B------:R-:W3:Y:S04]  /*ade90*/  LDL.LU R245, [R1+0x1074] ;  /* 0x0010740001f57983 */ /* 0x000ee80000300800 */
[----:B------:R-:W3:Y:S01]  /*adea0*/  LDL.LU R246, [R1+0x1078] ;  /* 0x0010780001f67983 */ /* 0x000ee20000300800 */
[----:B--2---:R-:W-:Y:S01]  /*adeb0*/  HMMA.1688.F32.TF32 R16, R228, R102, R16 ;  /* 0x00000066e410723c */ /* 0x004fe20000081010 */
[----:B------:R-:W-:-:S05]  /*adec0*/  IMAD.MOV.U32 R247, RZ, RZ, R5 ;  /* 0x000000fffff77224 */ /* 0x000fca00078e0005 */
[C---:B----4-:R-:W-:Y:S06]  /*aded0*/  HMMA.1688.F32.TF32 R144, R228.reuse, R98, R144 ;  /* 0x00000062e490723c */ /* 0x050fec0000081090 */
[----:B---3--:R-:W-:-:S12]  /*adee0*/  HMMA.1688.F32.TF32 R12, R228, R90, R12 ;  /* 0x0000005ae40c723c */ /* 0x008fd8000008100c */
[----:B------:R-:W-:Y:S01]  /*adef0*/  IMAD.MOV.U32 R5, RZ, RZ, R19 ;  /* 0x000000ffff057224 */ /* 0x000fe200078e0013 */
[C---:B------:R-:W-:Y:S06]  /*adf00*/  HMMA.1688.F32.TF32 R180, R220.reuse, R22, R180 ;  /* 0x00000016dcb4723c */ /* 0x040fec00000810b4 */
[C---:B------:R-:W-:Y:S06]  /*adf10*/  HMMA.1688.F32.TF32 R224, R220.reuse, R34, R224 ;  /* 0x00000022dce0723c */ /* 0x040fec00000810e0 */
[----:B------:R-:W-:-:S15]  /*adf20*/  HMMA.1688.F32.TF32 R192, R220, R26, R192 ;  /* 0x0000001adcc0723c */ /* 0x000fde00000810c0 */
[----:B------:R-:W-:-:S02]  /*adf30*/  NOP ;  /* 0x0000000000007918 */ /* 0x000fc40000000000 */
[----:B------:R-:W-:Y:S04]  /*adf40*/  STL.64 [R1+0x21f0], R224 ;  /* 0x0021f0e001007387 */ /* 0x000fe80000100a00 */
[----:B------:R-:W-:Y:S01]  /*adf50*/  STL.64 [R1+0x21f8], R226 ;  /* 0x0021f8e201007387 */ /* 0x000fe20000100a00 */
[----:B------:R-:W-:Y:S03]  /*adf60*/  HMMA.1688.F32.TF32 R188, R228, R142, R188 ;  /* 0x0000008ee4bc723c */ /* 0x000fe600000810bc */
[----:B------:R-:W-:Y:S03]  /*adf70*/  LDS R224, [R166+UR6+0x86180] ;  /* 0x08618006a6e07984 */ /* 0x000fe60008000800 */
[C---:B------:R-:W-:Y:S01]  /*adf80*/  HMMA.1688.F32.TF32 R196, R220.reuse, R30, R196 ;  /* 0x0000001edcc4723c */ /* 0x040fe200000810c4 */
[----:B------:R-:W-:Y:S04]  /*adf90*/  LDS R226, [R166+UR6+0x87180] ;  /* 0x08718006a6e27984 */ /* 0x000fe80008000800 */
[----:B------:R-:W-:Y:S04]  /*adfa0*/  STL.64 [R1+0x21e0], R192 ;  /* 0x0021e0c001007387 */ /* 0x000fe80000100a00 */
[----:B------:R1:W-:Y:S04]  /*adfb0*/  STL.64 [R1+0x21e8], R194 ;  /* 0x0021e8c201007387 */ /* 0x0003e80000100a00 */
[----:B------:R-:W-:Y:S04]  /*adfc0*/  LDS R225, [R167+UR6+0x86180] ;  /* 0x08618006a7e17984 */ /* 0x000fe80008000800 */
[----:B------:R-:W2:Y:S01]  /*adfd0*/  LDS R227, [R167+UR6+0x87180] ;  /* 0x08718006a7e37984 */ /* 0x000ea20008000800 */
[----:B-1----:R-:W-:Y:S05]  /*adfe0*/  HMMA.1688.F32.TF32 R192, R220, R238, R200 ;  /* 0x000000eedcc0723c */ /* 0x002fea00000810c8 */
[----:B------:R-:W-:Y:S04]  /*adff0*/  STL.64 [R1+0x21d0], R196 ;  /* 0x0021d0c401007387 */ /* 0x000fe80000100a00 */
[----:B------:R-:W-:-:S14]  /*ae000*/  STL.64 [R1+0x21d8], R198 ;  /* 0x0021d8c601007387 */ /* 0x000fdc0000100a00 */
[----:B------:R-:W-:Y:S04]  /*ae010*/  STL.64 [R1+0x21c0], R192 ;  /* 0x0021c0c001007387 */ /* 0x000fe80000100a00 */
[----:B------:R1:W-:Y:S04]  /*ae020*/  STL.64 [R1+0x21c8], R194 ;  /* 0x0021c8c201007387 */ /* 0x0003e80000100a00 */
[----:B------:R-:W-:Y:S04]  /*ae030*/  STL.64 [R1+0x1960], R180 ;  /* 0x001960b401007387 */ /* 0x000fe80000100a00 */
[----:B------:R3:W-:Y:S01]  /*ae040*/  STL.64 [R1+0x1968], R182 ;  /* 0x001968b601007387 */ /* 0x0007e20000100a00 */
[C---:B-1----:R-:W-:Y:S06]  /*ae050*/  HMMA.1688.F32.TF32 R192, R228.reuse, R138, R212 ;  /* 0x0000008ae4c0723c */ /* 0x042fec00000810d4 */
[C---:B---3--:R-:W-:Y:S01]  /*ae060*/  HMMA.1688.F32.TF32 R180, R228.reuse, R134, R184 ;  /* 0x00000086e4b4723c */ /* 0x048fe200000810b8 */
[----:B------:R-:W-:Y:S04]  /*ae070*/  STL.64 [R1+0x15f0], R188 ;  /* 0x0015f0bc01007387 */ /* 0x000fe80000100a00 */
[----:B------:R1:W-:Y:S01]  /*ae080*/  STL.64 [R1+0x15f8], R190 ;  /* 0x0015f8be01007387 */ /* 0x0003e20000100a00 */
[C---:B------:R-:W-:Y:S11]  /*ae090*/  HMMA.1688.F32.TF32 R184, R228.reuse, R126, R204 ;  /* 0x0000007ee4b8723c */ /* 0x040ff600000810cc */
[----:B------:R-:W-:Y:S01]  /*ae0a0*/  STL.64 [R1+0x1590], R192 ;  /* 0x001590c001007387 */ /* 0x000fe20000100a00 */
[C---:B-1----:R-:W-:Y:S03]  /*ae0b0*/  HMMA.1688.F32.TF32 R188, R228.reuse, R130, R208 ;  /* 0x00000082e4bc723c */ /* 0x042fe600000810d0 */
[----:B------:R-:W-:Y:S04]  /*ae0c0*/  STL.64 [R1+0x1598], R194 ;  /* 0x001598c201007387 */ /* 0x000fe80000100a00 */
[----:B------:R-:W-:Y:S04]  /*ae0d0*/  STL.64 [R1+0x1540], R180 ;  /* 0x001540b401007387 */ /* 0x000fe80000100a00 */
[----:B------:R1:W-:Y:S02]  /*ae0e0*/  STL.64 [R1+0x1548], R182 ;  /* 0x001548b601007387 */ /* 0x0003e40000100a00 */
        /* <DEDUP_REMOVED lines=20> */
[----:B------:R1:W-:Y:S02]  /*ae230*/  STL [R1+0x2158], R18 ;  /* 0x0021581201007387 */ /* 0x0003e40000100800 */
[C---:B-1----:R-:W-:Y:S02]  /*ae240*/  HMMA.1688.F32.TF32 R16, R228.reuse, R94, R156 ;  /* 0x0000005ee410723c */ /* 0x042fe4000008109c */
[----:B------:R-:W-:Y:S04]  /*ae250*/  STL.64 [R1+0x2140], R144 ;  /* 0x0021409001007387 */ /* 0x000fe80000100a00 */
[----:B------:R1:W-:Y:S02]  /*ae260*/  STL.64 [R1+0x2148], R146 ;  /* 0x0021489201007387 */ /* 0x0003e40000100a00 */
[----:B-1----:R-:W-:-:S15]  /*ae270*/  HMMA.1688.F32.TF32 R144, R228, R86, R148 ;  /* 0x00000056e490723c */ /* 0x002fde0000081094 */
[----:B------:R-:W-:Y:S04]  /*ae280*/  STL.64 [R1+0x2130], R16 ;  /* 0x0021301001007387 */ /* 0x000fe80000100a00 */
[----:B------:R1:W-:Y:S04]  /*ae290*/  STL.64 [R1+0x2138], R18 ;  /* 0x0021381201007387 */ /* 0x0003e80000100a00 */
[----:B------:R-:W-:Y:S04]  /*ae2a0*/  STL.64 [R1+0x2120], R12 ;  /* 0x0021200c01007387 */ /* 0x000fe80000100a00 */
[----:B------:R3:W-:Y:S01]  /*ae2b0*/  STL.64 [R1+0x2128], R14 ;  /* 0x0021280e01007387 */ /* 0x0007e20000100a00 */
[C---:B-1----:R-:W-:Y:S06]  /*ae2c0*/  HMMA.1688.F32.TF32 R16, R228.reuse, R82, R152 ;  /* 0x00000052e410723c */ /* 0x042fec0000081098 */
[C---:B---3--:R-:W-:Y:S06]  /*ae2d0*/  HMMA.1688.F32.TF32 R12, R228.reuse, R78, R8 ;  /* 0x0000004ee40c723c */ /* 0x048fec0000081008 */
        /* <DEDUP_REMOVED lines=118> */
[----:B---3--:R-:W-:Y:S06]  /*aea40*/  HMMA.1688.F32.TF32 R12, R224, R118, R12 ;  /* 0x00000076e00c723c */ /* 0x008fec000008100c */
[C---:B----4-:R-:W-:Y:S06]  /*aea50*/  HMMA.1688.F32.TF32 R180, R228.reuse, R46, R180 ;  /* 0x0000002ee4b4723c */ /* 0x050fec00000810b4 */
        /* <DEDUP_REMOVED lines=16> */
[C---:B---3--:R-:W-:Y:S03]  /*aeb60*/  HMMA.1688.F32.TF32 R180, R228.reuse, R34, R184 ;  /* 0x00000022e4b4723c */ /* 0x048fe600000810b8 */
[----:B------:R-:W-:Y:S04]  /*aeb70*/  STL.64 [R1+0x2060], R188 ;  /* 0x002060bc01007387 */ /* 0x000fe80000100a00 */
[----:B------:R1:W-:Y:S01]  /*aeb80*/  STL.64 [R1+0x2068], R190 ;  /* 0x002068be01007387 */ /* 0x0003e20000100a00 */
[----:B------:R-:W-:Y:S03]  /*aeb90*/  HMMA.1688.F32.TF32 R184, R228, R30, R204 ;  /* 0x0000001ee4b8723c */ /* 0x000fe600000810cc */
[----:B------:R-:W-:Y:S03]  /*aeba0*/  LDS R221, [R7+UR6+0x86200] ;  /* 0x0862000607dd7984 */ /* 0x000fe60008000800 */
[----:B------:R-:W-:Y:S01]  /*aebb0*/  HMMA.1688.F32.TF32 R16, R224, R130, R16 ;  /* 0x00000082e010723c */ /* 0x000fe20000081010 */
[----:B------:R-:W3:Y:S04]  /*aebc0*/  LDS R223, [R7+UR6+0x87200] ;  /* 0x0872000607df7984 */ /* 0x000ee80008000800 */
[----:B------:R-:W-:Y:S01]  /*aebd0*/  STL.64 [R1+0x2050], R192 ;  /* 0x002050c001007387 */ /* 0x000fe20000100a00 */
[C---:B-1----:R-:W-:Y:S03]  /*aebe0*/  HMMA.1688.F32.TF32 R188, R228.reuse, R26, R208 ;  /* 0x0000001ae4bc723c */ /* 0x042fe600000810d0 */
[----:B------:R-:W-:Y:S04]  /*aebf0*/  STL.64 [R1+0x2058], R194 ;  /* 0x002058c201007387 */ /* 0x000fe80000100a00 */
[----:B------:R-:W-:Y:S04]  /*aec00*/  STL.64 [R1+0x2040], R180 ;  /* 0x002040b401007387 */ /* 0x000fe80000100a00 */
[----:B------:R1:W-:Y:S02]  /*aec10*/  STL.64 [R1+0x2048], R182 ;  /* 0x002048b601007387 */ /* 0x0003e40000100a00 */
[C---:B-1----:R-:W-:Y:S06]  /*aec20*/  HMMA.1688.F32.TF32 R180, R228.reuse, R238, R176 ;  /* 0x000000eee4b4723c */ /* 0x042fec00000810b0 */
[----:B------:R-:W-:Y:S04]  /*aec30*/  HMMA.1688.F32.TF32 R176, R228, R22, R172 ;  /* 0x00000016e4b0723c */ /* 0x000fe800000810ac */
[----:B------:R-:W-:Y:S04]  /*aec40*/  STL.64 [R1+0x2c60], R188 ;  /* 0x002c60bc01007387 */ /* 0x000fe80000100a00 */
[----:B------:R-:W-:Y:S01]  /*aec50*/  LDS R228, [R166+UR6+0x86200] ;  /* 0x08620006a6e47984 */ /* 0x000fe20008000800 */
[C---:B------:R-:W-:Y:S03]  /*aec60*/  HMMA.1688.F32.TF32 R172, R224.reuse, R142, R168 ;  /* 0x0000008ee0ac723c */ /* 0x040fe600000810a8 */
[----:B------:R-:W-:Y:S03]  /*aec70*/  LDS R230, [R166+UR6+0x87200] ;  /* 0x08720006a6e67984 */ /* 0x000fe60008000800 */
[C---:B------:R-:W-:Y:S01]  /*aec80*/  HMMA.1688.F32.TF32 R168, R224.reuse, R138, R160 ;  /* 0x0000008ae0a8723c */ /* 0x040fe200000810a0 */
        /* <DEDUP_REMOVED lines=18> */
[----:B------:R4:W-:Y:S02]  /*aedb0*/  STL.64 [R1+0x1ff8], R18 ;  /* 0x001ff81201007387 */ /* 0x0009e40000100a00 */
[----:B----4-:R-:W-:Y:S02]  /*aedc0*/  HMMA.1688.F32.TF32 R16, R224, R122, R156 ;  /* 0x0000007ae010723c */ /* 0x010fe4000008109c */
[----:B------:R-:W-:Y:S04]  /*aedd0*/  STL.64 [R1+0x1fe0], R144 ;  /* 0x001fe09001007387 */ /* 0x000fe80000100a00 */
[----:B------:R-:W-:Y:S04]  /*aede0*/  STL.64 [R1+0x1fe8], R146 ;  /* 0x001fe89201007387 */ /* 0x000fe80000100a00 */
[----:B------:R-:W-:-:S13]  /*aedf0*/  STL.64 [R1+0x7a30], R118 ;  /* 0x007a307601007387 */ /* 0x000fda0000100a00 */
[----:B------:R-:W-:Y:S04]  /*aee00*/  STL.64 [R1+0x1fd0], R16 ;  /* 0x001fd01001007387 */ /* 0x000fe80000100a00 */
[----:B------:R4:W-:Y:S04]  /*aee10*/  STL.64 [R1+0x1fd8], R18 ;  /* 0x001fd81201007387 */ /* 0x0009e80000100a00 */
[----:B------:R3:W-:Y:S04]  /*aee20*/  STL.64 [R1+0x7a28], R116 ;  /* 0x007a287401007387 */ /* 0x0007e80000100a00 */
[----:B------:R-:W-:Y:S01]  /*aee30*/  STL.64 [R1+0x1fc0], R12 ;  /* 0x001fc00c01007387 */ /* 0x000fe20000100a00 */
[C---:B----4-:R-:W-:Y:S03]  /*aee40*/  HMMA.1688.F32.TF32 R16, R224.reuse, R110, R152 ;  /* 0x0000006ee010723c */ /* 0x050fe60000081098 */
[----:B------:R2:W-:Y:S03]  /*aee50*/  STL.64 [R1+0x1fc8], R14 ;  /* 0x001fc80e01007387 */ /* 0x0005e60000100a00 */
[C---:B---3--:R-:W-:Y:S06]  /*aee60*/  HMMA.1688.F32.TF32 R116, R224.reuse, R114, R148 ;  /* 0x00000072e074723c */ /* 0x048fec0000081094 */
[C---:B--2---:R-:W-:Y:S06]  /*aee70*/  HMMA.1688.F32.TF32 R12, R224.reuse, R106, R8 ;  /* 0x0000006ae00c723c */ /* 0x044fec0000081008 */
[C---:B------:R-:W-:Y:S11]  /*aee80*/  HMMA.1688.F32.TF32 R8, R224.reuse, R102, R248 ;  /* 0x00000066e008723c */ /* 0x040ff600000810f8 */
        /* <DEDUP_REMOVED lines=108> */
[C---:B--2---:R-:W-:Y:S06]  /*af550*/  HMMA.1688.F32.TF32 R180, R224.reuse, R82, R180 ;  /* 0x00000052e0b4723c */ /* 0x044fec00000810b4 */
[C---:B---3--:R-:W-:Y:S06]  /*af560*/  HMMA.1688.F32.TF32 R192, R224.reuse, R86, R200 ;  /* 0x00000056e0c0723c */ /* 0x048fec00000810c8 */
[----:B----4-:R-:W-:-:S15]  /*af570*/  HMMA.1688.F32.TF32 R116, R224, R78, R188 ;  /* 0x0000004ee074723c */ /* 0x010fde00000810bc */
[----:B------:R-:W-:-:S02]  /*af580*/  NOP ;  /* 0x0000000000007918 */ /* 0x000fc40000000000 */
[----:B------:R-:W-:Y:S04]  /*af590*/  STL.64 [R1+0x1a30], R192 ;  /* 0x001a30c001007387 */ /* 0x000fe80000100a00 */
[----:B------:R-:W-:Y:S04]  /*af5a0*/  STL.64 [R1+0x1a38], R194 ;  /* 0x001a38c201007387 */ /* 0x000fe80000100a00 */
[----:B------:R-:W-:Y:S01]  /*af5b0*/  STL.64 [R1+0x1a10], R116 ;  /* 0x001a107401007387 */ /* 0x000fe20000100a00 */
[----:B------:R-:W-:-:S03]  /*af5c0*/  IMAD.MOV.U32 R252, RZ, RZ, R119 ;  /* 0x000000fffffc7224 */ /* 0x000fc600078e0077 */
[----:B------:R-:W-:Y:S04]  /*af5d0*/  STL.64 [R1+0x1a20], R180 ;  /* 0x001a20b401007387 */ /* 0x000fe80000100a00 */
[----:B------:R-:W-:Y:S04]  /*af5e0*/  STL.64 [R1+0x1a28], R182 ;  /* 0x001a28b601007387 */ /* 0x000fe80000100a00 */
[----:B------:R2:W-:Y:S02]  /*af5f0*/  STL [R1+0x1a18], R118 ;  /* 0x001a187601007387 */ /* 0x0005e40000100800 */
[C---:B--2---:R-:W-:Y:S02]  /*af600*/  HMMA.1688.F32.TF32 R116, R224.reuse, R74, R212 ;  /* 0x0000004ae074723c */ /* 0x044fe400000810d4 */
[----:B------:R-:W-:Y:S04]  /*af610*/  STL [R1+0x74f0], R252 ;  /* 0x0074f0fc01007387 */ /* 0x000fe80000100800 */
[C---:B------:R-:W-:Y:S06]  /*af620*/  HMMA.1688.F32.TF32 R184, R224.reuse, R70, R184 ;  /* 0x00000046e0b8723c */ /* 0x040fec00000810b8 */
[C---:B------:R-:W-:Y:S11]  /*af630*/  HMMA.1688.F32.TF32 R180, R224.reuse, R66, R208 ;  /* 0x00000042e0b4723c */ /* 0x040ff600000810d0 */
        /* <DEDUP_REMOVED lines=20> */
[C---:B--2---:R-:W-:Y:S06]  /*af780*/  HMMA.1688.F32.TF32 R116, R224.reuse, R38, R16 ;  /* 0x00000026e074723c */ /* 0x044fec0000081010 */
        /* <DEDUP_REMOVED lines=9> */
[C---:B--2---:R-:W-:Y:S06]  /*af820*/  HMMA.1688.F32.TF32 R116, R224.reuse, R26, R156 ;  /* 0x0000001ae074723c */ /* 0x044fec000008109c */
[C---:B---3--:R-:W-:Y:S06]  /*af830*/  HMMA.1688.F32.TF32 R16, R224.reuse, R30, R12 ;  /* 0x0000001ee010723c */ /* 0x048fec000008100c */
[C---:B------:R-:W-:Y:S11]  /*af840*/  HMMA.1688.F32.TF32 R12, R224.reuse, R238, R148 ;  /* 0x000000eee00c723c */ /* 0x040ff60000081094 */
[----:B------:R-:W-:Y:S04]  /*af850*/  STL.64 [R1+0x1f20], R116 ;  /* 0x001f207401007387 */ /* 0x000fe80000100a00 */
[----:B------:R2:W-:Y:S04]  /*af860*/  STL.64 [R1+0x1f28], R118 ;  /* 0x001f287601007387 */ /* 0x0005e80000100a00 */
[----:B------:R-:W-:Y:S04]  /*af870*/  STL.64 [R1+0x1f10], R16 ;  /* 0x001f101001007387 */ /* 0x000fe80000100a00 */
[----:B------:R3:W-:Y:S01]  /*af880*/  STL.64 [R1+0x1f18], R18 ;  /* 0x001f181201007387 */ /* 0x0007e20000100a00 */
[----:B--2---:R-:W-:Y:S03]  /*af890*/  HMMA.1688.F32.TF32 R116, R224, R22, R152 ;  /* 0x00000016e074723c */ /* 0x004fe60000081098 */
[----:B------:R-:W-:Y:S04]  /*af8a0*/  STL.64 [R1+0x1f00], R12 ;  /* 0x001f000c01007387 */ /* 0x000fe80000100a00 */
[----:B------:R2:W-:Y:S01]  /*af8b0*/  STL.64 [R1+0x1f08], R14 ;  /* 0x001f080e01007387 */ /* 0x0005e20000100a00 */
[C---:B---3--:R-:W-:Y:S06]  /*af8c0*/  HMMA.1688.F32.TF32 R16, R220.reuse, R142, R8 ;  /* 0x0000008edc10723c */ /* 0x048fec0000081008 */
[C---:B------:R-:W-:Y:S06]  /*af8d0*/  HMMA.1688.F32.TF32 R8, R220.reuse, R134, R232 ;  /* 0x00000086dc08723c */ /* 0x040fec00000810e8 */
[----:B--2---:R-:W-:Y:S01]  /*af8e0*/  HMMA.1688.F32.TF32 R12, R220, R138, R248 ;  /* 0x0000008adc0c723c */ /* 0x004fe200000810f8 */
[----:B------:R-:W-:-:S02]  /*af8f0*/  IMAD.MOV.U32 R247, RZ, RZ, R6 ;  /* 0x000000fffff77224 */ /* 0x000fc400078e0006 */
[----:B------:R-:W-:Y:S04]  /*af900*/  STL.64 [R1+0x1ee0], R116 ;  /* 0x001ee07401007387 */ /* 0x000fe80000100a00 */
[----:B------:R-:W-:Y:S04]  /*af910*/  STL.64 [R1+0x1ee8], R118 ;  /* 0x001ee87601007387 */ /* 0x000fe80000100a00 */
[----:B------:R-:W-:Y:S04]  /*af920*/  STL.64 [R1+0x1ed0], R16 ;  /* 0x001ed01001007387 */ /* 0x000fe80000100a00 */
[----:B------:R-:W-:Y:S04]  /*af930*/  STL.64 [R1+0x1ed8], R18 ;  /* 0x001ed81201007387 */ /* 0x000fe80000100a00 */
[----:B------:R-:W-:Y:S01]  /*af940*/  STL.64 [R1+0x1eb0], R8 ;  /* 0x001eb00801007387 */ /* 0x000fe20000100a00 */
[----:B------:R-:W-:-:S03]  /*af950*/  MOV R6, R11 ;  /* 0x0000000b00067202 */ /* 0x000fc60000000f00 */
[----:B------:R-:W-:Y:S04]  /*af960*/  STL.64 [R1+0x1ec0], R12 ;  /* 0x001ec00c01007387 */ /* 0x000fe80000100a00 */
[----:B------:R2:W-:Y:S04]  /*af970*/  STL.64 [R1+0x1ec8], R14 ;  /* 0x001ec80e01007387 */ /* 0x0005e80000100a00 */
[----:B------:R3:W-:Y:S01]  /*af980*/  STL [R1+0x1eb8], R10 ;  /* 0x001eb80a01007387 */ /* 0x0007e20000100800 */
[C---:B--2---:R-:W-:Y:S06]  /*af990*/  HMMA.1688.F32.TF32 R12, R220.reuse, R130, R240 ;  /* 0x00000082dc0c723c */ /* 0x044fec00000810f0 */
[----:B---3--:R-:W-:Y:S01]  /*af9a0*/  HMMA.1688.F32.TF32 R8, R220, R126, R244 ;  /* 0x0000007edc08723c */ /* 0x008fe200000810f4 */
[----:B------:R-:W-:Y:S04]  /*af9b0*/  STL [R1+0x74f4], R6 ;  /* 0x0074f40601007387 */ /* 0x000fe80000100800 */
[----:B------:R-:W2:-:S12]  /*af9c0*/  LDL.LU R152, [R1+0xbe0] ;  /* 0x000be00001987983 */ /* 0x000e980000300800 */
        /* <DEDUP_REMOVED lines=103> */
[----:B-1----:R-:W4:Y:S04]  /*b0040*/  LDL.LU R8, [R1+0xbd0] ;  /* 0x000bd00001087983 */ /* 0x002f280000300800 */
[----:B------:R-:W4:Y:S04]  /*b0050*/  LDL.LU R9, [R1+0xbd4] ;  /* 0x000bd40001097983 */ /* 0x000f280000300800 */
[----:B------:R-:W4:Y:S04]  /*b0060*/  LDL.LU R10, [R1+0xbd8] ;  /* 0x000bd800010a7983 */ /* 0x000f280000300800 */
[----:B------:R-:W4:Y:S04]  /*b0070*/  LDL.LU R11, [R1+0xbdc] ;  /* 0x000bdc00010b7983 */ /* 0x000f280000300800 */
[----:B------:R-:W3:Y:S04]  /*b0080*/  LDL.LU R248, [R1+0xbc0] ;  /* 0x000bc00001f87983 */ /* 0x000ee80000300800 */
[----:B------:R-:W3:Y:S04]  /*b0090*/  LDL.LU R249, [R1+0xbc4] ;  /* 0x000bc40001f97983 */ /* 0x000ee80000300800 */
[----:B------:R-:W3:Y:S04]  /*b00a0*/  LDL.LU R250, [R1+0xbc8] ;  /* 0x000bc80001fa7983 */ /* 0x000ee80000300800 */
[----:B------:R-:W3:Y:S01]  /*b00b0*/  LDL.LU R251, [R1+0xbcc] ;  /* 0x000bcc0001fb7983 */ /* 0x000ee20000300800 */
[----:B--2---:R-:W-:-:S15]  /*b00c0*/  HMMA.1688.F32.TF32 R116, R220, R122, R116 ;  /* 0x0000007adc74723c */ /* 0x004fde0000081074 */
[----:B------:R-:W-:-:S08]  /*b00d0*/  NOP ;  /* 0x0000000000007918 */ /* 0x000fd00000000000 */
[----:B------:R-:W-:Y:S04]  /*b00e0*/  STL.64 [R1+0x1e80], R116 ;  /* 0x001e807401007387 */ /* 0x000fe80000100a00 */
[----:B------:R1:W-:Y:S04]  /*b00f0*/  STL.64 [R1+0x1e88], R118 ;  /* 0x001e887601007387 */ /* 0x0003e80000100a00 */
[----:B-1----:R-:W2:Y:S01]  /*b0100*/  LDL.LU.64 R118, [R1+0x7a30] ;  /* 0x007a300001767983 */ /* 0x002ea20000300a00 */
[C---:B------:R-:W-:Y:S03]  /*b0110*/  HMMA.1688.F32.TF32 R240, R220.reuse, R114, R240 ;  /* 0x00000072dcf0723c */ /* 0x040fe600000810f0 */
[----:B------:R-:W3:Y:S03]  /*b0120*/  LDL.LU.64 R116, [R1+0x7a28] ;  /* 0x007a280001747983 */ /* 0x000ee60000300a00 */
[C---:B------:R-:W-:Y:S06]  /*b0130*/  HMMA.1688.F32.TF32 R244, R220.reuse, R110, R244 ;  /* 0x0000006edcf4723c */ /* 0x040fec00000810f4 */
[C---:B------:R-:W-:Y:S06]  /*b0140*/  HMMA.1688.F32.TF32 R224, R220.reuse, R106, R224 ;  /* 0x0000006adce0723c */ /* 0x040fec00000810e0 */
[C---:B------:R-:W-:Y:S06]  /*b0150*/  HMMA.1688.F32.TF32 R192, R220.reuse, R102, R192 ;  /* 0x00000066dcc0723c */ /* 0x040fec00000810c0 */
[C---:B------:R-:W-:Y:S06]  /*b0160*/  HMMA.1688.F32.TF32 R184, R220.reuse, R78, R184 ;  /* 0x0000004edcb8723c */ /* 0x040fec00000810b8 */
[C---:B------:R-:W-:Y:S06]  /*b0170*/  HMMA.1688.F32.TF32 R156, R220.reuse, R38, R156 ;  /* 0x00000026dc9c723c */ /* 0x040fec000008109c */
[C---:B----4-:R-:W-:Y:S06]  /*b0180*/  HMMA.1688.F32.TF32 R8, R220.reuse, R238, R8 ;  /* 0x000000eedc08723c */ /* 0x050fec0000081008 */
[----:B--2---:R-:W-:-:S15]  /*b0190*/  HMMA.1688.F32.TF32 R232, R220, R118, R232 ;  /* 0x00000076dce8723c */ /* 0x004fde00000810e8 */
[----:B------:R-:W-:-:S08]  /*b01a0*/  NOP ;  /* 0x0000000000007918 */ /* 0x000fd00000000000 */
        /* <DEDUP_REMOVED lines=60> */
[----:B------:R1:W-:Y:S01]  /*b0570*/  STL.64 [R1+0x1d48], R18 ;  /* 0x001d481201007387 */ /* 0x0003e20000100a00 */
[C---:B------:R-:W-:Y:S06]  /*b0580*/  HMMA.1688.F32.TF32 R12, R220.reuse, R30, R152 ;  /* 0x0000001edc0c723c */ /* 0x040fec0000081098 */
[C---:B-1----:R-:W-:Y:S01]  /*b0590*/  HMMA.1688.F32.TF32 R16, R220.reuse, R26, R148 ;  /* 0x0000001adc10723c */ /* 0x042fe20000081094 */
[----:B------:R-:W-:Y:S04]  /*b05a0*/  STL.64 [R1+0x1d30], R156 ;  /* 0x001d309c01007387 */ /* 0x000fe80000100a00 */
[----:B------:R-:W-:Y:S04]  /*b05b0*/  STL.64 [R1+0x1d38], R158 ;  /* 0x001d389e01007387 */ /* 0x000fe80000100a00 */
[----:B------:R-:W-:Y:S04]  /*b05c0*/  STL.64 [R1+0x1d20], R144 ;  /* 0x001d209001007387 */ /* 0x000fe80000100a00 */
[----:B------:R-:W-:Y:S04]  /*b05d0*/  STL.64 [R1+0x1d28], R146 ;  /* 0x001d289201007387 */ /* 0x000fe80000100a00 */
[----:B------:R-:W-:Y:S06]  /*b05e0*/  STL.64 [R1+0x79f0], R30 ;  /* 0x0079f01e01007387 */ /* 0x000fec0000100a00 */
[----:B------:R-:W-:Y:S04]  /*b05f0*/  STL.64 [R1+0x1d10], R16 ;  /* 0x001d101001007387 */ /* 0x000fe80000100a00 */
[----:B------:R-:W-:Y:S04]  /*b0600*/  STL.64 [R1+0x1d18], R18 ;  /* 0x001d181201007387 */ /* 0x000fe80000100a00 */
[----:B------:R-:W-:Y:S04]  /*b0610*/  STL.64 [R1+0x79e8], R28 ;  /* 0x0079e81c01007387 */ /* 0x000fe80000100a00 */
[----:B------:R-:W-:Y:S04]  /*b0620*/  STL.64 [R1+0x1d00], R12 ;  /* 0x001d000c01007387 */ /* 0x000fe80000100a00 */
[----:B------:R1:W-:Y:S02]  /*b0630*/  STL.64 [R1+0x1d08], R14 ;  /* 0x001d080e01007387 */ /* 0x0003e40000100a00 */
[----:B-1----:R-:W-:Y:S02]  /*b0640*/  HMMA.1688.F32.TF32 R12, R220, R22, R248 ;  /* 0x00000016dc0c723c */ /* 0x002fe400000810f8 */
[----:B------:R-:W-:Y:S04]  /*b0650*/  STL.64 [R1+0x79e0], R238 ;  /* 0x0079e0ee01007387 */ /* 0x000fe80000100a00 */
[----:B------:R-:W-:Y:S04]  /*b0660*/  STL.64 [R1+0x79d8], R236 ;  /* 0x0079d8ec01007387 */ /* 0x000fe80000100a00 */
[----:B------:R1:W-:Y:S04]  /*b0670*/  STL.64 [R1+0x1cf0], R8 ;  /* 0x001cf00801007387 */ /* 0x0003e80000100a00 */
[----:B------:R3:W-:Y:S04]  /*b0680*/  STL.64 [R1+0x1cf8], R10 ;  /* 0x001cf80a01007387 */ /* 0x0007e80000100a00 */
[----:B-1----:R-:W4:Y:S05]  /*b0690*/  LDL.LU R8, [R1+0xa30] ;  /* 0x000a300001087983 */ /* 0x002f2a0000300800 */
[----:B------:R1:W-:Y:S04]  /*b06a0*/  STL.64 [R1+0x1ce0], R12 ;  /* 0x001ce00c01007387 */ /* 0x0003e80000100a00 */
[----:B------:R2:W-:Y:S04]  /*b06b0*/  STL.64 [R1+0x1ce8], R14 ;  /* 0x001ce80e01007387 */ /* 0x0005e80000100a00 */
        /* <DEDUP_REMOVED lines=95> */
[----:B------:R-:W2:Y:S04]  /*b0cb0*/  LDL.LU R248, [R1+0x910] ;  /* 0x0009100001f87983 */ /* 0x000ea80000300800 */
[----:B------:R-:W2:Y:S04]  /*b0cc0*/  LDL.LU R249, [R1+0x914] ;  /* 0x0009140001f97983 */ /* 0x000ea80000300800 */
[----:B------:R-:W2:Y:S04]  /*b0cd0*/  LDL.LU R250, [R1+0x918] ;  /* 0x0009180001fa7983 */ /* 0x000ea80000300800 */
[----:B------:R-:W2:Y:S04]  /*b0ce0*/  LDL.LU R251, [R1+0x91c] ;  /* 0x00091c0001fb7983 */ /* 0x000ea80000300800 */
[----:B------:R-:W-:Y:S04]  /*b0cf0*/  STL.64 [R1+0x79d0], R22 ;  /* 0x0079d01601007387 */ /* 0x000fe80000100a00 */
[----:B------:R4:W-:Y:S02]  /*b0d00*/  STL.64 [R1+0x79c8], R20 ;  /* 0x0079c81401007387 */ /* 0x0009e40000100a00 */
[C---:B----4-:R-:W-:Y:S06]  /*b0d10*/  HMMA.1688.F32.TF32 R20, R228.reuse, R142, R236 ;  /* 0x0000008ee414723c */ /* 0x050fec00000810ec */
[C---:B---3--:R-:W-:Y:S06]  /*b0d20*/  HMMA.1688.F32.TF32 R220, R228.reuse, R138, R28 ;  /* 0x0000008ae4dc723c */ /* 0x048fec000008101c */
[C---:B------:R-:W-:Y:S01]  /*b0d30*/  HMMA.1688.F32.TF32 R28, R228.reuse, R134, R224 ;  /* 0x00000086e41c723c */ /* 0x040fe200000810e0 */
[----:B------:R-:W-:Y:S04]  /*b0d40*/  LDS R224, [R166+UR6+0x86280] ;  /* 0x08628006a6e07984 */ /* 0x000fe80008000800 */
[----:B------:R-:W-:Y:S01]  /*b0d50*/  LDS R226, [R166+UR6+0x87280] ;  /* 0x08728006a6e27984 */ /* 0x000fe20008000800 */
[C---:B------:R-:W-:Y:S03]  /*b0d60*/  HMMA.1688.F32.TF32 R172, R228.reuse, R90, R172 ;  /* 0x0000005ae4ac723c */ /* 0x040fe600000810ac */
[----:B------:R-:W-:Y:S04]  /*b0d70*/  LDS R225, [R167+UR6+0x86280] ;  /* 0x08628006a7e17984 */ /* 0x000fe80008000800 */
[----:B------:R-:W-:Y:S04]  /*b0d80*/  STL.64 [R1+0x1cd0], R20 ;  /* 0x001cd01401007387 */ /* 0x000fe80000100a00 */
[----:B------:R1:W-:Y:S04]  /*b0d90*/  STL.64 [R1+0x1cd8], R22 ;  /* 0x001cd81601007387 */ /* 0x0003e80000100a00 */
[----:B------:R-:W-:Y:S01]  /*b0da0*/  LDS R227, [R167+UR6+0x87280] ;  /* 0x08728006a7e37984 */ /* 0x000fe20008000800 */
[C---:B-1----:R-:W-:Y:S03]  /*b0db0*/  HMMA.1688.F32.TF32 R20, R228.reuse, R130, R192 ;  /* 0x00000082e414723c */ /* 0x042fe600000810c0 */
        /* <DEDUP_REMOVED lines=33> */
[----:B------:R-:W-:Y:S05]  /*b0fd0*/  STL.64 [R1+0x1c38], R182 ;  /* 0x001c38b601007387 */ /* 0x000fea0000100a00 */
[----:B------:R-:W-:Y:S04]  /*b0fe0*/  STL.64 [R1+0x1c20], R28 ;  /* 0x001c201c01007387 */ /* 0x000fe80000100a00 */
[----:B------:R1:W-:Y:S04]  /*b0ff0*/  STL.64 [R1+0x1c28], R30 ;  /* 0x001c281e01007387 */ /* 0x0003e80000100a00 */
[----:B------:R-:W-:Y:S01]  /*b1000*/  STL.64 [R1+0x1c10], R20 ;  /* 0x001c101401007387 */ /* 0x000fe20000100a00 */
[C---:B-1----:R-:W-:Y:S03]  /*b1010*/  HMMA.1688.F32.TF32 R28, R228.reuse, R86, R168 ;  /* 0x00000056e41c723c */ /* 0x042fe600000810a8 */
[----:B------:R1:W-:Y:S03]  /*b1020*/  STL.64 [R1+0x1c18], R22 ;  /* 0x001c181601007387 */ /* 0x0003e60000100a00 */
[C---:B-1----:R-:W-:Y:S01]  /*b1030*/  HMMA.1688.F32.TF32 R20, R228.reuse, R82, R160 ;  /* 0x00000052e414723c */ /* 0x042fe200000810a0 */
[----:B------:R-:W-:Y:S04]  /*b1040*/  STL.64 [R1+0x1c00], R172 ;  /* 0x001c00ac01007387 */ /* 0x000fe80000100a00 */
[----:B------:R-:W-:Y:S01]  /*b1050*/  STL.64 [R1+0x1c08], R174 ;  /* 0x001c08ae01007387 */ /* 0x000fe20000100a00 */
[C---:B------:R-:W-:Y:S11]  /*b1060*/  HMMA.1688.F32.TF32 R160, R228.reuse, R78, R216 ;  /* 0x0000004ee4a0723c */ /* 0x040ff600000810d8 */
[----:B------:R-:W-:Y:S04]  /*b1070*/  STL.64 [R1+0x1bf0], R28 ;  /* 0x001bf01c01007387 */ /* 0x000fe80000100a00 */
[----:B------:R1:W-:Y:S01]  /*b1080*/  STL.64 [R1+0x1bf8], R30 ;  /* 0x001bf81e01007387 */ /* 0x0003e20000100a00 */
[C---:B--2---:R-:W-:Y:S03]  /*b1090*/  HMMA.1688.F32.TF32 R12, R228.reuse, R62, R12 ;  /* 0x0000003ee40c723c */ /* 0x044fe6000008100c */
[----:B------:R-:W-:Y:S03]  /*b10a0*/  STL.64 [R1+0x1be0], R20 ;  /* 0x001be01401007387 */ /* 0x000fe60000100a00 */
[C---:B-1----:R-:W-:Y:S01]  /*b10b0*/  HMMA.1688.F32.TF32 R28, R228.reuse, R74, R16 ;  /* 0x0000004ae41c723c */ /* 0x042fe20000081010 */
[----:B------:R1:W-:Y:S05]  /*b10c0*/  STL.64 [R1+0x1be8], R22 ;  /* 0x001be81601007387 */ /* 0x0003ea0000100a00 */
[C---:B------:R-:W-:Y:S06]  /*b10d0*/  HMMA.1688.F32.TF32 R16, R228.reuse, R66, R156 ;  /* 0x00000042e410723c */ /* 0x040fec000008109c */
[C---:B-1----:R-:W-:Y:S01]  /*b10e0*/  HMMA.1688.F32.TF32 R20, R228.reuse, R70, R144 ;  /* 0x00000046e414723c */ /* 0x042fe20000081090 */
[----:B------:R-:W-:Y:S04]  /*b10f0*/  STL.64 [R1+0x1bd0], R160 ;  /* 0x001bd0a001007387 */ /* 0x000fe80000100a00 */
[----:B------:R-:W-:Y:S06]  /*b1100*/  STL.64 [R1+0x1bd8], R162 ;  /* 0x001bd8a201007387 */ /* 0x000fec0000100a00 */
[----:B------:R-:W-:Y:S04]  /*b1110*/  STL.64 [R1+0x1bc0], R28 ;  /* 0x001bc01c01007387 */ /* 0x000fe80000100a00 */
[----:B------:R-:W-:Y:S08]  /*b1120*/  STL.64 [R1+0x1bc8], R30 ;  /* 0x001bc81e01007387 */ /* 0x000ff00000100a00 */
        /* <DEDUP_REMOVED lines=139> */
[----:B---3--:R-:W-:-:S15]  /*b19e0*/  HMMA.1688.F32.TF32 R28, R228, R26, R28 ;  /* 0x0000001ae41c723c */ /* 0x008fde000008101c */
[----:B------:R-:W-:-:S08]  /*b19f0*/  NOP ;  /* 0x0000000000007918 */ /* 0x000fd00000000000 */
[----:B------:R-:W-:Y:S04]  /*b1a00*/  STL.64 [R1+0x1b10], R28 ;  /* 0x001b101c01007387 */ /* 0x000fe80000100a00 */
[----:B------:R1:W-:Y:S04]  /*b1a10*/  STL.64 [R1+0x1b18], R30 ;  /* 0x001b181e01007387 */ /* 0x0003e80000100a00 */
[----:B-1----:R-:W2:Y:S04]  /*b1a20*/  LDL.LU.64 R30, [R1+0x79f0] ;  /* 0x0079f000011e7983 */ /* 0x002ea80000300a00 */
[----:B------:R-:W3:Y:S01]  /*b1a30*/  LDL.LU.64 R28, [R1+0x79e8] ;  /* 0x0079e800011c7983 */ /* 0x000ee20000300a00 */
[----:B--2---:R-:W-:-:S15]  /*b1a40*/  HMMA.1688.F32.TF32 R236, R228, R30, R236 ;  /* 0x0000001ee4ec723c */ /* 0x004fde00000810ec */
[----:B------:R-:W-:-:S08]  /*b1a50*/  NOP ;  /* 0x0000000000007918 */ /* 0x000fd00000000000 */
[----:B------:R-:W-:Y:S04]  /*b1a60*/  STL.64 [R1+0x1b00], R236 ;  /* 0x001b00ec01007387 */ /* 0x000fe80000100a00 */
[----:B------:R1:W-:Y:S04]  /*b1a70*/  STL.64 [R1+0x1b08], R238 ;  /* 0x001b08ee01007387 */ /* 0x0003e80000100a00 */
[----:B-1----:R-:W4:Y:S04]  /*b1a80*/  LDL.LU.64 R238, [R1+0x79e0] ;  /* 0x0079e00001ee7983 */ /* 0x002f280000300a00 */
[----:B------:R-:W2:Y:S01]  /*b1a90*/  LDL.LU.64 R236, [R1+0x79d8] ;  /* 0x0079d80001ec7983 */ /* 0x000ea20000300a00 */
[----:B----4-:R-:W-:-:S15]  /*b1aa0*/  HMMA.1688.F32.TF32 R20, R228, R238, R20 ;  /* 0x000000eee414723c */ /* 0x010fde0000081014 */
[----:B------:R-:W-:-:S08]  /*b1ab0*/  NOP ;  /* 0x0000000000007918 */ /* 0x000fd00000000000 */
[----:B------:R-:W-:Y:S04]  /*b1ac0*/  STL.64 [R1+0x1af0], R20 ;  /* 0x001af01401007387 */ /* 0x000fe80000100a00 */
[----:B------:R1:W-:Y:S04]  /*b1ad0*/  STL.64 [R1+0x1af8], R22 ;  /* 0x001af81601007387 */ /* 0x0003e80000100a00 */
[----:B-1----:R-:W4:Y:S04]  /*b1ae0*/  LDL.LU.64 R22, [R1+0x79d0] ;  /* 0x0079d00001167983 */ /* 0x002f280000300a00 */
[----:B------:R-:W3:Y:S01]  /*b1af0*/  LDL.LU.64 R20, [R1+0x79c8] ;  /* 0x0079c80001147983 */ /* 0x000ee20000300a00 */
[C---:B------:R-:W-:Y:S06]  /*b1b00*/  HMMA.1688.F32.TF32 R248, R220.reuse, R142, R248 ;  /* 0x0000008edcf8723c */ /* 0x040fec00000810f8 */
[----:B------:R-:W-:Y:S06]  /*b1b10*/  HMMA.1688.F32.TF32 R8, R220, R138, R8 ;  /* 0x0000008adc08723c */ /* 0x000fec0000081008 */
[----:B----4-:R-:W-:Y:S01]  /*b1b20*/  HMMA.1688.F32.TF32 R228, R228, R22, R144 ;  /* 0x00000016e4e4723c */ /* 0x010fe20000081090 */
[----:B------:R-:W4:Y:S04]  /*b1b30*/  LDL.LU.64 R146, [R1+0x79c0] ;  /* 0x0079c00001927983 */ /* 0x000f280000300a00 */
[----:B------:R-:W2:-:S15]  /*b1b40*/  LDL.LU.64 R144, [R1+0x79b8] ;  /* 0x0079b80001907983 */ /* 0x000e9e0000300a00 */
[----:B------:R-:W-:-:S03]  /*b1b50*/  NOP ;  /* 0x0000000000007918 */ /* 0x000fc60000000000 */
[----:B------:R1:W-:Y:S04]  /*b1b60*/  STL.64 [R1+0x1ab0], R228 ;  /* 0x001ab0e401007387 */ /* 0x0003e80000100a00 */
[----:B------:R3:W-:Y:S04]  /*b1b70*/  STL.64 [R1+0x1ab8], R230 ;  /* 0x001ab8e601007387 */ /* 0x0007e80000100a00 */
[----:B-1----:R-:W4:Y:S04]  /*b1b80*/  LDL.LU R228, [R1+0x8d0] ;  /* 0x0008d00001e47983 */ /* 0x002f280000300800 */
[----:B------:R-:W4:Y:S04]  /*b1b90*/  LDL.LU R229, [R1+0x8d4] ;  /* 0x0008d40001e57983 */ /* 0x000f280000300800 */
[----:B---3--:R-:W4:Y:S04]  /*b1ba0*/  LDL.LU R230, [R1+0x8d8] ;  /* 0x0008d80001e67983 */ /* 0x008f280000300800 */
[----:B------:R-:W4:Y:S04]  /*b1bb0*/  LDL.LU R231, [R1+0x8dc] ;  /* 0x0008dc0001e77983 */ /* 0x000f280000300800 */
[----:B------:R-:W-:Y:S04]  /*b1bc0*/  STL.64 [R1+0x1940], R248 ;  /* 0x001940f801007387 */ /* 0x000fe80000100a00 */
[----:B------:R1:W-:Y:S04]  /*b1bd0*/  STL.64 [R1+0x1948], R250 ;  /* 0x001948fa01007387 */ /* 0x0003e80000100a00 */
[----:B-1----:R-:W3:Y:S04]  /*b1be0*/  LDL.LU.64 R250, [R1+0x79b0] ;  /* 0x0079b00001fa7983 */ /* 0x002ee80000300a00 */
[----:B------:R-:W2:Y:S04]  /*b1bf0*/  LDL.LU.64 R248, [R1+0x79a8] ;  /* 0x0079a80001f87983 */ /* 0x000ea80000300a00 */
        /* <DEDUP_REMOVED lines=10> */
[----:B----4-:R-:W-:-:S15]  /*b1ca0*/  HMMA.1688.F32.TF32 R228, R220, R134, R228 ;  /* 0x00000086dce4723c */ /* 0x010fde00000810e4 */
        /* <DEDUP_REMOVED lines=23> */
[C---:B----4-:R-:W-:Y:S01]  /*b1e20*/  HMMA.1688.F32.TF32 R180, R220.reuse, R94, R184 ;  /* 0x0000005edcb4723c */ /* 0x050fe200000810b8 */
        /* <DEDUP_REMOVED lines=28> */
[----:B------:R1:W-:Y:S01]  /*b1ff0*/  STL.64 [R1+0x17e8], R18 ;  /* 0x0017e81201007387 */ /* 0x0003e20000100a00 */
[C---:B------:R-:W-:Y:S06]  /*b2000*/  HMMA.1688.F32.TF32 R156, R220.reuse, R54, R12 ;  /* 0x00000036dc9c723c */ /* 0x040fec000008100c */
[C---:B------:R-:W-:Y:S06]  /*b2010*/  HMMA.1688.F32.TF32 R12, R220.reuse, R46, R152 ;  /* 0x0000002edc0c723c */ /* 0x040fec0000081098 */
[----:B-1----:R-:W-:Y:S03]  /*b2020*/  HMMA.1688.F32.TF32 R16, R220, R50, R148 ;  /* 0x00000032dc10723c */ /* 0x002fe60000081094 */
[----:B------:R2:W-:Y:S04]  /*b2030*/  STL.64 [R1+0x17d0], R160 ;  /* 0x0017d0a001007387 */ /* 0x0005e80000100a00 */
[----:B------:R1:W-:Y:S04]  /*b2040*/  STL.64 [R1+0x17d8], R162 ;  /* 0x0017d8a201007387 */ /* 0x0003e80000100a00 */
[----:B------:R4:W-:Y:S04]  /*b2050*/  STL.64 [R1+0x17c0], R156 ;  /* 0x0017c09c01007387 */ /* 0x0009e80000100a00 */
[----:B------:R4:W-:Y:S01]  /*b2060*/  STL.64 [R1+0x17c8], R158 ;  /* 0x0017c89e01007387 */ /* 0x0009e20000100a00 */
[----:B--2---:R-:W-:-:S07]  /*b2070*/  IMAD.MOV.U32 R160, RZ, RZ, R8 ;  /* 0x000000ffffa07224 */ /* 0x004fce00078e0008 */
[----:B------:R2:W-:Y:S01]  /*b2080*/  STL.64 [R1+0x17b0], R16 ;  /* 0x0017b01001007387 */ /* 0x0005e20000100a00 */
[----:B---3--:R-:W-:-:S03]  /*b2090*/  IMAD.MOV.U32 R161, RZ, RZ, R10 ;  /* 0x000000ffffa17224 */ /* 0x008fc600078e000a */
[----:B------:R3:W-:Y:S01]  /*b20a0*/  STL.64 [R1+0x17b8], R18 ;  /* 0x0017b81201007387 */ /* 0x0007e20000100a00 */
[----:B-1----:R-:W-:-:S03]  /*b20b0*/  IMAD.MOV.U32 R162, RZ, RZ, R251 ;  /* 0x000000ffffa27224 */ /* 0x002fc600078e00fb */
[----:B------:R-:W4:Y:S01]  /*b20c0*/  LDL.LU R8, [R1+0x7994] ;  /* 0x0079940001087983 */ /* 0x000f220000300800 */
[----:B------:R-:W-:-:S03]  /*b20d0*/  IMAD.MOV.U32 R163, RZ, RZ, R250 ;  /* 0x000000ffffa37224 */ /* 0x000fc600078e00fa */
[----:B------:R1:W-:Y:S04]  /*b20e0*/  STL.64 [R1+0x17a0], R12 ;  /* 0x0017a00c01007387 */ /* 0x0003e80000100a00 */
[----:B------:R1:W-:Y:S01]  /*b20f0*/  STL.64 [R1+0x17a8], R14 ;  /* 0x0017a80e01007387 */ /* 0x0003e20000100a00 */
[----:B------:R-:W-:-:S03]  /*b2100*/  IMAD.MOV.U32 R168, RZ, RZ, R11 ;  /* 0x000000ffffa87224 */ /* 0x000fc600078e000b */
[----:B------:R-:W2:Y:S01]  /*b2110*/  LDL.LU R10, [R1+0x7990] ;  /* 0x00799000010a7983 */ /* 0x000ea20000300800 */
[----:B------:R-:W-:-:S03]  /*b2120*/  MOV R169, R9 ;  /* 0x0000000900a97202 */ /* 0x000fc60000000f00 */
        /* <DEDUP_REMOVED lines=8> */
[----:B----4-:R-:W-:Y:S01]  /*b21b0*/  MOV R175, R8 ;  /* 0x0000000800af7202 */ /* 0x010fe20000000f00 */
[----:B--2---:R-:W-:-:S02]  /*b21c0*/  IMAD.MOV.U32 R174, RZ, RZ, R10 ;  /* 0x000000ffffae7224 */ /* 0x004fc400078e000a */
[----:B---3--:R-:W-:Y:S02]  /*b21d0*/  IMAD.MOV.U32 R172, RZ, RZ, R251 ;  /* 0x000000ffffac7224 */ /* 0x008fe400078e00fb */
[----:B------:R-:W2:Y:S01]  /*b21e0*/  LDL.LU R251, [R1+0x7974] ;  /* 0x0079740001fb7983 */ /* 0x000ea20000300800 */
[----:B------:R-:W-:-:S03]  /*b21f0*/  IMAD.MOV.U32 R173, RZ, RZ, R250 ;  /* 0x000000ffffad7224 */ /* 0x000fc600078e00fa */
[----:B------:R-:W3:Y:S04]  /*b2200*/  LDL.LU R250, [R1+0x7970] ;  /* 0x0079700001fa7983 */ /* 0x000ee80000300800 */
[----:B------:R-:W4:Y:S04]  /*b2210*/  LDL.LU R10, [R1+0x796c] ;  /* 0x00796c00010a7983 */ /* 0x000f280000300800 */
[----:B------:R-:W4:Y:S01]  /*b2220*/  LDL.LU R8, [R1+0x7968] ;  /* 0x0079680001087983 */ /* 0x000f220000300800 */
[----:B------:R-:W-:-:S03]  /*b2230*/  IMAD.MOV.U32 R204, RZ, RZ, R249 ;  /* 0x000000ffffcc7224 */ /* 0x000fc600078e00f9 */
[----:B------:R-:W4:Y:S01]  /*b2240*/  LDL.LU R249, [R1+0x7964] ;  /* 0x0079640001f97983 */ /* 0x000f220000300800 */
[----:B------:R-:W-:Y:S02]  /*b2250*/  IMAD.MOV.U32 R206, RZ, RZ, R9 ;  /* 0x000000ffffce7224 */ /* 0x000fe400078e0009 */
[----:B------:R-:W-:Y:S02]  /*b2260*/  IMAD.MOV.U32 R205, RZ, RZ, R248 ;  /* 0x000000ffffcd7224 */ /* 0x000fe400078e00f8 */
[----:B------:R-:W4:Y:S01]  /*b2270*/  LDL.LU R248, [R1+0x7960] ;  /* 0x0079600001f87983 */ /* 0x000f220000300800 */
[----:B------:R-:W-:-:S03]  /*b2280*/  IMAD.MOV.U32 R207, RZ, RZ, R11 ;  /* 0x000000ffffcf7224 */ /* 0x000fc600078e000b */
[----:B------:R-:W4:Y:S04]  /*b2290*/  LDL.LU R9, [R1+0x795c] ;  /* 0x00795c0001097983 */ /* 0x000f280000300800 */
[----:B------:R-:W4:Y:S01]  /*b22a0*/  LDL.LU R11, [R1+0x7958] ;  /* 0x00795800010b7983 */ /* 0x000f220000300800 */
[----:B--2---:R-:W-:Y:S02]  /*b22b0*/  IMAD.MOV.U32 R211, RZ, RZ, R251 ;  /* 0x000000ffffd37224 */ /* 0x004fe400078e00fb */
[----:B---3--:R-:W-:Y:S02]  /*b22c0*/  IMAD.MOV.U32 R210, RZ, RZ, R250 ;  /* 0x000000ffffd27224 */ /* 0x008fe400078e00fa */
[----:B----4-:R-:W-:Y:S02]  /*b22d0*/  IMAD.MOV.U32 R208, RZ, RZ, R10 ;  /* 0x000000ffffd07224 */ /* 0x010fe400078e000a */
[----:B------:R-:W2:Y:S01]  /*b22e0*/  LDL.LU R10, [R1+0x7954] ;  /* 0x00795400010a7983 */ /* 0x000ea20000300800 */
[----:B------:R-:W-:-:S03]  /*b22f0*/  MOV R209, R8 ;  /* 0x0000000800d17202 */ /* 0x000fc60000000f00 */
[----:B------:R-:W3:Y:S04]  /*b2300*/  LDL.LU R8, [R1+0x7950] ;  /* 0x0079500001087983 */ /* 0x000ee80000300800 */
[----:B------:R-:W4:Y:S04]  /*b2310*/  LDL.LU R250, [R1+0x794c] ;  /* 0x00794c0001fa7983 */ /* 0x000f280000300800 */
[----:B------:R-:W4:Y:S01]  /*b2320*/  LDL.LU R251, [R1+0x7948] ;  /* 0x0079480001fb7983 */ /* 0x000f220000300800 */
[----:B------:R-:W-:-:S03]  /*b2330*/  IMAD.MOV.U32 R184, RZ, RZ, R9 ;  /* 0x000000ffffb87224 */ /* 0x000fc600078e0009 */
[----:B------:R-:W4:Y:S01]  /*b2340*/  LDL.LU R9, [R1+0x7944] ;  /* 0x0079440001097983 */ /* 0x000f220000300800 */
[----:B------:R-:W-:-:S03]  /*b2350*/  IMAD.MOV.U32 R185, RZ, RZ, R11 ;  /* 0x000000ffffb97224 */ /* 0x000fc600078e000b */
[----:B------:R-:W4:Y:S01]  /*b2360*/  LDL.LU R11, [R1+0x7940] ;  /* 0x00794000010b7983 */ /* 0x000f220000300800 */
[----:B------:R-:W-:Y:S01]  /*b2370*/  IMAD.MOV.U32 R186, RZ, RZ, R248 ;  /* 0x000000ffffba7224 */ /* 0x000fe200078e00f8 */
[----:B------:R-:W-:Y:S02]  /*b2380*/  MOV R187, R249 ;  /* 0x000000f900bb7202 */ /* 0x000fe40000000f00 */
[----:B------:R-:W4:Y:S04]  /*b2390*/  LDL.LU R248, [R1+0x793c] ;  /* 0x00793c0001f87983 */ /* 0x000f280000300800 */
[----:B------:R-:W4:Y:S01]  /*b23a0*/  LDL.LU R249, [R1+0x7938] ;  /* 0x0079380001f97983 */ /* 0x000f220000300800 */
[----:B--2---:R-:W-:Y:S02]  /*b23b0*/  IMAD.MOV.U32 R191, RZ, RZ, R10 ;  /* 0x000000ffffbf7224 */ /* 0x004fe400078e000a */
[----:B---3--:R-:W-:-:S02]  /*b23c0*/  IMAD.MOV.U32 R190, RZ, RZ, R8 ;  /* 0x000000ffffbe7224 */ /* 0x008fc400078e0008 */
[----:B----4-:R-:W-:Y:S02]  /*b23d0*/  IMAD.MOV.U32 R188, RZ, RZ, R250 ;  /* 0x000000ffffbc7224 */ /* 0x010fe400078e00fa */
[----:B------:R-:W2:Y:S01]  /*b23e0*/  LDL.LU R250, [R1+0x7934] ;  /* 0x0079340001fa7983 */ /* 0x000ea20000300800 */
[----:B------:R-:W-:-:S03]  /*b23f0*/  IMAD.MOV.U32 R189, RZ, RZ, R251 ;  /* 0x000000ffffbd7224 */ /* 0x000fc600078e00fb */
[----:B------:R-:W3:Y:S04]  /*b2400*/  LDL.LU R251, [R1+0x7930] ;  /* 0x0079300001fb7983 */ /* 0x000ee80000300800 */
[----:B------:R-:W4:Y:S01]  /*b2410*/  LDL.LU R8, [R1+0x792c] ;  /* 0x00792c0001087983 */ /* 0x000f220000300800 */
[----:B------:R-:W-:Y:S01]  /*b2420*/  MOV R181, R9 ;  /* 0x0000000900b57202 */ /* 0x000fe20000000f00 */
[----:B------:R-:W-:Y:S02]  /*b2430*/  IMAD.MOV.U32 R180, RZ, RZ, R11 ;  /* 0x000000ffffb47224 */ /* 0x000fe400078e000b */
[----:B------:R-:W2:Y:S04]  /*b2440*/  LDL.LU R10, [R1+0x7928] ;  /* 0x00792800010a7983 */ /* 0x000ea80000300800 */
        /* <DEDUP_REMOVED lines=8> */
[----:B------:R-:W3:Y:S04]  /*b24d0*/  LDL.LU R228, [R1+0x10] ;  /* 0x0000100001e47983 */ /* 0x000ee80000300800 */
[----:B------:R-:W3:Y:S04]  /*b24e0*/  LDL.LU R229, [R1+0x14] ;  /* 0x0000140001e57983 */ /* 0x000ee80000300800 */
[----:B------:R-:W3:Y:S04]  /*b24f0*/  LDL.LU R230, [R1+0x18] ;  /* 0x0000180001e67983 */ /* 0x000ee80000300800 */
[----:B------:R-:W3:Y:S01]  /*b2500*/  LDL.LU R231, [R1+0x1c] ;  /* 0x00001c0001e77983 */ /* 0x000ee20000300800 */
[----:B------:R-:W-:-:S02]  /*b2510*/  IMAD.MOV.U32 R203, RZ, RZ, R248 ;  /* 0x000000ffffcb7224 */ /* 0x000fc400078e00f8 */
[----:B------:R-:W-:Y:S02]  /*b2520*/  IMAD.MOV.U32 R202, RZ, RZ, R249 ;  /* 0x000000ffffca7224 */ /* 0x000fe400078e00f9 */
[----:B----4-:R-:W-:Y:S02]  /*b2530*/  IMAD.MOV.U32 R195, RZ, RZ, R8 ;  /* 0x000000ffffc37224 */ /* 0x010fe400078e0008 */
[----:B------:R-:W4:Y:S01]  /*b2540*/  LDL.LU R8, [R1+0x30] ;  /* 0x0000300001087983 */ /* 0x000f220000300800 */
[----:B--2---:R-:W-:Y:S01]  /*b2550*/  MOV R193, R10 ;  /* 0x0000000a00c17202 */ /* 0x004fe20000000f00 */
[----:B---3--:R-:W-:Y:S02]  /*b2560*/  IMAD.MOV.U32 R192, RZ, RZ, R11 ;  /* 0x000000ffffc07224 */ /* 0x008fe400078e000b */
[----:B------:R-:W-:Y:S02]  /*b2570*/  IMAD.MOV.U32 R194, RZ, RZ, R9 ;  /* 0x000000ffffc27224 */ /* 0x000fe400078e0009 */
        /* <DEDUP_REMOVED lines=22> */
[----:B------:R-:W3:Y:S01]  /*b26e0*/  LDL.LU R15, [R1+0x6c] ;  /* 0x00006c00010f7983 */ /* 0x000ee20000300800 */
[----:B------:R-:W-:-:S03]  /*b26f0*/  IMAD.MOV.U32 R201, RZ, RZ, R250 ;  /* 0x000000ffffc97224 */ /* 0x000fc600078e00fa */
[----:B------:R-:W3:Y:S01]  /*b2700*/  LDL.LU R248, [R1+0x20] ;  /* 0x0000200001f87983 */ /* 0x000ee20000300800 */
[----:B------:R-:W-:-:S03]  /*b2710*/  IMAD.MOV.U32 R200, RZ, RZ, R251 ;  /* 0x000000ffffc87224 */ /* 0x000fc600078e00fb */
        /* <DEDUP_REMOVED lines=29> */
[C---:B---3--:R-:W-:Y:S06]  /*b28f0*/  HMMA.1688.F32.TF32 R148, R220.reuse, R26, R148 ;  /* 0x0000001adc94723c */ /* 0x048fec0000081094 */
[C---:B------:R-:W-:Y:S06]  /*b2900*/  HMMA.1688.F32.TF32 R156, R220.reuse, R38, R156 ;  /* 0x00000026dc9c723c */ /* 0x040fec000008109c */
[C---:B------:R-:W-:Y:S06]  /*b2910*/  HMMA.1688.F32.TF32 R16, R220.reuse, R42, R16 ;  /* 0x0000002adc10723c */ /* 0x040fec0000081010 */
[----:B------:R-:W-:-:S15]  /*b2920*/  HMMA.1688.F32.TF32 R12, R220, R34, R12 ;  /* 0x00000022dc0c723c */ /* 0x000fde000008100c */
[----:B------:R-:W-:-:S02]  /*b2930*/  NOP ;  /* 0x0000000000007918 */ /* 0x000fc40000000000 */
[----:B------:R-:W-:Y:S04]  /*b2940*/  STL.64 [R1+0x1790], R16 ;  /* 0x0017901001007387 */ /* 0x000fe80000100a00 */
[----:B------:R1:W-:Y:S04]  /*b2950*/  STL.64 [R1+0x1798], R18 ;  /* 0x0017981201007387 */ /* 0x0003e80000100a00 */
[----:B-1----:R-:W2:Y:S04]  /*b2960*/  LDL.LU.64 R18, [R1+0x7918] ;  /* 0x0079180001127983 */ /* 0x002ea80000300a00 */
[----:B------:R-:W3:Y:S04]  /*b2970*/  LDL.LU.64 R16, [R1+0x7910] ;  /* 0x0079100001107983 */ /* 0x000ee80000300a00 */
[----:B------:R-:W-:Y:S04]  /*b2980*/  STL.64 [R1+0x1780], R156 ;  /* 0x0017809c01007387 */ /* 0x000fe80000100a00 */
[----:B------:R1:W-:Y:S04]  /*b2990*/  STL.64 [R1+0x1788], R158 ;  /* 0x0017889e01007387 */ /* 0x0003e80000100a00 */
[----:B-1----:R-:W4:Y:S04]  /*b29a0*/  LDL.LU.64 R158, [R1+0x7908] ;  /* 0x00790800019e7983 */ /* 0x002f280000300a00 */
[----:B------:R-:W2:Y:S04]  /*b29b0*/  LDL.LU.64 R156, [R1+0x7900] ;  /* 0x00790000019c7983 */ /* 0x000ea80000300a00 */
[----:B------:R-:W-:Y:S04]  /*b29c0*/  STL.64 [R1+0x1770], R12 ;  /* 0x0017700c01007387 */ /* 0x000fe80000100a00 */
[----:B------:R1:W-:Y:S04]  /*b29d0*/  STL.64 [R1+0x1778], R14 ;  /* 0x0017780e01007387 */ /* 0x0003e80000100a00 */
[----:B-1----:R-:W3:Y:S04]  /*b29e0*/  LDL.LU.64 R14, [R1+0x78f8] ;  /* 0x0078f800010e7983 */ /* 0x002ee80000300a00 */
[----:B------:R-:W3:Y:S04]  /*b29f0*/  LDL.LU.64 R12, [R1+0x78f0] ;  /* 0x0078f000010c7983 */ /* 0x000ee80000300a00 */
[----:B------:R-:W-:Y:S04]  /*b2a00*/  STL.64 [R1+0x1760], R148 ;  /* 0x0017609401007387 */ /* 0x000fe80000100a00 */
[----:B------:R1:W-:Y:S01]  /*b2a10*/  STL.64 [R1+0x1768], R150 ;  /* 0x0017689601007387 */ /* 0x0003e20000100a00 */
[----:B------:R-:W-:Y:S03]  /*b2a20*/  HMMA.1688.F32.TF32 R220, R220, R22, R248 ;  /* 0x00000016dcdc723c */ /* 0x000fe600000810f8 */
[----:B-1----:R-:W3:Y:S04]  /*b2a30*/  LDL.LU.64 R150, [R1+0x78e8] ;  /* 0x0078e80001967983 */ /* 0x002ee80000300a00 */
[----:B------:R-:W3:Y:S04]  /*b2a40*/  LDL.LU.64 R148, [R1+0x78e0] ;  /* 0x0078e00001947983 */ /* 0x000ee80000300a00 */
        /* <DEDUP_REMOVED lines=10> */
[----:B------:R-:W-:Y:S04]  /*b2af0*/  STL.64 [R1+0x1730], R220 ;  /* 0x001730dc01007387 */ /* 0x000fe80000100a00 */
[----:B------:R1:W-:Y:S02]  /*b2b00*/  STL.64 [R1+0x1738], R222 ;  /* 0x001738de01007387 */ /* 0x0003e40000100a00 */
[C---:B-1----:R-:W-:Y:S06]  /*b2b10*/  HMMA.1688.F32.TF32 R220, R224.reuse, R142, R228 ;  /* 0x0000008ee0dc723c */ /* 0x042fec00000810e4 */
[----:B------:R-:W-:-:S15]  /*b2b20*/  HMMA.1688.F32.TF32 R232, R224, R138, R232 ;  /* 0x0000008ae0e8723c */ /* 0x000fde00000810e8 */
[----:B------:R-:W-:-:S02]  /*b2b30*/  NOP ;  /* 0x0000000000007918 */ /* 0x000fc40000000000 */
[----:B------:R-:W-:Y:S04]  /*b2b40*/  STL.64 [R1+0x1720], R220 ;  /* 0x001720dc01007387 */ /* 0x000fe80000100a00 */
[----:B------:R4:W-:Y:S04]  /*b2b50*/  STL.64 [R1+0x1728], R222 ;  /* 0x001728de01007387 */ /* 0x0009e80000100a00 */
[----:B------:R-:W-:Y:S04]  /*b2b60*/  STL.64 [R1+0x1710], R232 ;  /* 0x001710e801007387 */ /* 0x000fe80000100a00 */
[----:B------:R-:W-:Y:S01]  /*b2b70*/  STL.64 [R1+0x1718], R234 ;  /* 0x001718ea01007387 */ /* 0x000fe20000100a00 */
[C---:B------:R-:W-:Y:S06]  /*b2b80*/  HMMA.1688.F32.TF32 R192, R224.reuse, R118, R192 ;  /* 0x00000076e0c0723c */ /* 0x040fec00000810c0 */
[C---:B------:R-:W-:Y:S06]  /*b2b90*/  HMMA.1688.F32.TF32 R184, R224.reuse, R94, R184 ;  /* 0x0000005ee0b8723c */ /* 0x040fec00000810b8 */
[C---:B----4-:R-:W-:Y:S01]  /*b2ba0*/  HMMA.1688.F32.TF32 R220, R224.reuse, R130, R8 ;  /* 0x00000082e0dc723c */ /* 0x050fe20000081008 */
[----:B------:R-:W-:Y:S04]  /*b2bb0*/  LDS R8, [R3+UR6+0x86300] ;  /* 0x0863000603087984 */ /* 0x000fe80008000800 */
[----:B------:R-:W-:Y:S01]  /*b2bc0*/  LDS R10, [R3+UR6+0x87300] ;  /* 0x08730006030a7984 */ /* 0x000fe20008000800 */
[----:B--2---:R-:W-:Y:S03]  /*b2bd0*/  HMMA.1688.F32.TF32 R228, R224, R134, R248 ;  /* 0x00000086e0e4723c */ /* 0x004fe600000810f8 */
[----:B------:R-:W-:Y:S04]  /*b2be0*/  LDS R9, [R7+UR6+0x86300] ;  /* 0x0863000607097984 */ /* 0x000fe80008000800 */
[----:B------:R-:W1:-:S15]  /*b2bf0*/  LDS R11, [R7+UR6+0x87300] ;  /* 0x08730006070b7984 */ /* 0x000e5e0008000800 */
[----:B------:R-:W-:-:S01]  /*b2c00*/  NOP ;  /* 0x0000000000007918 */ /* 0x000fc20000000000 */
[----:B------:R-:W-:Y:S04]  /*b2c10*/  STL.64 [R1+0x1700], R228 ;  /* 0x001700e401007387 */ /* 0x000fe80000100a00 */
[----:B------:R2:W-:Y:S04]  /*b2c20*/  STL.64 [R1+0x1708], R230 ;  /* 0x001708e601007387 */ /* 0x0005e80000100a00 */
[----:B------:R-:W-:Y:S04]  /*b2c30*/  STL.64 [R1+0x16f0], R220 ;  /* 0x0016f0dc01007387 */ /* 0x000fe80000100a00 */
[----:B------:R4:W-:Y:S01]  /*b2c40*/  STL.64 [R1+0x16f8], R222 ;  /* 0x0016f8de01007387 */ /* 0x0009e20000100a00 */
[C---:B--2---:R-:W-:Y:S06]  /*b2c50*/  HMMA.1688.F32.TF32 R228, R224.reuse, R122, R244 ;  /* 0x0000007ae0e4723c */ /* 0x044fec00000810f4 */
[----:B----4-:R-:W-:-:S15]  /*b2c60*/  HMMA.1688.F32.TF32 R220, R224, R126, R240 ;  /* 0x0000007ee0dc723c */ /* 0x010fde00000810f0 */
[----:B------:R-:W-:-:S08]  /*b2c70*/  NOP ;  /* 0x0000000000007918 */ /* 0x000fd00000000000 */
[----:B------:R-:W-:Y:S04]  /*b2c80*/  STL.64 [R1+0x16e0], R220 ;  /* 0x0016e0dc01007387 */ /* 0x000fe80000100a00 */
[----:B------:R2:W-:Y:S04]  /*b2c90*/  STL.64 [R1+0x16e8], R222 ;  /* 0x0016e8de01007387 */ /* 0x0005e80000100a00 */
[----:B------:R-:W-:Y:S04]  /*b2ca0*/  STL.64 [R1+0x16d0], R228 ;  /* 0x0016d0e401007387 */ /* 0x000fe80000100a00 */
[----:B------:R-:W-:Y:S01]  /*b2cb0*/  STL.64 [R1+0x16d8], R230 ;  /* 0x0016d8e601007387 */ /* 0x000fe20000100a00 */
[C---:B--2---:R-:W-:Y:S03]  /*b2cc0*/  HMMA.1688.F32.TF32 R220, R224.reuse, R114, R196 ;  /* 0x00000072e0dc723c */ /* 0x044fe600000810c4 */
[----:B------:R-:W-:Y:S04]  /*b2cd0*/  STL.64 [R1+0x16b0], R192 ;  /* 0x0016b0c001007387 */ /* 0x000fe80000100a00 */
[----:B------:R2:W-:Y:S01]  /*b2ce0*/  STL.64 [R1+0x16b8], R194 ;  /* 0x0016b8c201007387 */ /* 0x0005e20000100a00 */
[C---:B------:R-:W-:Y:S06]  /*b2cf0*/  HMMA.1688.F32.TF32 R196, R224.reuse, R110, R200 ;  /* 0x0000006ee0c4723c */ /* 0x040fec00000810c8 */
[C---:B--2---:R-:W-:Y:S06]  /*b2d00*/  HMMA.1688.F32.TF32 R192, R224.reuse, R106, R180 ;  /* 0x0000006ae0c0723c */ /* 0x044fec00000810b4 */
        /* <DEDUP_REMOVED lines=17> */
[C---:B----4-:R-:W-:Y:S03]  /*b2e20*/  HMMA.1688.F32.TF32 R184, R224.reuse, R82, R176 ;  /* 0x00000052e0b8723c */ /* 0x050fe600000810b0 */
[----:B------:R2:W-:Y:S03]  /*b2e30*/  STL.64 [R1+0x1648], R182 ;  /* 0x001648b601007387 */ /* 0x0005e60000100a00 */
[C---:B------:R-:W-:Y:S06]  /*b2e40*/  HMMA.1688.F32.TF32 R176, R224.reuse, R74, R168 ;  /* 0x0000004ae0b0723c */ /* 0x040fec00000810a8 */
[C---:B--2---:R-:W-:Y:S06]  /*b2e50*/  HMMA.1688.F32.TF32 R180, R224.reuse, R78, R172 ;  /* 0x0000004ee0b4723c */ /* 0x044fec00000810ac */
[C---:B------:R-:W-:Y:S06]  /*b2e60*/  HMMA.1688.F32.TF32 R172, R224.reuse, R70, R160 ;  /* 0x00000046e0ac723c */ /* 0x040fec00000810a0 */
[----:B------:R-:W-:Y:S01]  /*b2e70*/  HMMA.1688.F32.TF32 R168, R224, R66, R216 ;  /* 0x00000042e0a8723c */ /* 0x000fe200000810d8 */
        /* <DEDUP_REMOVED lines=8> */
[----:B------:R-:W-:Y:S04]  /*b2f00*/  STL.64 [R1+0x1608], R178 ;  /* 0x001608b201007387 */ /* 0x000fe80000100a00 */
[----:B------:R-:W-:Y:S01]  /*b2f10*/  STL.64 [R1+0x15e0], R172 ;  /* 0x0015e0ac01007387 */ /* 0x000fe20000100a00 */
[----:B------:R-:W-:-:S03]  /*b2f20*/  IMAD.MOV.U32 R161, RZ, RZ, R157 ;  /* 0x000000ffffa17224 */ /* 0x000fc600078e009d */
[----:B------:R-:W-:Y:S01]  /*b2f30*/  STL.64 [R1+0x15e8], R174 ;  /* 0x0015e8ae01007387 */ /* 0x000fe20000100a00 */
[----:B------:R-:W-:-:S03]  /*b2f40*/  IMAD.MOV.U32 R162, RZ, RZ, R159 ;  /* 0x000000ffffa27224 */ /* 0x000fc600078e009f */
[----:B------:R-:W2:Y:S01]  /*b2f50*/  LDL.LU R156, [R1+0x78ac] ;  /* 0x0078ac00019c7983 */ /* 0x000ea20000300800 */
[----:B------:R-:W-:-:S03]  /*b2f60*/  MOV R163, R158 ;  /* 0x0000009e00a37202 */ /* 0x000fc60000000f00 */
[----:B------:R3:W-:Y:S04]  /*b2f70*/  STL.64 [R1+0x15d0], R168 ;  /* 0x0015d0a801007387 */ /* 0x0007e80000100a00 */
[----:B------:R4:W-:Y:S04]  /*b2f80*/  STL.64 [R1+0x15d8], R170 ;  /* 0x0015d8aa01007387 */ /* 0x0009e80000100a00 */
[----:B------:R-:W2:Y:S04]  /*b2f90*/  LDL.LU R157, [R1+0x78a8] ;  /* 0x0078a800019d7983 */ /* 0x000ea80000300800 */
[----:B------:R-:W2:Y:S04]  /*b2fa0*/  LDL.LU R159, [R1+0x78a4] ;  /* 0x0078a400019f7983 */ /* 0x000ea80000300800 */
[----:B------:R-:W2:Y:S01]  /*b2fb0*/  LDL.LU R158, [R1+0x78a0] ;  /* 0x0078a000019e7983 */ /* 0x000ea20000300800 */
[----:B---3--:R-:W-:-:S02]  /*b2fc0*/  IMAD.MOV.U32 R168, RZ, RZ, R12 ;  /* 0x000000ffffa87224 */ /* 0x008fc400078e000c */
[----:B------:R-:W-:Y:S01]  /*b2fd0*/  IMAD.MOV.U32 R169, RZ, RZ, R14 ;  /* 0x000000ffffa97224 */ /* 0x000fe200078e000e */
[----:B------:R-:W3:Y:S01]  /*b2fe0*/  LDL.LU R12, [R1+0x789c] ;  /* 0x00789c00010c7983 */ /* 0x000ee20000300800 */
[----:B----4-:R-:W-:Y:S02]  /*b2ff0*/  IMAD.MOV.U32 R170, RZ, RZ, R15 ;  /* 0x000000ffffaa7224 */ /* 0x010fe400078e000f */
[----:B------:R-:W-:Y:S01]  /*b3000*/  IMAD.MOV.U32 R171, RZ, RZ, R13 ;  /* 0x000000ffffab7224 */ /* 0x000fe200078e000d */
[----:B------:R-:W4:Y:S04]  /*b3010*/  LDL.LU R14, [R1+0x7898] ;  /* 0x00789800010e7983 */ /* 0x000f280000300800 */
[----:B------:R-:W3:Y:S04]  /*b3020*/  LDL.LU R15, [R1+0x7894] ;  /* 0x00789400010f7983 */ /* 0x000ee80000300800 */
[----:B------:R-:W4:Y:S01]  /*b3030*/  LDL.LU R13, [R1+0x7890] ;  /* 0x00789000010d7983 */ /* 0x000f220000300800 */
[----:B------:R-:W-:Y:S01]  /*b3040*/  IMAD.MOV.U32 R172, RZ, RZ, R151 ;  /* 0x000000ffffac7224 */ /* 0x000fe200078e0097 */
[----:B------:R-:W-:Y:S01]  /*b3050*/  MOV R173, R150 ;  /* 0x0000009600ad7202 */ /* 0x000fe20000000f00 */
[----:B------:R-:W-:Y:S01]  /*b3060*/  IMAD.MOV.U32 R174, RZ, RZ, R149 ;  /* 0x000000ffffae7224 */ /* 0x000fe200078e0095 */
[----:B------:R-:W4:Y:S01]  /*b3070*/  LDL.LU R151, [R1+0x788c] ;  /* 0x00788c0001977983 */ /* 0x000f220000300800 */
[----:B------:R-:W-:-:S03]  /*b3080*/  IMAD.MOV.U32 R175, RZ, RZ, R148 ;  /* 0x000000ffffaf7224 */ /* 0x000fc600078e0094 */
        /* <DEDUP_REMOVED lines=8> */
[----:B------:R-:W4:Y:S04]  /*b3110*/  LDL.LU R153, [R1+0x7878] ;  /* 0x0078780001997983 */ /* 0x000f280000300800 */
[----:B------:R-:W4:Y:S04]  /*b3120*/  LDL.LU R154, [R1+0x7874] ;  /* 0x00787400019a7983 */ /* 0x000f280000300800 */
[----:B------:R-:W4:Y:S01]  /*b3130*/  LDL.LU R155, [R1+0x7870] ;  /* 0x00787000019b7983 */ /* 0x000f220000300800 */
[----:B--2---:R-:W-:-:S02]  /*b3140*/  IMAD.MOV.U32 R211, RZ, RZ, R156 ;  /* 0x000000ffffd37224 */ /* 0x004fc400078e009c */
[----:B------:R-:W-:Y:S02]  /*b3150*/  IMAD.MOV.U32 R210, RZ, RZ, R157 ;  /* 0x000000ffffd27224 */ /* 0x000fe400078e009d */
[----:B------:R-:W-:Y:S02]  /*b3160*/  IMAD.MOV.U32 R209, RZ, RZ, R159 ;  /* 0x000000ffffd17224 */ /* 0x000fe400078e009f */
[----:B------:R-:W-:Y:S02]  /*b3170*/  IMAD.MOV.U32 R208, RZ, RZ, R158 ;  /* 0x000000ffffd07224 */ /* 0x000fe400078e009e */
[----:B------:R-:W2:Y:S04]  /*b3180*/  LDL.LU R158, [R1+0x786c] ;  /* 0x00786c00019e7983 */ /* 0x000ea80000300800 */
[----:B------:R-:W2:Y:S04]  /*b3190*/  LDL.LU R159, [R1+0x7868] ;  /* 0x00786800019f7983 */ /* 0x000ea80000300800 */
[----:B------:R-:W2:Y:S04]  /*b31a0*/  LDL.LU R157, [R1+0x7864] ;  /* 0x00786400019d7983 */ /* 0x000ea80000300800 */
[----:B------:R-:W2:Y:S01]  /*b31b0*/  LDL.LU R156, [R1+0x7860] ;  /* 0x00786000019c7983 */ /* 0x000ea20000300800 */
[----:B---3--:R-:W-:Y:S01]  /*b31c0*/  MOV R185, R15 ;  /* 0x0000000f00b97202 */ /* 0x008fe20000000f00 */
[----:B----4-:R-:W-:-:S02]  /*b31d0*/  IMAD.MOV.U32 R184, RZ, RZ, R13 ;  /* 0x000000ffffb87224 */ /* 0x010fc400078e000d */
[----:B------:R-:W3:Y:S01]  /*b31e0*/  LDL.LU R13, [R1+0x785c] ;  /* 0x00785c00010d7983 */ /* 0x000ee20000300800 */
[----:B------:R-:W-:Y:S02]  /*b31f0*/  IMAD.MOV.U32 R186, RZ, RZ, R14 ;  /* 0x000000ffffba7224 */ /* 0x000fe400078e000e */
[----:B------:R-:W-:Y:S01]  /*b3200*/  IMAD.MOV.U32 R187, RZ, RZ, R12 ;  /* 0x000000ffffbb7224 */ /* 0x000fe200078e000c */
[----:B------:R-:W4:Y:S04]  /*b3210*/  LDL.LU R15, [R1+0x7858] ;  /* 0x00785800010f7983 */ /* 0x000f280000300800 */
[----:B------:R-:W3:Y:S04]  /*b3220*/  LDL.LU R14, [R1+0x7854] ;  /* 0x00785400010e7983 */ /* 0x000ee80000300800 */
[----:B------:R-:W4:Y:S01]  /*b3230*/  LDL.LU R12, [R1+0x7850] ;  /* 0x00785000010c7983 */ /* 0x000f220000300800 */
[----:B------:R-:W-:Y:S01]  /*b3240*/  MOV R191, R152 ;  /* 0x0000009800bf7202 */ /* 0x000fe20000000f00 */
[----:B------:R-:W-:-:S02]  /*b3250*/  IMAD.MOV.U32 R190, RZ, RZ, R153 ;  /* 0x000000ffffbe7224 */ /* 0x000fc400078e0099 */
[----:B------:R-:W-:Y:S02]  /*b3260*/  IMAD.MOV.U32 R189, RZ, RZ, R154 ;  /* 0x000000ffffbd7224 */ /* 0x000fe400078e009a */
[----:B------:R-:W-:Y:S02]  /*b3270*/  IMAD.MOV.U32 R188, RZ, RZ, R155 ;  /* 0x000000ffffbc7224 */ /* 0x000fe400078e009b */
        /* <DEDUP_REMOVED lines=18> */
[----:B------:R-:W4:Y:S04]  /*b33a0*/  LDL.LU R15, [R1+0x7824] ;  /* 0x00782400010f7983 */ /* 0x000f280000300800 */
[----:B------:R-:W4:Y:S01]  /*b33b0*/  LDL.LU R13, [R1+0x7820] ;  /* 0x00782000010d7983 */ /* 0x000f220000300800 */
[----:B--2---:R-:W-:Y:S01]  /*b33c0*/  MOV R195, R156 ;  /* 0x0000009c00c37202 */ /* 0x004fe20000000f00 */
[----:B------:R-:W-:-:S02]  /*b33d0*/  IMAD.MOV.U32 R194, RZ, RZ, R157 ;  /* 0x000000ffffc27224 */ /* 0x000fc400078e009d */
[----:B------:R-:W-:Y:S02]  /*b33e0*/  IMAD.MOV.U32 R192, RZ, RZ, R159 ;  /* 0x000000ffffc07224 */ /* 0x000fe400078e009f */
[----:B------:R-:W2:Y:S01]  /*b33f0*/  LDL.LU R159, [R1+0x781c] ;  /* 0x00781c00019f7983 */ /* 0x000ea20000300800 */
[----:B------:R-:W-:-:S03]  /*b3400*/  IMAD.MOV.U32 R193, RZ, RZ, R158 ;  /* 0x000000ffffc17224 */ /* 0x000fc600078e009e */
[----:B------:R-:W2:Y:S04]  /*b3410*/  LDL.LU R158, [R1+0x7818] ;  /* 0x00781800019e7983 */ /* 0x000ea80000300800 */
[----:B------:R-:W2:Y:S04]  /*b3420*/  LDL.LU R157, [R1+0x7814] ;  /* 0x00781400019d7983 */ /* 0x000ea80000300800 */
[----:B------:R-:W2:Y:S01]  /*b3430*/  LDL.LU R156, [R1+0x7810] ;  /* 0x00781000019c7983 */ /* 0x000ea20000300800 */
[----:B---3--:R-:W-:-:S03]  /*b3440*/  IMAD.MOV.U32 R247, RZ, RZ, R12 ;  /* 0x000000fffff77224 */ /* 0x008fc600078e000c */
[----:B------:R-:W3:Y:S04]  /*b3450*/  LDL.LU R248, [R1+0x670] ;  /* 0x0006700001f87983 */ /* 0x000ee80000300800 */
[----:B------:R-:W3:Y:S01]  /*b3460*/  LDL.LU R249, [R1+0x674] ;  /* 0x0006740001f97983 */ /* 0x000ee20000300800 */
[----:B----4-:R-:W-:-:S03]  /*b3470*/  IMAD.MOV.U32 R246, RZ, RZ, R13 ;  /* 0x000000fffff67224 */ /* 0x010fc600078e000d */
[----:B------:R-:W3:Y:S01]  /*b3480*/  LDL.LU R250, [R1+0x678] ;  /* 0x0006780001fa7983 */ /* 0x000ee20000300800 */
[----:B------:R-:W-:-:S03]  /*b3490*/  IMAD.MOV.U32 R245, RZ, RZ, R14 ;  /* 0x000000fffff57224 */ /* 0x000fc600078e000e */
[----:B------:R-:W3:Y:S01]  /*b34a0*/  LDL.LU R251, [R1+0x67c] ;  /* 0x00067c0001fb7983 */ /* 0x000ee20000300800 */
[----:B------:R-:W-:-:S03]  /*b34b0*/  IMAD.MOV.U32 R244, RZ, RZ, R15 ;  /* 0x000000fffff47224 */ /* 0x000fc600078e000f */
        /* <DEDUP_REMOVED lines=17> */
[----:B------:R-:W-:Y:S01]  /*b35d0*/  IMAD.MOV.U32 R197, RZ, RZ, R153 ;  /* 0x000000ffffc57224 */ /* 0x000fe200078e0099 */
[----:B------:R-:W-:Y:S01]  /*b35e0*/  MOV R199, R155 ;  /* 0x0000009b00c77202 */ /* 0x000fe20000000f00 */
[----:B------:R-:W-:Y:S02]  /*b35f0*/  IMAD.MOV.U32 R198, RZ, RZ, R154 ;  /* 0x000000ffffc67224 */ /* 0x000fe400078e009a */
[----:B------:R-:W-:Y:S02]  /*b3600*/  IMAD.MOV.U32 R212, RZ, RZ, R148 ;  /* 0x000000ffffd47224 */ /* 0x000fe400078e0094 */
[----:B------:R-:W-:Y:S02]  /*b3610*/  IMAD.MOV.U32 R213, RZ, RZ, R149 ;  /* 0x000000ffffd57224 */ /* 0x000fe400078e0095 */
[----:B------:R-:W-:Y:S02]  /*b3620*/  IMAD.MOV.U32 R214, RZ, RZ, R150 ;  /* 0x000000ffffd67224 */ /* 0x000fe400078e0096 */
[----:B------:R-:W-:Y:S01]  /*b3630*/  IMAD.MOV.U32 R215, RZ, RZ, R151 ;  /* 0x000000ffffd77224 */ /* 0x000fe200078e0097 */
[----:B------:R-:W-:Y:S01]  /*b3640*/  MOV R177, R145 ;  /* 0x0000009100b17202 */ /* 0x000fe20000000f00 */
[----:B------:R-:W-:-:S02]  /*b3650*/  IMAD.MOV.U32 R176, RZ, RZ, R144 ;  /* 0x000000ffffb07224 */ /* 0x000fc400078e0090 */
[----:B------:R-:W-:Y:S02]  /*b3660*/  IMAD.MOV.U32 R178, RZ, RZ, R146 ;  /* 0x000000ffffb27224 */ /* 0x000fe400078e0092 */
[----:B------:R-:W-:Y:S02]  /*b3670*/  IMAD.MOV.U32 R179, RZ, RZ, R16 ;  /* 0x000000ffffb37224 */ /* 0x000fe400078e0010 */
[----:B------:R-:W-:Y:S02]  /*b3680*/  IMAD.MOV.U32 R216, RZ, RZ, R17 ;  /* 0x000000ffffd87224 */ /* 0x000fe400078e0011 */
[----:B------:R-:W-:Y:S01]  /*b3690*/  IMAD.MOV.U32 R217, RZ, RZ, R18 ;  /* 0x000000ffffd97224 */ /* 0x000fe200078e0012 */
[----:B------:R-:W-:Y:S01]  /*b36a0*/  MOV R219, R147 ;  /* 0x0000009300db7202 */ /* 0x000fe20000000f00 */
[----:B------:R-:W-:Y:S02]  /*b36b0*/  IMAD.MOV.U32 R218, RZ, RZ, R19 ;  /* 0x000000ffffda7224 */ /* 0x000fe400078e0013 */
[----:B--2---:R-:W-:-:S02]  /*b36c0*/  IMAD.MOV.U32 R235, RZ, RZ, R159 ;  /* 0x000000ffffeb7224 */ /* 0x004fc400078e009f */
[----:B------:R-:W-:Y:S01]  /*b36d0*/  IMAD.MOV.U32 R234, RZ, RZ, R158 ;  /* 0x000000ffffea7224 */ /* 0x000fe200078e009e */
[----:B------:R-:W-:Y:S01]  /*b36e0*/  MOV R233, R157 ;  /* 0x0000009d00e97202 */ /* 0x000fe20000000f00 */
[----:B------:R-:W-:Y:S02]  /*b36f0*/  IMAD.MOV.U32 R232, RZ, RZ, R156 ;  /* 0x000000ffffe87224 */ /* 0x000fe400078e009c */
        /* <DEDUP_REMOVED lines=8> */
[C---:B----4-:R-:W-:Y:S03]  /*b3780*/  HMMA.1688.F32.TF32 R12, R224.reuse, R62, R12 ;  /* 0x0000003ee00c723c */ /* 0x050fe6000008100c */
[----:B------:R-:W4:Y:S04]  /*b3790*/  LDL.LU R148, [R1+0x77ec] ;  /* 0x0077ec0001947983 */ /* 0x000f280000300800 */
[----:B------:R-:W4:Y:S04]  /*b37a0*/  LDL.LU R149, [R1+0x77e8] ;  /* 0x0077e80001957983 */ /* 0x000f280000300800 */
[----:B------:R-:W4:Y:S04]  /*b37b0*/  LDL.LU R150, [R1+0x77e4] ;  /* 0x0077e40001967983 */ /* 0x000f280000300800 */
[----:B------:R-:W4:Y:S04]  /*b37c0*/  LDL.LU R151, [R1+0x77e0] ;  /* 0x0077e00001977983 */ /* 0x000f280000300800 */
        /* <DEDUP_REMOVED lines=8> */
[----:B------:R-:W-:Y:S04]  /*b3850*/  STL.64 [R1+0x15c0], R12 ;  /* 0x0015c00c01007387 */ /* 0x000fe80000100a00 */
[----:B------:R1:W-:Y:S04]  /*b3860*/  STL.64 [R1+0x15c8], R14 ;  /* 0x0015c80e01007387 */ /* 0x0003e80000100a00 */
[----:B-1----:R-:W2:Y:S04]  /*b3870*/  LDL.LU.64 R14, [R1+0x77b8] ;  /* 0x0077b800010e7983 */ /* 0x002ea80000300a00 */
[----:B------:R-:W2:Y:S01]  /*b3880*/  LDL.LU.64 R12, [R1+0x77b0] ;  /* 0x0077b000010c7983 */ /* 0x000ea20000300a00 */
[----:B---3--:R-:W-:-:S15]  /*b3890*/  HMMA.1688.F32.TF32 R248, R224, R58, R248 ;  /* 0x0000003ae0f8723c */ /* 0x008fde00000810f8 */
[----:B------:R-:W-:-:S08]  /*b38a0*/  NOP ;  /* 0x0000000000007918 */ /* 0x000fd00000000000 */
[----:B------:R-:W-:Y:S04]  /*b38b0*/  STL.64 [R1+0x15b0], R248 ;  /* 0x0015b0f801007387 */ /* 0x000fe80000100a00 */
[----:B------:R4:W-:Y:S02]  /*b38c0*/  STL.64 [R1+0x15b8], R250 ;  /* 0x0015b8fa01007387 */ /* 0x0009e40000100a00 */
[C---:B----4-:R-:W-:Y:S06]  /*b38d0*/  HMMA.1688.F32.TF32 R248, R224.reuse, R50, R16 ;  /* 0x00000032e0f8723c */ /* 0x050fec0000081010 */
[C---:B--2---:R-:W-:Y:S06]  /*b38e0*/  HMMA.1688.F32.TF32 R16, R224.reuse, R46, R144 ;  /* 0x0000002ee010723c */ /* 0x044fec0000081090 */
[C---:B------:R-:W-:Y:S06]  /*b38f0*/  HMMA.1688.F32.TF32 R12, R224.reuse, R54, R12 ;  /* 0x00000036e00c723c */ /* 0x040fec000008100c */
[----:B------:R-:W-:-:S15]  /*b3900*/  HMMA.1688.F32.TF32 R144, R224, R38, R152 ;  /* 0x00000026e090723c */ /* 0x000fde0000081098 */
[----:B------:R-:W-:-:S02]  /*b3910*/  NOP ;  /* 0x0000000000007918 */ /* 0x000fc40000000000 */
        /* <DEDUP_REMOVED lines=23> */
[----:B------:R2:W-:Y:S02]  /*b3a90*/  STL.64 [R1+0x1528], R18 ;  /* 0x0015281201007387 */ /* 0x0005e40000100a00 */
[----:B--2---:R-:W-:Y:S02]  /*b3aa0*/  HMMA.1688.F32.TF32 R16, R224, R22, R240 ;  /* 0x00000016e010723c */ /* 0x004fe400000810f0 */
        /* <DEDUP_REMOVED lines=47> */
[----:B------:R-:W1:Y:S04]  /*b3da0*/  LDL.LU R176, [R1+0x150] ;  /* 0x0001500001b07983 */ /* 0x000e680000300800 */
[----:B------:R-:W-:Y:S04]  /*b3db0*/  STL.64 [R1+0x1400], R144 ;  /* 0x0014009001007387 */ /* 0x000fe80000100a00 */
[----:B------:R-:W-:Y:S04]  /*b3dc0*/  STL.64 [R1+0x1408], R146 ;  /* 0x0014089201007387 */ /* 0x000fe80000100a00 */
[----:B------:R2:W-:Y:S04]  /*b3dd0*/  STL.64 [R1+0x13f0], R16 ;  /* 0x0013f01001007387 */ /* 0x0005e80000100a00 */
[----:B------:R3:W-:Y:S04]  /*b3de0*/  STL.64 [R1+0x13f8], R18 ;  /* 0x0013f81201007387 */ /* 0x0007e80000100a00 */
        /* <DEDUP_REMOVED lines=84> */
[----:B----4-:R-:W-:Y:S01]  /*b4330*/  HMMA.1688.F32.TF32 R16, R8, R78, R216 ;  /* 0x0000004e0810723c */ /* 0x010fe200000810d8 */
[----:B------:R-:W2:-:S15]  /*b4340*/  LDL.LU R216, [R1+0x470] ;  /* 0x0004700001d87983 */ /* 0x000e9e0000300800 */
[----:B------:R-:W-:-:S01]  /*b4350*/  NOP ;  /* 0x0000000000007918 */ /* 0x000fc20000000000 */
[----:B------:R-:W-:Y:S04]  /*b4360*/  STL.64 [R1+0x13e0], R144 ;  /* 0x0013e09001007387 */ /* 0x000fe80000100a00 */
[----:B------:R4:W-:Y:S04]  /*b4370*/  STL.64 [R1+0x13e8], R146 ;  /* 0x0013e89201007387 */ /* 0x0009e80000100a00 */
[----:B------:R-:W-:Y:S04]  /*b4380*/  STL.64 [R1+0x13d0], R16 ;  /* 0x0013d01001007387 */ /* 0x000fe80000100a00 */
[----:B------:R1:W-:Y:S04]  /*b4390*/  STL.64 [R1+0x13d8], R18 ;  /* 0x0013d81201007387 */ /* 0x0003e80000100a00 */
[----:B------:R-:W2:Y:S04]  /*b43a0*/  LDL.LU R217, [R1+0x474] ;  /* 0x0004740001d97983 */ /* 0x000ea80000300800 */
[----:B------:R-:W2:Y:S04]  /*b43b0*/  LDL.LU R218, [R1+0x478] ;  /* 0x0004780001da7983 */ /* 0x000ea80000300800 */
[----:B------:R-:W2:Y:S01]  /*b43c0*/  LDL.LU R219, [R1+0x47c] ;  /* 0x00047c0001db7983 */ /* 0x000ea20000300800 */
[C---:B---3--:R-:W-:Y:S06]  /*b43d0*/  HMMA.1688.F32.TF32 R148, R8.reuse, R74, R248 ;  /* 0x0000004a0894723c */ /* 0x048fec00000810f8 */
[C---:B----4-:R-:W-:Y:S06]  /*b43e0*/  HMMA.1688.F32.TF32 R144, R8.reuse, R70, R220 ;  /* 0x000000460890723c */ /* 0x050fec00000810dc */
        /* <DEDUP_REMOVED lines=36> */
[----:B-1----:R-:W-:Y:S06]  /*b4630*/  HMMA.1688.F32.TF32 R16, R8, R22, R204 ;  /* 0x000000160810723c */ /* 0x002fec00000810cc */
        /* <DEDUP_REMOVED lines=13> */
[C---:B-1----:R-:W-:Y:S06]  /*b4710*/  HMMA.1688.F32.TF32 R8, R12.reuse, R138, R172 ;  /* 0x0000008a0c08723c */ /* 0x042fec00000810ac */
[----:B------:R-:W-:Y:S04]  /*b4720*/  STL.64 [R1+0x7798], R138 ;  /* 0x0077988a01007387 */ /* 0x000fe80000100a00 */
[----:B------:R-:W-:Y:S04]  /*b4730*/  STL.64 [R1+0x7790], R136 ;  /* 0x0077908801007387 */ /* 0x000fe80000100a00 */
[----:B------:R-:W-:Y:S04]  /*b4740*/  LDS R17, [R7+UR6+0x86380] ;  /* 0x0863800607117984 */ /* 0x000fe80008000800 */
[----:B------:R-:W1:Y:S05]  /*b4750*/  LDS R19, [R7+UR6+0x87380] ;  /* 0x0873800607137984 */ /* 0x000e6a0008000800 */
[----:B------:R-:W-:Y:S04]  /*b4760*/  STL.64 [R1+0x12b0], R8 ;  /* 0x0012b00801007387 */ /* 0x000fe80000100a00 */
[----:B------:R3:W-:Y:S02]  /*b4770*/  STL.64 [R1+0x12b8], R10 ;  /* 0x0012b80a01007387 */ /* 0x0007e40000100a00 */
[----:B---3--:R-:W-:Y:S06]  /*b4780*/  HMMA.1688.F32.TF32 R8, R12, R134, R168 ;  /* 0x000000860c08723c */ /* 0x008fec00000810a8 */
        /* <DEDUP_REMOVED lines=8> */
[----:B------:R2:W-:Y:S04]  /*b4810*/  STL.64 [R1+0x1278], R10 ;  /* 0x0012780a01007387 */ /* 0x0005e80000100a00 */
[----:B------:R-:W3:Y:S01]  /*b4820*/  LDL.LU R160, [R1+0x940] ;  /* 0x0009400001a07983 */ /* 0x000ee20000300800 */
[----:B--2---:R-:W-:-:S15]  /*b4830*/  HMMA.1688.F32.TF32 R8, R12, R126, R216 ;  /* 0x0000007e0c08723c */ /* 0x004fde00000810d8 */
        /* <DEDUP_REMOVED lines=111> */
[C---:B--2---:R-:W-:Y:S02]  /*b4f30*/  HMMA.1688.F32.TF32 R132, R12.reuse, R110, R152 ;  /* 0x0000006e0c84723c */ /* 0x044fe40000081098 */
[----:B------:R-:W-:Y:S04]  /*b4f40*/  STL.64 [R1+0x1230], R128 ;  /* 0x0012308001007387 */ /* 0x000fe80000100a00 */
[----:B------:R2:W-:Y:S02]  /*b4f50*/  STL.64 [R1+0x1238], R130 ;  /* 0x0012388201007387 */ /* 0x0005e40000100a00 */
[C---:B--2---:R-:W-:Y:S02]  /*b4f60*/  HMMA.1688.F32.TF32 R128, R12.reuse, R106, R148 ;  /* 0x0000006a0c80723c */ /* 0x044fe40000081094 */
[----:B------:R-:W-:Y:S04]  /*b4f70*/  STL.64 [R1+0x1210], R8 ;  /* 0x0012100801007387 */ /* 0x000fe80000100a00 */
[----:B------:R2:W-:Y:S09]  /*b4f80*/  STL.64 [R1+0x1218], R10 ;  /* 0x0012180a01007387 */ /* 0x0005f20000100a00 */
        /* <DEDUP_REMOVED lines=62> */
[C---:B--2---:R-:W-:Y:S06]  /*b5370*/  HMMA.1688.F32.TF32 R128, R12.reuse, R26, R168 ;  /* 0x0000001a0c80723c */ /* 0x044fec00000810a8 */
[----:B------:R-:W-:-:S15]  /*b5380*/  HMMA.1688.F32.TF32 R132, R12, R30, R160 ;  /* 0x0000001e0c84723c */ /* 0x000fde00000810a0 */
[----:B------:R-:W-:-:S02]  /*b5390*/  NOP ;  /* 0x0000000000007918 */ /* 0x000fc40000000000 */
[----:B------:R-:W-:Y:S04]  /*b53a0*/  STL.64 [R1+0xe90], R128 ;  /* 0x000e908001007387 */ /* 0x000fe80000100a00 */
[----:B------:R2:W-:Y:S04]  /*b53b0*/  STL.64 [R1+0xe98], R130 ;  /* 0x000e988201007387 */ /* 0x0005e80000100a00 */
[----:B------:R-:W4:Y:S01]  /*b53c0*/  LDL.LU R240, [R1+0xc0] ;  /* 0x0000c00001f07983 */ /* 0x000f220000300800 */
[----:B--2---:R-:W-:Y:S03]  /*b53d0*/  HMMA.1688.F32.TF32 R128, R12, R238, R216 ;  /* 0x000000ee0c80723c */ /* 0x004fe600000810d8 */
[----:B------:R-:W-:Y:S04]  /*b53e0*/  STL.64 [R1+0xe80], R132 ;  /* 0x000e808401007387 */ /* 0x000fe80000100a00 */
[----:B------:R-:W-:-:S15]  /*b53f0*/  STL.64 [R1+0xe88], R134 ;  /* 0x000e888601007387 */ /* 0x000fde0000100a00 */
[----:B------:R-:W-:-:S01]  /*b5400*/  NOP ;  /* 0x0000000000007918 */ /* 0x000fc20000000000 */
[----:B------:R2:W-:Y:S04]  /*b5410*/  STL.64 [R1+0xe70], R128 ;  /* 0x000e708001007387 */ /* 0x0005e80000100a00 */
[----:B------:R1:W-:Y:S04]  /*b5420*/  STL.64 [R1+0xe78], R130 ;  /* 0x000e788201007387 */ /* 0x0003e80000100a00 */
        /* <DEDUP_REMOVED lines=81> */
[----:B-1----:R-:W2:Y:S04]  /*b5940*/  LDL.LU R130, [R1+0x2c8] ;  /* 0x0002c80001827983 */ /* 0x002ea80000300800 */
        /* <DEDUP_REMOVED lines=37> */
[----:B----4-:R-:W-:Y:S03]  /*b5ba0*/  HMMA.1688.F32.TF32 R12, R12, R22, R140 ;  /* 0x000000160c0c723c */ /* 0x010fe6000008108c */
[----:B------:R-:W3:Y:S04]  /*b5bb0*/  LDL.LU.64 R142, [R1+0x77a8] ;  /* 0x0077a800018e7983 */ /* 0x000ee80000300a00 */
[----:B------:R-:W4:-:S15]  /*b5bc0*/  LDL.LU.64 R140, [R1+0x77a0] ;  /* 0x0077a000018c7983 */ /* 0x000f1e0000300a00 */
[----:B------:R-:W-:-:S01]  /*b5bd0*/  NOP ;  /* 0x0000000000007918 */ /* 0x000fc20000000000 */
[----:B------:R1:W-:Y:S04]  /*b5be0*/  STL.64 [R1+0xe60], R12 ;  /* 0x000e600c01007387 */ /* 0x0003e80000100a00 */
[----:B------:R1:W-:Y:S04]  /*b5bf0*/  STL.64 [R1+0xe68], R14 ;  /* 0x000e680e01007387 */ /* 0x0003e80000100a00 */
[----:B-1----:R-:W4:Y:S04]  /*b5c00*/  LDL.LU R12, [R1+0x1c0] ;  /* 0x0001c000010c7983 */ /* 0x002f280000300800 */
        /* <DEDUP_REMOVED lines=19> */
[----:B-1----:R-:W2:Y:S01]  /*b5d40*/  LDL.LU.64 R130, [R1+0x7778] ;  /* 0x0077780001827983 */ /* 0x002ea20000300a00 */
[C---:B------:R-:W-:Y:S06]  /*b5d50*/  HMMA.1688.F32.TF32 R196, R16.reuse, R126, R196 ;  /* 0x0000007e10c4723c */ /* 0x040fec00000810c4 */
[C---:B------:R-:W-:Y:S06]  /*b5d60*/  HMMA.1688.F32.TF32 R192, R16.reuse, R122, R192 ;  /* 0x0000007a10c0723c */ /* 0x040fec00000810c0 */
[C---:B------:R-:W-:Y:S06]  /*b5d70*/  HMMA.1688.F32.TF32 R188, R16.reuse, R118, R188 ;  /* 0x0000007610bc723c */ /* 0x040fec00000810bc */
[C---:B------:R-:W-:Y:S06]  /*b5d80*/  HMMA.1688.F32.TF32 R180, R16.reuse, R114, R180 ;  /* 0x0000007210b4723c */ /* 0x040fec00000810b4 */
[C---:B------:R-:W-:Y:S01]  /*b5d90*/  HMMA.1688.F32.TF32 R212, R16.reuse, R110, R212 ;  /* 0x0000006e10d4723c */ /* 0x040fe200000810d4 */
[----:B------:R-:W3:Y:S05]  /*b5da0*/  LDL.LU.64 R128, [R1+0x7770] ;  /* 0x0077700001807983 */ /* 0x000eea0000300a00 */
        /* <DEDUP_REMOVED lines=15> */
[----:B------:R-:W4:Y:S04]  /*b5ea0*/  LDL.LU.64 R200, [R1+0x7760] ;  /* 0x0077600001c87983 */ /* 0x000f280000300a00 */
[----:B------:R-:W-:Y:S04]  /*b5eb0*/  STL.64 [R1+0xe10], R196 ;  /* 0x000e10c401007387 */ /* 0x000fe80000100a00 */
[----:B------:R1:W-:Y:S04]  /*b5ec0*/  STL.64 [R1+0xe18], R198 ;  /* 0x000e18c601007387 */ /* 0x0003e80000100a00 */
[----:B-1----:R-:W3:Y:S04]  /*b5ed0*/  LDL.LU.64 R198, [R1+0x7758] ;  /* 0x0077580001c67983 */ /* 0x002ee80000300a00 */
[----:B------:R-:W2:Y:S04]  /*b5ee0*/  LDL.LU.64 R196, [R1+0x7750] ;  /* 0x0077500001c47983 */ /* 0x000ea80000300a00 */
[----:B------:R-:W-:Y:S04]  /*b5ef0*/  STL.64 [R1+0xe00], R192 ;  /* 0x000e00c001007387 */ /* 0x000fe80000100a00 */
[----:B------:R1:W-:Y:S04]  /*b5f00*/  STL.64 [R1+0xe08], R194 ;  /* 0x000e08c201007387 */ /* 0x0003e80000100a00 */
        /* <DEDUP_REMOVED lines=49> */
[----:B------:R-:W3:Y:S01]  /*b6220*/  LDL.LU.64 R216, [R1+0x7680] ;  /* 0x0076800001d87983 */ /* 0x000ee20000300a00 */
[C---:B------:R-:W-:Y:S03]  /*b6230*/  HMMA.1688.F32.TF32 R224, R16.reuse, R66, R224 ;  /* 0x0000004210e0723c */ /* 0x040fe600000810e0 */
[----:B------:R-:W-:Y:S04]  /*b6240*/  STL.64 [R1+0xd30], R12 ;  /* 0x000d300c01007387 */ /* 0x000fe80000100a00 */
[----:B------:R1:W-:Y:S02]  /*b6250*/  STL.64 [R1+0xd38], R14 ;  /* 0x000d380e01007387 */ /* 0x0003e40000100a00 */
[C---:B-1----:R-:W-:Y:S06]  /*b6260*/  HMMA.1688.F32.TF32 R12, R16.reuse, R62, R156 ;  /* 0x0000003e100c723c */ /* 0x042fec000008109c */
[C---:B------:R-:W-:Y:S06]  /*b6270*/  HMMA.1688.F32.TF32 R152, R16.reuse, R58, R152 ;  /* 0x0000003a1098723c */ /* 0x040fec0000081098 */
[C---:B------:R-:W-:Y:S02]  /*b6280*/  HMMA.1688.F32.TF32 R148, R16.reuse, R54, R148 ;  /* 0x000000361094723c */ /* 0x040fe40000081094 */
[----:B------:R-:W-:Y:S04]  /*b6290*/  STL.64 [R1+0xd20], R224 ;  /* 0x000d20e001007387 */ /* 0x000fe80000100a00 */
[----:B------:R-:W-:Y:S05]  /*b62a0*/  STL.64 [R1+0xd28], R226 ;  /* 0x000d28e201007387 */ /* 0x000fea0000100a00 */
[----:B------:R-:W-:Y:S04]  /*b62b0*/  STL.64 [R1+0xd10], R12 ;  /* 0x000d100c01007387 */ /* 0x000fe80000100a00 */
[----:B------:R1:W-:Y:S02]  /*b62c0*/  STL.64 [R1+0xd18], R14 ;  /* 0x000d180e01007387 */ /* 0x0003e40000100a00 */
[C---:B-1----:R-:W-:Y:S02]  /*b62d0*/  HMMA.1688.F32.TF32 R12, R16.reuse, R50, R144 ;  /* 0x00000032100c723c */ /* 0x042fe40000081090 */
[----:B------:R-:W-:Y:S04]  /*b62e0*/  STL.64 [R1+0xd00], R152 ;  /* 0x000d009801007387 */ /* 0x000fe80000100a00 */
[C---:B------:R-:W-:Y:S01]  /*b62f0*/  HMMA.1688.F32.TF32 R144, R16.reuse, R46, R248 ;  /* 0x0000002e1090723c */ /* 0x040fe200000810f8 */
[----:B------:R-:W-:Y:S04]  /*b6300*/  STL.64 [R1+0xd08], R154 ;  /* 0x000d089a01007387 */ /* 0x000fe80000100a00 */
[----:B------:R-:W-:Y:S04]  /*b6310*/  STL.64 [R1+0xcf0], R148 ;  /* 0x000cf09401007387 */ /* 0x000fe80000100a00 */
[----:B------:R1:W-:Y:S02]  /*b6320*/  STL.64 [R1+0xcf8], R150 ;  /* 0x000cf89601007387 */ /* 0x0003e40000100a00 */
[C---:B-1----:R-:W-:Y:S06]  /*b6330*/  HMMA.1688.F32.TF32 R148, R16.reuse, R42, R220 ;  /* 0x0000002a1094723c */ /* 0x042fec00000810dc */
[----:B------:R-:W-:Y:S04]  /*b6340*/  STL.64 [R1+0xce0], R12 ;  /* 0x000ce00c01007387 */ /* 0x000fe80000100a00 */
[----:B------:R1:W-:Y:S02]  /*b6350*/  STL.64 [R1+0xce8], R14 ;  /* 0x000ce80e01007387 */ /* 0x0003e40000100a00 */
[C---:B-1----:R-:W-:Y:S02]  /*b6360*/  HMMA.1688.F32.TF32 R12, R16.reuse, R38, R228 ;  /* 0x00000026100c723c */ /* 0x042fe400000810e4 */
[----:B------:R-:W-:Y:S04]  /*b6370*/  STL.64 [R1+0xcd0], R144 ;  /* 0x000cd09001007387 */ /* 0x000fe80000100a00 */
[----:B------:R1:W-:Y:S05]  /*b6380*/  STL.64 [R1+0xcd8], R146 ;  /* 0x000cd89201007387 */ /* 0x0003ea0000100a00 */
[----:B------:R-:W-:Y:S04]  /*b6390*/  STL.64 [R1+0xcc0], R148 ;  /* 0x000cc09401007387 */ /* 0x000fe80000100a00 */
[----:B------:R4:W-:Y:S01]  /*b63a0*/  STL.64 [R1+0xcc8], R150 ;  /* 0x000cc89601007387 */ /* 0x0009e20000100a00 */
[C---:B-1----:R-:W-:Y:S06]  /*b63b0*/  HMMA.1688.F32.TF32 R144, R16.reuse, R34, R232 ;  /* 0x000000221090723c */ /* 0x042fec00000810e8 */
[C---:B----4-:R-:W-:Y:S01]  /*b63c0*/  HMMA.1688.F32.TF32 R148, R16.reuse, R26, R240 ;  /* 0x0000001a1094723c */ /* 0x050fe200000810f0 */
[----:B------:R-:W-:Y:S04]  /*b63d0*/  STL.64 [R1+0xcb0], R12 ;  /* 0x000cb00c01007387 */ /* 0x000fe80000100a00 */
[----:B------:R1:W-:Y:S02]  /*b63e0*/  STL.64 [R1+0xcb8], R14 ;  /* 0x000cb80e01007387 */ /* 0x0003e40000100a00 */
[----:B-1----:R-:W-:Y:S10]  /*b63f0*/  HMMA.1688.F32.TF32 R12, R16, R30, R244 ;  /* 0x0000001e100c723c */ /* 0x002ff400000810f4 */
[----:B------:R-:W-:Y:S04]  /*b6400*/  STL.64 [R1+0xca0], R144 ;  /* 0x000ca09001007387 */ /* 0x000fe80000100a00 */
[----:B------:R-:W-:Y:S04]  /*b6410*/  STL.64 [R1+0xca8], R146 ;  /* 0x000ca89201007387 */ /* 0x000fe80000100a00 */
[----:B------:R1:W-:Y:S04]  /*b6420*/  STL.64 [R1+0xc90], R148 ;  /* 0x000c909401007387 */ /* 0x0003e80000100a00 */
[----:B------:R4:W-:Y:S04]  /*b6430*/  STL.64 [R1+0xc98], R150 ;  /* 0x000c989601007387 */ /* 0x0009e80000100a00 */
[----:B------:R-:W-:Y:S04]  /*b6440*/  STL.64 [R1+0xc80], R12 ;  /* 0x000c800c01007387 */ /* 0x000fe80000100a00 */
[----:B------:R3:W-:Y:S01]  /*b6450*/  STL.64 [R1+0xc88], R14 ;  /* 0x000c880e01007387 */ /* 0x0007e20000100a00 */
[----:B------:R-:W-:-:S02]  /*b6460*/  IMAD.MOV.U32 R244, RZ, RZ, R215 ;  /* 0x000000fffff47224 */ /* 0x000fc400078e00d7 */
[----:B------:R-:W-:Y:S02]  /*b6470*/  IMAD.MOV.U32 R245, RZ, RZ, R214 ;  /* 0x000000fffff57224 */ /* 0x000fe400078e00d6 */
[----:B--2---:R-:W-:Y:S02]  /*b6480*/  IMAD.MOV.U32 R246, RZ, RZ, R213 ;  /* 0x000000fffff67224 */ /* 0x004fe400078e00d5 */
[----:B------:R-:W-:Y:S02]  /*b6490*/  IMAD.MOV.U32 R247, RZ, RZ, R212 ;  /* 0x000000fffff77224 */ /* 0x000fe400078e00d4 */
[----:B-1----:R-:W-:Y:S02]  /*b64a0*/  IMAD.MOV.U32 R148, RZ, RZ, R196 ;  /* 0x000000ffff947224 */ /* 0x002fe400078e00c4 */
[----:B------:R-:W-:Y:S02]  /*b64b0*/  IMAD.MOV.U32 R149, RZ, RZ, R202 ;  /* 0x000000ffff957224 */ /* 0x000fe400078e00ca */
[----:B----4-:R-:W-:-:S02]  /*b64c0*/  IMAD.MOV.U32 R150, RZ, RZ, R201 ;  /* 0x000000ffff967224 */ /* 0x010fc400078e00c9 */
[----:B------:R-:W-:Y:S02]  /*b64d0*/  IMAD.MOV.U32 R151, RZ, RZ, R200 ;  /* 0x000000ffff977224 */ /* 0x000fe400078e00c8 */
[----:B---3--:R-:W-:Y:S01]  /*b64e0*/  IMAD.MOV.U32 R248, RZ, RZ, R211 ;  /* 0x000000fffff87224 */ /* 0x008fe200078e00d3 */
[----:B------:R-:W-:Y:S01]  /*b64f0*/  MOV R249, R210 ;  /* 0x000000d200f97202 */ /* 0x000fe20000000f00 */
[----:B------:R-:W-:Y:S02]  /*b6500*/  IMAD.MOV.U32 R250, RZ, RZ, R209 ;  /* 0x000000fffffa7224 */ /* 0x000fe400078e00d1 */
[----:B------:R-:W-:Y:S01]  /*b6510*/  IMAD.MOV.U32 R251, RZ, RZ, R208 ;  /* 0x000000fffffb7224 */ /* 0x000fe200078e00d0 */
[----:B------:R-:W-:Y:S06]  /*b6520*/  HMMA.1688.F32.TF32 R12, R8, R142, R164 ;  /* 0x0000008e080c723c */ /* 0x000fec00000810a4 */
[C---:B------:R-:W-:Y:S06]  /*b6530*/  HMMA.1688.F32.TF32 R144, R16.reuse, R238, R216 ;  /* 0x000000ee1090723c */ /* 0x040fec00000810d8 */
[----:B------:R-:W-:-:S15]  /*b6540*/  HMMA.1688.F32.TF32 R16, R16, R22, R160 ;  /* 0x000000161010723c */ /* 0x000fde00000810a0 */
[----:B------:R-:W-:-:S02]  /*b6550*/  NOP ;  /* 0x0000000000007918 */ /* 0x000fc40000000000 */
[----:B------:R-:W-:Y:S04]  /*b6560*/  STL.64 [R1+0xc70], R144 ;  /* 0x000c709001007387 */ /* 0x000fe80000100a00 */
[----:B------:R-:W-:Y:S04]  /*b6570*/  STL.64 [R1+0xc78], R146 ;  /* 0x000c789201007387 */ /* 0x000fe80000100a00 */
[----:B------:R1:W-:Y:S04]  /*b6580*/  STL.64 [R1+0x75a0], R140 ;  /* 0x0075a08c01007387 */ /* 0x0003e80000100a00 */
[----:B------:R-:W-:Y:S04]  /*b6590*/  STL.64 [R1+0xc60], R16 ;  /* 0x000c601001007387 */ /* 0x000fe80000100a00 */
[----:B------:R2:W-:Y:S04]  /*b65a0*/  STL.64 [R1+0xc68], R18 ;  /* 0x000c681201007387 */ /* 0x0005e80000100a00 */
[----:B------:R-:W-:Y:S04]  /*b65b0*/  STL.64 [R1+0xc50], R12 ;  /* 0x000c500c01007387 */ /* 0x000fe80000100a00 */
[----:B------:R3:W-:Y:S01]  /*b65c0*/  STL.64 [R1+0xc58], R14 ;  /* 0x000c580e01007387 */ /* 0x0007e20000100a00 */
[C---:B-1----:R-:W-:Y:S06]  /*b65d0*/  HMMA.1688.F32.TF32 R140, R8.reuse, R138, R168 ;  /* 0x0000008a088c723c */ /* 0x042fec00000810a8 */
[C---:B--2---:R-:W-:Y:S06]  /*b65e0*/  HMMA.1688.F32.TF32 R16, R8.reuse, R134, R172 ;  /* 0x000000860810723c */ /* 0x044fec00000810ac */
[----:B---3--:R-:W-:Y:S01]  /*b65f0*/  HMMA.1688.F32.TF32 R12, R8, R130, R176 ;  /* 0x00000082080c723c */ /* 0x008fe200000810b0 */
[----:B------:R-:W-:-:S02]  /*b6600*/  IMAD.MOV.U32 R144, RZ, RZ, R207 ;  /* 0x000000ffff907224 */ /* 0x000fc400078e00cf */
[----:B------:R-:W-:Y:S02]  /*b6610*/  IMAD.MOV.U32 R145, RZ, RZ, R206 ;  /* 0x000000ffff917224 */ /* 0x000fe400078e00ce */
[----:B------:R-:W-:Y:S01]  /*b6620*/  IMAD.MOV.U32 R146, RZ, RZ, R205 ;  /* 0x000000ffff927224 */ /* 0x000fe200078e00cd */
[----:B------:R-:W-:Y:S01]  /*b6630*/  MOV R147, R204 ;  /* 0x000000cc00937202 */ /* 0x000fe20000000f00 */
        /* <DEDUP_REMOVED lines=11> */
[----:B------:R-:W-:-:S02]  /*b66f0*/  IMAD.MOV.U32 R231, RZ, RZ, R180 ;  /* 0x000000ffffe77224 */ /* 0x000fc400078e00b4 */
[----:B------:R-:W-:Y:S02]  /*b6700*/  IMAD.MOV.U32 R232, RZ, RZ, R181 ;  /* 0x000000ffffe87224 */ /* 0x000fe400078e00b5 */
[----:B------:R-:W-:Y:S02]  /*b6710*/  IMAD.MOV.U32 R233, RZ, RZ, R182 ;  /* 0x000000ffffe97224 */ /* 0x000fe400078e00b6 */
[----:B------:R-:W-:Y:S01]  /*b6720*/  IMAD.MOV.U32 R234, RZ, RZ, R183 ;  /* 0x000000ffffea7224 */ /* 0x000fe200078e00b7 */
[----:B------:R-:W-:Y:S01]  /*b6730*/  MOV R235, R191 ;  /* 0x000000bf00eb7202 */ /* 0x000fe20000000f00 */
[----:B------:R-:W-:Y:S04]  /*b6740*/  STL.64 [R1+0xc40], R140 ;  /* 0x000c408c01007387 */ /* 0x000fe80000100a00 */
[----:B------:R-:W-:Y:S04]  /*b6750*/  STL.64 [R1+0xc48], R142 ;  /* 0x000c488e01007387 */ /* 0x000fe80000100a00 */
[----:B------:R-:W-:Y:S04]  /*b6760*/  STL.64 [R1+0xc30], R16 ;  /* 0x000c301001007387 */ /* 0x000fe80000100a00 */
[----:B------:R-:W-:Y:S04]  /*b6770*/  STL.64 [R1+0xc38], R18 ;  /* 0x000c381201007387 */ /* 0x000fe80000100a00 */
[----:B------:R-:W2:Y:S04]  /*b6780*/  LDL.LU R215, [R1+0x7678] ;  /* 0x0076780001d77983 */ /* 0x000ea80000300800 */
[----:B------:R1:W-:Y:S04]  /*b6790*/  STL.64 [R1+0xc20], R12 ;  /* 0x000c200c01007387 */ /* 0x0003e80000100a00 */
[----:B------:R3:W-:Y:S04]  /*b67a0*/  STL.64 [R1+0xc28], R14 ;  /* 0x000c280e01007387 */ /* 0x0007e80000100a00 */
        /* <DEDUP_REMOVED lines=10> */
[----:B------:R-:W1:Y:S04]  /*b6850*/  LDL.LU R204, [R1+0x764c] ;  /* 0x00764c0001cc7983 */ /* 0x000e680000300800 */
[----:B------:R-:W3:Y:S04]  /*b6860*/  LDL.LU R196, [R1+0x7648] ;  /* 0x0076480001c47983 */ /* 0x000ee80000300800 */
[----:B------:R-:W3:Y:S04]  /*b6870*/  LDL.LU R202, [R1+0x7644] ;  /* 0x0076440001ca7983 */ /* 0x000ee80000300800 */
[----:B------:R-:W3:Y:S04]  /*b6880*/  LDL.LU R201, [R1+0x7640] ;  /* 0x0076400001c97983 */ /* 0x000ee80000300800 */
[----:B------:R-:W3:Y:S01]  /*b6890*/  LDL.LU R200, [R1+0x763c] ;  /* 0x00763c0001c87983 */ /* 0x000ee20000300800 */
[----:B------:R-:W-:-:S02]  /*b68a0*/  IMAD.MOV.U32 R240, RZ, RZ, R195 ;  /* 0x000000fffff07224 */ /* 0x000fc400078e00c3 */
[----:B------:R-:W-:Y:S02]  /*b68b0*/  IMAD.MOV.U32 R241, RZ, RZ, R198 ;  /* 0x000000fffff17224 */ /* 0x000fe400078e00c6 */
[----:B------:R-:W-:Y:S02]  /*b68c0*/  IMAD.MOV.U32 R242, RZ, RZ, R199 ;  /* 0x000000fffff27224 */ /* 0x000fe400078e00c7 */
[----:B------:R-:W-:Y:S01]  /*b68d0*/  IMAD.MOV.U32 R243, RZ, RZ, R203 ;  /* 0x000000fffff37224 */ /* 0x000fe200078e00cb */
[----:B------:R-:W-:Y:S04]  /*b68e0*/  LDS R134, [R3+UR6+0x89000] ;  /* 0x0890000603867984 */ /* 0x000fe80008000800 */
[----:B------:R-:W-:Y:S01]  /*b68f0*/  LDS R135, [R7+UR6+0x89000] ;  /* 0x0890000607877984 */ /* 0x000fe20008000800 */
[----:B--2---:R-:W-:-:S02]  /*b6900*/  IMAD.MOV.U32 R159, RZ, RZ, R215 ;  /* 0x000000ffff9f7224 */ /* 0x004fc400078e00d7 */
[----:B----4-:R-:W-:Y:S01]  /*b6910*/  IMAD.MOV.U32 R158, RZ, RZ, R214 ;  /* 0x000000ffff9e7224 */ /* 0x010fe200078e00d6 */
[----:B---3--:R-:W-:Y:S01]  /*b6920*/  MOV R157, R213 ;  /* 0x000000d5009d7202 */ /* 0x008fe20000000f00 */
[----:B------:R-:W-:Y:S02]  /*b6930*/  IMAD.MOV.U32 R156, RZ, RZ, R212 ;  /* 0x000000ffff9c7224 */ /* 0x000fe400078e00d4 */
[----:B------:R-:W2:Y:S04]  /*b6940*/  LDL.LU R212, [R1+0x7638] ;  /* 0x0076380001d47983 */ /* 0x000ea80000300800 */
[----:B------:R-:W2:Y:S04]  /*b6950*/  LDL.LU R213, [R1+0x7634] ;  /* 0x0076340001d57983 */ /* 0x000ea80000300800 */
[----:B------:R-:W2:Y:S04]  /*b6960*/  LDL.LU R214, [R1+0x7630] ;  /* 0x0076300001d67983 */ /* 0x000ea80000300800 */
[----:B------:R-:W2:Y:S01]  /*b6970*/  LDL.LU R215, [R1+0x762c] ;  /* 0x00762c0001d77983 */ /* 0x000ea20000300800 */
[----:B------:R-:W-:-:S02]  /*b6980*/  IMAD.MOV.U32 R224, RZ, RZ, R208 ;  /* 0x000000ffffe07224 */ /* 0x000fc400078e00d0 */
[----:B------:R-:W-:Y:S01]  /*b6990*/  IMAD.MOV.U32 R225, RZ, RZ, R209 ;  /* 0x000000ffffe17224 */ /* 0x000fe200078e00d1 */
[----:B------:R-:W3:Y:S04]  /*b69a0*/  LDL.LU R208, [R1+0x7628] ;  /* 0x0076280001d07983 */ /* 0x000ee80000300800 */
[----:B------:R-:W3:Y:S01]  /*b69b0*/  LDL.LU R209, [R1+0x7624] ;  /* 0x0076240001d17983 */ /* 0x000ee20000300800 */
[----:B------:R-:W-:Y:S01]  /*b69c0*/  IMAD.MOV.U32 R226, RZ, RZ, R210 ;  /* 0x000000ffffe27224 */ /* 0x000fe200078e00d2 */
[----:B------:R-:W-:Y:S02]  /*b69d0*/  MOV R227, R211 ;  /* 0x000000d300e37202 */ /* 0x000fe40000000f00 */
[----:B------:R-:W3:Y:S04]  /*b69e0*/  LDL.LU R210, [R1+0x7620] ;  /* 0x0076200001d27983 */ /* 0x000ee80000300800 */
[----:B------:R-:W3:Y:S01]  /*b69f0*/  LDL.LU R211, [R1+0x761c] ;  /* 0x00761c0001d37983 */ /* 0x000ee20000300800 */
[----:B-1----:R-:W-:-:S02]  /*b6a00*/  IMAD.MOV.U32 R12, RZ, RZ, R204 ;  /* 0x000000ffff0c7224 */ /* 0x002fc400078e00cc */
[----:B------:R-:W-:Y:S01]  /*b6a10*/  IMAD.MOV.U32 R13, RZ, RZ, R205 ;  /* 0x000000ffff0d7224 */ /* 0x000fe200078e00cd */
[----:B------:R-:W4:Y:S04]  /*b6a20*/  LDL.LU R204, [R1+0x7618] ;  /* 0x0076180001cc7983 */ /* 0x000f280000300800 */
[----:B------:R-:W4:Y:S01]  /*b6a30*/  LDL.LU R205, [R1+0x7614] ;  /* 0x0076140001cd7983 */ /* 0x000f220000300800 */
[----:B------:R-:W-:Y:S02]  /*b6a40*/  IMAD.MOV.U32 R14, RZ, RZ, R206 ;  /* 0x000000ffff0e7224 */ /* 0x000fe400078e00ce */
[----:B------:R-:W-:Y:S01]  /*b6a50*/  IMAD.MOV.U32 R15, RZ, RZ, R207 ;  /* 0x000000ffff0f7224 */ /* 0x000fe200078e00cf */
[----:B------:R-:W4:Y:S04]  /*b6a60*/  LDL.LU R206, [R1+0x7610] ;  /* 0x0076100001ce7983 */ /* 0x000f280000300800 */
[----:B------:R-:W4:Y:S04]  /*b6a70*/  LDL.LU R207, [R1+0x760c] ;  /* 0x00760c0001cf7983 */ /* 0x000f280000300800 */
[----:B------:R-:W2:Y:S04]  /*b6a80*/  LDL.LU R160, [R1+0x920] ;  /* 0x0009200001a07983 */ /* 0x000ea80000300800 */
[----:B------:R-:W2:Y:S04]  /*b6a90*/  LDL.LU R161, [R1+0x924] ;  /* 0x0009240001a17983 */ /* 0x000ea80000300800 */
[----:B------:R-:W2:Y:S04]  /*b6aa0*/  LDL.LU R162, [R1+0x928] ;  /* 0x0009280001a27983 */ /* 0x000ea80000300800 */
[----:B------:R-:W2:Y:S01]  /*b6ab0*/  LDL.LU R163, [R1+0x92c] ;  /* 0x00092c0001a37983 */ /* 0x000ea20000300800 */
[----:B------:R-:W-:Y:S01]  /*b6ac0*/  IMAD.MOV.U32 R216, RZ, RZ, R200 ;  /* 0x000000ffffd87224 */ /* 0x000fe200078e00c8 */
[----:B------:R-:W-:-:S02]  /*b6ad0*/  MOV R217, R201 ;  /* 0x000000c900d97202 */ /* 0x000fc40000000f00 */
[----:B------:R-:W3:Y:S04]  /*b6ae0*/  LDL.LU R200, [R1+0x7608] ;  /* 0x0076080001c87983 */ /* 0x000ee80000300800 */
[----:B------:R-:W3:Y:S01]  /*b6af0*/  LDL.LU R201, [R1+0x7604] ;  /* 0x0076040001c97983 */ /* 0x000ee20000300800 */
[----:B------:R-:W-:Y:S02]  /*b6b00*/  IMAD.MOV.U32 R218, RZ, RZ, R202 ;  /* 0x000000ffffda7224 */ /* 0x000fe400078e00ca */
[----:B------:R-:W-:Y:S01]  /*b6b10*/  IMAD.MOV.U32 R219, RZ, RZ, R196 ;  /* 0x000000ffffdb7224 */ /* 0x000fe200078e00c4 */
[----:B------:R-:W3:Y:S04]  /*b6b20*/  LDL.LU R202, [R1+0x7600] ;  /* 0x0076000001ca7983 */ /* 0x000ee80000300800 */
[----:B------:R-:W4:Y:S04]  /*b6b30*/  LDL.LU R196, [R1+0x75fc] ;  /* 0x0075fc0001c47983 */ /* 0x000f280000300800 */
[----:B------:R-:W4:Y:S04]  /*b6b40*/  LDL.LU R197, [R1+0x75f8] ;  /* 0x0075f80001c57983 */ /* 0x000f280000300800 */
[----:B------:R-:W2:Y:S04]  /*b6b50*/  LDL.LU R192, [R1+0x75f4] ;  /* 0x0075f40001c07983 */ /* 0x000ea80000300800 */
[----:B------:R-:W2:Y:S04]  /*b6b60*/  LDL.LU R193, [R1+0x75f0] ;  /* 0x0075f00001c17983 */ /* 0x000ea80000300800 */
[----:B------:R-:W2:Y:S04]  /*b6b70*/  LDL.LU R194, [R1+0x75ec] ;  /* 0x0075ec0001c27983 */ /* 0x000ea80000300800 */
        /* <DEDUP_REMOVED lines=28> */
[C---:B---3--:R-:W-:Y:S11]  /*b6d40*/  HMMA.1688.F32.TF32 R16, R8.reuse, R106, R200 ;  /* 0x0000006a0810723c */ /* 0x048ff600000810c8 */
        /* <DEDUP_REMOVED lines=8> */
[C---:B---3--:R-:W-:Y:S06]  /*b6dd0*/  HMMA.1688.F32.TF32 R16, R8.reuse, R94, R212 ;  /* 0x0000005e0810723c */ /* 0x048fec00000810d4 */
[C---:B------:R-:W-:Y:S05]  /*b6de0*/  HMMA.1688.F32.TF32 R160, R8.reuse, R90, R160 ;  /* 0x0000005a08a0723c */ /* 0x040fea00000810a0 */
        /* <DEDUP_REMOVED lines=30> */
[----:B------:R-:W-:Y:S04]  /*b6fd0*/  STL.64 [R1+0x68], R142 ;  /* 0x0000688e01007387 */ /* 0x000fe80000100a00 */
[----:B------:R-:W2:Y:S04]  /*b6fe0*/  LDL.LU R220, [R1+0x1280] ;  /* 0x0012800001dc7983 */ /* 0x000ea80000300800 */
[----:B------:R-:W-:Y:S04]  /*b6ff0*/  STL.64 [R1+0x50], R16 ;  /* 0x0000501001007387 */ /* 0x000fe80000100a00 */
[----:B------:R1:W-:Y:S04]  /*b7000*/  STL.64 [R1+0x58], R18 ;  /* 0x0000581201007387 */ /* 0x0003e80000100a00 */
[----:B------:R-:W-:Y:S04]  /*b7010*/  STL.64 [R1+0x40], R12 ;  /* 0x0000400c01007387 */ /* 0x000fe80000100a00 */
[----:B------:R3:W-:Y:S04]  /*b7020*/  STL.64 [R1+0x48], R14 ;  /* 0x0000480e01007387 */ /* 0x0007e80000100a00 */
[----:B------:R-:W2:Y:S04]  /*b7030*/  LDL.LU R221, [R1+0x1284] ;  /* 0x0012840001dd7983 */ /* 0x000ea80000300800 */
[----:B------:R-:W2:Y:S04]  /*b7040*/  LDL.LU R222, [R1+0x1288] ;  /* 0x0012880001de7983 */ /* 0x000ea80000300800 */
[----:B------:R-:W2:Y:S01]  /*b7050*/  LDL.LU R223, [R1+0x128c] ;  /* 0x00128c0001df7983 */ /* 0x000ea20000300800 */
[C---:B-1----:R-:W-:Y:S06]  /*b7060*/  HMMA.1688.F32.TF32 R16, R8.reuse, R50, R228 ;  /* 0x000000320810723c */ /* 0x042fec00000810e4 */
[----:B---3--:R-:W-:Y:S01]  /*b7070*/  HMMA.1688.F32.TF32 R12, R8, R46, R244 ;  /* 0x0000002e080c723c */ /* 0x008fe200000810f4 */
[----:B------:R-:W3:-:S15]  /*b7080*/  LDL.LU R244, [R1+0x12a0] ;  /* 0x0012a00001f47983 */ /* 0x000ede0000300800 */
[----:B------:R-:W-:-:S01]  /*b7090*/  NOP ;  /* 0x0000000000007918 */ /* 0x000fc20000000000 */
[----:B------:R-:W-:Y:S04]  /*b70a0*/  STL.64 [R1+0x30], R16 ;  /* 0x0000301001007387 */ /* 0x000fe80000100a00 */
[----:B------:R1:W-:Y:S04]  /*b70b0*/  STL.64 [R1+0x38], R18 ;  /* 0x0000381201007387 */ /* 0x0003e80000100a00 */
[----:B------:R-:W-:Y:S04]  /*b70c0*/  STL.64 [R1+0x20], R12 ;  /* 0x0000200c01007387 */ /* 0x000fe80000100a00 */
[----:B------:R4:W-:Y:S04]  /*b70d0*/  STL.64 [R1+0x28], R14 ;  /* 0x0000280e01007387 */ /* 0x0009e80000100a00 */
[----:B------:R-:W3:Y:S04]  /*b70e0*/  LDL.LU R245, [R1+0x12a4] ;  /* 0x0012a40001f57983 */ /* 0x000ee80000300800 */
[----:B------:R-:W3:Y:S04]  /*b70f0*/  LDL.LU R246, [R1+0x12a8] ;  /* 0x0012a80001f67983 */ /* 0x000ee80000300800 */
[----:B------:R-:W3:Y:S01]  /*b7100*/  LDL.LU R247, [R1+0x12ac] ;  /* 0x0012ac0001f77983 */ /* 0x000ee20000300800 */
[C---:B-1----:R-:W-:Y:S06]  /*b7110*/  HMMA.1688.F32.TF32 R16, R8.reuse, R42, R232 ;  /* 0x0000002a0810723c */ /* 0x042fec00000810e8 */
[----:B----4-:R-:W-:Y:S01]  /*b7120*/  HMMA.1688.F32.TF32 R12, R8, R38, R240 ;  /* 0x00000026080c723c */ /* 0x010fe200000810f0 */
[----:B------:R-:W4:Y:S01]  /*b7130*/  LDL.LU R240, [R1+0x12f0] ;  /* 0x0012f00001f07983 */ /* 0x000f220000300800 */
[----:B------:R-:W-:-:S15]  /*b7140*/  IMAD.MOV.U32 R228, RZ, RZ, R4 ;  /* 0x000000ffffe47224 */ /* 0x000fde00078e0004 */
[----:B------:R-:W-:Y:S04]  /*b7150*/  STL.64 [R1+0x10], R16 ;  /* 0x0000101001007387 */ /* 0x000fe80000100a00 */
[----:B------:R-:W-:Y:S04]  /*b7160*/  STL.64 [R1+0x18], R18 ;  /* 0x0000181201007387 */ /* 0x000fe80000100a00 */
[----:B------:R-:W-:Y:S04]  /*b7170*/  STL.64 [R1], R12 ;  /* 0x0000000c01007387 */ /* 0x000fe80000100a00 */
[----:B------:R-:W-:Y:S04]  /*b7180*/  STL.64 [R1+0x8], R14 ;  /* 0x0000080e01007387 */ /* 0x000fe80000100a00 */
[----:B------:R-:W4:Y:S04]  /*b7190*/  LDL.LU R241, [R1+0x12f4] ;  /* 0x0012f40001f17983 */ /* 0x000f280000300800 */
[----:B------:R-:W4:Y:S04]  /*b71a0*/  LDL.LU R242, [R1+0x12f8] ;  /* 0x0012f80001f27983 */ /* 0x000f280000300800 */
[----:B------:R-:W4:Y:S04]  /*b71b0*/  LDL.LU R243, [R1+0x12fc] ;  /* 0x0012fc0001f37983 */ /* 0x000f280000300800 */
[----:B------:R-:W3:Y:S01]  /*b71c0*/  LDL.LU R4, [R1+0x75a8] ;  /* 0x0075a80001047983 */ /* 0x000ee20000300800 */
[----:B------:R-:W-:Y:S01]  /*b71d0*/  MOV R229, R237 ;  /* 0x000000ed00e57202 */ /* 0x000fe20000000f00 */
[----:B------:R-:W-:-:S02]  /*b71e0*/  IMAD.MOV.U32 R230, RZ, RZ, R236 ;  /* 0x000000ffffe67224 */ /* 0x000fc400078e00ec */
[----:B------:R-:W-:Y:S02]  /*b71f0*/  IMAD.MOV.U32 R231, RZ, RZ, R136 ;  /* 0x000000ffffe77224 */ /* 0x000fe400078e0088 */
[----:B------:R-:W-:Y:S02]  /*b7200*/  IMAD.MOV.U32 R232, RZ, RZ, R133 ;  /* 0x000000ffffe87224 */ /* 0x000fe400078e0085 */
[----:B------:R-:W-:Y:S02]  /*b7210*/  IMAD.MOV.U32 R233, RZ, RZ, R132 ;  /* 0x000000ffffe97224 */ /* 0x000fe400078e0084 */
[----:B------:R-:W-:Y:S01]  /*b7220*/  IMAD.MOV.U32 R234, RZ, RZ, R41 ;  /* 0x000000ffffea7224 */ /* 0x000fe200078e0029 */
[----:B------:R-:W-:Y:S01]  /*b7230*/  MOV R235, R40 ;  /* 0x0000002800eb7202 */ /* 0x000fe20000000f00 */
[----:B------:R-:W-:Y:S04]  /*b7240*/  LDS R132, [R3+UR6+0x88000] ;  /* 0x0880000603847984 */ /* 0x000fe80008000800 */
[----:B------:R-:W-:Y:S01]  /*b7250*/  LDS R133, [R7+UR6+0x88000] ;  /* 0x0880000607857984 */ /* 0x000fe20008000800 */
[C---:B------:R-:W-:Y:S06]  /*b7260*/  HMMA.1688.F32.TF32 R236, R8.reuse, R238, R228 ;  /* 0x000000ee08ec723c */ /* 0x040fec00000810e4 */
[C---:B--2---:R-:W-:Y:S01]  /*b7270*/  HMMA.1688.F32.TF32 R248, R8.reuse, R34, R220 ;  /* 0x0000002208f8723c */ /* 0x044fe200000810dc */
[----:B---3--:R-:W1:Y:S04]  /*b7280*/  LDSM.16.M88.4 R152, [R4+UR7+0x80] ;  /* 0x000080070498783b */ /* 0x008e680008000200 */
[----:B------:R-:W2:Y:S04]  /*b7290*/  LDSM.16.M88.4 R12, [R4+UR7+0x2080] ;  /* 0x00208007040c783b */ /* 0x000ea80008000200 */
[----:B------:R-:W3:Y:S04]  /*b72a0*/  LDSM.16.M88.4 R144, [R4+UR7+0x4080] ;  /* 0x004080070490783b */ /* 0x000ee80008000200 */
[----:B------:R-:W3:Y:S04]  /*b72b0*/  LDSM.16.M88.4 R224, [R4+UR7+0x6080] ;  /* 0x0060800704e0783b */ /* 0x000ee80008000200 */
[----:B------:R-:W3:Y:S01]  /*b72c0*/  LDSM.16.M88.4 R164, [R4+UR7+0x8080] ;  /* 0x0080800704a4783b */ /* 0x000ee20008000200 */
[C---:B------:R-:W-:Y:S06]  /*b72d0*/  HMMA.1688.F32.TF32 R244, R8.reuse, R26, R244 ;  /* 0x0000001a08f4723c */ /* 0x040fec00000810f4 */
[C---:B----4-:R-:W-:Y:S06]  /*b72e0*/  HMMA.1688.F32.TF32 R240, R8.reuse, R30, R240 ;  /* 0x0000001e08f0723c */ /* 0x050fec00000810f0 */
[----:B------:R-:W-:Y:S01]  /*b72f0*/  HMMA.1688.F32.TF32 R8, R8, R22, R232 ;  /* 0x000000160808723c */ /* 0x000fe200000810e8 */
[----:B------:R-:W-:Y:S04]  /*b7300*/  LDSM.16.M88.4 R140, [R4+UR7+0xa080] ;  /* 0x00a08007048c783b */ /* 0x000fe80008000200 */
[----:B------:R-:W-:Y:S04]  /*b7310*/  LDSM.16.M88.4 R40, [R4+UR7+0xc080] ;  /* 0x00c080070428783b */ /* 0x000fe80008000200 */
[----:B------:R-:W4:Y:S04]  /*b7320*/  LDSM.16.M88.4 R148, [R4+UR7+0x14080] ;  /* 0x014080070494783b */ /* 0x000f280008000200 */
[----:B------:R-:W4:Y:S04]  /*b7330*/  LDSM.16.M88.4 R156, [R4+UR7+0x12080] ;  /* 0x01208007049c783b */ /* 0x000f280008000200 */
[----:B------:R-:W4:Y:S04]  /*b7340*/  LDSM.16.M88.4 R204, [R4+UR7+0x18080] ;  /* 0x0180800704cc783b */ /* 0x000f280008000200 */
[----:B------:R-:W-:Y:S04]  /*b7350*/  LDSM.16.M88.4 R160, [R4+UR7+0x16080] ;  /* 0x0160800704a0783b */ /* 0x000fe80008000200 */
[----:B------:R-:W4:Y:S04]  /*b7360*/  LDSM.16.M88.4 R196, [R4+UR7+0x1c080] ;  /* 0x01c0800704c4783b */ /* 0x000f280008000200 */
[----:B------:R-:W4:Y:S04]  /*b7370*/  LDSM.16.M88.4 R200, [R4+UR7+0x1a080] ;  /* 0x01a0800704c8783b */ /* 0x000f280008000200 */
[----:B------:R-:W4:Y:S04]  /*b7380*/  LDSM.16.M88.4 R172, [R4+UR7+0x24080] ;  /* 0x0240800704ac783b */ /* 0x000f280008000200 */
[----:B------:R-:W-:Y:S04]  /*b7390*/  LDSM.16.M88.4 R184, [R4+UR7+0x1e080] ;  /* 0x01e0800704b8783b */ /* 0x000fe80008000200 */
[----:B------:R-:W-:Y:S04]  /*b73a0*/  LDSM.16.M88.4 R180, [R4+UR7+0x20080] ;  /* 0x0200800704b4783b */ /* 0x000fe80008000200 */
[----:B------:R-:W-:Y:S01]  /*b73b0*/  LDSM.16.M88.4 R176, [R4+UR7+0x22080] ;  /* 0x0220800704b0783b */ /* 0x000fe20008000200 */
[----:B------:R-:W-:-:S02]  /*b73c0*/  IMAD.MOV.U32 R170, RZ, RZ, R29 ;  /* 0x000000ffffaa7224 */ /* 0x000fc400078e001d */
[----:B------:R-:W-:Y:S01]  /*b73d0*/  IMAD.MOV.U32 R171, RZ, RZ, R28 ;  /* 0x000000ffffab7224 */ /* 0x000fe200078e001c */
[----:B------:R-:W-:Y:S04]  /*b73e0*/  LDSM.16.M88.4 R188, [R4+UR7+0x2e080] ;  /* 0x02e0800704bc783b */ /* 0x000fe80008000200 */
[----:B------:R-:W-:Y:S01]  /*b73f0*/  LDSM.16.M88.4 R192, [R4+UR7+0x30080] ;  /* 0x0300800704c0783b */ /* 0x000fe20008000200 */
[----:B-1----:R-:W-:Y:S02]  /*b7400*/  IMAD.MOV.U32 R216, RZ, RZ, R155 ;  /* 0x000000ffffd87224 */ /* 0x002fe400078e009b */
[----:B------:R-:W-:Y:S01]  /*b7410*/  IMAD.MOV.U32 R217, RZ, RZ, R154 ;  /* 0x000000ffffd97224 */ /* 0x000fe200078e009a */
[----:B------:R-:W-:Y:S04]  /*b7420*/  STL.64 [R1+0xfc8], R154 ;  /* 0x000fc89a01007387 */ /* 0x000fe80000100a00 */
[----:B------:R1:W-:Y:S04]  /*b7430*/  STL [R1+0x74fc], R216 ;  /* 0x0074fcd801007387 */ /* 0x0003e80000100800 */
[----:B------:R1:W-:Y:S04]  /*b7440*/  STL [R1+0x74f8], R217 ;  /* 0x0074f8d901007387 */ /* 0x0003e80000100800 */
[----:B------:R-:W-:Y:S04]  /*b7450*/  STL.64 [R1+0x7290], R250 ;  /* 0x007290fa01007387 */ /* 0x000fe80000100a00 */
[----:B------:R-:W-:Y:S04]  /*b7460*/  STL.64 [R1+0x7288], R248 ;  /* 0x007288f801007387 */ /* 0x000fe80000100a00 */
[----:B--2---:R-:W-:Y:S01]  /*b7470*/  STL.64 [R1+0xfa0], R12 ;  /* 0x000fa00c01007387 */ /* 0x004fe20000100a00 */
[----:B------:R-:W-:-:S03]  /*b7480*/  IMAD.MOV.U32 R209, RZ, RZ, R14 ;  /* 0x000000ffffd17224 */ /* 0x000fc600078e000e */
[----:B------:R-:W-:Y:S01]  /*b7490*/  STL.64 [R1+0xfa8], R14 ;  /* 0x000fa80e01007387 */ /* 0x000fe20000100a00 */
[----:B------:R-:W-:-:S03]  /*b74a0*/  IMAD.MOV.U32 R208, RZ, RZ, R15 ;  /* 0x000000ffffd07224 */ /* 0x000fc600078e000f */
[----:B------:R-:W2:Y:S04]  /*b74b0*/  LDSM.16.M88.4 R12, [R4+UR7+0xe080] ;  /* 0x00e08007040c783b */ /* 0x000ea80008000200 */
[----:B------:R-:W-:Y:S04]  /*b74c0*/  STL.64 [R1+0x7280], R246 ;  /* 0x007280f601007387 */ /* 0x000fe80000100a00 */
[----:B------:R-:W-:Y:S04]  /*b74d0*/  STL.64 [R1+0x7278], R244 ;  /* 0x007278f401007387 */ /* 0x000fe80000100a00 */
[----:B---3--:R-:W-:Y:S04]  /*b74e0*/  STL.64 [R1+0xf98], R146 ;  /* 0x000f989201007387 */ /* 0x008fe80000100a00 */
[----:B------:R-:W-:Y:S04]  /*b74f0*/  STL.64 [R1+0x72a0], R242 ;  /* 0x0072a0f201007387 */ /* 0x000fe80000100a00 */
[----:B------:R-:W-:Y:S04]  /*b7500*/  STL.64 [R1+0x7298], R240 ;  /* 0x007298f001007387 */ /* 0x000fe80000100a00 */
[----:B------:R-:W-:Y:S04]  /*b7510*/  STL [R1+0x7270], R239 ;  /* 0x007270ef01007387 */ /* 0x000fe80000100800 */
[----:B------:R-:W-:Y:S04]  /*b7520*/  STL.64 [R1+0xf80], R224 ;  /* 0x000f80e001007387 */ /* 0x000fe80000100a00 */
[----:B------:R-:W-:Y:S04]  /*b7530*/  STL.64 [R1+0xf88], R226 ;  /* 0x000f88e201007387 */ /* 0x000fe80000100a00 */
[----:B------:R-:W-:Y:S04]  /*b7540*/  STL.64 [R1+0xf70], R164 ;  /* 0x000f70a401007387 */ /* 0x000fe80000100a00 */
[----:B------:R-:W-:Y:S04]  /*b7550*/  STL.64 [R1+0xf78], R166 ;  /* 0x000f78a601007387 */ /* 0x000fe80000100a00 */
[----:B------:R-:W-:Y:S01]  /*b7560*/  STL [R1+0x726c], R11 ;  /* 0x00726c0b01007387 */ /* 0x000fe20000100800 */
[----:B----4-:R-:W-:-:S02]  /*b7570*/  IMAD.MOV.U32 R215, RZ, RZ, R150 ;  /* 0x000000ffffd77224 */ /* 0x010fc400078e0096 */
[----:B------:R-:W-:Y:S02]  /*b7580*/  IMAD.MOV.U32 R214, RZ, RZ, R151 ;  /* 0x000000ffffd67224 */ /* 0x000fe400078e0097 */
        /* <DEDUP_REMOVED lines=8> */
[----:B------:R-:W-:Y:S01]  /*b7610*/  IMAD.MOV.U32 R219, RZ, RZ, R162 ;  /* 0x000000ffffdb7224 */ /* 0x000fe200078e00a2 */
[----:B------:R-:W-:Y:S01]  /*b7620*/  MOV R218, R163 ;  /* 0x000000a300da7202 */ /* 0x000fe20000000f00 */
[----:B-1----:R-:W-:Y:S02]  /*b7630*/  IMAD.MOV.U32 R216, RZ, RZ, R174 ;  /* 0x000000ffffd87224 */ /* 0x002fe400078e00ae */
[----:B------:R-:W-:Y:S02]  /*b7640*/  IMAD.MOV.U32 R217, RZ, RZ, R175 ;  /* 0x000000ffffd97224 */ /* 0x000fe400078e00af */
[----:B------:R-:W-:Y:S02]  /*b7650*/  IMAD.MOV.U32 R220, RZ, RZ, R57 ;  /* 0x000000ffffdc7224 */ /* 0x000fe400078e0039 */
[----:B------:R-:W-:-:S02]  /*b7660*/  IMAD.MOV.U32 R221, RZ, RZ, R56 ;  /* 0x000000ffffdd7224 */ /* 0x000fc400078e0038 */
[----:B------:R-:W-:Y:S01]  /*b7670*/  IMAD.MOV.U32 R222, RZ, RZ, R2 ;  /* 0x000000ffffde7224 */ /* 0x000fe200078e0002 */
[----:B------:R-:W-:Y:S01]  /*b7680*/  MOV R223, R0 ;  /* 0x0000000000df7202 */ /* 0x000fe20000000f00 */
[----:B------:R-:W-:Y:S01]  /*b7690*/  IMAD.MOV.U32 R16, RZ, RZ, R85 ;  /* 0x000000ffff107224 */ /* 0x000fe200078e0055 */
[----:B------:R-:W-:Y:S01]  /*b76a0*/  MOV R17, R84 ;  /* 0x0000005400117202 */ /* 0x000fe20000000f00 */
[----:B------:R-:W-:Y:S02]  /*b76b0*/  IMAD.MOV.U32 R18, RZ, RZ, R81 ;  /* 0x000000ffff127224 */ /* 0x000fe400078e0051 */
[----:B------:R-:W-:Y:S01]  /*b76c0*/  IMAD.MOV.U32 R19, RZ, RZ, R80 ;  /* 0x000000ffff137224 */ /* 0x000fe200078e0050 */
[----:B------:R-:W-:Y:S01]  /*b76d0*/  LDSM.16.M88.4 R244, [R4+UR7+0x36080] ;  /* 0x0360800704f4783b */ /* 0x000fe20008000200 */
[----:B------:R-:W-:Y:S01]  /*b76e0*/  IMAD.MOV.U32 R168, RZ, RZ, R49 ;  /* 0x000000ffffa87224 */ /* 0x000fe200078e0031 */
[----:B------:R-:W-:Y:S02]  /*b76f0*/  MOV R169, R48 ;  /* 0x0000003000a97202 */ /* 0x000fe40000000f00 */
[----:B------:R-:W-:Y:S04]  /*b7700*/  LDSM.16.M88.4 R248, [R4+UR7+0x3a080] ;  /* 0x03a0800704f8783b */ /* 0x000fe80008000200 */
[----:B--2---:R-:W-:Y:S04]  /*b7710*/  STL.64 [R1+0xfb0], R12 ;  /* 0x000fb00c01007387 */ /* 0x004fe80000100a00 */
[----:B------:R-:W-:Y:S01]  /*b7720*/  STL.64 [R1+0xfb8], R14 ;  /* 0x000fb80e01007387 */ /* 0x000fe20000100a00 */
[----:B------:R-:W-:-:S02]  /*b7730*/  IMAD.MOV.U32 R211, RZ, RZ, R14 ;  /* 0x000000ffffd37224 */ /* 0x000fc400078e000e */
[----:B------:R-:W-:Y:S02]  /*b7740*/  IMAD.MOV.U32 R210, RZ, RZ, R15 ;  /* 0x000000ffffd27224 */ /* 0x000fe400078e000f */
[----:B------:R-:W1:Y:S04]  /*b7750*/  LDSM.16.M88.4 R12, [R4+UR7+0x10080] ;  /* 0x01008007040c783b */ /* 0x000e680008000200 */
[----:B------:R-:W-:Y:S04]  /*b7760*/  STL.64 [R1+0xf50], R140 ;  /* 0x000f508c01007387 */ /* 0x000fe80000100a00 */
[----:B------:R-:W-:Y:S04]  /*b7770*/  STL.64 [R1+0xf58], R142 ;  /* 0x000f588e01007387 */ /* 0x000fe80000100a00 */
[----:B------:R-:W-:Y:S04]  /*b7780*/  STL.64 [R1+0xf68], R42 ;  /* 0x000f682a01007387 */ /* 0x000fe80000100a00 */
[----:B------:R-:W-:Y:S04]  /*b7790*/  STL.64 [R1+0x7508], R210 ;  /* 0x007508d201007387 */ /* 0x000fe80000100a00 */
[----:B------:R-:W-:Y:S04]  /*b77a0*/  STL.64 [R1+0x7500], R208 ;  /* 0x007500d001007387 */ /* 0x000fe80000100a00 */
[----:B-1----:R-:W-:Y:S04]  /*b77b0*/  STL.64 [R1+0xfd0], R12 ;  /* 0x000fd00c01007387 */ /* 0x002fe80000100a00 */
[----:B------:R-:W-:Y:S04]  /*b77c0*/  STL.64 [R1+0xfd8], R14 ;  /* 0x000fd80e01007387 */ /* 0x000fe80000100a00 */
[----:B------:R-:W-:Y:S04]  /*b77d0*/  STL.64 [R1+0xfe8], R158 ;  /* 0x000fe89e01007387 */ /* 0x000fe80000100a00 */
[----:B------:R-:W-:Y:S04]  /*b77e0*/  STL.64 [R1+0x7518], R214 ;  /* 0x007518d601007387 */ /* 0x000fe80000100a00 */
[----:B------:R1:W-:Y:S04]  /*b77f0*/  STL.64 [R1+0x7510], R212 ;  /* 0x007510d401007387 */ /* 0x0003e80000100a00 */
[----:B-1----:R-:W2:Y:S01]  /*b7800*/  LDL.LU.64 R212, [R1+0xfa0] ;  /* 0x000fa00001d47983 */ /* 0x002ea20000300a00 */
        /* <DEDUP_REMOVED lines=18> */
[----:B-1----:R-:W-:-:S03]  /*b7930*/  IMAD.MOV.U32 R57, RZ, RZ, R12 ;  /* 0x000000ffff397224 */ /* 0x002fc600078e000c */
[----:B------:R1:W-:Y:S01]  /*b7940*/  STL.64 [R1+0x1088], R14 ;  /* 0x0010880e01007387 */ /* 0x0003e20000100a00 */
[----:B------:R-:W-:Y:S02]  /*b7950*/  IMAD.MOV.U32 R56, RZ, RZ, R13 ;  /* 0x000000ffff387224 */ /* 0x000fe400078e000d */
[----:B-1----:R-:W-:Y:S07]  /*b7960*/  HMMA.1688.F32.TF32 R12, R132, R152, R220 ;  /* 0x00000098840c723c */ /* 0x002fee00000810dc */
[----:B------:R-:W-:Y:S01]  /*b7970*/  IMAD.MOV.U32 R222, RZ, RZ, R21 ;  /* 0x000000ffffde7224 */ /* 0x000fe200078e0015 */
[----:B------:R-:W-:-:S02]  /*b7980*/  MOV R223, R20 ;  /* 0x0000001400df7202 */ /* 0x000fc40000000f00 */
[----:B------:R-:W1:-:S13]  /*b7990*/  LDSM.16.M88.4 R20, [R4+UR7+0x28080] ;  /* 0x028080070414783b */ /* 0x000e5a0008000200 */
[----:B------:R-:W-:Y:S04]  /*b79a0*/  STL.64 [R1+0x72b0], R14 ;  /* 0x0072b00e01007387 */ /* 0x000fe80000100a00 */
[----:B------:R-:W-:Y:S04]  /*b79b0*/  STL.64 [R1+0x72a8], R12 ;  /* 0x0072a80c01007387 */ /* 0x000fe80000100a00 */
[----:B------:R-:W3:Y:S04]  /*b79c0*/  LDSM.16.M88.4 R12, [R4+UR7+0x2a080] ;  /* 0x02a08007040c783b */ /* 0x000ee80008000200 */
[----:B-1----:R-:W-:Y:S01]  /*b79d0*/  STL.64 [R1+0x1098], R22 ;  /* 0x0010981601007387 */ /* 0x002fe20000100a00 */
[----:B---3--:R-:W-:-:S03]  /*b79e0*/  IMAD.MOV.U32 R29, RZ, RZ, R12 ;  /* 0x000000ffff1d7224 */ /* 0x008fc600078e000c */
[----:B------:R-:W-:Y:S01]  /*b79f0*/  STL.64 [R1+0x10a8], R14 ;  /* 0x0010a80e01007387 */ /* 0x000fe20000100a00 */
[----:B------:R-:W-:-:S03]  /*b7a00*/  IMAD.MOV.U32 R28, RZ, RZ, R13 ;  /* 0x000000ffff1c7224 */ /* 0x000fc600078e000d */
[----:B------:R-:W1:Y:S02]  /*b7a10*/  LDSM.16.M88.4 R12, [R4+UR7+0x2c080] ;  /* 0x02c08007040c783b */ /* 0x000e640008000200 */
[----:B-1----:R-:W-:Y:S02]  /*b7a20*/  IMAD.MOV.U32 R30, RZ, RZ, R12 ;  /* 0x000000ffff1e7224 */ /* 0x002fe400078e000c */
[----:B------:R-:W-:Y:S01]  /*b7a30*/  STL.64 [R1+0x10b8], R14 ;  /* 0x0010b80e01007387 */ /* 0x000fe20000100a00 */
[----:B------:R-:W-:-:S03]  /*b7a40*/  MOV R11, R13 ;  /* 0x0000000d000b7202 */ /* 0x000fc60000000f00 */
[----:B------:R-:W1:Y:S01]  /*b7a50*/  LDSM.16.M88.4 R12, [R4+UR7+0x32080] ;  /* 0x03208007040c783b */ /* 0x000e620008000200 */
[----:B------:R-:W-:Y:S02]  /*b7a60*/  IMAD.MOV.U32 R49, RZ, RZ, R20 ;  /* 0x000000ffff317224 */ /* 0x000fe400078e0014 */
[----:B------:R-:W-:Y:S02]  /*b7a70*/  IMAD.MOV.U32 R48, RZ, RZ, R21 ;  /* 0x000000ffff307224 */ /* 0x000fe400078e0015 */
[----:B------:R-:W-:Y:S01]  /*b7a80*/  HMMA.1688.F32.TF32 R20, R132, R144, R168 ;  /* 0x000000908414723c */ /* 0x000fe200000810a8 */
[----:B-1----:R-:W-:Y:S02]  /*b7a90*/  IMAD.MOV.U32 R85, RZ, RZ, R12 ;  /* 0x000000ffff557224 */ /* 0x002fe400078e000c */
[----:B------:R-:W-:Y:S02]  /*b7aa0*/  IMAD.MOV.U32 R84, RZ, RZ, R13 ;  /* 0x000000ffff547224 */ /* 0x000fe400078e000d */
[----:B------:R-:W-:-:S02]  /*b7ab0*/  IMAD.MOV.U32 R220, RZ, RZ, R25 ;  /* 0x000000ffffdc7224 */ /* 0x000fc400078e0019 */
[----:B------:R-:W-:-:S07]  /*b7ac0*/  IMAD.MOV.U32 R221, RZ, RZ, R24 ;  /* 0x000000ffffdd7224 */ /* 0x000fce00078e0018 */
[C---:B------:R-:W-:Y:S06]  /*b7ad0*/  HMMA.1688.F32.TF32 R24, R132.reuse, R224, R220 ;  /* 0x000000e08418723c */ /* 0x040fec00000810dc */
[----:B--2---:R-:W-:-:S15]  /*b7ae0*/  HMMA.1688.F32.TF32 R16, R132, R212, R16 ;  /* 0x000000d48410723c */ /* 0x004fde0000081010 */
[----:B------:R-:W-:-:S08]  /*b7af0*/  NOP ;  /* 0x0000000000007918 */ /* 0x000fd00000000000 */
[----:B------:R-:W-:Y:S04]  /*b7b00*/  STL [R1+0x7268], R18 ;  /* 0x0072681201007387 */ /* 0x000fe80000100800 */
[----:B------:R-:W-:Y:S04]  /*b7b10*/  STL.64 [R1+0x10c0], R188 ;  /* 0x0010c0bc01007387 */ /* 0x000fe80000100a00 */
[----:B------:R-:W-:Y:S04]  /*b7b20*/  STL.64 [R1+0x10c8], R190 ;  /* 0x0010c8be01007387 */ /* 0x000fe80000100a00 */
[----:B------:R-:W-:Y:S04]  /*b7b30*/  STL [R1+0x7264], R19 ;  /* 0x0072641301007387 */ /* 0x000fe80000100800 */
[----:B------:R-:W-:Y:S04]  /*b7b40*/  STL.64 [R1+0x10d0], R192 ;  /* 0x0010d0c001007387 */ /* 0x000fe80000100a00 */
[----:B------:R-:W-:Y:S04]  /*b7b50*/  STL.64 [R1+0x10d8], R194 ;  /* 0x0010d8c201007387 */ /* 0x000fe80000100a00 */
[----:B------:R-:W-:Y:S04]  /*b7b60*/  STL.64 [R1+0x10e0], R12 ;  /* 0x0010e00c01007387 */ /* 0x000fe80000100a00 */
[----:B------:R-:W-:Y:S04]  /*b7b70*/  STL.64 [R1+0x10e8], R14 ;  /* 0x0010e80e01007387 */ /* 0x000fe80000100a00 */
[----:B------:R-:W1:Y:S04]  /*b7b80*/  LDSM.16.M88.4 R12, [R4+UR7+0x34080] ;  /* 0x03408007040c783b */ /* 0x000e680008000200 */
[----:B-1----:R-:W-:Y:S04]  /*b7b90*/  STL.64 [R1+0x10f0], R12 ;  /* 0x0010f00c01007387 */ /* 0x002fe80000100a00 */
[----:B------:R-:W-:Y:S04]  /*b7ba0*/  STL.64 [R1+0x10f8], R14 ;  /* 0x0010f80e01007387 */ /* 0x000fe80000100a00 */
[----:B------:R-:W-:Y:S04]  /*b7bb0*/  STL.64 [R1+0x72c0], R22 ;  /* 0x0072c01601007387 */ /* 0x000fe80000100a00 */
[----:B------:R-:W-:Y:S04]  /*b7bc0*/  STL.64 [R1+0x72b8], R20 ;  /* 0x0072b81401007387 */ /* 0x000fe80000100a00 */
[----:B------:R-:W-:Y:S04]  /*b7bd0*/  STL.64 [R1+0x1108], R246 ;  /* 0x001108f601007387 */ /* 0x000fe80000100a00 */
[----:B------:R-:W2:Y:S04]  /*b7be0*/  LDL.LU R220, [R1+0x2c30] ;  /* 0x002c300001dc7983 */ /* 0x000ea80000300800 */
[----:B------:R-:W2:Y:S04]  /*b7bf0*/  LDL.LU R221, [R1+0x2c34] ;  /* 0x002c340001dd7983 */ /* 0x000ea80000300800 */
[----:B------:R-:W2:Y:S04]  /*b7c00*/  LDL.LU R222, [R1+0x2c38] ;  /* 0x002c380001de7983 */ /* 0x000ea80000300800 */
[----:B------:R-:W1:Y:S01]  /*b7c10*/  LDSM.16.M88.4 R20, [R4+UR7+0x38080] ;  /* 0x038080070414783b */ /* 0x000e620008000200 */
[----:B------:R-:W-:-:S02]  /*b7c20*/  IMAD.MOV.U32 R81, RZ, RZ, R12 ;  /* 0x000000ffff517224 */ /* 0x000fc400078e000c */
[----:B------:R-:W-:Y:S01]  /*b7c30*/  IMAD.MOV.U32 R80, RZ, RZ, R13 ;  /* 0x000000ffff507224 */ /* 0x000fe200078e000d */
[----:B------:R-:W3:Y:S04]  /*b7c40*/  LDL.LU.64 R208, [R1+0xfb0] ;  /* 0x000fb00001d07983 */ /* 0x000ee80000300a00 */
[----:B------:R-:W4:Y:S04]  /*b7c50*/  LDSM.16.M88.4 R12, [R4+UR7+0x3c080] ;  /* 0x03c08007040c783b */ /* 0x000f280008000200 */
[----:B-1----:R-:W-:Y:S04]  /*b7c60*/  STL.64 [R1+0x1118], R22 ;  /* 0x0011181601007387 */ /* 0x002fe80000100a00 */
[----:B------:R-:W-:Y:S04]  /*b7c70*/  STL [R1+0x723c], R24 ;  /* 0x00723c1801007387 */ /* 0x000fe80000100800 */
[----:B------:R-:W-:Y:S04]  /*b7c80*/  STL [R1+0x7238], R25 ;  /* 0x0072381901007387 */ /* 0x000fe80000100800 */
[----:B------:R-:W-:Y:S04]  /*b7c90*/  STL [R1+0x7234], R26 ;  /* 0x0072341a01007387 */ /* 0x000fe80000100800 */
[----:B------:R-:W-:Y:S04]  /*b7ca0*/  STL [R1+0x7230], R27 ;  /* 0x0072301b01007387 */ /* 0x000fe80000100800 */
[----:B------:R-:W1:Y:S01]  /*b7cb0*/  LDSM.16.M88.4 R24, [R4+UR7+0x3e080] ;  /* 0x03e080070418783b */ /* 0x000e620008000200 */
[----:B----4-:R-:W-:Y:S01]  /*b7cc0*/  MOV R18, R14 ;  /* 0x0000000e00127202 */ /* 0x010fe20000000f00 */
[----:B------:R-:W-:-:S02]  /*b7cd0*/  IMAD.MOV.U32 R19, RZ, RZ, R15 ;  /* 0x000000ffff137224 */ /* 0x000fc400078e000f */
[----:B------:R-:W-:Y:S04]  /*b7ce0*/  STL.64 [R1+0x1128], R250 ;  /* 0x001128fa01007387 */ /* 0x000fe80000100a00 */
[----:B------:R-:W-:Y:S04]  /*b7cf0*/  STL.64 [R1+0x1138], R14 ;  /* 0x0011380e01007387 */ /* 0x000fe80000100a00 */
[----:B------:R-:W-:Y:S04]  /*b7d00*/  STL.64 [R1+0x72d0], R18 ;  /* 0x0072d01201007387 */ /* 0x000fe80000100a00 */
[----:B------:R4:W-:Y:S02]  /*b7d10*/  STL.64 [R1+0x72c8], R16 ;  /* 0x0072c81001007387 */ /* 0x0009e40000100a00 */
[----:B----4-:R-:W-:-:S02]  /*b7d20*/  IMAD.MOV.U32 R17, RZ, RZ, R11 ;  /* 0x000000ffff117224 */ /* 0x010fc400078e000b */
[----:B-1----:R-:W-:Y:S01]  /*b7d30*/  IMAD.MOV.U32 R11, RZ, RZ, R27 ;  /* 0x000000ffff0b7224 */ /* 0x002fe200078e001b */
[----:B------:R-:W-:Y:S01]  /*b7d40*/  MOV R239, R26 ;  /* 0x0000001a00ef7202 */ /* 0x000fe20000000f00 */
[----:B------:R-:W-:Y:S04]  /*b7d50*/  STL.64 [R1+0x1140], R24 ;  /* 0x0011401801007387 */ /* 0x000fe80000100a00 */
[----:B------:R-:W-:Y:S04]  /*b7d60*/  STL.64 [R1+0x1148], R26 ;  /* 0x0011481a01007387 */ /* 0x000fe80000100a00 */
[----:B------:R-:W-:Y:S04]  /*b7d70*/  STL.64 [R1+0x72f0], R10 ;  /* 0x0072f00a01007387 */ /* 0x000fe80000100a00 */
[----:B------:R-:W-:Y:S04]  /*b7d80*/  STL.64 [R1+0x72e8], R8 ;  /* 0x0072e80801007387 */ /* 0x000fe80000100a00 */
[----:B------:R-:W-:Y:S04]  /*b7d90*/  STL.64 [R1+0x72e0], R238 ;  /* 0x0072e0ee01007387 */ /* 0x000fe80000100a00 */
[----:B------:R1:W-:Y:S04]  /*b7da0*/  STL.64 [R1+0x72d8], R236 ;  /* 0x0072d8ec01007387 */ /* 0x0003e80000100a00 */
[----:B-1----:R-:W4:Y:S04]  /*b7db0*/  LDL.LU.64 R236, [R1+0xfd0] ;  /* 0x000fd00001ec7983 */ /* 0x002f280000300a00 */
[----:B------:R1:W-:Y:S04]  /*b7dc0*/  STL [R1+0x7014], R4 ;  /* 0x0070140401007387 */ /* 0x0003e80000100800 */
[----:B------:R-:W3:Y:S04]  /*b7dd0*/  LDL.LU R34, [R1+0x2c28] ;  /* 0x002c280001227983 */ /* 0x000ee80000300800 */
        /* <DEDUP_REMOVED lines=8> */
[----:B------:R-:W-:Y:S02]  /*b7e60*/  IMAD.MOV.U32 R16, RZ, RZ, R30 ;  /* 0x000000ffff107224 */ /* 0x000fe400078e001e */
[----:B------:R-:W-:Y:S02]  /*b7e70*/  IMAD.MOV.U32 R8, RZ, RZ, R29 ;  /* 0x000000ffff087224 */ /* 0x000fe400078e001d */
[----:B------:R-:W-:Y:S02]  /*b7e80*/  IMAD.MOV.U32 R9, RZ, RZ, R28 ;  /* 0x000000ffff097224 */ /* 0x000fe400078e001c */
[----:B------:R-:W-:Y:S02]  /*b7e90*/  IMAD.MOV.U32 R10, RZ, RZ, R164 ;  /* 0x000000ffff0a7224 */ /* 0x000fe400078e00a4 */
[----:B-1----:R-:W-:Y:S01]  /*b7ea0*/  IMAD.MOV.U32 R4, RZ, RZ, R165 ;  /* 0x000000ffff047224 */ /* 0x002fe200078e00a5 */
        /* <DEDUP_REMOVED lines=15> */
[C---:B------:R-:W-:Y:S02]  /*b7fa0*/  LOP3.LUT R242, R3.reuse, 0x40, RZ, 0x3c, !PT ;  /* 0x0000004003f27812 */ /* 0x040fe400078e3cff */
[----:B------:R-:W-:Y:S01]  /*b7fb0*/  LOP3.LUT R243, R3, 0x60, RZ, 0x3c, !PT ;  /* 0x0000006003f37812 */ /* 0x000fe200078e3cff */
[----:B------:R-:W-:Y:S02]  /*b7fc0*/  IMAD.MOV.U32 R241, RZ, RZ, R186 ;  /* 0x000000fffff17224 */ /* 0x000fe400078e00ba */
[----:B------:R-:W-:Y:S01]  /*b7fd0*/  IMAD.MOV.U32 R240, RZ, RZ, R187 ;  /* 0x000000fffff07224 */ /* 0x000fe200078e00bb */
[----:B------:R-:W-:Y:S01]  /*b7fe0*/  MOV R18, R140 ;  /* 0x0000008c00127202 */ /* 0x000fe20000000f00 */
[----:B------:R-:W-:Y:S02]  /*b7ff0*/  IMAD.MOV.U32 R11, RZ, RZ, R141 ;  /* 0x000000ffff0b7224 */ /* 0x000fe400078e008d */
[----:B------:R-:W-:-:S02]  /*b8000*/  IMAD.MOV.U32 R15, RZ, RZ, R24 ;  /* 0x000000ffff0f7224 */ /* 0x000fc400078e0018 */
[----:B------:R-:W-:Y:S01]  /*b8010*/  IMAD.MOV.U32 R14, RZ, RZ, R25 ;  /* 0x000000ffff0e7224 */ /* 0x000fe200078e0019 */
[----:B------:R-:W-:Y:S04]  /*b8020*/  STL [R1+0x724c], R28 ;  /* 0x00724c1c01007387 */ /* 0x000fe80000100800 */
[----:B------:R-:W-:Y:S04]  /*b8030*/  STL [R1+0x7248], R29 ;  /* 0x0072481d01007387 */ /* 0x000fe80000100800 */
[----:B------:R-:W-:Y:S04]  /*b8040*/  STL [R1+0x7244], R30 ;  /* 0x0072441e01007387 */ /* 0x000fe80000100800 */
[----:B------:R-:W-:Y:S04]  /*b8050*/  STL [R1+0x7240], R31 ;  /* 0x0072401f01007387 */ /* 0x000fe80000100800 */
[----:B------:R-:W-:Y:S04]  /*b8060*/  STL.64 [R1+0x7588], R242 ;  /* 0x007588f201007387 */ /* 0x000fe80000100a00 */
[----:B------:R-:W-:Y:S04]  /*b8070*/  STL.64 [R1+0x7580], R240 ;  /* 0x007580f001007387 */ /* 0x000fe80000100a00 */
[----:B------:R-:W-:Y:S04]  /*b8080*/  LDS R136, [R242+UR6+0x88000] ;  /* 0x08800006f2887984 */ /* 0x000fe80008000800 */
[----:B------:R-:W-:Y:S04]  /*b8090*/  LDS R138, [R242+UR6+0x89000] ;  /* 0x08900006f28a7984 */ /* 0x000fe80008000800 */
[----:B------:R-:W-:Y:S04]  /*b80a0*/  LDS R137, [R243+UR6+0x88000] ;  /* 0x08800006f3897984 */ /* 0x000fe80008000800 */
[----:B------:R-:W1:Y:S01]  /*b80b0*/  LDS R139, [R243+UR6+0x89000] ;  /* 0x08900006f38b7984 */ /* 0x000e620008000800 */
[C---:B---3--:R-:W-:Y:S06]  /*b80c0*/  HMMA.1688.F32.TF32 R32, R132.reuse, R140, R32 ;  /* 0x0000008c8420723c */ /* 0x048fec0000081020 */
[C---:B----4-:R-:W-:Y:S06]  /*b80d0*/  HMMA.1688.F32.TF32 R36, R132.reuse, R40, R36 ;  /* 0x000000288424723c */ /* 0x050fec0000081024 */
[C---:B------:R-:W-:Y:S06]  /*b80e0*/  HMMA.1688.F32.TF32 R40, R132.reuse, R208, R44 ;  /* 0x000000d08428723c */ /* 0x040fec000008102c */
[----:B------:R-:W-:Y:S01]  /*b80f0*/  HMMA.1688.F32.TF32 R44, R132, R236, R52 ;  /* 0x000000ec842c723c */ /* 0x000fe20000081034 */
[----:B------:R-:W3:Y:S04]  /*b8100*/  LDL.LU.64 R140, [R1+0x75a0] ;  /* 0x0075a000018c7983 */ /* 0x000ee80000300a00 */
[----:B------:R-:W-:Y:S04]  /*b8110*/  STL [R1+0x725c], R32 ;  /* 0x00725c2001007387 */ /* 0x000fe80000100800 */
[----:B------:R-:W-:Y:S04]  /*b8120*/  STL [R1+0x7258], R33 ;  /* 0x0072582101007387 */ /* 0x000fe80000100800 */
[----:B------:R-:W-:Y:S04]  /*b8130*/  STL [R1+0x7254], R34 ;  /* 0x0072542201007387 */ /* 0x000fe80000100800 */
[----:B------:R-:W-:Y:S04]  /*b8140*/  STL [R1+0x7250], R35 ;  /* 0x0072502301007387 */ /* 0x000fe80000100800 */
[----:B------:R-:W-:Y:S04]  /*b8150*/  STL [R1+0x7260], R39 ;  /* 0x0072602701007387 */ /* 0x000fe80000100800 */
[----:B------:R-:W-:Y:S04]  /*b8160*/  STL.64 [R1+0x7300], R42 ;  /* 0x0073002a01007387 */ /* 0x000fe80000100a00 */
[----:B------:R-:W-:Y:S04]  /*b8170*/  STL.64 [R1+0x72f8], R40 ;  /* 0x0072f82801007387 */ /* 0x000fe80000100a00 */
[----:B------:R-:W-:Y:S04]  /*b8180*/  STL.64 [R1+0x7598], R236 ;  /* 0x007598ec01007387 */ /* 0x000fe80000100a00 */
[----:B------:R-:W-:Y:S04]  /*b8190*/  STL.64 [R1+0x7310], R46 ;  /* 0x0073102e01007387 */ /* 0x000fe80000100a00 */
[----:B------:R4:W-:Y:S02]  /*b81a0*/  STL.64 [R1+0x7308], R44 ;  /* 0x0073082c01007387 */ /* 0x0009e40000100a00 */
[----:B----4-:R-:W-:-:S02]  /*b81b0*/  IMAD.MOV.U32 R44, RZ, RZ, R49 ;  /* 0x000000ffff2c7224 */ /* 0x010fc400078e0031 */
[----:B------:R-:W-:Y:S01]  /*b81c0*/  IMAD.MOV.U32 R45, RZ, RZ, R48 ;  /* 0x000000ffff2d7224 */ /* 0x000fe200078e0030 */
[----:B------:R-:W-:Y:S01]  /*b81d0*/  STL.64 [R1+0x7590], R156 ;  /* 0x0075909c01007387 */ /* 0x000fe20000100a00 */
[C---:B--2---:R-:W-:Y:S06]  /*b81e0*/  HMMA.1688.F32.TF32 R48, R132.reuse, R156, R168 ;  /* 0x0000009c8430723c */ /* 0x044fec00000810a8 */
[----:B------:R-:W-:-:S15]  /*b81f0*/  HMMA.1688.F32.TF32 R52, R132, R148, R164 ;  /* 0x000000948434723c */ /* 0x000fde00000810a4 */
[----:B------:R-:W-:-:S02]  /*b8200*/  NOP ;  /* 0x0000000000007918 */ /* 0x000fc40000000000 */
[----:B------:R-:W-:Y:S04]  /*b8210*/  STL.64 [R1+0x7320], R50 ;  /* 0x0073203201007387 */ /* 0x000fe80000100a00 */
[----:B------:R-:W-:Y:S04]  /*b8220*/  STL.64 [R1+0x7318], R48 ;  /* 0x0073183001007387 */ /* 0x000fe80000100a00 */
[----:B------:R-:W-:Y:S04]  /*b8230*/  STL.64 [R1+0x7330], R54 ;  /* 0x0073303601007387 */ /* 0x000fe80000100a00 */
[----:B------:R2:W-:Y:S04]  /*b8240*/  STL.64 [R1+0x7328], R52 ;  /* 0x0073283401007387 */ /* 0x0005e80000100a00 */
[----:B------:R-:W4:Y:S04]  /*b8250*/  LDL.LU R70, [R1+0x2ba8] ;  /* 0x002ba80001467983 */ /* 0x000f280000300800 */
[----:B------:R-:W4:Y:S04]  /*b8260*/  LDL.LU R71, [R1+0x2bac] ;  /* 0x002bac0001477983 */ /* 0x000f280000300800 */
        /* <DEDUP_REMOVED lines=18> */
[----:B--2---:R-:W-:Y:S01]  /*b8390*/  MOV R52, R57 ;  /* 0x0000003900347202 */ /* 0x004fe20000000f00 */
[----:B------:R-:W-:-:S02]  /*b83a0*/  IMAD.MOV.U32 R53, RZ, RZ, R56 ;  /* 0x000000ffff357224 */ /* 0x000fc400078e0038 */
[----:B------:R-:W-:Y:S01]  /*b83b0*/  HMMA.1688.F32.TF32 R56, R132, R160, R220 ;  /* 0x000000a08438723c */ /* 0x000fe200000810dc */
[----:B------:R-:W2:Y:S04]  /*b83c0*/  LDL.LU R220, [R1+0x2b30] ;  /* 0x002b300001dc7983 */ /* 0x000ea80000300800 */
[----:B------:R-:W2:Y:S02]  /*b83d0*/  LDL.LU R221, [R1+0x2b34] ;  /* 0x002b340001dd7983 */ /* 0x000ea40000300800 */
[----:B------:R-:W-:Y:S02]  /*b83e0*/  IMAD.MOV.U32 R222, RZ, RZ, R61 ;  /* 0x000000ffffde7224 */ /* 0x000fe400078e003d */
[----:B------:R-:W-:-:S14]  /*b83f0*/  IMAD.MOV.U32 R223, RZ, RZ, R60 ;  /* 0x000000ffffdf7224 */ /* 0x000fdc00078e003c */
[----:B------:R-:W-:Y:S04]  /*b8400*/  STL.64 [R1+0x7340], R58 ;  /* 0x0073403a01007387 */ /* 0x000fe80000100a00 */
[----:B------:R-:W-:Y:S01]  /*b8410*/  STL.64 [R1+0x7338], R56 ;  /* 0x0073383801007387 */ /* 0x000fe20000100a00 */
[C---:B---3--:R-:W-:Y:S06]  /*b8420*/  HMMA.1688.F32.TF32 R60, R132.reuse, R204, R64 ;  /* 0x000000cc843c723c */ /* 0x048fec0000081040 */
        /* <DEDUP_REMOVED lines=12> */
[----:B---3--:R-:W-:-:S02]  /*b84f0*/  IMAD.MOV.U32 R72, RZ, RZ, R81 ;  /* 0x000000ffff487224 */ /* 0x008fc400078e0051 */
[----:B------:R-:W-:Y:S02]  /*b8500*/  IMAD.MOV.U32 R73, RZ, RZ, R80 ;  /* 0x000000ffff497224 */ /* 0x000fe400078e0050 */
[C---:B------:R-:W-:Y:S01]  /*b8510*/  HMMA.1688.F32.TF32 R80, R132.reuse, R176, R92 ;  /* 0x000000b08450723c */ /* 0x040fe2000008105c */
[----:B------:R-:W-:Y:S04]  /*b8520*/  STL.64 [R1+0x7390], R78 ;  /* 0x0073904e01007387 */ /* 0x000fe80000100a00 */
[----:B------:R-:W-:Y:S01]  /*b8530*/  STL.64 [R1+0x7388], R76 ;  /* 0x0073884c01007387 */ /* 0x000fe20000100a00 */
[----:B------:R-:W-:-:S15]  /*b8540*/  HMMA.1688.F32.TF32 R88, R132, R52, R164 ;  /* 0x000000348458723c */ /* 0x000fde00000810a4 */
[----:B------:R-:W-:-:S02]  /*b8550*/  NOP ;  /* 0x0000000000007918 */ /* 0x000fc40000000000 */
[----:B------:R-:W-:Y:S04]  /*b8560*/  STL.64 [R1+0x73a0], R82 ;  /* 0x0073a05201007387 */ /* 0x000fe80000100a00 */
[----:B------:R3:W-:Y:S02]  /*b8570*/  STL.64 [R1+0x7398], R80 ;  /* 0x0073985001007387 */ /* 0x0007e40000100a00 */
[----:B---3--:R-:W-:Y:S01]  /*b8580*/  MOV R80, R85 ;  /* 0x0000005500507202 */ /* 0x008fe20000000f00 */
[----:B------:R-:W-:Y:S02]  /*b8590*/  IMAD.MOV.U32 R81, RZ, RZ, R84 ;  /* 0x000000ffff517224 */ /* 0x000fe400078e0054 */
[----:B------:R-:W-:-:S15]  /*b85a0*/  HMMA.1688.F32.TF32 R84, R132, R172, R168 ;  /* 0x000000ac8454723c */ /* 0x000fde00000810a8 */
[----:B------:R-:W-:-:S08]  /*b85b0*/  NOP ;  /* 0x0000000000007918 */ /* 0x000fd00000000000 */
[----:B------:R-:W-:Y:S04]  /*b85c0*/  STL.64 [R1+0x73b0], R86 ;  /* 0x0073b05601007387 */ /* 0x000fe80000100a00 */
[----:B------:R-:W-:Y:S04]  /*b85d0*/  STL.64 [R1+0x73a8], R84 ;  /* 0x0073a85401007387 */ /* 0x000fe80000100a00 */
[----:B------:R-:W-:Y:S04]  /*b85e0*/  STL.64 [R1+0x73c0], R90 ;  /* 0x0073c05a01007387 */ /* 0x000fe80000100a00 */
[----:B------:R-:W-:Y:S04]  /*b85f0*/  STL.64 [R1+0x73b8], R88 ;  /* 0x0073b85801007387 */ /* 0x000fe80000100a00 */
        /* <DEDUP_REMOVED lines=16> */
[----:B--2---:R-:W-:Y:S01]  /*b8700*/  HMMA.1688.F32.TF32 R92, R132, R44, R220 ;  /* 0x0000002c845c723c */ /* 0x004fe200000810dc */
[----:B------:R-:W-:-:S02]  /*b8710*/  IMAD.MOV.U32 R166, RZ, RZ, R105 ;  /* 0x000000ffffa67224 */ /* 0x000fc400078e0069 */
[----:B------:R-:W-:-:S04]  /*b8720*/  IMAD.MOV.U32 R167, RZ, RZ, R104 ;  /* 0x000000ffffa77224 */ /* 0x000fc800078e0068 */
[----:B------:R-:W-:Y:S02]  /*b8730*/  IMAD.MOV.U32 R222, RZ, RZ, R97 ;  /* 0x000000ffffde7224 */ /* 0x000fe400078e0061 */
[----:B------:R-:W-:Y:S01]  /*b8740*/  IMAD.MOV.U32 R223, RZ, RZ, R96 ;  /* 0x000000ffffdf7224 */ /* 0x000fe200078e0060 */
[----:B------:R-:W-:Y:S01]  /*b8750*/  MOV R220, R101 ;  /* 0x0000006500dc7202 */ /* 0x000fe20000000f00 */
[----:B------:R-:W-:Y:S02]  /*b8760*/  IMAD.MOV.U32 R221, RZ, RZ, R100 ;  /* 0x000000ffffdd7224 */ /* 0x000fe400078e0064 */
[----:B------:R-:W-:Y:S02]  /*b8770*/  IMAD.MOV.U32 R164, RZ, RZ, R109 ;  /* 0x000000ffffa47224 */ /* 0x000fe400078e006d */
[----:B------:R-:W-:-:S08]  /*b8780*/  IMAD.MOV.U32 R165, RZ, RZ, R108 ;  /* 0x000000ffffa57224 */ /* 0x000fd000078e006c */
[----:B------:R-:W-:Y:S04]  /*b8790*/  STL.64 [R1+0x73d0], R94 ;  /* 0x0073d05e01007387 */ /* 0x000fe80000100a00 */
[----:B------:R-:W-:Y:S01]  /*b87a0*/  STL.64 [R1+0x73c8], R92 ;  /* 0x0073c85c01007387 */ /* 0x000fe20000100a00 */
[C---:B---3--:R-:W-:Y:S06]  /*b87b0*/  HMMA.1688.F32.TF32 R100, R132.reuse, R16, R116 ;  /* 0x000000108464723c */ /* 0x048fec0000081074 */
[C---:B----4-:R-:W-:Y:S06]  /*b87c0*/  HMMA.1688.F32.TF32 R96, R132.reuse, R8, R112 ;  /* 0x000000088460723c */ /* 0x050fec0000081070 */
[C---:B------:R-:W-:Y:S06]  /*b87d0*/  HMMA.1688.F32.TF32 R104, R132.reuse, R188, R120 ;  /* 0x000000bc8468723c */ /* 0x040fec0000081078 */
[C---:B------:R-:W-:Y:S06]  /*b87e0*/  HMMA.1688.F32.TF32 R108, R132.reuse, R192, R124 ;  /* 0x000000c0846c723c */ /* 0x040fec000008107c */
        /* <DEDUP_REMOVED lines=21> */
[----:B------:R-:W3:Y:S04]  /*b8940*/  LDL.LU R33, [R1+0x2ab4] ;  /* 0x002ab40001217983 */ /* 0x000ee80000300800 */
[----:B------:R-:W3:Y:S04]  /*b8950*/  LDL.LU R34, [R1+0x2ab8] ;  /* 0x002ab80001227983 */ /* 0x000ee80000300800 */
[----:B------:R-:W3:Y:S04]  /*b8960*/  LDL.LU R35, [R1+0x2abc] ;  /* 0x002abc0001237983 */ /* 0x000ee80000300800 */
[----:B------:R-:W4:Y:S04]  /*b8970*/  LDL.LU R24, [R1+0x2cd0] ;  /* 0x002cd00001187983 */ /* 0x000f280000300800 */
[----:B------:R-:W4:Y:S04]  /*b8980*/  LDL.LU R25, [R1+0x2cd4] ;  /* 0x002cd40001197983 */ /* 0x000f280000300800 */
[----:B------:R-:W4:Y:S04]  /*b8990*/  LDL.LU R26, [R1+0x2cd8] ;  /* 0x002cd800011a7983 */ /* 0x000f280000300800 */
[----:B------:R-:W4:Y:S01]  /*b89a0*/  LDL.LU R27, [R1+0x2cdc] ;  /* 0x002cdc00011b7983 */ /* 0x000f220000300800 */
[----:B------:R-:W-:Y:S03]  /*b89b0*/  HMMA.1688.F32.TF32 R128, R132, R248, R220 ;  /* 0x000000f88480723c */ /* 0x000fe600000810dc */
        /* <DEDUP_REMOVED lines=30> */
[----:B------:R-:W-:Y:S04]  /*b8ba0*/  STL.64 [R1+0x7460], R130 ;  /* 0x0074608201007387 */ /* 0x000fe80000100a00 */
[----:B------:R-:W-:Y:S01]  /*b8bb0*/  STL.64 [R1+0x7458], R128 ;  /* 0x0074588001007387 */ /* 0x000fe20000100a00 */
[----:B------:R-:W-:Y:S02]  /*b8bc0*/  IMAD.MOV.U32 R64, RZ, RZ, R10 ;  /* 0x000000ffff407224 */ /* 0x000fe400078e000a */
[----:B------:R-:W-:Y:S01]  /*b8bd0*/  IMAD.MOV.U32 R65, RZ, RZ, R4 ;  /* 0x000000ffff417224 */ /* 0x000fe200078e0004 */
[----:B------:R-:W-:Y:S01]  /*b8be0*/  MOV R56, R18 ;  /* 0x0000001200387202 */ /* 0x000fe20000000f00 */
[----:B------:R-:W-:-:S02]  /*b8bf0*/  IMAD.MOV.U32 R57, RZ, RZ, R11 ;  /* 0x000000ffff397224 */ /* 0x000fc400078e000b */
[----:B--2---:R-:W-:Y:S02]  /*b8c00*/  IMAD.MOV.U32 R108, RZ, RZ, R22 ;  /* 0x000000ffff6c7224 */ /* 0x004fe400078e0016 */
[----:B------:R-:W-:Y:S01]  /*b8c10*/  IMAD.MOV.U32 R109, RZ, RZ, R19 ;  /* 0x000000ffff6d7224 */ /* 0x000fe200078e0013 */
[----:B------:R-:W-:Y:S04]  /*b8c20*/  LDS R140, [R3+UR6+0x88080] ;  /* 0x08808006038c7984 */ /* 0x000fe80008000800 */
[----:B------:R-:W-:Y:S04]  /*b8c30*/  LDS R142, [R3+UR6+0x89080] ;  /* 0x08908006038e7984 */ /* 0x000fe80008000800 */
[----:B------:R-:W-:Y:S04]  /*b8c40*/  LDS R141, [R7+UR6+0x88080] ;  /* 0x08808006078d7984 */ /* 0x000fe80008000800 */
[----:B------:R-:W2:Y:S01]  /*b8c50*/  LDS R143, [R7+UR6+0x89080] ;  /* 0x08908006078f7984 */ /* 0x000ea20008000800 */
[C---:B---3--:R-:W-:Y:S06]  /*b8c60*/  HMMA.1688.F32.TF32 R32, R132.reuse, R28, R32 ;  /* 0x0000001c8420723c */ /* 0x048fec0000081020 */
[----:B----4-:R-:W-:Y:S06]  /*b8c70*/  HMMA.1688.F32.TF32 R24, R132, R12, R24 ;  /* 0x0000000c8418723c */ /* 0x010fec0000081018 */
[----:B-1----:R-:W-:-:S15]  /*b8c80*/  HMMA.1688.F32.TF32 R40, R136, R152, R240 ;  /* 0x000000988828723c */ /* 0x002fde00000810f0 */
[----:B------:R-:W-:-:S02]  /*b8c90*/  NOP ;  /* 0x0000000000007918 */ /* 0x000fc40000000000 */
[----:B------:R1:W-:Y:S04]  /*b8ca0*/  STL [R1+0x114], R25 ;  /* 0x0001141901007387 */ /* 0x0003e80000100800 */
[----:B------:R3:W-:Y:S01]  /*b8cb0*/  STL.64 [R1+0x118], R26 ;  /* 0x0001181a01007387 */ /* 0x0007e20000100a00 */
[----:B-1----:R-:W-:Y:S01]  /*b8cc0*/  IMAD.MOV.U32 R25, RZ, RZ, R34 ;  /* 0x000000ffff197224 */ /* 0x002fe200078e0022 */
[----:B---3--:R-:W-:Y:S01]  /*b8cd0*/  MOV R27, R24 ;  /* 0x00000018001b7202 */ /* 0x008fe20000000f00 */
[----:B------:R-:W-:Y:S02]  /*b8ce0*/  IMAD.MOV.U32 R26, RZ, RZ, R35 ;  /* 0x000000ffff1a7224 */ /* 0x000fe400078e0023 */
[----:B------:R-:W-:-:S03]  /*b8cf0*/  IMAD.MOV.U32 R24, RZ, RZ, R33 ;  /* 0x000000ffff187224 */ /* 0x000fc600078e0021 */
[----:B------:R-:W-:Y:S04]  /*b8d00*/  STL.64 [R1+0x7470], R26 ;  /* 0x0074701a01007387 */ /* 0x000fe80000100a00 */
[----:B------:R1:W-:Y:S02]  /*b8d10*/  STL.64 [R1+0x7468], R24 ;  /* 0x0074681801007387 */ /* 0x0003e40000100a00 */
[----:B-1----:R-:W-:Y:S01]  /*b8d20*/  HMMA.1688.F32.TF32 R24, R136, R212, R216 ;  /* 0x000000d48818723c */ /* 0x002fe200000810d8 */
[----:B------:R-:W-:Y:S02]  /*b8d30*/  IMAD.MOV.U32 R31, RZ, RZ, R32 ;  /* 0x000000ffff1f7224 */ /* 0x000fe400078e0020 */
[----:B------:R-:W-:Y:S01]  /*b8d40*/  IMAD.MOV.U32 R30, RZ, RZ, R43 ;  /* 0x000000ffff1e7224 */ /* 0x000fe200078e002b */
[----:B------:R-:W-:Y:S01]  /*b8d50*/  MOV R28, R41 ;  /* 0x00000029001c7202 */ /* 0x000fe20000000f00 */
[----:B------:R-:W-:-:S03]  /*b8d60*/  IMAD.MOV.U32 R29, RZ, RZ, R42 ;  /* 0x000000ffff1d7224 */ /* 0x000fc600078e002a */
[----:B------:R-:W-:Y:S04]  /*b8d70*/  STL.64 [R1+0x7480], R30 ;  /* 0x0074801e01007387 */ /* 0x000fe80000100a00 */
[----:B------:R1:W-:Y:S02]  /*b8d80*/  STL.64 [R1+0x7478], R28 ;  /* 0x0074781c01007387 */ /* 0x0003e40000100a00 */
[----:B-1----:R-:W-:Y:S10]  /*b8d90*/  HMMA.1688.F32.TF32 R28, R136, R144, R232 ;  /* 0x00000090881c723c */ /* 0x002ff400000810e8 */
[----:B------:R-:W-:-:S02]  /*b8da0*/  IMAD.MOV.U32 R39, RZ, RZ, R24 ;  /* 0x000000ffff277224 */ /* 0x000fc400078e0018 */
[----:B------:R-:W-:Y:S02]  /*b8db0*/  IMAD.MOV.U32 R32, RZ, RZ, R25 ;  /* 0x000000ffff207224 */ /* 0x000fe400078e0019 */
[----:B------:R-:W-:Y:S01]  /*b8dc0*/  IMAD.MOV.U32 R33, RZ, RZ, R26 ;  /* 0x000000ffff217224 */ /* 0x000fe200078e001a */
[----:B------:R-:W-:Y:S02]  /*b8dd0*/  MOV R34, R27 ;  /* 0x0000001b00227202 */ /* 0x000fe40000000f00 */
[----:B------:R-:W-:Y:S01]  /*b8de0*/  HMMA.1688.F32.TF32 R24, R136, R224, R228 ;  /* 0x000000e08818723c */ /* 0x000fe200000810e4 */
[----:B------:R-:W-:-:S05]  /*b8df0*/  IMAD.MOV.U32 R35, RZ, RZ, R40 ;  /* 0x000000ffff237224 */ /* 0x000fca00078e0028 */
[----:B------:R-:W-:Y:S04]  /*b8e00*/  STL.64 [R1+0x74a0], R34 ;  /* 0x0074a02201007387 */ /* 0x000fe80000100a00 */
[----:B------:R1:W-:Y:S04]  /*b8e10*/  STL.64 [R1+0x7498], R32 ;  /* 0x0074982001007387 */ /* 0x0003e80000100a00 */
[----:B------:R-:W-:Y:S04]  /*b8e20*/  STL.64 [R1+0x7490], R38 ;  /* 0x0074902601007387 */ /* 0x000fe80000100a00 */
[----:B------:R3:W-:Y:S01]  /*b8e30*/  STL.64 [R1+0x7488], R36 ;  /* 0x0074882401007387 */ /* 0x0007e20000100a00 */
[C---:B-1----:R-:W-:Y:S03]  /*b8e40*/  HMMA.1688.F32.TF32 R32, R136.reuse, R64, R168 ;  /* 0x000000408820723c */ /* 0x042fe600000810a8 */
[----:B---3--:R-:W3:Y:S04]  /*b8e50*/  LDL.LU.64 R36, [R1+0x1140] ;  /* 0x0011400001247983 */ /* 0x008ee80000300a00 */
[----:B------:R-:W-:Y:S04]  /*b8e60*/  STL.64 [R1+0xb20], R28 ;  /* 0x000b201c01007387 */ /* 0x000fe80000100a00 */
[----:B------:R1:W-:Y:S04]  /*b8e70*/  STL.64 [R1+0xb28], R30 ;  /* 0x000b281e01007387 */ /* 0x0003e80000100a00 */
[----:B------:R-:W-:Y:S04]  /*b8e80*/  STL.64 [R1+0xb10], R24 ;  /* 0x000b101801007387 */ /* 0x000fe80000100a00 */
[----:B------:R4:W-:Y:S01]  /*b8e90*/  STL.64 [R1+0xb18], R26 ;  /* 0x000b181a01007387 */ /* 0x0009e20000100a00 */
[C---:B-1----:R-:W-:Y:S06]  /*b8ea0*/  HMMA.1688.F32.TF32 R28, R136.reuse, R56, R164 ;  /* 0x00000038881c723c */ /* 0x042fec00000810a4 */
[C---:B----4-:R-:W-:Y:S01]  /*b8eb0*/  HMMA.1688.F32.TF32 R24, R136.reuse, R108, R220 ;  /* 0x0000006c8818723c */ /* 0x050fe200000810dc */
[----:B------:R-:W-:Y:S04]  /*b8ec0*/  STL.64 [R1+0xb00], R32 ;  /* 0x000b002001007387 */ /* 0x000fe80000100a00 */
[----:B------:R-:W-:Y:S04]  /*b8ed0*/  STL.64 [R1+0xb08], R34 ;  /* 0x000b082201007387 */ /* 0x000fe80000100a00 */
[----:B------:R-:W4:Y:S08]  /*b8ee0*/  LDL.LU R164, [R1+0x1ac0] ;  /* 0x001ac00001a47983 */ /* 0x000f300000300800 */
        /* <DEDUP_REMOVED lines=67> */
[----:B-1----:R-:W3:Y:S04]  /*b9320*/  LDL.LU R24, [R1+0x29e0] ;  /* 0x0029e00001187983 */ /* 0x002ee80000300800 */
[----:B------:R-:W3:Y:S04]  /*b9330*/  LDL.LU R25, [R1+0x29e4] ;  /* 0x0029e40001197983 */ /* 0x000ee80000300800 */
[----:B--2---:R-:W3:Y:S04]  /*b9340*/  LDL.LU R26, [R1+0x29e8] ;  /* 0x0029e800011a7983 */ /* 0x004ee80000300800 */
        /* <DEDUP_REMOVED lines=51> */
[----:B------:R1:W-:Y:S04]  /*b9680*/  STL.64 [R1+0xad0], R236 ;  /* 0x000ad0ec01007387 */ /* 0x0003e80000100a00 */
[----:B------:R-:W-:Y:S04]  /*b9690*/  STL.64 [R1+0xad8], R238 ;  /* 0x000ad8ee01007387 */ /* 0x000fe80000100a00 */
[----:B-1----:R-:W3:Y:S02]  /*b96a0*/  LDL.LU.64 R236, [R1+0x7598] ;  /* 0x0075980001ec7983 */ /* 0x002ee40000300a00 */
[----:B---3--:R-:W-:-:S15]  /*b96b0*/  HMMA.1688.F32.TF32 R156, R136, R236, R156 ;  /* 0x000000ec889c723c */ /* 0x008fde000008109c */
[----:B------:R-:W-:-:S08]  /*b96c0*/  NOP ;  /* 0x0000000000007918 */ /* 0x000fd00000000000 */
[----:B------:R1:W-:Y:S04]  /*b96d0*/  STL.64 [R1+0xac0], R156 ;  /* 0x000ac09c01007387 */ /* 0x0003e80000100a00 */
[----:B------:R-:W-:Y:S04]  /*b96e0*/  STL.64 [R1+0xac8], R158 ;  /* 0x000ac89e01007387 */ /* 0x000fe80000100a00 */
[----:B-1----:R-:W2:Y:S01]  /*b96f0*/  LDL.LU.64 R156, [R1+0x7590] ;  /* 0x00759000019c7983 */ /* 0x002ea20000300a00 */
[C---:B----4-:R-:W-:Y:S06]  /*b9700*/  HMMA.1688.F32.TF32 R32, R136.reuse, R148, R32 ;  /* 0x000000948820723c */ /* 0x050fec0000081020 */
[----:B--2---:R-:W-:-:S15]  /*b9710*/  HMMA.1688.F32.TF32 R240, R136, R156, R240 ;  /* 0x0000009c88f0723c */ /* 0x004fde00000810f0 */
        /* <DEDUP_REMOVED lines=13> */
[----:B------:R4:W-:Y:S04]  /*b97f0*/  STL.64 [R1+0xa88], R30 ;  /* 0x000a881e01007387 */ /* 0x0009e80000100a00 */
[----:B------:R-:W-:Y:S04]  /*b9800*/  STL.64 [R1+0xa70], R24 ;  /* 0x000a701801007387 */ /* 0x000fe80000100a00 */
[----:B------:R4:W-:Y:S01]  /*b9810*/  STL.64 [R1+0xa78], R26 ;  /* 0x000a781a01007387 */ /* 0x0009e20000100a00 */
[C---:B-1----:R-:W-:Y:S06]  /*b9820*/  HMMA.1688.F32.TF32 R32, R136.reuse, R196, R128 ;  /* 0x000000c48820723c */ /* 0x042fec0000081080 */
[C---:B----4-:R-:W-:Y:S06]  /*b9830*/  HMMA.1688.F32.TF32 R28, R136.reuse, R184, R124 ;  /* 0x000000b8881c723c */ /* 0x050fec000008107c */
        /* <DEDUP_REMOVED lines=45> */
[----:B--2---:R-:W-:Y:S06]  /*b9b10*/  HMMA.1688.F32.TF32 R24, R136, R36, R232 ;  /* 0x000000248818723c */ /* 0x004fec00000810e8 */
[----:B------:R-:W-:Y:S01]  /*b9b20*/  HMMA.1688.F32.TF32 R132, R140, R224, R220 ;  /* 0x000000e08c84723c */ /* 0x000fe200000810dc */
[----:B------:R-:W-:Y:S01]  /*b9b30*/  IMAD.MOV.U32 R155, RZ, RZ, R146 ;  /* 0x000000ffff9b7224 */ /* 0x000fe200078e0092 */
[----:B------:R-:W-:Y:S01]  /*b9b40*/  MOV R154, R147 ;  /* 0x00000093009a7202 */ /* 0x000fe20000000f00 */
[----:B------:R-:W-:-:S02]  /*b9b50*/  IMAD.MOV.U32 R10, RZ, RZ, R144 ;  /* 0x000000ffff0a7224 */ /* 0x000fc400078e0090 */
[----:B------:R-:W-:Y:S01]  /*b9b60*/  IMAD.MOV.U32 R4, RZ, RZ, R145 ;  /* 0x000000ffff047224 */ /* 0x000fe200078e0091 */
[----:B------:R-:W-:Y:S04]  /*b9b70*/  LDS R136, [R3+UR6+0x88100] ;  /* 0x0881000603887984 */ /* 0x000fe80008000800 */
[----:B------:R-:W-:Y:S04]  /*b9b80*/  LDS R138, [R3+UR6+0x89100] ;  /* 0x08910006038a7984 */ /* 0x000fe80008000800 */
[----:B------:R-:W-:Y:S04]  /*b9b90*/  LDS R137, [R7+UR6+0x88100] ;  /* 0x0881000607897984 */ /* 0x000fe80008000800 */
[----:B------:R-:W-:Y:S04]  /*b9ba0*/  LDS R139, [R7+UR6+0x89100] ;  /* 0x08910006078b7984 */ /* 0x000fe80008000800 */
        /* <DEDUP_REMOVED lines=8> */
[C---:B----4-:R-:W-:Y:S11]  /*b9c30*/  HMMA.1688.F32.TF32 R24, R140.reuse, R144, R164 ;  /* 0x000000908c18723c */ /* 0x050ff600000810a4 */
        /* <DEDUP_REMOVED lines=90> */
[----:B------:R-:W-:Y:S04]  /*ba1e0*/  STL [R1+0x71e4], R132 ;  /* 0x0071e48401007387 */ /* 0x000fe80000100800 */
[----:B------:R-:W-:Y:S04]  /*ba1f0*/  STL [R1+0x71e0], R133 ;  /* 0x0071e08501007387 */ /* 0x000fe80000100800 */
[----:B------:R-:W-:Y:S04]  /*ba200*/  STL [R1+0x71dc], R134 ;  /* 0x0071dc8601007387 */ /* 0x000fe80000100800 */
[----:B------:R-:W-:Y:S04]  /*ba210*/  STL [R1+0x71d8], R135 ;  /* 0x0071d88701007387 */ /* 0x000fe80000100800 */
[----:B------:R-:W-:Y:S04]  /*ba220*/  LDS R144, [R242+UR6+0x88080] ;  /* 0x08808006f2907984 */ /* 0x000fe80008000800 */
[----:B------:R-:W-:Y:S04]  /*ba230*/  LDS R146, [R242+UR6+0x89080] ;  /* 0x08908006f2927984 */ /* 0x000fe80008000800 */
[----:B------:R-:W-:Y:S04]  /*ba240*/  LDS R145, [R243+UR6+0x88080] ;  /* 0x08808006f3917984 */ /* 0x000fe80008000800 */
[----:B------:R-:W2:Y:S01]  /*ba250*/  LDS R147, [R243+UR6+0x89080] ;  /* 0x08908006f3937984 */ /* 0x000ea20008000800 */
[C---:B-1----:R-:W-:Y:S06]  /*ba260*/  HMMA.1688.F32.TF32 R24, R140.reuse, R64, R124 ;  /* 0x000000408c18723c */ /* 0x042fec000008107c */
[C---:B----4-:R-:W-:Y:S06]  /*ba270*/  HMMA.1688.F32.TF32 R32, R140.reuse, R56, R120 ;  /* 0x000000388c20723c */ /* 0x050fec0000081078 */
[C---:B---3--:R-:W-:Y:S11]  /*ba280*/  HMMA.1688.F32.TF32 R28, R140.reuse, R108, R116 ;  /* 0x0000006c8c1c723c */ /* 0x048ff60000081074 */
[----:B------:R-:W-:Y:S04]  /*ba290*/  STL.64 [R1+0x960], R24 ;  /* 0x0009601801007387 */ /* 0x000fe80000100a00 */
[----:B------:R2:W-:Y:S04]  /*ba2a0*/  STL.64 [R1+0x968], R26 ;  /* 0x0009681a01007387 */ /* 0x0005e80000100a00 */
[----:B------:R-:W-:Y:S04]  /*ba2b0*/  STL.64 [R1+0x950], R32 ;  /* 0x0009502001007387 */ /* 0x000fe80000100a00 */
[----:B------:R1:W-:Y:S04]  /*ba2c0*/  STL.64 [R1+0x958], R34 ;  /* 0x0009582201007387 */ /* 0x0003e80000100a00 */
[----:B------:R-:W-:Y:S01]  /*ba2d0*/  STL.64 [R1+0x940], R28 ;  /* 0x0009401c01007387 */ /* 0x000fe20000100a00 */
[C---:B--2---:R-:W-:Y:S06]  /*ba2e0*/  HMMA.1688.F32.TF32 R24, R140.reuse, R208, R112 ;  /* 0x000000d08c18723c */ /* 0x044fec0000081070 */
[C---:B-1----:R-:W-:Y:S01]  /*ba2f0*/  HMMA.1688.F32.TF32 R32, R140.reuse, R236, R104 ;  /* 0x000000ec8c20723c */ /* 0x042fe20000081068 */
[----:B------:R1:W-:Y:S05]  /*ba300*/  STL.64 [R1+0x948], R30 ;  /* 0x0009481e01007387 */ /* 0x0003ea0000100a00 */
[C---:B-1----:R-:W-:Y:S11]  /*ba310*/  HMMA.1688.F32.TF32 R28, R140.reuse, R156, R100 ;  /* 0x0000009c8c1c723c */ /* 0x042ff60000081064 */
[----:B------:R-:W-:Y:S04]  /*ba320*/  STL.64 [R1+0x930], R24 ;  /* 0x0009301801007387 */ /* 0x000fe80000100a00 */
[----:B------:R1:W-:Y:S04]  /*ba330*/  STL.64 [R1+0x938], R26 ;  /* 0x0009381a01007387 */ /* 0x0003e80000100a00 */
[----:B------:R-:W-:Y:S04]  /*ba340*/  STL.64 [R1+0x920], R32 ;  /* 0x0009202001007387 */ /* 0x000fe80000100a00 */
[----:B------:R2:W-:Y:S01]  /*ba350*/  STL.64 [R1+0x928], R34 ;  /* 0x0009282201007387 */ /* 0x0005e20000100a00 */
[C---:B-1----:R-:W-:Y:S06]  /*ba360*/  HMMA.1688.F32.TF32 R24, R140.reuse, R148, R96 ;  /* 0x000000948c18723c */ /* 0x042fec0000081060 */
[C---:B--2---:R-:W-:Y:S01]  /*ba370*/  HMMA.1688.F32.TF32 R32, R140.reuse, R160, R92 ;  /* 0x000000a08c20723c */ /* 0x044fe2000008105c */
        /* <DEDUP_REMOVED lines=33> */
[----:B------:R-:W-:Y:S01]  /*ba590*/  STL.64 [R1+0x868], R34 ;  /* 0x0008682201007387 */ /* 0x000fe20000100a00 */
[C---:B-1----:R-:W-:Y:S03]  /*ba5a0*/  HMMA.1688.F32.TF32 R24, R140.reuse, R16, R168 ;  /* 0x000000108c18723c */ /* 0x042fe600000810a8 */
[----:B------:R-:W-:Y:S04]  /*ba5b0*/  STL.64 [R1+0x850], R28 ;  /* 0x0008501c01007387 */ /* 0x000fe80000100a00 */
[----:B------:R1:W-:Y:S02]  /*ba5c0*/  STL.64 [R1+0x858], R30 ;  /* 0x0008581e01007387 */ /* 0x0003e40000100a00 */
[----:B-1----:R-:W-:-:S15]  /*ba5d0*/  HMMA.1688.F32.TF32 R28, R140, R188, R164 ;  /* 0x000000bc8c1c723c */ /* 0x002fde00000810a4 */
[----:B------:R-:W-:Y:S01]  /*ba5e0*/  MOV R135, R27 ;  /* 0x0000001b00877202 */ /* 0x000fe20000000f00 */
[----:B------:R-:W-:Y:S02]  /*ba5f0*/  IMAD.MOV.U32 R134, RZ, RZ, R26 ;  /* 0x000000ffff867224 */ /* 0x000fe400078e001a */
[----:B------:R-:W-:Y:S02]  /*ba600*/  IMAD.MOV.U32 R133, RZ, RZ, R25 ;  /* 0x000000ffff857224 */ /* 0x000fe400078e0019 */
[----:B------:R-:W-:Y:S01]  /*ba610*/  IMAD.MOV.U32 R132, RZ, RZ, R24 ;  /* 0x000000ffff847224 */ /* 0x000fe200078e0018 */
[----:B------:R1:W-:Y:S04]  /*ba620*/  STL [R1+0x71f4], R135 ;  /* 0x0071f48701007387 */ /* 0x0003e80000100800 */
[----:B------:R2:W-:Y:S04]  /*ba630*/  STL [R1+0x71f0], R134 ;  /* 0x0071f08601007387 */ /* 0x0005e80000100800 */
[----:B------:R3:W-:Y:S04]  /*ba640*/  STL [R1+0x71ec], R133 ;  /* 0x0071ec8501007387 */ /* 0x0007e80000100800 */
[----:B------:R4:W-:Y:S01]  /*ba650*/  STL [R1+0x71e8], R132 ;  /* 0x0071e88401007387 */ /* 0x0009e20000100800 */
[----:B------:R-:W-:Y:S03]  /*ba660*/  HMMA.1688.F32.TF32 R24, R140, R192, R220 ;  /* 0x000000c08c18723c */ /* 0x000fe600000810dc */
        /* <DEDUP_REMOVED lines=65> */
[----:B-1----:R-:W-:-:S03]  /*baa80*/  IMAD.MOV.U32 R135, RZ, RZ, R24 ;  /* 0x000000ffff877224 */ /* 0x002fc600078e0018 */
[----:B------:R-:W4:Y:S01]  /*baa90*/  LDL.LU R131, [R1+0x274c] ;  /* 0x00274c0001837983 */ /* 0x000f220000300800 */
[----:B--2---:R-:W-:-:S03]  /*baaa0*/  IMAD.MOV.U32 R134, RZ, RZ, R25 ;  /* 0x000000ffff867224 */ /* 0x004fc600078e0019 */
[----:B------:R-:W2:Y:S01]  /*baab0*/  LDL.LU R24, [R1+0x2750] ;  /* 0x0027500001187983 */ /* 0x000ea20000300800 */
[----:B---3--:R-:W-:-:S03]  /*baac0*/  IMAD.MOV.U32 R133, RZ, RZ, R26 ;  /* 0x000000ffff857224 */ /* 0x008fc600078e001a */
[----:B------:R-:W2:Y:S01]  /*baad0*/  LDL.LU R25, [R1+0x2754] ;  /* 0x0027540001197983 */ /* 0x000ea20000300800 */
[----:B----4-:R-:W-:-:S03]  /*baae0*/  IMAD.MOV.U32 R132, RZ, RZ, R27 ;  /* 0x000000ffff847224 */ /* 0x010fc600078e001b */
        /* <DEDUP_REMOVED lines=32> */
[----:B-1----:R-:W-:Y:S01]  /*bacf0*/  IMAD.MOV.U32 R132, RZ, RZ, R10 ;  /* 0x000000ffff847224 */ /* 0x002fe200078e000a */
[----:B------:R-:W-:Y:S01]  /*bad00*/  MOV R133, R4 ;  /* 0x0000000400857202 */ /* 0x000fe20000000f00 */
[C---:B---3--:R-:W-:Y:S06]  /*bad10*/  HMMA.1688.F32.TF32 R32, R140.reuse, R80, R28 ;  /* 0x000000508c20723c */ /* 0x048fec000008101c */
[C---:B--2---:R-:W-:Y:S06]  /*bad20*/  HMMA.1688.F32.TF32 R28, R140.reuse, R72, R24 ;  /* 0x000000488c1c723c */ /* 0x044fec0000081018 */
[C---:B------:R-:W-:Y:S11]  /*bad30*/  HMMA.1688.F32.TF32 R24, R140.reuse, R244, R128 ;  /* 0x000000f48c18723c */ /* 0x040ff60000081080 */
[----:B------:R-:W-:Y:S04]  /*bad40*/  STL.64 [R1+0x810], R32 ;  /* 0x0008102001007387 */ /* 0x000fe80000100a00 */
[----:B------:R-:W-:Y:S04]  /*bad50*/  STL.64 [R1+0x818], R34 ;  /* 0x0008182201007387 */ /* 0x000fe80000100a00 */
[----:B------:R-:W-:Y:S04]  /*bad60*/  STL.64 [R1+0x800], R28 ;  /* 0x0008001c01007387 */ /* 0x000fe80000100a00 */
[----:B------:R-:W-:Y:S04]  /*bad70*/  STL.64 [R1+0x808], R30 ;  /* 0x0008081e01007387 */ /* 0x000fe80000100a00 */
[----:B------:R-:W-:Y:S04]  /*bad80*/  STL.64 [R1+0x7f0], R24 ;  /* 0x0007f01801007387 */ /* 0x000fe80000100a00 */
[----:B------:R4:W-:Y:S02]  /*bad90*/  STL.64 [R1+0x7f8], R26 ;  /* 0x0007f81a01007387 */ /* 0x0009e40000100a00 */
[C---:B----4-:R-:W-:Y:S06]  /*bada0*/  HMMA.1688.F32.TF32 R24, R140.reuse, R20, R124 ;  /* 0x000000148c18723c */ /* 0x050fec000008107c */
[----:B------:R-:W-:-:S15]  /*badb0*/  HMMA.1688.F32.TF32 R28, R140, R248, R120 ;  /* 0x000000f88c1c723c */ /* 0x000fde0000081078 */
[----:B------:R-:W-:-:S02]  /*badc0*/  NOP ;  /* 0x0000000000007918 */ /* 0x000fc40000000000 */
[----:B------:R-:W-:Y:S04]  /*badd0*/  STL.64 [R1+0xbb0], R24 ;  /* 0x000bb01801007387 */ /* 0x000fe80000100a00 */
[----:B------:R1:W-:Y:S02]  /*bade0*/  STL.64 [R1+0xbb8], R26 ;  /* 0x000bb81a01007387 */ /* 0x0003e40000100a00 */
[C---:B-1----:R-:W-:Y:S06]  /*badf0*/  HMMA.1688.F32.TF32 R24, R140.reuse, R12, R116 ;  /* 0x0000000c8c18723c */ /* 0x042fec0000081074 */
[----:B------:R-:W-:Y:S01]  /*bae00*/  HMMA.1688.F32.TF32 R32, R140, R36, R112 ;  /* 0x000000248c20723c */ /* 0x000fe20000081070 */
[----:B------:R-:W-:Y:S04]  /*bae10*/  STL.64 [R1+0xba0], R28 ;  /* 0x000ba01c01007387 */ /* 0x000fe80000100a00 */
[----:B------:R1:W-:Y:S04]  /*bae20*/  STL.64 [R1+0xba8], R30 ;  /* 0x000ba81e01007387 */ /* 0x0003e80000100a00 */
[----:B------:R-:W-:Y:S04]  /*bae30*/  LDS R140, [R242+UR6+0x88100] ;  /* 0x08810006f28c7984 */ /* 0x000fe80008000800 */
[----:B------:R-:W-:Y:S04]  /*bae40*/  LDS R142, [R242+UR6+0x89100] ;  /* 0x08910006f28e7984 */ /* 0x000fe80008000800 */
[----:B------:R-:W-:Y:S04]  /*bae50*/  LDS R141, [R243+UR6+0x88100] ;  /* 0x08810006f38d7984 */ /* 0x000fe80008000800 */
[----:B------:R-:W2:Y:S01]  /*bae60*/  LDS R143, [R243+UR6+0x89100] ;  /* 0x08910006f38f7984 */ /* 0x000ea20008000800 */
[C---:B-1----:R-:W-:Y:S03]  /*bae70*/  HMMA.1688.F32.TF32 R28, R144.reuse, R152, R104 ;  /* 0x00000098901c723c */ /* 0x042fe60000081068 */
[----:B------:R-:W-:Y:S04]  /*bae80*/  STL.64 [R1+0xb90], R24 ;  /* 0x000b901801007387 */ /* 0x000fe80000100a00 */
[----:B------:R1:W-:Y:S02]  /*bae90*/  STL.64 [R1+0xb98], R26 ;  /* 0x000b981a01007387 */ /* 0x0003e40000100a00 */
[C---:B-1----:R-:W-:Y:S02]  /*baea0*/  HMMA.1688.F32.TF32 R24, R144.reuse, R212, R100 ;  /* 0x000000d49018723c */ /* 0x042fe40000081064 */
[----:B------:R-:W-:Y:S04]  /*baeb0*/  STL.64 [R1+0x7e0], R32 ;  /* 0x0007e02001007387 */ /* 0x000fe80000100a00 */
[----:B------:R1:W-:Y:S08]  /*baec0*/  STL.64 [R1+0x7e8], R34 ;  /* 0x0007e82201007387 */ /* 0x0003f00000100a00 */
[----:B------:R-:W-:Y:S04]  /*baed0*/  STL.64 [R1+0x7d0], R28 ;  /* 0x0007d01c01007387 */ /* 0x000fe80000100a00 */
[----:B------:R3:W-:Y:S01]  /*baee0*/  STL.64 [R1+0x7d8], R30 ;  /* 0x0007d81e01007387 */ /* 0x0007e20000100a00 */
[C---:B-1----:R-:W-:Y:S06]  /*baef0*/  HMMA.1688.F32.TF32 R32, R144.reuse, R132, R96 ;  /* 0x000000849020723c */ /* 0x042fec0000081060 */
[C---:B---3--:R-:W-:Y:S01]  /*baf00*/  HMMA.1688.F32.TF32 R28, R144.reuse, R224, R92 ;  /* 0x000000e0901c723c */ /* 0x048fe2000008105c */
        /* <DEDUP_REMOVED lines=40> */
[----:B------:R-:W-:Y:S04]  /*bb190*/  STL.64 [R1+0x6f8], R34 ;  /* 0x0006f82201007387 */ /* 0x000fe80000100a00 */
[----:B------:R-:W3:Y:S04]  /*bb1a0*/  LDL.LU R232, [R1+0x19a0] ;  /* 0x0019a00001e87983 */ /* 0x000ee80000300800 */
[----:B------:R-:W-:Y:S04]  /*bb1b0*/  STL.64 [R1+0x6e0], R28 ;  /* 0x0006e01c01007387 */ /* 0x000fe80000100a00 */
[----:B------:R-:W-:Y:S04]  /*bb1c0*/  STL.64 [R1+0x6e8], R30 ;  /* 0x0006e81e01007387 */ /* 0x000fe80000100a00 */
[----:B------:R-:W-:Y:S04]  /*bb1d0*/  STL.64 [R1+0x6d0], R24 ;  /* 0x0006d01801007387 */ /* 0x000fe80000100a00 */
[----:B------:R1:W-:Y:S04]  /*bb1e0*/  STL.64 [R1+0x6d8], R26 ;  /* 0x0006d81a01007387 */ /* 0x0003e80000100a00 */
        /* <DEDUP_REMOVED lines=97> */
[C---:B-1----:R-:W-:Y:S06]  /*bb800*/  HMMA.1688.F32.TF32 R32, R144.reuse, R8, R112 ;  /* 0x000000089020723c */ /* 0x042fec0000081070 */
[C---:B--2---:R-:W-:Y:S02]  /*bb810*/  HMMA.1688.F32.TF32 R28, R144.reuse, R16, R104 ;  /* 0x00000010901c723c */ /* 0x044fe40000081068 */
[----:B------:R-:W-:Y:S04]  /*bb820*/  STL.64 [R1+0x690], R24 ;  /* 0x0006901801007387 */ /* 0x000fe80000100a00 */
[----:B------:R1:W-:Y:S02]  /*bb830*/  STL.64 [R1+0x698], R26 ;  /* 0x0006981a01007387 */ /* 0x0003e40000100a00 */
[C---:B-1----:R-:W-:Y:S09]  /*bb840*/  HMMA.1688.F32.TF32 R24, R144.reuse, R188, R100 ;  /* 0x000000bc9018723c */ /* 0x042ff20000081064 */
        /* <DEDUP_REMOVED lines=23> */
[----:B--2---:R-:W-:Y:S01]  /*bb9c0*/  HMMA.1688.F32.TF32 R28, R144, R36, R48 ;  /* 0x00000024901c723c */ /* 0x004fe20000081030 */
        /* <DEDUP_REMOVED lines=20> */
[----:B------:R-:W-:Y:S01]  /*bbb10*/  STL.64 [R1+0x7570], R64 ;  /* 0x0075704001007387 */ /* 0x000fe20000100a00 */
[----:B------:R-:W-:-:S15]  /*bbb20*/  HMMA.1688.F32.TF32 R28, R136, R56, R164 ;  /* 0x00000038881c723c */ /* 0x000fde00000810a4 */
[----:B------:R-:W-:-:S01]  /*bbb30*/  NOP ;  /* 0x0000000000007918 */ /* 0x000fc20000000000 */
[----:B------:R-:W-:Y:S04]  /*bbb40*/  STL.64 [R1+0x5e0], R24 ;  /* 0x0005e01801007387 */ /* 0x000fe80000100a00 */
[----:B------:R1:W-:Y:S02]  /*bbb50*/  STL.64 [R1+0x5e8], R26 ;  /* 0x0005e81a01007387 */ /* 0x0003e40000100a00 */
[C---:B-1----:R-:W-:Y:S02]  /*bbb60*/  HMMA.1688.F32.TF32 R24, R136.reuse, R108, R220 ;  /* 0x0000006c8818723c */ /* 0x042fe400000810dc */
[----:B------:R-:W-:Y:S04]  /*bbb70*/  STL.64 [R1+0x7558], R242 ;  /* 0x007558f201007387 */ /* 0x000fe80000100a00 */
        /* <DEDUP_REMOVED lines=114> */
[----:B------:R4:W-:Y:S01]  /*bc2a0*/  STL.64 [R1+0x7560], R108 ;  /* 0x0075606c01007387 */ /* 0x0009e20000100a00 */
[C---:B--2---:R-:W-:Y:S06]  /*bc2b0*/  HMMA.1688.F32.TF32 R56, R136.reuse, R156, R32 ;  /* 0x0000009c8838723c */ /* 0x044fec0000081020 */
[C---:B----4-:R-:W-:Y:S06]  /*bc2c0*/  HMMA.1688.F32.TF32 R108, R136.reuse, R208, R224 ;  /* 0x000000d0886c723c */ /* 0x050fec00000810e0 */
[C---:B---3--:R-:W-:Y:S06]  /*bc2d0*/  HMMA.1688.F32.TF32 R32, R136.reuse, R148, R28 ;  /* 0x000000948820723c */ /* 0x048fec000008101c */
[C---:B------:R-:W-:Y:S06]  /*bc2e0*/  HMMA.1688.F32.TF32 R64, R136.reuse, R236, R144 ;  /* 0x000000ec8840723c */ /* 0x040fec0000081090 */
        /* <DEDUP_REMOVED lines=52> */
[C---:B---3--:R-:W-:Y:S01]  /*bc630*/  HMMA.1688.F32.TF32 R24, R136.reuse, R244, R220 ;  /* 0x000000f48818723c */ /* 0x048fe200000810dc */
[----:B------:R-:W-:Y:S04]  /*bc640*/  LDS R220, [R3+UR6+0x88180] ;  /* 0x0881800603dc7984 */ /* 0x000fe80008000800 */
[----:B------:R-:W-:Y:S04]  /*bc650*/  LDS R222, [R3+UR6+0x89180] ;  /* 0x0891800603de7984 */ /* 0x000fe80008000800 */
[----:B------:R-:W-:Y:S04]  /*bc660*/  LDS R221, [R7+UR6+0x88180] ;  /* 0x0881800607dd7984 */ /* 0x000fe80008000800 */
[----:B------:R-:W1:Y:S04]  /*bc670*/  LDS R223, [R7+UR6+0x89180] ;  /* 0x0891800607df7984 */ /* 0x000e680008000800 */
[----:B------:R-:W-:Y:S04]  /*bc680*/  STL.64 [R1+0x490], R32 ;  /* 0x0004902001007387 */ /* 0x000fe80000100a00 */
[----:B------:R-:W-:Y:S04]  /*bc690*/  STL.64 [R1+0x498], R34 ;  /* 0x0004982201007387 */ /* 0x000fe80000100a00 */
[----:B------:R-:W-:Y:S04]  /*bc6a0*/  STL.64 [R1+0x480], R28 ;  /* 0x0004801c01007387 */ /* 0x000fe80000100a00 */
[----:B------:R-:W-:Y:S04]  /*bc6b0*/  STL.64 [R1+0x488], R30 ;  /* 0x0004881e01007387 */ /* 0x000fe80000100a00 */
[----:B------:R-:W-:Y:S04]  /*bc6c0*/  STL.64 [R1+0x470], R24 ;  /* 0x0004701801007387 */ /* 0x000fe80000100a00 */
[----:B------:R2:W-:Y:S02]  /*bc6d0*/  STL.64 [R1+0x478], R26 ;  /* 0x0004781a01007387 */ /* 0x0005e40000100a00 */
[C---:B--2---:R-:W-:Y:S06]  /*bc6e0*/  HMMA.1688.F32.TF32 R24, R136.reuse, R20, R40 ;  /* 0x000000148818723c */ /* 0x044fec0000081028 */
[----:B------:R-:W-:-:S15]  /*bc6f0*/  HMMA.1688.F32.TF32 R28, R136, R248, R216 ;  /* 0x000000f8881c723c */ /* 0x000fde00000810d8 */
[----:B------:R-:W-:-:S02]  /*bc700*/  NOP ;  /* 0x0000000000007918 */ /* 0x000fc40000000000 */
[----:B------:R-:W-:Y:S04]  /*bc710*/  STL.64 [R1+0xb80], R24 ;  /* 0x000b801801007387 */ /* 0x000fe80000100a00 */
[----:B------:R2:W-:Y:S02]  /*bc720*/  STL.64 [R1+0xb88], R26 ;  /* 0x000b881a01007387 */ /* 0x0005e40000100a00 */
[C---:B--2---:R-:W-:Y:S06]  /*bc730*/  HMMA.1688.F32.TF32 R24, R136.reuse, R12, R232 ;  /* 0x0000000c8818723c */ /* 0x044fec00000810e8 */
[----:B------:R-:W-:Y:S01]  /*bc740*/  HMMA.1688.F32.TF32 R32, R136, R36, R228 ;  /* 0x000000248820723c */ /* 0x000fe200000810e4 */
[----:B------:R-:W-:Y:S04]  /*bc750*/  STL.64 [R1+0xb70], R28 ;  /* 0x000b701c01007387 */ /* 0x000fe80000100a00 */
[----:B------:R2:W-:Y:S02]  /*bc760*/  STL.64 [R1+0xb78], R30 ;  /* 0x000b781e01007387 */ /* 0x0005e40000100a00 */
[C---:B--2---:R-:W-:Y:S10]  /*bc770*/  HMMA.1688.F32.TF32 R28, R140.reuse, R152, R168 ;  /* 0x000000988c1c723c */ /* 0x044ff400000810a8 */
[----:B------:R-:W-:Y:S04]  /*bc780*/  STL.64 [R1+0xb60], R24 ;  /* 0x000b601801007387 */ /* 0x000fe80000100a00 */
[----:B------:R2:W-:Y:S02]  /*bc790*/  STL.64 [R1+0xb68], R26 ;  /* 0x000b681a01007387 */ /* 0x0005e40000100a00 */
[C---:B--2---:R-:W-:Y:S02]  /*bc7a0*/  HMMA.1688.F32.TF32 R24, R140.reuse, R212, R164 ;  /* 0x000000d48c18723c */ /* 0x044fe400000810a4 */
[----:B------:R-:W-:Y:S04]  /*bc7b0*/  STL.64 [R1+0x460], R32 ;  /* 0x0004602001007387 */ /* 0x000fe80000100a00 */
[----:B------:R-:W-:Y:S04]  /*bc7c0*/  STL.64 [R1+0x468], R34 ;  /* 0x0004682201007387 */ /* 0x000fe80000100a00 */
[----:B------:R-:W2:Y:S04]  /*bc7d0*/  LDL.LU R168, [R1+0x1960] ;  /* 0x0019600001a87983 */ /* 0x000ea80000300800 */
[----:B------:R-:W-:Y:S04]  /*bc7e0*/  STL.64 [R1+0x450], R28 ;  /* 0x0004501c01007387 */ /* 0x000fe80000100a00 */
[----:B------:R-:W-:Y:S05]  /*bc7f0*/  STL.64 [R1+0x458], R30 ;  /* 0x0004581e01007387 */ /* 0x000fea0000100a00 */
        /* <DEDUP_REMOVED lines=127> */
[----:B------:R3:W-:Y:S04]  /*bcff0*/  STL.64 [R1+0x430], R224 ;  /* 0x000430e001007387 */ /* 0x0007e80000100a00 */
[----:B------:R-:W-:Y:S04]  /*bd000*/  STL.64 [R1+0x438], R226 ;  /* 0x000438e201007387 */ /* 0x000fe80000100a00 */
[----:B---3--:R-:W2:Y:S02]  /*bd010*/  LDL.LU.64 R224, [R1+0x7578] ;  /* 0x0075780001e07983 */ /* 0x008ea40000300a00 */
[----:B--2---:R-:W-:-:S15]  /*bd020*/  HMMA.1688.F32.TF32 R64, R140, R224, R64 ;  /* 0x000000e08c40723c */ /* 0x004fde0000081040 */
[----:B------:R-:W-:-:S08]  /*bd030*/  NOP ;  /* 0x0000000000007918 */ /* 0x000fd00000000000 */
[----:B------:R2:W-:Y:S04]  /*bd040*/  STL.64 [R1+0x420], R64 ;  /* 0x0004204001007387 */ /* 0x0005e80000100a00 */
[----:B------:R-:W-:Y:S04]  /*bd050*/  STL.64 [R1+0x428], R66 ;  /* 0x0004284201007387 */ /* 0x000fe80000100a00 */
[----:B--2---:R-:W4:Y:S02]  /*bd060*/  LDL.LU.64 R64, [R1+0x7570] ;  /* 0x0075700001407983 */ /* 0x004f240000300a00 */
[----:B----4-:R-:W-:-:S15]  /*bd070*/  HMMA.1688.F32.TF32 R56, R140, R64, R56 ;  /* 0x000000408c38723c */ /* 0x010fde0000081038 */
[----:B------:R-:W-:-:S08]  /*bd080*/  NOP ;  /* 0x0000000000007918 */ /* 0x000fd00000000000 */
[----:B------:R2:W-:Y:S04]  /*bd090*/  STL.64 [R1+0x410], R56 ;  /* 0x0004103801007387 */ /* 0x0005e80000100a00 */
[----:B------:R-:W-:Y:S04]  /*bd0a0*/  STL.64 [R1+0x418], R58 ;  /* 0x0004183a01007387 */ /* 0x000fe80000100a00 */
[----:B--2---:R-:W2:Y:S02]  /*bd0b0*/  LDL.LU.64 R56, [R1+0x7568] ;  /* 0x0075680001387983 */ /* 0x004ea40000300a00 */
[----:B--2---:R-:W-:-:S15]  /*bd0c0*/  HMMA.1688.F32.TF32 R108, R140, R56, R108 ;  /* 0x000000388c6c723c */ /* 0x004fde000008106c */
[----:B------:R-:W-:-:S08]  /*bd0d0*/  NOP ;  /* 0x0000000000007918 */ /* 0x000fd00000000000 */
[----:B------:R2:W-:Y:S04]  /*bd0e0*/  STL.64 [R1+0x400], R108 ;  /* 0x0004006c01007387 */ /* 0x0005e80000100a00 */
[----:B------:R-:W-:Y:S04]  /*bd0f0*/  STL.64 [R1+0x408], R110 ;  /* 0x0004086e01007387 */ /* 0x000fe80000100a00 */
[----:B--2---:R-:W2:Y:S01]  /*bd100*/  LDL.LU.64 R108, [R1+0x7560] ;  /* 0x00756000016c7983 */ /* 0x004ea20000300a00 */
        /* <DEDUP_REMOVED lines=9> */
[----:B------:R-:W-:Y:S04]  /*bd1a0*/  STL.64 [R1+0x3f0], R240 ;  /* 0x0003f0f001007387 */ /* 0x000fe80000100a00 */
[----:B------:R2:W-:Y:S04]  /*bd1b0*/  STL.64 [R1+0x3f8], R242 ;  /* 0x0003f8f201007387 */ /* 0x0005e80000100a00 */
[----:B--2---:R-:W2:Y:S04]  /*bd1c0*/  LDL.LU.64 R242, [R1+0x7558] ;  /* 0x0075580001f27983 */ /* 0x004ea80000300a00 */
[----:B------:R-:W3:Y:S04]  /*bd1d0*/  LDL.LU.64 R240, [R1+0x7550] ;  /* 0x0075500001f07983 */ /* 0x000ee80000300a00 */
[----:B------:R-:W-:Y:S04]  /*bd1e0*/  STL.64 [R1+0x3e0], R216 ;  /* 0x0003e0d801007387 */ /* 0x000fe80000100a00 */
[----:B------:R4:W-:Y:S04]  /*bd1f0*/  STL.64 [R1+0x3e8], R218 ;  /* 0x0003e8da01007387 */ /* 0x0009e80000100a00 */
[----:B----4-:R-:W4:Y:S04]  /*bd200*/  LDL.LU.64 R218, [R1+0x7548] ;  /* 0x0075480001da7983 */ /* 0x010f280000300a00 */
        /* <DEDUP_REMOVED lines=11> */
[----:B-1----:R-:W-:-:S15]  /*bd2c0*/  HMMA.1688.F32.TF32 R136, R140, R160, R144 ;  /* 0x000000a08c88723c */ /* 0x002fde0000081090 */
[----:B------:R-:W-:-:S08]  /*bd2d0*/  NOP ;  /* 0x0000000000007918 */ /* 0x000fd00000000000 */
[----:B------:R-:W-:Y:S04]  /*bd2e0*/  STL.64 [R1+0x3a0], R136 ;  /* 0x0003a08801007387 */ /* 0x000fe80000100a00 */
[----:B------:R-:W-:Y:S04]  /*bd2f0*/  STL.64 [R1+0x3a8], R138 ;  /* 0x0003a88a01007387 */ /* 0x000fe80000100a00 */
[----:B------:R-:W-:Y:S04]  /*bd300*/  STL.64 [R1+0x390], R32 ;  /* 0x0003902001007387 */ /* 0x000fe80000100a00 */
[----:B------:R1:W-:Y:S04]  /*bd310*/  STL.64 [R1+0x398], R34 ;  /* 0x0003982201007387 */ /* 0x0003e80000100a00 */
[----:B------:R-:W-:Y:S04]  /*bd320*/  STL.64 [R1+0x380], R28 ;  /* 0x0003801c01007387 */ /* 0x000fe80000100a00 */
[----:B------:R1:W-:Y:S04]  /*bd330*/  STL.64 [R1+0x388], R30 ;  /* 0x0003881e01007387 */ /* 0x0003e80000100a00 */
        /* <DEDUP_REMOVED lines=30> */
[C---:B------:R-:W-:Y:S06]  /*bd520*/  HMMA.1688.F32.TF32 R28, R140.reuse, R80, R84 ;  /* 0x000000508c1c723c */ /* 0x040fec0000081054 */
[C---:B--2---:R-:W-:Y:S11]  /*bd530*/  HMMA.1688.F32.TF32 R24, R140.reuse, R72, R76 ;  /* 0x000000488c18723c */ /* 0x044ff6000008104c */
        /* <DEDUP_REMOVED lines=16> */
[----:B--2---:R-:W-:Y:S06]  /*bd640*/  HMMA.1688.F32.TF32 R28, R140, R36, R168 ;  /* 0x000000248c1c723c */ /* 0x004fec00000810a8 */
[----:B---3--:R-:W-:Y:S06]  /*bd650*/  HMMA.1688.F32.TF32 R24, R220, R152, R164 ;  /* 0x00000098dc18723c */ /* 0x008fec00000810a4 */
[----:B------:R-:W-:-:S02]  /*bd660*/  IMAD.MOV.U32 R23, RZ, RZ, R152 ;  /* 0x000000ffff177224 */ /* 0x000fc400078e0098 */
[----:B------:R-:W-:Y:S02]  /*bd670*/  IMAD.MOV.U32 R22, RZ, RZ, R153 ;  /* 0x000000ffff167224 */ /* 0x000fe400078e0099 */
[----:B------:R-:W-:Y:S02]  /*bd680*/  IMAD.MOV.U32 R135, RZ, RZ, R154 ;  /* 0x000000ffff877224 */ /* 0x000fe400078e009a */
[----:B------:R-:W-:Y:S01]  /*bd690*/  IMAD.MOV.U32 R134, RZ, RZ, R155 ;  /* 0x000000ffff867224 */ /* 0x000fe200078e009b */
[----:B------:R-:W-:Y:S01]  /*bd6a0*/  MOV R19, R236 ;  /* 0x000000ec00137202 */ /* 0x000fe20000000f00 */
[----:B------:R-:W-:Y:S02]  /*bd6b0*/  IMAD.MOV.U32 R18, RZ, RZ, R237 ;  /* 0x000000ffff127224 */ /* 0x000fe400078e00ed */
[----:B------:R-:W-:Y:S01]  /*bd6c0*/  IMAD.MOV.U32 R6, RZ, RZ, R178 ;  /* 0x000000ffff067224 */ /* 0x000fe200078e00b2 */
[----:B------:R-:W-:Y:S01]  /*bd6d0*/  MOV R252, R179 ;  /* 0x000000b300fc7202 */ /* 0x000fe20000000f00 */
        /* <DEDUP_REMOVED lines=8> */
[----:B------:R-:W-:Y:S02]  /*bd760*/  IMAD.MOV.U32 R15, RZ, RZ, R204 ;  /* 0x000000ffff0f7224 */ /* 0x000fe400078e00cc */
[----:B------:R-:W-:Y:S01]  /*bd770*/  IMAD.MOV.U32 R14, RZ, RZ, R205 ;  /* 0x000000ffff0e7224 */ /* 0x000fe200078e00cd */
[----:B------:R-:W-:Y:S04]  /*bd780*/  LDS R226, [R242+UR6+0x89180] ;  /* 0x08918006f2e27984 */ /* 0x000fe80008000800 */
[----:B------:R-:W-:Y:S04]  /*bd790*/  STL.64 [R1+0x270], R32 ;  /* 0x0002702001007387 */ /* 0x000fe80000100a00 */
[----:B------:R-:W-:Y:S04]  /*bd7a0*/  STL.64 [R1+0x278], R34 ;  /* 0x0002782201007387 */ /* 0x000fe80000100a00 */
[----:B------:R-:W-:Y:S04]  /*bd7b0*/  STL.64 [R1+0x1c0], R28 ;  /* 0x0001c01c01007387 */ /* 0x000fe80000100a00 */
[----:B------:R-:W-:Y:S04]  /*bd7c0*/  STL.64 [R1+0x1c8], R30 ;  /* 0x0001c81e01007387 */ /* 0x000fe80000100a00 */
[----:B------:R1:W-:Y:S04]  /*bd7d0*/  STL.64 [R1+0x1b0], R24 ;  /* 0x0001b01801007387 */ /* 0x0003e80000100a00 */
[----:B------:R-:W-:Y:S04]  /*bd7e0*/  STL.64 [R1+0x1b8], R26 ;  /* 0x0001b81a01007387 */ /* 0x000fe80000100a00 */
        /* <DEDUP_REMOVED lines=41> */
[----:B------:R-:W-:Y:S01]  /*bda80*/  IMAD.MOV.U32 R155, RZ, RZ, R5 ;  /* 0x000000ffff9b7224 */ /* 0x000fe200078e0005 */
[----:B------:R-:W-:Y:S01]  /*bda90*/  LDS R227, [R243+UR6+0x89180] ;  /* 0x08918006f3e37984 */ /* 0x000fe20008000800 */
[----:B---3--:R-:W-:-:S15]  /*bdaa0*/  HMMA.1688.F32.TF32 R28, R220, R212, R80 ;  /* 0x000000d4dc1c723c */ /* 0x008fde0000081050 */
[----:B------:R-:W-:-:S08]  /*bdab0*/  NOP ;  /* 0x0000000000007918 */ /* 0x000fd00000000000 */
[----:B------:R-:W-:Y:S04]  /*bdac0*/  STL.64 [R1+0x1a0], R28 ;  /* 0x0001a01c01007387 */ /* 0x000fe80000100a00 */
[----:B------:R4:W-:Y:S04]  /*bdad0*/  STL.64 [R1+0x1a8], R30 ;  /* 0x0001a81e01007387 */ /* 0x0009e80000100a00 */
[----:B------:R-:W3:Y:S04]  /*bdae0*/  LDL.LU.64 R214, [R1+0x7518] ;  /* 0x0075180001d67983 */ /* 0x000ee80000300a00 */
[----:B------:R-:W3:Y:S01]  /*bdaf0*/  LDL.LU.64 R212, [R1+0x7510] ;  /* 0x0075100001d47983 */ /* 0x000ee20000300a00 */
[----:B----4-:R-:W-:-:S15]  /*bdb00*/  HMMA.1688.F32.TF32 R28, R220, R132, R76 ;  /* 0x00000084dc1c723c */ /* 0x010fde000008104c */
[----:B------:R-:W-:-:S08]  /*bdb10*/  NOP ;  /* 0x0000000000007918 */ /* 0x000fd00000000000 */
[----:B------:R2:W-:Y:S01]  /*bdb20*/  STL.64 [R1+0x190], R28 ;  /* 0x0001901c01007387 */ /* 0x0005e20000100a00 */
[----:B------:R-:W-:Y:S02]  /*bdb30*/  IMAD.MOV.U32 R4, RZ, RZ, R30 ;  /* 0x000000ffff047224 */ /* 0x000fe400078e001e */
[----:B------:R-:W-:Y:S02]  /*bdb40*/  IMAD.MOV.U32 R5, RZ, RZ, R31 ;  /* 0x000000ffff057224 */ /* 0x000fe400078e001f */
[C---:B--2---:R-:W-:Y:S03]  /*bdb50*/  HMMA.1688.F32.TF32 R28, R220.reuse, R224, R72 ;  /* 0x000000e0dc1c723c */ /* 0x044fe60000081048 */
[----:B------:R-:W-:Y:S04]  /*bdb60*/  STL [R1+0x708c], R5 ;  /* 0x00708c0501007387 */ /* 0x000fe80000100800 */
[----:B------:R-:W-:Y:S01]  /*bdb70*/  STL [R1+0x7088], R4 ;  /* 0x0070880401007387 */ /* 0x000fe20000100800 */
[C---:B------:R-:W-:Y:S06]  /*bdb80*/  HMMA.1688.F32.TF32 R32, R220.reuse, R56, R60 ;  /* 0x00000038dc20723c */ /* 0x040fec000008103c */
[----:B------:R-:W-:Y:S01]  /*bdb90*/  HMMA.1688.F32.TF32 R136, R220, R148, R152 ;  /* 0x00000094dc88723c */ /* 0x000fe20000081098 */
[----:B------:R-:W-:-:S02]  /*bdba0*/  IMAD.MOV.U32 R27, RZ, RZ, R208 ;  /* 0x000000ffff1b7224 */ /* 0x000fc400078e00d0 */
[----:B------:R-:W-:Y:S01]  /*bdbb0*/  IMAD.MOV.U32 R26, RZ, RZ, R209 ;  /* 0x000000ffff1a7224 */ /* 0x000fe200078e00d1 */
[----:B------:R-:W-:Y:S04]  /*bdbc0*/  LDS R224, [R242+UR6+0x88180] ;  /* 0x08818006f2e07984 */ /* 0x000fe80008000800 */
[----:B------:R-:W1:Y:S04]  /*bdbd0*/  LDS R225, [R243+UR6+0x88180] ;  /* 0x08818006f3e17984 */ /* 0x000e680008000800 */
[----:B------:R-:W-:Y:S04]  /*bdbe0*/  STL.64 [R1+0x180], R28 ;  /* 0x0001801c01007387 */ /* 0x000fe80000100a00 */
[----:B------:R2:W-:Y:S02]  /*bdbf0*/  STL.64 [R1+0x188], R30 ;  /* 0x0001881e01007387 */ /* 0x0005e40000100a00 */
[----:B--2---:R-:W-:-:S15]  /*bdc00*/  HMMA.1688.F32.TF32 R28, R220, R64, R68 ;  /* 0x00000040dc1c723c */ /* 0x004fde0000081044 */
[----:B------:R-:W-:-:S08]  /*bdc10*/  NOP ;  /* 0x0000000000007918 */ /* 0x000fd00000000000 */
[----:B------:R-:W-:Y:S04]  /*bdc20*/  STL.64 [R1+0x170], R28 ;  /* 0x0001701c01007387 */ /* 0x000fe80000100a00 */
[----:B------:R2:W-:Y:S02]  /*bdc30*/  STL.64 [R1+0x178], R30 ;  /* 0x0001781e01007387 */ /* 0x0005e40000100a00 */
[----:B--2---:R-:W-:Y:S02]  /*bdc40*/  HMMA.1688.F32.TF32 R28, R220, R108, R164 ;  /* 0x0000006cdc1c723c */ /* 0x004fe400000810a4 */
[----:B------:R-:W2:Y:S04]  /*bdc50*/  LDL.LU R164, [R1+0x2140] ;  /* 0x0021400001a47983 */ /* 0x000ea80000300800 */
[----:B------:R-:W-:Y:S04]  /*bdc60*/  STL.64 [R1+0x160], R32 ;  /* 0x0001602001007387 */ /* 0x000fe80000100a00 */
[----:B------:R-:W-:-:S13]  /*bdc70*/  STL.64 [R1+0x168], R34 ;  /* 0x0001682201007387 */ /* 0x000fda0000100a00 */
[----:B------:R-:W-:Y:S04]  /*bdc80*/  STL.64 [R1+0x150], R28 ;  /* 0x0001501c01007387 */ /* 0x000fe80000100a00 */
[----:B------:R4:W-:Y:S04]  /*bdc90*/  STL.64 [R1+0x158], R30 ;  /* 0x0001581e01007387 */ /* 0x0009e80000100a00 */
[----:B------:R-:W2:Y:S04]  /*bdca0*/  LDL.LU R165, [R1+0x2144] ;  /* 0x0021440001a57983 */ /* 0x000ea80000300800 */
[----:B------:R-:W2:Y:S04]  /*bdcb0*/  LDL.LU R166, [R1+0x2148] ;  /* 0x0021480001a67983 */ /* 0x000ea80000300800 */
[----:B------:R-:W2:Y:S01]  /*bdcc0*/  LDL.LU R167, [R1+0x214c] ;  /* 0x00214c0001a77983 */ /* 0x000ea20000300800 */
[C---:B----4-:R-:W-:Y:S06]  /*bdcd0*/  HMMA.1688.F32.TF32 R28, R220.reuse, R208, R48 ;  /* 0x000000d0dc1c723c */ /* 0x050fec0000081030 */
[----:B------:R-:W-:-:S15]  /*bdce0*/  HMMA.1688.F32.TF32 R32, R220, R156, R168 ;  /* 0x0000009cdc20723c */ /* 0x000fde00000810a8 */
[----:B------:R-:W-:-:S02]  /*bdcf0*/  NOP ;  /* 0x0000000000007918 */ /* 0x000fc40000000000 */
[----:B------:R-:W-:Y:S04]  /*bdd00*/  STL.64 [R1+0x140], R28 ;  /* 0x0001401c01007387 */ /* 0x000fe80000100a00 */
[----:B------:R4:W-:Y:S04]  /*bdd10*/  STL.64 [R1+0x148], R30 ;  /* 0x0001481e01007387 */ /* 0x0009e80000100a00 */
[----:B------:R-:W3:Y:S04]  /*bdd20*/  LDL.LU.64 R210, [R1+0x7508] ;  /* 0x0075080001d27983 */ /* 0x000ee80000300a00 */
[----:B------:R-:W3:Y:S01]  /*bdd30*/  LDL.LU.64 R208, [R1+0x7500] ;  /* 0x0075000001d07983 */ /* 0x000ee20000300a00 */
[----:B----4-:R-:W-:-:S15]  /*bdd40*/  HMMA.1688.F32.TF32 R28, R220, R236, R40 ;  /* 0x000000ecdc1c723c */ /* 0x010fde0000081028 */
[----:B------:R-:W-:-:S08]  /*bdd50*/  NOP ;  /* 0x0000000000007918 */ /* 0x000fd00000000000 */
[----:B------:R-:W-:Y:S04]  /*bdd60*/  STL.64 [R1+0x130], R28 ;  /* 0x0001301c01007387 */ /* 0x000fe80000100a00 */
[----:B------:R4:W-:Y:S04]  /*bdd70*/  STL.64 [R1+0x138], R30 ;  /* 0x0001381e01007387 */ /* 0x0009e80000100a00 */
[----:B------:R1:W-:Y:S04]  /*bdd80*/  STL.64 [R1+0x120], R32 ;  /* 0x0001202001007387 */ /* 0x0003e80000100a00 */
[----:B------:R-:W3:Y:S04]  /*bdd90*/  LDL.LU R236, [R1+0x2130] ;  /* 0x0021300001ec7983 */ /* 0x000ee80000300800 */
[----:B------:R-:W3:Y:S04]  /*bdda0*/  LDL.LU R237, [R1+0x2134] ;  /* 0x0021340001ed7983 */ /* 0x000ee80000300800 */
[----:B------:R-:W3:Y:S04]  /*bddb0*/  LDL.LU R238, [R1+0x2138] ;  /* 0x0021380001ee7983 */ /* 0x000ee80000300800 */
[----:B------:R-:W3:Y:S01]  /*bddc0*/  LDL.LU R239, [R1+0x213c] ;  /* 0x00213c0001ef7983 */ /* 0x000ee20000300800 */
[----:B----4-:R-:W-:Y:S01]  /*bddd0*/  MOV R31, R148 ;  /* 0x00000094001f7202 */ /* 0x010fe20000000f00 */
[----:B------:R-:W-:-:S02]  /*bdde0*/  IMAD.MOV.U32 R30, RZ, RZ, R149 ;  /* 0x000000ffff1e7224 */ /* 0x000fc400078e0095 */
        /* <DEDUP_REMOVED lines=10> */
[----:B------:R-:W4:Y:S04]  /*bde90*/  LDL.LU R156, [R1+0x2100] ;  /* 0x00210000019c7983 */ /* 0x000f280000300800 */
[----:B------:R-:W4:Y:S04]  /*bdea0*/  LDL.LU R157, [R1+0x2104] ;  /* 0x00210400019d7983 */ /* 0x000f280000300800 */
[----:B------:R-:W4:Y:S04]  /*bdeb0*/  LDL.LU R158, [R1+0x2108] ;  /* 0x00210800019e7983 */ /* 0x000f280000300800 */
[----:B------:R-:W4:Y:S04]  /*bdec0*/  LDL.LU R159, [R1+0x210c] ;  /* 0x00210c00019f7983 */ /* 0x000f280000300800 */
[----:B------:R-:W-:Y:S04]  /*bded0*/  STL.64 [R1+0x6f18], R138 ;  /* 0x006f188a01007387 */ /* 0x000fe80000100a00 */
[----:B------:R-:W-:Y:S01]  /*bdee0*/  STL.64 [R1+0x6f10], R136 ;  /* 0x006f108801007387 */ /* 0x000fe20000100a00 */
[----:B-1----:R-:W-:-:S02]  /*bdef0*/  IMAD.MOV.U32 R33, RZ, RZ, R160 ;  /* 0x000000ffff217224 */ /* 0x002fc400078e00a0 */
[----:B------:R-:W-:Y:S01]  /*bdf00*/  IMAD.MOV.U32 R32, RZ, RZ, R161 ;  /* 0x000000ffff207224 */ /* 0x000fe200078e00a1 */
        /* <DEDUP_REMOVED lines=14> */
[----:B------:R-:W-:Y:S01]  /*bdff0*/  STL.64 [R1+0x6f00], R140 ;  /* 0x006f008c01007387 */ /* 0x000fe20000100a00 */
[----:B------:R-:W-:-:S02]  /*be000*/  IMAD.MOV.U32 R43, RZ, RZ, R176 ;  /* 0x000000ffff2b7224 */ /* 0x000fc400078e00b0 */
[----:B------:R-:W-:Y:S02]  /*be010*/  IMAD.MOV.U32 R42, RZ, RZ, R177 ;  /* 0x000000ffff2a7224 */ /* 0x000fe400078e00b1 */
[----:B------:R-:W-:Y:S02]  /*be020*/  IMAD.MOV.U32 R41, RZ, RZ, R184 ;  /* 0x000000ffff297224 */ /* 0x000fe400078e00b8 */
[----:B------:R-:W-:Y:S01]  /*be030*/  IMAD.MOV.U32 R40, RZ, RZ, R185 ;  /* 0x000000ffff287224 */ /* 0x000fe200078e00b9 */
[C---:B---3--:R-:W-:Y:S06]  /*be040*/  HMMA.1688.F32.TF32 R144, R220.reuse, R204, R236 ;  /* 0x000000ccdc90723c */ /* 0x048fec00000810ec */
[C---:B----4-:R-:W-:Y:S06]  /*be050*/  HMMA.1688.F32.TF32 R148, R220.reuse, R200, R148 ;  /* 0x000000c8dc94723c */ /* 0x050fec0000081094 */
        /* <DEDUP_REMOVED lines=10> */
[C---:B--2---:R-:W-:Y:S06]  /*be100*/  HMMA.1688.F32.TF32 R160, R220.reuse, R180, R160 ;  /* 0x000000b4dca0723c */ /* 0x044fec00000810a0 */
[C---:B------:R-:W-:Y:S06]  /*be110*/  HMMA.1688.F32.TF32 R164, R220.reuse, R176, R164 ;  /* 0x000000b0dca4723c */ /* 0x040fec00000810a4 */
[----:B------:R-:W-:Y:S11]  /*be120*/  HMMA.1688.F32.TF32 R168, R220, R172, R168 ;  /* 0x000000acdca8723c */ /* 0x000ff600000810a8 */
        /* <DEDUP_REMOVED lines=46> */
[C---:B--2---:R-:W-:Y:S06]  /*be410*/  HMMA.1688.F32.TF32 R176, R220.reuse, R44, R176 ;  /* 0x0000002cdcb0723c */ /* 0x044fec00000810b0 */
[C---:B---3--:R-:W-:Y:S06]  /*be420*/  HMMA.1688.F32.TF32 R172, R220.reuse, R52, R172 ;  /* 0x00000034dcac723c */ /* 0x048fec00000810ac */
[C---:B----4-:R-:W-:Y:S06]  /*be430*/  HMMA.1688.F32.TF32 R184, R220.reuse, R16, R184 ;  /* 0x00000010dcb8723c */ /* 0x050fec00000810b8 */
[C---:B------:R-:W-:Y:S06]  /*be440*/  HMMA.1688.F32.TF32 R180, R220.reuse, R8, R180 ;  /* 0x00000008dcb4723c */ /* 0x040fec00000810b4 */
[C---:B------:R-:W-:Y:S06]  /*be450*/  HMMA.1688.F32.TF32 R188, R220.reuse, R188, R48 ;  /* 0x000000bcdcbc723c */ /* 0x040fec0000081030 */
[C---:B------:R-:W-:Y:S01]  /*be460*/  HMMA.1688.F32.TF32 R192, R220.reuse, R192, R236 ;  /* 0x000000c0dcc0723c */ /* 0x040fe200000810ec */
[----:B------:R-:W-:Y:S04]  /*be470*/  STL.64 [R1+0x6e88], R174 ;  /* 0x006e88ae01007387 */ /* 0x000fe80000100a00 */
[----:B------:R-:W-:Y:S04]  /*be480*/  STL.64 [R1+0x6e80], R172 ;  /* 0x006e80ac01007387 */ /* 0x000fe80000100a00 */
[----:B------:R-:W-:Y:S04]  /*be490*/  STL.64 [R1+0x6f28], R178 ;  /* 0x006f28b201007387 */ /* 0x000fe80000100a00 */
[----:B------:R1:W-:Y:S04]  /*be4a0*/  STL.64 [R1+0x6f20], R176 ;  /* 0x006f20b001007387 */ /* 0x0003e80000100a00 */
[----:B-1----:R-:W2:Y:S04]  /*be4b0*/  LDL.LU.64 R176, [R1+0x10f0] ;  /* 0x0010f00001b07983 */ /* 0x002ea80000300a00 */
[----:B------:R-:W3:Y:S04]  /*be4c0*/  LDL.64 R178, [R1+0x10f8] ;  /* 0x0010f80001b27983 */ /* 0x000ee80000100a00 */
        /* <DEDUP_REMOVED lines=8> */
[----:B-1----:R-:W4:Y:S01]  /*be550*/  LDL.LU.64 R192, [R1+0x10e0] ;  /* 0x0010e00001c07983 */ /* 0x002f220000300a00 */
[----:B------:R-:W-:Y:S03]  /*be560*/  HMMA.1688.F32.TF32 R204, R220, R244, R204 ;  /* 0x000000f4dccc723c */ /* 0x000fe600000810cc */
[----:B------:R-:W3:Y:S01]  /*be570*/  LDL.64 R194, [R1+0x10e8] ;  /* 0x0010e80001c27983 */ /* 0x000ee20000100a00 */
[----:B------:R-:W-:-:S02]  /*be580*/  IMAD.MOV.U32 R174, RZ, RZ, R216 ;  /* 0x000000ffffae7224 */ /* 0x000fc400078e00d8 */
[----:B------:R-:W-:Y:S01]  /*be590*/  IMAD.MOV.U32 R175, RZ, RZ, R217 ;  /* 0x000000ffffaf7224 */ /* 0x000fe200078e00d9 */
[C---:B--2---:R-:W-:Y:S06]  /*be5a0*/  HMMA.1688.F32.TF32 R200, R220.reuse, R176, R200 ;  /* 0x000000b0dcc8723c */ /* 0x044fec00000810c8 */
[----:B----4-:R-:W-:-:S15]  /*be5b0*/  HMMA.1688.F32.TF32 R196, R220, R192, R196 ;  /* 0x000000c0dcc4723c */ /* 0x010fde00000810c4 */
[----:B------:R-:W-:-:S08]  /*be5c0*/  NOP ;  /* 0x0000000000007918 */ /* 0x000fd00000000000 */
[----:B------:R-:W-:Y:S04]  /*be5d0*/  STL.64 [R1+0x6f78], R198 ;  /* 0x006f78c601007387 */ /* 0x000fe80000100a00 */
[----:B------:R-:W-:Y:S04]  /*be5e0*/  STL.64 [R1+0x6f70], R196 ;  /* 0x006f70c401007387 */ /* 0x000fe80000100a00 */
[----:B------:R-:W-:Y:S04]  /*be5f0*/  STL.64 [R1+0x6f88], R202 ;  /* 0x006f88ca01007387 */ /* 0x000fe80000100a00 */
[----:B------:R1:W-:Y:S04]  /*be600*/  STL.64 [R1+0x6f80], R200 ;  /* 0x006f80c801007387 */ /* 0x0003e80000100a00 */
[----:B------:R-:W-:Y:S04]  /*be610*/  STL.64 [R1+0x6f98], R206 ;  /* 0x006f98ce01007387 */ /* 0x000fe80000100a00 */
[----:B------:R-:W-:Y:S04]  /*be620*/  STL.64 [R1+0x6f90], R204 ;  /* 0x006f90cc01007387 */ /* 0x000fe80000100a00 */
[----:B------:R-:W2:Y:S04]  /*be630*/  LDL.LU R216, [R1+0x74fc] ;  /* 0x0074fc0001d87983 */ /* 0x000ea80000300800 */
[----:B------:R-:W4:Y:S01]  /*be640*/  LDL.LU R217, [R1+0x74f8] ;  /* 0x0074f80001d97983 */ /* 0x000f220000300800 */
[----:B------:R-:W-:Y:S01]  /*be650*/  MOV R170, R6 ;  /* 0x0000000600aa7202 */ /* 0x000fe20000000f00 */
[----:B------:R-:W-:-:S02]  /*be660*/  IMAD.MOV.U32 R171, RZ, RZ, R252 ;  /* 0x000000ffffab7224 */ /* 0x000fc400078e00fc */
[----:B------:R-:W3:Y:S04]  /*be670*/  LDL.LU R6, [R1+0x74f4] ;  /* 0x0074f40001067983 */ /* 0x000ee80000300800 */
[----:B------:R-:W3:Y:S01]  /*be680*/  LDL.LU R252, [R1+0x74f0] ;  /* 0x0074f00001fc7983 */ /* 0x000ee20000300800 */
[----:B------:R-:W-:Y:S02]  /*be690*/  IMAD.MOV.U32 R187, RZ, RZ, R208 ;  /* 0x000000ffffbb7224 */ /* 0x000fe400078e00d0 */
[----:B------:R-:W-:Y:S01]  /*be6a0*/  IMAD.MOV.U32 R186, RZ, RZ, R209 ;  /* 0x000000ffffba7224 */ /* 0x000fe200078e00d1 */
[----:B-1----:R-:W3:Y:S04]  /*be6b0*/  LDL.LU.64 R200, [R1+0xf50] ;  /* 0x000f500001c87983 */ /* 0x002ee80000300a00 */
[----:B------:R-:W3:Y:S04]  /*be6c0*/  LDL.64 R202, [R1+0xf58] ;  /* 0x000f580001ca7983 */ /* 0x000ee80000100a00 */
[----:B------:R-:W3:Y:S01]  /*be6d0*/  LDL.LU R208, [R1+0x2c60] ;  /* 0x002c600001d07983 */ /* 0x000ee20000300800 */
[----:B------:R-:W-:-:S03]  /*be6e0*/  IMAD.MOV.U32 R191, RZ, RZ, R210 ;  /* 0x000000ffffbf7224 */ /* 0x000fc600078e00d2 */
[----:B------:R-:W3:Y:S01]  /*be6f0*/  LDL.LU R209, [R1+0x2c64] ;  /* 0x002c640001d17983 */ /* 0x000ee20000300800 */
[----:B------:R-:W-:-:S03]  /*be700*/  IMAD.MOV.U32 R190, RZ, RZ, R211 ;  /* 0x000000ffffbe7224 */ /* 0x000fc600078e00d3 */
[----:B------:R-:W3:Y:S01]  /*be710*/  LDL.LU R210, [R1+0x2c68] ;  /* 0x002c680001d27983 */ /* 0x000ee20000300800 */
[----:B------:R-:W-:-:S03]  /*be720*/  IMAD.MOV.U32 R139, RZ, RZ, R212 ;  /* 0x000000ffff8b7224 */ /* 0x000fc600078e00d4 */
[----:B------:R-:W3:Y:S01]  /*be730*/  LDL.LU R211, [R1+0x2c6c] ;  /* 0x002c6c0001d37983 */ /* 0x000ee20000300800 */
[----:B------:R-:W-:-:S03]  /*be740*/  MOV R138, R213 ;  /* 0x000000d5008a7202 */ /* 0x000fc60000000f00 */
[----:B------:R-:W3:Y:S01]  /*be750*/  LDL.LU R212, [R1+0x2c50] ;  /* 0x002c500001d47983 */ /* 0x000ee20000300800 */
[----:B------:R-:W-:-:S03]  /*be760*/  IMAD.MOV.U32 R143, RZ, RZ, R214 ;  /* 0x000000ffff8f7224 */ /* 0x000fc600078e00d6 */
[----:B------:R-:W3:Y:S01]  /*be770*/  LDL.LU R213, [R1+0x2c54] ;  /* 0x002c540001d57983 */ /* 0x000ee20000300800 */
[----:B------:R-:W-:-:S03]  /*be780*/  IMAD.MOV.U32 R142, RZ, RZ, R215 ;  /* 0x000000ffff8e7224 */ /* 0x000fc600078e00d7 */
[----:B------:R-:W3:Y:S04]  /*be790*/  LDL.LU R214, [R1+0x2c58] ;  /* 0x002c580001d67983 */ /* 0x000ee80000300800 */
[----:B------:R-:W3:Y:S01]  /*be7a0*/  LDL.LU R215, [R1+0x2c5c] ;  /* 0x002c5c0001d77983 */ /* 0x000ee20000300800 */
[----:B------:R-:W-:Y:S02]  /*be7b0*/  IMAD.MOV.U32 R147, RZ, RZ, R218 ;  /* 0x000000ffff937224 */ /* 0x000fe400078e00da */
[----:B------:R-:W-:Y:S02]  /*be7c0*/  IMAD.MOV.U32 R146, RZ, RZ, R219 ;  /* 0x000000ffff927224 */ /* 0x000fe400078e00db */
[----:B------:R-:W-:Y:S01]  /*be7d0*/  IMAD.MOV.U32 R155, RZ, RZ, R232 ;  /* 0x000000ffff9b7224 */ /* 0x000fe200078e00e8 */
[----:B------:R-:W-:Y:S01]  /*be7e0*/  MOV R154, R233 ;  /* 0x000000e9009a7202 */ /* 0x000fe20000000f00 */
[----:B------:R-:W-:-:S02]  /*be7f0*/  IMAD.MOV.U32 R159, RZ, RZ, R234 ;  /* 0x000000ffff9f7224 */ /* 0x000fc400078e00ea */
[----:B------:R-:W-:Y:S02]  /*be800*/  IMAD.MOV.U32 R158, RZ, RZ, R235 ;  /* 0x000000ffff9e7224 */ /* 0x000fe400078e00eb */
[----:B--2---:R-:W-:Y:S01]  /*be810*/  IMAD.MOV.U32 R199, RZ, RZ, R216 ;  /* 0x000000ffffc77224 */ /* 0x004fe200078e00d8 */
[----:B----4-:R-:W-:Y:S01]  /*be820*/  MOV R198, R217 ;  /* 0x000000d900c67202 */ /* 0x010fe20000000f00 */
[----:B------:R-:W2:Y:S04]  /*be830*/  LDL.LU R216, [R1+0x2c40] ;  /* 0x002c400001d87983 */ /* 0x000ea80000300800 */
[----:B------:R-:W2:Y:S04]  /*be840*/  LDL.LU R217, [R1+0x2c44] ;  /* 0x002c440001d97983 */ /* 0x000ea80000300800 */
[----:B------:R-:W2:Y:S04]  /*be850*/  LDL.LU R218, [R1+0x2c48] ;  /* 0x002c480001da7983 */ /* 0x000ea80000300800 */
[----:B------:R-:W2:Y:S04]  /*be860*/  LDL.LU R219, [R1+0x2c4c] ;  /* 0x002c4c0001db7983 */ /* 0x000ea80000300800 */
[----:B------:R-:W4:Y:S04]  /*be870*/  LDL.LU R232, [R1+0x2030] ;  /* 0x0020300001e87983 */ /* 0x000f280000300800 */
[----:B------:R-:W4:Y:S04]  /*be880*/  LDL.LU R233, [R1+0x2034] ;  /* 0x0020340001e97983 */ /* 0x000f280000300800 */
[----:B------:R-:W4:Y:S04]  /*be890*/  LDL.LU R234, [R1+0x2038] ;  /* 0x0020380001ea7983 */ /* 0x000f280000300800 */
[----:B------:R-:W4:Y:S01]  /*be8a0*/  LDL.LU R235, [R1+0x203c] ;  /* 0x00203c0001eb7983 */ /* 0x000f220000300800 */
[C---:B---3--:R-:W-:Y:S06]  /*be8b0*/  HMMA.1688.F32.TF32 R208, R220.reuse, R20, R208 ;  /* 0x00000014dcd0723c */ /* 0x048fec00000810d0 */
[----:B------:R-:W-:-:S15]  /*be8c0*/  HMMA.1688.F32.TF32 R212, R220, R248, R212 ;  /* 0x000000f8dcd4723c */ /* 0x000fde00000810d4 */
[----:B------:R-:W-:-:S02]  /*be8d0*/  NOP ;  /* 0x0000000000007918 */ /* 0x000fc40000000000 */
[----:B------:R-:W-:Y:S04]  /*be8e0*/  STL.64 [R1+0x6fa8], R210 ;  /* 0x006fa8d201007387 */ /* 0x000fe80000100a00 */
[----:B------:R1:W-:Y:S04]  /*be8f0*/  STL.64 [R1+0x6fa0], R208 ;  /* 0x006fa0d001007387 */ /* 0x0003e80000100a00 */
[----:B-1----:R-:W3:Y:S04]  /*be900*/  LDL.LU.64 R208, [R1+0xf70] ;  /* 0x000f700001d07983 */ /* 0x002ee80000300a00 */
[----:B------:R-:W3:Y:S04]  /*be910*/  LDL.64 R210, [R1+0xf78] ;  /* 0x000f780001d27983 */ /* 0x000ee80000100a00 */
[----:B------:R-:W-:Y:S04]  /*be920*/  STL.64 [R1+0x6fb8], R214 ;  /* 0x006fb8d601007387 */ /* 0x000fe80000100a00 */
[----:B------:R-:W-:Y:S01]  /*be930*/  STL.64 [R1+0x6fb0], R212 ;  /* 0x006fb0d401007387 */ /* 0x000fe20000100a00 */
[----:B------:R-:W-:-:S02]  /*be940*/  IMAD.MOV.U32 R161, RZ, RZ, R40 ;  /* 0x000000ffffa17224 */ /* 0x000fc400078e0028 */
[----:B------:R-:W-:Y:S02]  /*be950*/  IMAD.MOV.U32 R160, RZ, RZ, R41 ;  /* 0x000000ffffa07224 */ /* 0x000fe400078e0029 */
[----:B------:R-:W-:Y:S02]  /*be960*/  IMAD.MOV.U32 R169, RZ, RZ, R42 ;  /* 0x000000ffffa97224 */ /* 0x000fe400078e002a */
[----:B------:R-:W-:Y:S01]  /*be970*/  IMAD.MOV.U32 R168, RZ, RZ, R43 ;  /* 0x000000ffffa87224 */ /* 0x000fe200078e002b */
[----:B------:R-:W-:Y:S01]  /*be980*/  MOV R166, R2 ;  /* 0x0000000200a67202 */ /* 0x000fe20000000f00 */
[----:B------:R-:W-:Y:S01]  /*be990*/  IMAD.MOV.U32 R167, RZ, RZ, R0 ;  /* 0x000000ffffa77224 */ /* 0x000fe200078e0000 */
[C---:B--2---:R-:W-:Y:S06]  /*be9a0*/  HMMA.1688.F32.TF32 R216, R220.reuse, R12, R216 ;  /* 0x0000000cdcd8723c */ /* 0x044fec00000810d8 */
[----:B----4-:R-:W-:-:S15]  /*be9b0*/  HMMA.1688.F32.TF32 R220, R220, R36, R232 ;  /* 0x00000024dcdc723c */ /* 0x010fde00000810e8 */
[----:B------:R-:W-:-:S02]  /*be9c0*/  NOP ;  /* 0x0000000000007918 */ /* 0x000fc40000000000 */
[----:B------:R-:W-:Y:S04]  /*be9d0*/  STL.64 [R1+0x6fc8], R218 ;  /* 0x006fc8da01007387 */ /* 0x000fe80000100a00 */
[----:B------:R1:W-:Y:S04]  /*be9e0*/  STL.64 [R1+0x6fc0], R216 ;  /* 0x006fc0d801007387 */ /* 0x0003e80000100a00 */
[----:B-1----:R-:W2:Y:S04]  /*be9f0*/  LDL.LU.64 R216, [R1+0xf80] ;  /* 0x000f800001d87983 */ /* 0x002ea80000300a00 */
[----:B------:R-:W4:Y:S04]  /*bea00*/  LDL.64 R218, [R1+0xf88] ;  /* 0x000f880001da7983 */ /* 0x000f280000100a00 */
        /* <DEDUP_REMOVED lines=70> */
[----:B------:R-:W2:Y:S04]  /*bee70*/  LDL.LU R248, [R1+0x1a10] ;  /* 0x001a100001f87983 */ /* 0x000ea80000300800 */
[----:B------:R-:W2:Y:S04]  /*bee80*/  LDL.LU R249, [R1+0x1a14] ;  /* 0x001a140001f97983 */ /* 0x000ea80000300800 */
[----:B------:R-:W2:Y:S01]  /*bee90*/  LDL.LU R250, [R1+0x1a18] ;  /* 0x001a180001fa7983 */ /* 0x000ea20000300800 */
[----:B------:R-:W-:-:S02]  /*beea0*/  IMAD.MOV.U32 R196, RZ, RZ, R23 ;  /* 0x000000ffffc47224 */ /* 0x000fc400078e0017 */
[----:B------:R-:W-:Y:S01]  /*beeb0*/  IMAD.MOV.U32 R197, RZ, RZ, R22 ;  /* 0x000000ffffc57224 */ /* 0x000fe200078e0016 */
[----:B------:R-:W-:Y:S01]  /*beec0*/  MOV R184, R25 ;  /* 0x0000001900b87202 */ /* 0x000fe20000000f00 */
[----:B------:R-:W-:Y:S01]  /*beed0*/  IMAD.MOV.U32 R185, RZ, RZ, R24 ;  /* 0x000000ffffb97224 */ /* 0x000fe200078e0018 */
[----:B------:R-:W-:Y:S01]  /*beee0*/  MOV R140, R31 ;  /* 0x0000001f008c7202 */ /* 0x000fe20000000f00 */
[----:B------:R-:W-:Y:S02]  /*beef0*/  IMAD.MOV.U32 R141, RZ, RZ, R30 ;  /* 0x000000ffff8d7224 */ /* 0x000fe400078e001e */
[----:B------:R-:W-:Y:S02]  /*bef00*/  IMAD.MOV.U32 R136, RZ, RZ, R29 ;  /* 0x000000ffff887224 */ /* 0x000fe400078e001d */
[----:B------:R-:W-:Y:S02]  /*bef10*/  IMAD.MOV.U32 R137, RZ, RZ, R28 ;  /* 0x000000ffff897224 */ /* 0x000fe400078e001c */
[----:B------:R-:W-:-:S02]  /*bef20*/  IMAD.MOV.U32 R188, RZ, RZ, R27 ;  /* 0x000000ffffbc7224 */ /* 0x000fc400078e001b */
[----:B------:R-:W-:Y:S01]  /*bef30*/  IMAD.MOV.U32 R189, RZ, RZ, R26 ;  /* 0x000000ffffbd7224 */ /* 0x000fe200078e001a */
[----:B------:R-:W-:Y:S04]  /*bef40*/  STL.64 [R1+0x6fd8], R222 ;  /* 0x006fd8de01007387 */ /* 0x000fe80000100a00 */
[----:B------:R1:W-:Y:S04]  /*bef50*/  STL.64 [R1+0x6fd0], R220 ;  /* 0x006fd0dc01007387 */ /* 0x0003e80000100a00 */
[----:B-1----:R-:W2:Y:S01]  /*bef60*/  LDL.LU.64 R220, [R1+0x10c0] ;  /* 0x0010c00001dc7983 */ /* 0x002ea20000300a00 */
        /* <DEDUP_REMOVED lines=8> */
[----:B------:R-:W-:Y:S02]  /*beff0*/  MOV R213, R0 ;  /* 0x0000000000d57202 */ /* 0x000fe40000000f00 */
[----:B------:R-:W-:Y:S01]  /*bf000*/  MOV R148, R15 ;  /* 0x0000000f00947202 */ /* 0x000fe20000000f00 */
[----:B------:R-:W-:Y:S01]  /*bf010*/  IMAD.MOV.U32 R149, RZ, RZ, R14 ;  /* 0x000000ffff957224 */ /* 0x000fe200078e000e */
[----:B------:R-:W-:Y:S01]  /*bf020*/  MOV R156, R39 ;  /* 0x00000027009c7202 */ /* 0x000fe20000000f00 */
[----:B------:R-:W-:Y:S02]  /*bf030*/  IMAD.MOV.U32 R157, RZ, RZ, R38 ;  /* 0x000000ffff9d7224 */ /* 0x000fe400078e0026 */
[----:B------:R-:W-:Y:S02]  /*bf040*/  IMAD.MOV.U32 R164, RZ, RZ, R11 ;  /* 0x000000ffffa47224 */ /* 0x000fe400078e000b */
[----:B------:R-:W-:Y:S01]  /*bf050*/  IMAD.MOV.U32 R165, RZ, RZ, R10 ;  /* 0x000000ffffa57224 */ /* 0x000fe200078e000a */
[C---:B---3--:R-:W-:Y:S06]  /*bf060*/  HMMA.1688.F32.TF32 R24, R224.reuse, R184, R100 ;  /* 0x000000b8e018723c */ /* 0x048fec0000081064 */
[----:B----4-:R-:W-:-:S15]  /*bf070*/  HMMA.1688.F32.TF32 R28, R224, R196, R104 ;  /* 0x000000c4e01c723c */ /* 0x010fde0000081068 */
[----:B------:R-:W-:-:S08]  /*bf080*/  NOP ;  /* 0x0000000000007918 */ /* 0x000fd00000000000 */
[----:B------:R-:W-:Y:S04]  /*bf090*/  STL.64 [R1+0x1500], R28 ;  /* 0x0015001c01007387 */ /* 0x000fe80000100a00 */
[----:B------:R-:W-:Y:S04]  /*bf0a0*/  STL.64 [R1+0x1508], R30 ;  /* 0x0015081e01007387 */ /* 0x000fe80000100a00 */
[----:B------:R-:W3:Y:S04]  /*bf0b0*/  LDL.64 R222, [R1+0x10c8] ;  /* 0x0010c80001de7983 */ /* 0x000ee80000100a00 */
[----:B------:R-:W-:Y:S04]  /*bf0c0*/  STL.64 [R1+0x1540], R24 ;  /* 0x0015401801007387 */ /* 0x000fe80000100a00 */
[----:B------:R1:W-:Y:S04]  /*bf0d0*/  STL.64 [R1+0x1548], R26 ;  /* 0x0015481a01007387 */ /* 0x0003e80000100a00 */
[----:B------:R-:W4:Y:S01]  /*bf0e0*/  LDL.LU.64 R204, [R1+0x10d0] ;  /* 0x0010d00001cc7983 */ /* 0x000f220000300a00 */
[C---:B--2---:R-:W-:Y:S03]  /*bf0f0*/  HMMA.1688.F32.TF32 R32, R224.reuse, R216, R92 ;  /* 0x000000d8e020723c */ /* 0x044fe6000008105c */
[----:B------:R-:W2:Y:S03]  /*bf100*/  LDL.64 R206, [R1+0x10d8] ;  /* 0x0010d80001ce7983 */ /* 0x000ea60000100a00 */
[C---:B-1----:R-:W-:Y:S06]  /*bf110*/  HMMA.1688.F32.TF32 R24, R224.reuse, R132, R96 ;  /* 0x00000084e018723c */ /* 0x042fec0000081060 */
        /* <DEDUP_REMOVED lines=11> */
[C---:B-1----:R-:W-:Y:S06]  /*bf1d0*/  HMMA.1688.F32.TF32 R24, R224.reuse, R108, R80 ;  /* 0x0000006ce018723c */ /* 0x042fec0000081050 */
[C---:B------:R-:W-:Y:S06]  /*bf1e0*/  HMMA.1688.F32.TF32 R28, R224.reuse, R188, R76 ;  /* 0x000000bce01c723c */ /* 0x040fec000008104c */
[----:B------:R-:W-:Y:S11]  /*bf1f0*/  HMMA.1688.F32.TF32 R32, R224, R136, R68 ;  /* 0x00000088e020723c */ /* 0x000ff60000081044 */
[----:B------:R1:W-:Y:S01]  /*bf200*/  STL [R1+0x1910], R24 ;  /* 0x0019101801007387 */ /* 0x0003e20000100800 */
[----:B------:R-:W-:-:S02]  /*bf210*/  IMAD.MOV.U32 R2, RZ, RZ, R25 ;  /* 0x000000ffff027224 */ /* 0x000fc400078e0019 */
[----:B------:R-:W-:Y:S02]  /*bf220*/  IMAD.MOV.U32 R0, RZ, RZ, R26 ;  /* 0x000000ffff007224 */ /* 0x000fe400078e001a */
[----:B------:R-:W-:Y:S02]  /*bf230*/  IMAD.MOV.U32 R252, RZ, RZ, R27 ;  /* 0x000000fffffc7224 */ /* 0x000fe400078e001b */
[C---:B-1----:R-:W-:Y:S03]  /*bf240*/  HMMA.1688.F32.TF32 R24, R224.reuse, R180, R72 ;  /* 0x000000b4e018723c */ /* 0x042fe60000081048 */
[----:B------:R-:W-:Y:S04]  /*bf250*/  STL [R1+0x6e68], R252 ;  /* 0x006e68fc01007387 */ /* 0x000fe80000100800 */
[----:B------:R-:W-:Y:S04]  /*bf260*/  STL [R1+0x6e64], R0 ;  /* 0x006e640001007387 */ /* 0x000fe80000100800 */
[----:B------:R-:W-:Y:S04]  /*bf270*/  STL [R1+0x6e60], R2 ;  /* 0x006e600201007387 */ /* 0x000fe80000100800 */
[----:B------:R-:W-:Y:S04]  /*bf280*/  STL.64 [R1+0x1aa0], R28 ;  /* 0x001aa01c01007387 */ /* 0x000fe80000100a00 */
[----:B------:R1:W-:Y:S02]  /*bf290*/  STL.64 [R1+0x1aa8], R30 ;  /* 0x001aa81e01007387 */ /* 0x0003e40000100a00 */
[C---:B-1----:R-:W-:Y:S02]  /*bf2a0*/  HMMA.1688.F32.TF32 R28, R224.reuse, R140, R64 ;  /* 0x0000008ce01c723c */ /* 0x042fe40000081040 */
[----:B------:R-:W-:Y:S04]  /*bf2b0*/  STL.64 [R1+0x1a90], R24 ;  /* 0x001a901801007387 */ /* 0x000fe80000100a00 */
[----:B------:R1:W-:Y:S02]  /*bf2c0*/  STL.64 [R1+0x1a98], R26 ;  /* 0x001a981a01007387 */ /* 0x0003e40000100a00 */
[C---:B-1----:R-:W-:Y:S02]  /*bf2d0*/  HMMA.1688.F32.TF32 R24, R224.reuse, R144, R60 ;  /* 0x00000090e018723c */ /* 0x042fe4000008103c */
[----:B------:R-:W-:Y:S04]  /*bf2e0*/  STL.64 [R1+0x1a80], R32 ;  /* 0x001a802001007387 */ /* 0x000fe80000100a00 */
[----:B------:R1:W-:Y:S09]  /*bf2f0*/  STL.64 [R1+0x1a88], R34 ;  /* 0x001a882201007387 */ /* 0x0003f20000100a00 */
        /* <DEDUP_REMOVED lines=10> */
[----:B------:R1:W-:Y:S02]  /*bf3a0*/  STL.64 [R1+0x1a48], R30 ;  /* 0x001a481e01007387 */ /* 0x0003e40000100a00 */
[C---:B-1----:R-:W-:Y:S06]  /*bf3b0*/  HMMA.1688.F32.TF32 R32, R224.reuse, R160, R236 ;  /* 0x000000a0e020723c */ /* 0x042fec00000810ec */
[C---:B------:R-:W-:Y:S01]  /*bf3c0*/  HMMA.1688.F32.TF32 R28, R224.reuse, R164, R248 ;  /* 0x000000a4e01c723c */ /* 0x040fe200000810f8 */
[----:B------:R-:W-:Y:S04]  /*bf3d0*/  STL.64 [R1+0x1a30], R24 ;  /* 0x001a301801007387 */ /* 0x000fe80000100a00 */
[----:B------:R1:W-:Y:S02]  /*bf3e0*/  STL.64 [R1+0x1a38], R26 ;  /* 0x001a381a01007387 */ /* 0x0003e40000100a00 */
[----:B-1----:R-:W-:Y:S10]  /*bf3f0*/  HMMA.1688.F32.TF32 R24, R224, R168, R232 ;  /* 0x000000a8e018723c */ /* 0x002ff400000810e8 */
        /* <DEDUP_REMOVED lines=74> */
[----:B------:R-:W-:Y:S01]  /*bf8a0*/  MOV R172, R47 ;  /* 0x0000002f00ac7202 */ /* 0x000fe20000000f00 */
[----:B------:R-:W-:-:S02]  /*bf8b0*/  IMAD.MOV.U32 R173, RZ, RZ, R46 ;  /* 0x000000ffffad7224 */ /* 0x000fc400078e002e */
[----:B------:R-:W2:Y:S04]  /*bf8c0*/  LDL.LU R48, [R1+0x1eb0] ;  /* 0x001eb00001307983 */ /* 0x000ea80000300800 */
[----:B------:R-:W2:Y:S04]  /*bf8d0*/  LDL.LU R49, [R1+0x1eb4] ;  /* 0x001eb40001317983 */ /* 0x000ea80000300800 */
[----:B------:R-:W2:Y:S01]  /*bf8e0*/  LDL.LU R50, [R1+0x1eb8] ;  /* 0x001eb80001327983 */ /* 0x000ea20000300800 */
[----:B------:R-:W-:Y:S02]  /*bf8f0*/  IMAD.MOV.U32 R51, RZ, RZ, R6 ;  /* 0x000000ffff337224 */ /* 0x000fe400078e0006 */
[----:B------:R-:W-:-:S02]  /*bf900*/  IMAD.MOV.U32 R182, RZ, RZ, R231 ;  /* 0x000000ffffb67224 */ /* 0x000fc400078e00e7 */
[----:B------:R-:W-:Y:S02]  /*bf910*/  IMAD.MOV.U32 R183, RZ, RZ, R230 ;  /* 0x000000ffffb77224 */ /* 0x000fe400078e00e6 */
[----:B------:R-:W-:Y:S02]  /*bf920*/  IMAD.MOV.U32 R150, RZ, RZ, R229 ;  /* 0x000000ffff967224 */ /* 0x000fe400078e00e5 */
[----:B------:R-:W-:Y:S01]  /*bf930*/  IMAD.MOV.U32 R151, RZ, RZ, R228 ;  /* 0x000000ffff977224 */ /* 0x000fe200078e00e4 */
[----:B------:R-:W-:Y:S04]  /*bf940*/  LDS R230, [R3+UR6+0x89200] ;  /* 0x0892000603e67984 */ /* 0x000fe80008000800 */
[----:B------:R-:W-:Y:S04]  /*bf950*/  LDS R228, [R3+UR6+0x88200] ;  /* 0x0882000603e47984 */ /* 0x000fe80008000800 */
[----:B------:R-:W-:Y:S04]  /*bf960*/  LDS R229, [R7+UR6+0x88200] ;  /* 0x0882000607e57984 */ /* 0x000fe80008000800 */
[----:B------:R-:W2:Y:S01]  /*bf970*/  LDS R231, [R7+UR6+0x89200] ;  /* 0x0892000607e77984 */ /* 0x000ea20008000800 */
[----:B-1----:R-:W-:-:S15]  /*bf980*/  HMMA.1688.F32.TF32 R24, R224, R172, R248 ;  /* 0x000000ace018723c */ /* 0x002fde00000810f8 */
[----:B------:R-:W-:-:S08]  /*bf990*/  NOP ;  /* 0x0000000000007918 */ /* 0x000fd00000000000 */
        /* <DEDUP_REMOVED lines=14> */
[----:B---3--:R-:W-:Y:S01]  /*bfa80*/  HMMA.1688.F32.TF32 R28, R224, R52, R116 ;  /* 0x00000034e01c723c */ /* 0x008fe20000081074 */
[----:B------:R-:W-:-:S05]  /*bfa90*/  IMAD.MOV.U32 R6, RZ, RZ, R27 ;  /* 0x000000ffff067224 */ /* 0x000fca00078e001b */
[C---:B----4-:R-:W-:Y:S06]  /*bfaa0*/  HMMA.1688.F32.TF32 R24, R224.reuse, R44, R112 ;  /* 0x0000002ce018723c */ /* 0x050fec0000081070 */
[C---:B--2---:R-:W-:Y:S01]  /*bfab0*/  HMMA.1688.F32.TF32 R32, R224.reuse, R8, R104 ;  /* 0x00000008e020723c */ /* 0x044fe20000081068 */
[----:B------:R-:W-:Y:S10]  /*bfac0*/  STL [R1+0x6e6c], R6 ;  /* 0x006e6c0601007387 */ /* 0x000ff40000100800 */
        /* <DEDUP_REMOVED lines=31> */
[----:B-1----:R-:W-:Y:S06]  /*bfcc0*/  HMMA.1688.F32.TF32 R28, R224, R36, R64 ;  /* 0x00000024e01c723c */ /* 0x002fec0000081040 */
        /* <DEDUP_REMOVED lines=12> */
[----:B------:R-:W-:Y:S04]  /*bfd90*/  STL.64 [R1+0x74e8], R218 ;  /* 0x0074e8da01007387 */ /* 0x000fe80000100a00 */
        /* <DEDUP_REMOVED lines=8> */
[----:B------:R2:W-:Y:S04]  /*bfe20*/  STL.64 [R1+0x1ea8], R26 ;  /* 0x001ea81a01007387 */ /* 0x0005e80000100a00 */
[----:B------:R-:W-:Y:S04]  /*bfe30*/  STL.64 [R1+0x74d8], R210 ;  /* 0x0074d8d201007387 */ /* 0x000fe80000100a00 */
[----:B------:R-:W-:Y:S01]  /*bfe40*/  STL.64 [R1+0x74d0], R208 ;  /* 0x0074d0d001007387 */ /* 0x000fe20000100a00 */
[----:B--2---:R-:W-:-:S15]  /*bfe50*/  HMMA.1688.F32.TF32 R24, R228, R208, R40 ;  /* 0x000000d0e418723c */ /* 0x004fde0000081028 */
[----:B------:R-:W-:-:S08]  /*bfe60*/  NOP ;  /* 0x0000000000007918 */ /* 0x000fd00000000000 */
[----:B------:R-:W-:Y:S04]  /*bfe70*/  STL.64 [R1+0x1e90], R24 ;  /* 0x001e901801007387 */ /* 0x000fe80000100a00 */
[----:B------:R2:W-:Y:S02]  /*bfe80*/  STL.64 [R1+0x1e98], R26 ;  /* 0x001e981a01007387 */ /* 0x0005e40000100a00 */
[----:B--2---:R-:W-:Y:S02]  /*bfe90*/  HMMA.1688.F32.TF32 R24, R228, R200, R236 ;  /* 0x000000c8e418723c */ /* 0x004fe400000810ec */
[----:B------:R-:W-:Y:S04]  /*bfea0*/  STL.64 [R1+0x74b8], R242 ;  /* 0x0074b8f201007387 */ /* 0x000fe80000100a00 */
[----:B------:R-:W-:Y:S04]  /*bfeb0*/  STL.64 [R1+0x74c8], R202 ;  /* 0x0074c8ca01007387 */ /* 0x000fe80000100a00 */
[----:B------:R-:W-:-:S13]  /*bfec0*/  STL.64 [R1+0x74c0], R200 ;  /* 0x0074c0c801007387 */ /* 0x000fda0000100a00 */
[----:B------:R-:W-:Y:S04]  /*bfed0*/  STL.64 [R1+0x1e80], R24 ;  /* 0x001e801801007387 */ /* 0x000fe80000100a00 */
[----:B------:R2:W-:Y:S04]  /*bfee0*/  STL.64 [R1+0x1e88], R26 ;  /* 0x001e881a01007387 */ /* 0x0005e80000100a00 */
[----:B------:R-:W1:Y:S01]  /*bfef0*/  LDL.LU R236, [R1+0x1cd0] ;  /* 0x001cd00001ec7983 */ /* 0x000e620000300800 */
[----:B--2---:R-:W-:-:S15]  /*bff00*/  HMMA.1688.F32.TF32 R24, R228, R108, R248 ;  /* 0x0000006ce418723c */ /* 0x004fde00000810f8 */
[----:B------:R-:W-:-:S08]  /*bff10*/  NOP ;  /* 0x0000000000007918 */ /* 0x000fd00000000000 */
        /* <DEDUP_REMOVED lines=110> */
[----:B--2---:R-:W-:Y:S01]  /*c0600*/  HMMA.1688.F32.TF32 R216, R228, R188, R216 ;  /* 0x000000bce4d8723c */ /* 0x004fe200000810d8 */
[----:B------:R-:W-:-:S02]  /*c0610*/  IMAD.MOV.U32 R163, RZ, RZ, R240 ;  /* 0x000000ffffa37224 */ /* 0x000fc400078e00f0 */
[----:B------:R-:W-:Y:S01]  /*c0620*/  IMAD.MOV.U32 R162, RZ, RZ, R241 ;  /* 0x000000ffffa27224 */ /* 0x000fe200078e00f1 */
[----:B------:R-:W-:Y:S04]  /*c0630*/  LDS R224, [R3+UR6+0x88280] ;  /* 0x0882800603e07984 */ /* 0x000fe80008000800 */
[----:B------:R-:W-:Y:S04]  /*c0640*/  LDS R226, [R3+UR6+0x89280] ;  /* 0x0892800603e27984 */ /* 0x000fe80008000800 */
[----:B------:R-:W-:Y:S04]  /*c0650*/  LDS R225, [R7+UR6+0x88280] ;  /* 0x0882800607e17984 */ /* 0x000fe80008000800 */
[----:B------:R-:W2:Y:S01]  /*c0660*/  LDS R227, [R7+UR6+0x89280] ;  /* 0x0892800607e37984 */ /* 0x000ea20008000800 */
[C---:B---3--:R-:W-:Y:S06]  /*c0670*/  HMMA.1688.F32.TF32 R200, R228.reuse, R136, R32 ;  /* 0x00000088e4c8723c */ /* 0x048fec0000081020 */
        /* <DEDUP_REMOVED lines=15> */
[C---:B---3--:R-:W-:Y:S06]  /*c0770*/  HMMA.1688.F32.TF32 R32, R228.reuse, R152, R124 ;  /* 0x00000098e420723c */ /* 0x048fec000008107c */
[C---:B----4-:R-:W-:Y:S06]  /*c0780*/  HMMA.1688.F32.TF32 R28, R228.reuse, R156, R120 ;  /* 0x0000009ce41c723c */ /* 0x050fec0000081078 */
[C---:B-1----:R-:W-:Y:S11]  /*c0790*/  HMMA.1688.F32.TF32 R24, R228.reuse, R160, R116 ;  /* 0x000000a0e418723c */ /* 0x042ff60000081074 */
[----:B------:R-:W-:Y:S04]  /*c07a0*/  STL.64 [R1+0x1e00], R32 ;  /* 0x001e002001007387 */ /* 0x000fe80000100a00 */
[----:B------:R1:W-:Y:S04]  /*c07b0*/  STL.64 [R1+0x1e08], R34 ;  /* 0x001e082201007387 */ /* 0x0003e80000100a00 */
[----:B------:R-:W-:Y:S04]  /*c07c0*/  STL.64 [R1+0x1df0], R28 ;  /* 0x001df01c01007387 */ /* 0x000fe80000100a00 */
[----:B------:R3:W-:Y:S04]  /*c07d0*/  STL.64 [R1+0x1df8], R30 ;  /* 0x001df81e01007387 */ /* 0x0007e80000100a00 */
[----:B------:R-:W-:Y:S04]  /*c07e0*/  STL.64 [R1+0x1de0], R24 ;  /* 0x001de01801007387 */ /* 0x000fe80000100a00 */
[----:B------:R4:W-:Y:S01]  /*c07f0*/  STL.64 [R1+0x1de8], R26 ;  /* 0x001de81a01007387 */ /* 0x0009e20000100a00 */
[C---:B-1----:R-:W-:Y:S06]  /*c0800*/  HMMA.1688.F32.TF32 R32, R228.reuse, R164, R112 ;  /* 0x000000a4e420723c */ /* 0x042fec0000081070 */
[C---:B---3--:R-:W-:Y:S06]  /*c0810*/  HMMA.1688.F32.TF32 R28, R228.reuse, R168, R104 ;  /* 0x000000a8e41c723c */ /* 0x048fec0000081068 */
[C---:B----4-:R-:W-:Y:S11]  /*c0820*/  HMMA.1688.F32.TF32 R24, R228.reuse, R172, R100 ;  /* 0x000000ace418723c */ /* 0x050ff60000081064 */
        /* <DEDUP_REMOVED lines=41> */
[----:B------:R1:W-:Y:S02]  /*c0ac0*/  STL.64 [R1+0x1d08], R30 ;  /* 0x001d081e01007387 */ /* 0x0003e40000100a00 */
[C---:B-1----:R-:W-:Y:S10]  /*c0ad0*/  HMMA.1688.F32.TF32 R28, R232.reuse, R196, R236 ;  /* 0x000000c4e81c723c */ /* 0x042ff400000810ec */
[----:B------:R-:W-:Y:S04]  /*c0ae0*/  STL.64 [R1+0x1cf0], R24 ;  /* 0x001cf01801007387 */ /* 0x000fe80000100a00 */
[----:B------:R1:W-:Y:S02]  /*c0af0*/  STL.64 [R1+0x1cf8], R26 ;  /* 0x001cf81a01007387 */ /* 0x0003e40000100a00 */
[C---:B-1----:R-:W-:Y:S02]  /*c0b00*/  HMMA.1688.F32.TF32 R24, R232.reuse, R184, R248 ;  /* 0x000000b8e818723c */ /* 0x042fe400000810f8 */
[----:B------:R-:W-:Y:S04]  /*c0b10*/  STL.64 [R1+0x1ce0], R32 ;  /* 0x001ce02001007387 */ /* 0x000fe80000100a00 */
[----:B------:R-:W-:Y:S04]  /*c0b20*/  STL.64 [R1+0x1ce8], R34 ;  /* 0x001ce82201007387 */ /* 0x000fe80000100a00 */
[----:B------:R-:W3:Y:S04]  /*c0b30*/  LDL.LU R236, [R1+0x1af0] ;  /* 0x001af00001ec7983 */ /* 0x000ee80000300800 */
[----:B------:R-:W-:Y:S04]  /*c0b40*/  STL.64 [R1+0x2900], R28 ;  /* 0x0029001c01007387 */ /* 0x000fe80000100a00 */
[----:B------:R-:W-:Y:S05]  /*c0b50*/  STL.64 [R1+0x2908], R30 ;  /* 0x0029081e01007387 */ /* 0x000fea0000100a00 */
[----:B------:R1:W-:Y:S04]  /*c0b60*/  STL.64 [R1+0x28f0], R24 ;  /* 0x0028f01801007387 */ /* 0x0003e80000100a00 */
        /* <DEDUP_REMOVED lines=124> */
[----:B-1----:R-:W2:Y:S04]  /*c1330*/  LDL.LU.64 R218, [R1+0x74e8] ;  /* 0x0074e80001da7983 */ /* 0x002ea80000300a00 */
[----:B------:R-:W4:Y:S02]  /*c1340*/  LDL.LU.64 R216, [R1+0x74e0] ;  /* 0x0074e00001d87983 */ /* 0x000f240000300a00 */
[----:B----4-:R-:W-:-:S15]  /*c1350*/  HMMA.1688.F32.TF32 R208, R232, R216, R208 ;  /* 0x000000d8e8d0723c */ /* 0x010fde00000810d0 */
[----:B------:R-:W-:-:S08]  /*c1360*/  NOP ;  /* 0x0000000000007918 */ /* 0x000fd00000000000 */
        /* <DEDUP_REMOVED lines=12> */
[----:B--2---:R-:W-:-:S15]  /*c1430*/  HMMA.1688.F32.TF32 R240, R232, R200, R240 ;  /* 0x000000c8e8f0723c */ /* 0x004fde00000810f0 */
[----:B------:R-:W-:-:S08]  /*c1440*/  NOP ;  /* 0x0000000000007918 */ /* 0x000fd00000000000 */
[----:B------:R-:W-:Y:S04]  /*c1450*/  STL.64 [R1+0x2a80], R240 ;  /* 0x002a80f001007387 */ /* 0x000fe80000100a00 */
[----:B------:R1:W-:Y:S04]  /*c1460*/  STL.64 [R1+0x2a88], R242 ;  /* 0x002a88f201007387 */ /* 0x0003e80000100a00 */
[----:B-1----:R-:W2:Y:S04]  /*c1470*/  LDL.LU.64 R242, [R1+0x74b8] ;  /* 0x0074b80001f27983 */ /* 0x002ea80000300a00 */
[----:B------:R-:W-:Y:S04]  /*c1480*/  STL.64 [R1+0x2a70], R228 ;  /* 0x002a70e401007387 */ /* 0x000fe80000100a00 */
[----:B------:R1:W-:Y:S04]  /*c1490*/  STL.64 [R1+0x2a78], R230 ;  /* 0x002a78e601007387 */ /* 0x0003e80000100a00 */
[----:B------:R-:W-:Y:S04]  /*c14a0*/  STL.64 [R1+0x2a60], R32 ;  /* 0x002a602001007387 */ /* 0x000fe80000100a00 */
[----:B------:R4:W-:Y:S01]  /*c14b0*/  STL.64 [R1+0x2a68], R34 ;  /* 0x002a682201007387 */ /* 0x0009e20000100a00 */
[C---:B-1----:R-:W-:Y:S06]  /*c14c0*/  HMMA.1688.F32.TF32 R228, R232.reuse, R180, R28 ;  /* 0x000000b4e8e4723c */ /* 0x042fec000008101c */
[C---:B----4-:R-:W-:Y:S06]  /*c14d0*/  HMMA.1688.F32.TF32 R32, R232.reuse, R136, R24 ;  /* 0x00000088e820723c */ /* 0x050fec0000081018 */
[C---:B------:R-:W-:Y:S06]  /*c14e0*/  HMMA.1688.F32.TF32 R28, R232.reuse, R140, R128 ;  /* 0x0000008ce81c723c */ /* 0x040fec0000081080 */
[C---:B------:R-:W-:Y:S05]  /*c14f0*/  HMMA.1688.F32.TF32 R24, R232.reuse, R144, R124 ;  /* 0x00000090e818723c */ /* 0x040fea000008107c */
        /* <DEDUP_REMOVED lines=64> */
[----:B---3--:R-:W-:Y:S01]  /*c1900*/  HMMA.1688.F32.TF32 R24, R232, R36, R248 ;  /* 0x00000024e818723c */ /* 0x008fe200000810f8 */
[----:B------:R-:W3:-:S15]  /*c1910*/  LDL.LU R236, [R1+0x1790] ;  /* 0x0017900001ec7983 */ /* 0x000ede0000300800 */
[----:B------:R-:W-:-:S01]  /*c1920*/  NOP ;  /* 0x0000000000007918 */ /* 0x000fc20000000000 */
        /* <DEDUP_REMOVED lines=112> */
[C---:B----4-:R-:W-:Y:S06]  /*c2030*/  HMMA.1688.F32.TF32 R232, R224.reuse, R196, R212 ;  /* 0x000000c4e0e8723c */ /* 0x050fec00000810d4 */
[C---:B------:R-:W-:Y:S06]  /*c2040*/  HMMA.1688.F32.TF32 R212, R224.reuse, R184, R228 ;  /* 0x000000b8e0d4723c */ /* 0x040fec00000810e4 */
[C---:B------:R-:W-:Y:S11]  /*c2050*/  HMMA.1688.F32.TF32 R32, R224.reuse, R132, R32 ;  /* 0x00000084e020723c */ /* 0x040ff60000081020 */
        /* <DEDUP_REMOVED lines=9> */
[----:B------:R-:W-:Y:S04]  /*c20f0*/  LDS R234, [R242+UR6+0x89280] ;  /* 0x08928006f2ea7984 */ /* 0x000fe80008000800 */
[----:B------:R-:W-:Y:S04]  /*c2100*/  LDS R233, [R243+UR6+0x88280] ;  /* 0x08828006f3e97984 */ /* 0x000fe80008000800 */
[----:B------:R-:W1:Y:S01]  /*c2110*/  LDS R235, [R243+UR6+0x89280] ;  /* 0x08928006f3eb7984 */ /* 0x000e620008000800 */
[C---:B--2---:R-:W-:Y:S06]  /*c2120*/  HMMA.1688.F32.TF32 R28, R224.reuse, R208, R24 ;  /* 0x000000d0e01c723c */ /* 0x044fec0000081018 */
[C---:B------:R-:W-:Y:S06]  /*c2130*/  HMMA.1688.F32.TF32 R24, R224.reuse, R200, R128 ;  /* 0x000000c8e018723c */ /* 0x040fec0000081080 */
[C---:B------:R-:W-:Y:S11]  /*c2140*/  HMMA.1688.F32.TF32 R32, R224.reuse, R108, R124 ;  /* 0x0000006ce020723c */ /* 0x040ff6000008107c */
[----:B------:R-:W-:Y:S04]  /*c2150*/  STL.64 [R1+0x18f0], R28 ;  /* 0x0018f01c01007387 */ /* 0x000fe80000100a00 */
[----:B------:R2:W-:Y:S04]  /*c2160*/  STL.64 [R1+0x18f8], R30 ;  /* 0x0018f81e01007387 */ /* 0x0005e80000100a00 */
[----:B------:R-:W-:Y:S04]  /*c2170*/  STL.64 [R1+0x18e0], R24 ;  /* 0x0018e01801007387 */ /* 0x000fe80000100a00 */
[----:B------:R3:W-:Y:S01]  /*c2180*/  STL.64 [R1+0x18e8], R26 ;  /* 0x0018e81a01007387 */ /* 0x0007e20000100a00 */
[C---:B--2---:R-:W-:Y:S06]  /*c2190*/  HMMA.1688.F32.TF32 R28, R224.reuse, R188, R120 ;  /* 0x000000bce01c723c */ /* 0x044fec0000081078 */
[C---:B---3--:R-:W-:Y:S01]  /*c21a0*/  HMMA.1688.F32.TF32 R24, R224.reuse, R180, R116 ;  /* 0x000000b4e018723c */ /* 0x048fe20000081074 */
[----:B------:R-:W-:Y:S04]  /*c21b0*/  STL.64 [R1+0x18d0], R32 ;  /* 0x0018d02001007387 */ /* 0x000fe80000100a00 */
[----:B------:R2:W-:Y:S02]  /*c21c0*/  STL.64 [R1+0x18d8], R34 ;  /* 0x0018d82201007387 */ /* 0x0005e40000100a00 */
[C---:B--2---:R-:W-:Y:S10]  /*c21d0*/  HMMA.1688.F32.TF32 R32, R224.reuse, R136, R112 ;  /* 0x00000088e020723c */ /* 0x044ff40000081070 */
        /* <DEDUP_REMOVED lines=52> */
[----:B------:R-:W-:Y:S04]  /*c2520*/  STL.64 [R1+0x17a8], R34 ;  /* 0x0017a82201007387 */ /* 0x000fe80000100a00 */
[----:B------:R-:W2:Y:S08]  /*c2530*/  LDL.LU R236, [R1+0x15c0] ;  /* 0x0015c00001ec7983 */ /* 0x000eb00000300800 */
        /* <DEDUP_REMOVED lines=116> */
[----:B------:R2:W-:Y:S04]  /*c2c80*/  STL.64 [R1+0x1760], R212 ;  /* 0x001760d401007387 */ /* 0x0005e80000100a00 */
[----:B------:R-:W-:Y:S04]  /*c2c90*/  STL.64 [R1+0x1768], R214 ;  /* 0x001768d601007387 */ /* 0x000fe80000100a00 */
[----:B------:R-:W-:Y:S04]  /*c2ca0*/  LDS R228, [R3+UR6+0x88300] ;  /* 0x0883000603e47984 */ /* 0x000fe80008000800 */
[----:B------:R-:W-:Y:S04]  /*c2cb0*/  LDS R230, [R3+UR6+0x89300] ;  /* 0x0893000603e67984 */ /* 0x000fe80008000800 */
[----:B------:R-:W-:Y:S04]  /*c2cc0*/  LDS R229, [R7+UR6+0x88300] ;  /* 0x0883000607e57984 */ /* 0x000fe80008000800 */
[----:B------:R-:W3:Y:S04]  /*c2cd0*/  LDS R231, [R7+UR6+0x89300] ;  /* 0x0893000607e77984 */ /* 0x000ee80008000800 */
[----:B--2---:R-:W4:Y:S02]  /*c2ce0*/  LDL.LU.64 R212, [R1+0x74b0] ;  /* 0x0074b00001d47983 */ /* 0x004f240000300a00 */
[----:B----4-:R-:W-:-:S15]  /*c2cf0*/  HMMA.1688.F32.TF32 R32, R224, R212, R32 ;  /* 0x000000d4e020723c */ /* 0x010fde0000081020 */
[----:B------:R-:W-:-:S08]  /*c2d00*/  NOP ;  /* 0x0000000000007918 */ /* 0x000fd00000000000 */
[----:B------:R-:W-:Y:S04]  /*c2d10*/  STL.64 [R1+0x1750], R32 ;  /* 0x0017502001007387 */ /* 0x000fe80000100a00 */
[----:B------:R2:W-:Y:S02]  /*c2d20*/  STL.64 [R1+0x1758], R34 ;  /* 0x0017582201007387 */ /* 0x0005e40000100a00 */
[C---:B--2---:R-:W-:Y:S06]  /*c2d30*/  HMMA.1688.F32.TF32 R32, R224.reuse, R12, R28 ;  /* 0x0000000ce020723c */ /* 0x044fec000008101c */
[----:B------:R-:W-:Y:S06]  /*c2d40*/  HMMA.1688.F32.TF32 R28, R224, R36, R24 ;  /* 0x00000024e01c723c */ /* 0x000fec0000081018 */
        /* <DEDUP_REMOVED lines=176> */
[----:B------:R-:W-:Y:S04]  /*c3850*/  STL.64 [R1+0x2d40], R224 ;  /* 0x002d40e001007387 */ /* 0x000fe80000100a00 */
[----:B------:R4:W-:Y:S02]  /*c3860*/  STL.64 [R1+0x2d48], R226 ;  /* 0x002d48e201007387 */ /* 0x0009e40000100a00 */
[C---:B----4-:R-:W-:Y:S06]  /*c3870*/  HMMA.1688.F32.TF32 R224, R232.reuse, R220, R32 ;  /* 0x000000dce8e0723c */ /* 0x050fec0000081020 */
[C---:B--2---:R-:W-:Y:S06]  /*c3880*/  HMMA.1688.F32.TF32 R32, R232.reuse, R204, R28 ;  /* 0x000000cce820723c */ /* 0x044fec000008101c */
        /* <DEDUP_REMOVED lines=21> */
[C---:B---3--:R-:W-:Y:S01]  /*c39e0*/  HMMA.1688.F32.TF32 R24, R228.reuse, R196, R100 ;  /* 0x000000c4e418723c */ /* 0x048fe20000081064 */
[----:B------:R-:W-:Y:S04]  /*c39f0*/  LDS R232, [R242+UR6+0x88300] ;  /* 0x08830006f2e87984 */ /* 0x000fe80008000800 */
[----:B------:R-:W-:Y:S04]  /*c3a00*/  LDS R234, [R242+UR6+0x89300] ;  /* 0x08930006f2ea7984 */ /* 0x000fe80008000800 */
[----:B------:R-:W-:Y:S04]  /*c3a10*/  LDS R233, [R243+UR6+0x88300] ;  /* 0x08830006f3e97984 */ /* 0x000fe80008000800 */
[----:B------:R-:W1:Y:S04]  /*c3a20*/  LDS R235, [R243+UR6+0x89300] ;  /* 0x08930006f3eb7984 */ /* 0x000e680008000800 */
[----:B------:R-:W-:Y:S04]  /*c3a30*/  STL.64 [R1+0x2e70], R32 ;  /* 0x002e702001007387 */ /* 0x000fe80000100a00 */
[----:B------:R2:W-:Y:S04]  /*c3a40*/  STL.64 [R1+0x2e78], R34 ;  /* 0x002e782201007387 */ /* 0x0005e80000100a00 */
[----:B------:R-:W-:Y:S04]  /*c3a50*/  STL.64 [R1+0x2ce0], R28 ;  /* 0x002ce01c01007387 */ /* 0x000fe80000100a00 */
[----:B------:R3:W-:Y:S04]  /*c3a60*/  STL.64 [R1+0x2ce8], R30 ;  /* 0x002ce81e01007387 */ /* 0x0007e80000100a00 */
[----:B------:R-:W-:Y:S04]  /*c3a70*/  STL.64 [R1+0x1b80], R24 ;  /* 0x001b801801007387 */ /* 0x000fe80000100a00 */
[----:B------:R4:W-:Y:S01]  /*c3a80*/  STL.64 [R1+0x1b88], R26 ;  /* 0x001b881a01007387 */ /* 0x0009e20000100a00 */
[C---:B--2---:R-:W-:Y:S06]  /*c3a90*/  HMMA.1688.F32.TF32 R32, R228.reuse, R184, R96 ;  /* 0x000000b8e420723c */ /* 0x044fec0000081060 */
        /* <DEDUP_REMOVED lines=10> */
[----:B------:R-:W-:-:S15]  /*c3b40*/  HMMA.1688.F32.TF32 R28, R228, R200, R80 ;  /* 0x000000c8e41c723c */ /* 0x000fde0000081050 */
[----:B------:R-:W-:-:S02]  /*c3b50*/  NOP ;  /* 0x0000000000007918 */ /* 0x000fc40000000000 */
[----:B------:R-:W-:Y:S04]  /*c3b60*/  STL.64 [R1+0x1b40], R24 ;  /* 0x001b401801007387 */ /* 0x000fe80000100a00 */
[----:B------:R2:W-:Y:S02]  /*c3b70*/  STL.64 [R1+0x1b48], R26 ;  /* 0x001b481a01007387 */ /* 0x0005e40000100a00 */
[C---:B--2---:R-:W-:Y:S06]  /*c3b80*/  HMMA.1688.F32.TF32 R24, R228.reuse, R108, R76 ;  /* 0x0000006ce418723c */ /* 0x044fec000008104c */
[C---:B------:R-:W-:Y:S01]  /*c3b90*/  HMMA.1688.F32.TF32 R32, R228.reuse, R188, R72 ;  /* 0x000000bce420723c */ /* 0x040fe20000081048 */
[----:B------:R-:W-:Y:S04]  /*c3ba0*/  STL.64 [R1+0x1b30], R28 ;  /* 0x001b301c01007387 */ /* 0x000fe80000100a00 */
[----:B------:R2:W-:Y:S02]  /*c3bb0*/  STL.64 [R1+0x1b38], R30 ;  /* 0x001b381e01007387 */ /* 0x0005e40000100a00 */
        /* <DEDUP_REMOVED lines=8> */
[C---:B--2---:R-:W-:Y:S06]  /*c3c40*/  HMMA.1688.F32.TF32 R32, R228.reuse, R140, R60 ;  /* 0x0000008ce420723c */ /* 0x044fec000008103c */
[C---:B---3--:R-:W-:Y:S02]  /*c3c50*/  HMMA.1688.F32.TF32 R28, R228.reuse, R144, R56 ;  /* 0x00000090e41c723c */ /* 0x048fe40000081038 */
[----:B------:R-:W-:Y:S04]  /*c3c60*/  STL.64 [R1+0x1af0], R24 ;  /* 0x001af01801007387 */ /* 0x000fe80000100a00 */
[----:B------:R2:W-:Y:S02]  /*c3c70*/  STL.64 [R1+0x1af8], R26 ;  /* 0x001af81a01007387 */ /* 0x0005e40000100a00 */
[C---:B--2---:R-:W-:Y:S09]  /*c3c80*/  HMMA.1688.F32.TF32 R24, R228.reuse, R148, R48 ;  /* 0x00000094e418723c */ /* 0x044ff20000081030 */
        /* <DEDUP_REMOVED lines=126> */
[----:B------:R2:W-:Y:S02]  /*c4470*/  STL.64 [R1+0x16d8], R242 ;  /* 0x0016d8f201007387 */ /* 0x0005e40000100a00 */
[C---:B--2---:R-:W-:Y:S06]  /*c4480*/  HMMA.1688.F32.TF32 R240, R228.reuse, R168, R224 ;  /* 0x000000a8e4f0723c */ /* 0x044fec00000810e0 */
[C---:B----4-:R-:W-:Y:S06]  /*c4490*/  HMMA.1688.F32.TF32 R224, R228.reuse, R172, R32 ;  /* 0x000000ace4e0723c */ /* 0x050fec0000081020 */
        /* <DEDUP_REMOVED lines=12> */
[----:B------:R4:W-:Y:S04]  /*c4560*/  STL.64 [R1+0x1678], R26 ;  /* 0x0016781a01007387 */ /* 0x0009e80000100a00 */
[----:B------:R-:W-:Y:S04]  /*c4570*/  LDS R224, [R3+UR6+0x88380] ;  /* 0x0883800603e07984 */ /* 0x000fe80008000800 */
[----:B------:R-:W-:Y:S04]  /*c4580*/  LDS R226, [R3+UR6+0x89380] ;  /* 0x0893800603e27984 */ /* 0x000fe80008000800 */
[----:B------:R-:W-:Y:S04]  /*c4590*/  LDS R225, [R7+UR6+0x88380] ;  /* 0x0883800607e17984 */ /* 0x000fe80008000800 */
[----:B------:R-:W1:Y:S01]  /*c45a0*/  LDS R227, [R7+UR6+0x89380] ;  /* 0x0893800607e37984 */ /* 0x000e620008000800 */
[C---:B--2---:R-:W-:Y:S06]  /*c45b0*/  HMMA.1688.F32.TF32 R32, R228.reuse, R16, R124 ;  /* 0x00000010e420723c */ /* 0x044fec000008107c */
        /* <DEDUP_REMOVED lines=183> */
[C---:B---3--:R-:W-:Y:S06]  /*c5130*/  HMMA.1688.F32.TF32 R32, R232.reuse, R160, R24 ;  /* 0x000000a0e820723c */ /* 0x048fec0000081018 */
        /* <DEDUP_REMOVED lines=47> */
[----:B---3--:R-:W-:Y:S06]  /*c5430*/  HMMA.1688.F32.TF32 R28, R232, R36, R64 ;  /* 0x00000024e81c723c */ /* 0x008fec0000081040 */
        /* <DEDUP_REMOVED lines=21> */
[----:B------:R-:W3:Y:S04]  /*c5590*/  LDL.LU R40, [R1+0xca0] ;  /* 0x000ca00001287983 */ /* 0x000ee80000300800 */
        /* <DEDUP_REMOVED lines=94> */
[----:B--2---:R-:W-:Y:S04]  /*c5b80*/  LDS R228, [R242+UR6+0x88380] ;  /* 0x08838006f2e47984 */ /* 0x004fe80008000800 */
[----:B------:R1:W-:Y:S04]  /*c5b90*/  LDS R230, [R242+UR6+0x89380] ;  /* 0x08938006f2e67984 */ /* 0x0003e80008000800 */
[----:B------:R-:W2:Y:S04]  /*c5ba0*/  LDL.LU R241, [R1+0xc84] ;  /* 0x000c840001f17983 */ /* 0x000ea80000300800 */
[----:B------:R-:W-:Y:S04]  /*c5bb0*/  LDS R229, [R243+UR6+0x88380] ;  /* 0x08838006f3e57984 */ /* 0x000fe80008000800 */
[----:B------:R1:W2:Y:S04]  /*c5bc0*/  LDS R231, [R243+UR6+0x89380] ;  /* 0x08938006f3e77984 */ /* 0x0002a80008000800 */
[----:B-1----:R-:W2:Y:S04]  /*c5bd0*/  LDL.LU R242, [R1+0xc88] ;  /* 0x000c880001f27983 */ /* 0x002ea80000300800 */
[----:B------:R-:W2:Y:S04]  /*c5be0*/  LDL.LU R243, [R1+0xc8c] ;  /* 0x000c8c0001f37983 */ /* 0x000ea80000300800 */
[----:B------:R-:W2:Y:S04]  /*c5bf0*/  LDL.LU R248, [R1+0xc70] ;  /* 0x000c700001f87983 */ /* 0x000ea80000300800 */
[----:B------:R-:W2:Y:S04]  /*c5c00*/  LDL.LU R249, [R1+0xc74] ;  /* 0x000c740001f97983 */ /* 0x000ea80000300800 */
[----:B------:R-:W2:Y:S04]  /*c5c10*/  LDL.LU R250, [R1+0xc78] ;  /* 0x000c780001fa7983 */ /* 0x000ea80000300800 */
[----:B------:R-:W2:Y:S01]  /*c5c20*/  LDL.LU R251, [R1+0xc7c] ;  /* 0x000c7c0001fb7983 */ /* 0x000ea20000300800 */
[----:B------:R-:W-:Y:S01]  /*c5c30*/  MOV R11, R20 ;  /* 0x00000014000b7202 */ /* 0x000fe20000000f00 */
[----:B------:R-:W-:-:S02]  /*c5c40*/  IMAD.MOV.U32 R10, RZ, RZ, R21 ;  /* 0x000000ffff0a7224 */ /* 0x000fc400078e0015 */
[----:B------:R-:W-:Y:S02]  /*c5c50*/  IMAD.MOV.U32 R2, RZ, RZ, R12 ;  /* 0x000000ffff027224 */ /* 0x000fe400078e000c */
[----:B------:R-:W-:Y:S01]  /*c5c60*/  IMAD.MOV.U32 R0, RZ, RZ, R13 ;  /* 0x000000ffff007224 */ /* 0x000fe200078e000d */
[C---:B---3--:R-:W-:Y:S06]  /*c5c70*/  HMMA.1688.F32.TF32 R32, R224.reuse, R188, R24 ;  /* 0x000000bce020723c */ /* 0x048fec0000081018 */
[C---:B----4-:R-:W-:Y:S06]  /*c5c80*/  HMMA.1688.F32.TF32 R232, R224.reuse, R108, R28 ;  /* 0x0000006ce0e8723c */ /* 0x050fec000008101c */
[C---:B------:R-:W-:Y:S06]  /*c5c90*/  HMMA.1688.F32.TF32 R24, R224.reuse, R136, R124 ;  /* 0x00000088e018723c */ /* 0x040fec000008107c */
[----:B------:R-:W-:Y:S11]  /*c5ca0*/  HMMA.1688.F32.TF32 R28, R224, R180, R128 ;  /* 0x000000b4e01c723c */ /* 0x000ff60000081080 */
[----:B------:R-:W-:Y:S04]  /*c5cb0*/  STL.64 [R1+0xdf0], R232 ;  /* 0x000df0e801007387 */ /* 0x000fe80000100a00 */
[----:B------:R-:W-:Y:S04]  /*c5cc0*/  STL.64 [R1+0xdf8], R234 ;  /* 0x000df8ea01007387 */ /* 0x000fe80000100a00 */
[----:B------:R-:W-:Y:S04]  /*c5cd0*/  STL.64 [R1+0xde0], R32 ;  /* 0x000de02001007387 */ /* 0x000fe80000100a00 */
[----:B------:R1:W-:Y:S01]  /*c5ce0*/  STL.64 [R1+0xde8], R34 ;  /* 0x000de82201007387 */ /* 0x0003e20000100a00 */
[----:B------:R-:W-:-:S02]  /*c5cf0*/  IMAD.MOV.U32 R214, RZ, RZ, R36 ;  /* 0x000000ffffd67224 */ /* 0x000fc400078e0024 */
[----:B------:R-:W-:Y:S01]  /*c5d00*/  IMAD.MOV.U32 R6, RZ, RZ, R37 ;  /* 0x000000ffff067224 */ /* 0x000fe200078e0025 */
[----:B------:R-:W-:Y:S04]  /*c5d10*/  LDS R232, [R3+UR6+0x8a000] ;  /* 0x08a0000603e87984 */ /* 0x000fe80008000800 */
[----:B------:R-:W-:Y:S04]  /*c5d20*/  STL.64 [R1+0xdd0], R28 ;  /* 0x000dd01c01007387 */ /* 0x000fe80000100a00 */
[----:B------:R3:W-:Y:S04]  /*c5d30*/  STL.64 [R1+0xdd8], R30 ;  /* 0x000dd81e01007387 */ /* 0x0007e80000100a00 */
[----:B------:R-:W-:Y:S04]  /*c5d40*/  STL.64 [R1+0xdc0], R24 ;  /* 0x000dc01801007387 */ /* 0x000fe80000100a00 */
[----:B------:R4:W-:Y:S04]  /*c5d50*/  STL.64 [R1+0xdc8], R26 ;  /* 0x000dc81a01007387 */ /* 0x0009e80000100a00 */
[----:B------:R-:W-:Y:S04]  /*c5d60*/  LDS R234, [R3+UR6+0x8b000] ;  /* 0x08b0000603ea7984 */ /* 0x000fe80008000800 */
[----:B------:R-:W-:Y:S04]  /*c5d70*/  LDS R233, [R7+UR6+0x8a000] ;  /* 0x08a0000607e97984 */ /* 0x000fe80008000800 */
[----:B------:R-:W2:Y:S01]  /*c5d80*/  LDS R235, [R7+UR6+0x8b000] ;  /* 0x08b0000607eb7984 */ /* 0x000ea20008000800 */
        /* <DEDUP_REMOVED lines=55> */
[----:B--2---:R-:W-:-:S15]  /*c6100*/  HMMA.1688.F32.TF32 R20, R224, R12, R248 ;  /* 0x0000000ce014723c */ /* 0x004fde00000810f8 */
[----:B------:R-:W-:-:S02]  /*c6110*/  NOP ;  /* 0x0000000000007918 */ /* 0x000fc40000000000 */
[----:B------:R-:W-:Y:S04]  /*c6120*/  STL.64 [R1+0xc90], R24 ;  /* 0x000c901801007387 */ /* 0x000fe80000100a00 */
[----:B------:R1:W-:Y:S02]  /*c6130*/  STL.64 [R1+0xc98], R26 ;  /* 0x000c981a01007387 */ /* 0x0003e40000100a00 */
[----:B-1----:R-:W-:-:S15]  /*c6140*/  HMMA.1688.F32.TF32 R24, R224, R212, R240 ;  /* 0x000000d4e018723c */ /* 0x002fde00000810f0 */
[----:B------:R-:W-:-:S08]  /*c6150*/  NOP ;  /* 0x0000000000007918 */ /* 0x000fd00000000000 */
[----:B------:R-:W-:Y:S04]  /*c6160*/  STL.64 [R1+0xc80], R24 ;  /* 0x000c801801007387 */ /* 0x000fe80000100a00 */
[----:B------:R-:W-:Y:S04]  /*c6170*/  STL.64 [R1+0xc88], R26 ;  /* 0x000c881a01007387 */ /* 0x000fe80000100a00 */
[----:B------:R1:W-:Y:S04]  /*c6180*/  STL.64 [R1+0xc70], R20 ;  /* 0x000c701401007387 */ /* 0x0003e80000100a00 */
[----:B------:R2:W-:Y:S04]  /*c6190*/  STL.64 [R1+0xc78], R22 ;  /* 0x000c781601007387 */ /* 0x0005e80000100a00 */
[----:B------:R-:W3:Y:S04]  /*c61a0*/  LDL.LU R248, [R1] ;  /* 0x0000000001f87983 */ /* 0x000ee80000300800 */
        /* <DEDUP_REMOVED lines=111> */
[----:B----4-:R-:W-:Y:S06]  /*c68a0*/  HMMA.1688.F32.TF32 R224, R224, R36, R32 ;  /* 0x00000024e0e0723c */ /* 0x010fec0000081020 */
[C---:B---3--:R-:W-:Y:S06]  /*c68b0*/  HMMA.1688.F32.TF32 R28, R228.reuse, R196, R28 ;  /* 0x000000c4e41c723c */ /* 0x048fec000008101c */
[C---:B--2---:R-:W-:Y:S06]  /*c68c0*/  HMMA.1688.F32.TF32 R128, R228.reuse, R132, R128 ;  /* 0x00000084e480723c */ /* 0x044fec0000081080 */
[C---:B------:R-:W-:Y:S06]  /*c68d0*/  HMMA.1688.F32.TF32 R124, R228.reuse, R216, R124 ;  /* 0x000000d8e47c723c */ /* 0x040fec000008107c */
[C---:B------:R-:W-:Y:S06]  /*c68e0*/  HMMA.1688.F32.TF32 R24, R228.reuse, R184, R24 ;  /* 0x000000b8e418723c */ /* 0x040fec0000081018 */
[C---:B------:R-:W-:Y:S01]  /*c68f0*/  HMMA.1688.F32.TF32 R120, R228.reuse, R208, R120 ;  /* 0x000000d0e478723c */ /* 0x040fe20000081078 */
[----:B------:R-:W2:Y:S04]  /*c6900*/  LDL.LU.64 R34, [R1+0x74a0] ;  /* 0x0074a00001227983 */ /* 0x000ea80000300a00 */
[----:B------:R-:W3:Y:S01]  /*c6910*/  LDL.LU.64 R32, [R1+0x7498] ;  /* 0x0074980001207983 */ /* 0x000ee20000300a00 */
[C---:B------:R-:W-:Y:S06]  /*c6920*/  HMMA.1688.F32.TF32 R116, R228.reuse, R200, R116 ;  /* 0x000000c8e474723c */ /* 0x040fec0000081074 */
[C---:B------:R-:W-:Y:S01]  /*c6930*/  HMMA.1688.F32.TF32 R108, R228.reuse, R108, R112 ;  /* 0x0000006ce46c723c */ /* 0x040fe20000081070 */
[----:B------:R-:W-:Y:S04]  /*c6940*/  STL.64 [R1+0xc60], R224 ;  /* 0x000c60e001007387 */ /* 0x000fe80000100a00 */
[----:B------:R-:W-:Y:S04]  /*c6950*/  STL.64 [R1+0xc68], R226 ;  /* 0x000c68e201007387 */ /* 0x000fe80000100a00 */
[----:B------:R-:W4:Y:S04]  /*c6960*/  LDL.LU.64 R38, [R1+0x7490] ;  /* 0x0074900001267983 */ /* 0x000f280000300a00 */
[----:B------:R-:W2:Y:S04]  /*c6970*/  LDL.LU.64 R36, [R1+0x7488] ;  /* 0x0074880001247983 */ /* 0x000ea80000300a00 */
[----:B------:R-:W-:Y:S04]  /*c6980*/  STL.64 [R1+0x3550], R28 ;  /* 0x0035501c01007387 */ /* 0x000fe80000100a00 */
[----:B------:R1:W-:Y:S01]  /*c6990*/  STL.64 [R1+0x3558], R30 ;  /* 0x0035581e01007387 */ /* 0x0003e20000100a00 */
[C---:B------:R-:W-:Y:S06]  /*c69a0*/  HMMA.1688.F32.TF32 R104, R228.reuse, R188, R104 ;  /* 0x000000bce468723c */ /* 0x040fec0000081068 */
[C---:B------:R-:W-:Y:S01]  /*c69b0*/  HMMA.1688.F32.TF32 R100, R228.reuse, R180, R100 ;  /* 0x000000b4e464723c */ /* 0x040fe20000081064 */
[----:B-1----:R-:W2:Y:S04]  /*c69c0*/  LDL.LU.64 R30, [R1+0x7480] ;  /* 0x00748000011e7983 */ /* 0x002ea80000300a00 */
[----:B------:R-:W2:Y:S04]  /*c69d0*/  LDL.LU.64 R28, [R1+0x7478] ;  /* 0x00747800011c7983 */ /* 0x000ea80000300a00 */
[----:B------:R-:W-:Y:S04]  /*c69e0*/  STL.64 [R1+0x3540], R24 ;  /* 0x0035401801007387 */ /* 0x000fe80000100a00 */
[----:B------:R1:W-:Y:S01]  /*c69f0*/  STL.64 [R1+0x3548], R26 ;  /* 0x0035481a01007387 */ /* 0x0003e20000100a00 */
[C---:B------:R-:W-:Y:S03]  /*c6a00*/  HMMA.1688.F32.TF32 R96, R228.reuse, R136, R96 ;  /* 0x00000088e460723c */ /* 0x040fe60000081060 */
        /* <DEDUP_REMOVED lines=22> */
[----:B------:R-:W2:Y:S04]  /*c6b70*/  LDL.LU.64 R114, [R1+0x7420] ;  /* 0x0074200001727983 */ /* 0x000ea80000300a00 */
        /* <DEDUP_REMOVED lines=33> */
[----:B------:R-:W-:Y:S03]  /*c6d90*/  HMMA.1688.F32.TF32 R44, R228, R44, R48 ;  /* 0x0000002ce42c723c */ /* 0x000fe60000081030 */
[----:B-1----:R-:W2:Y:S04]  /*c6da0*/  LDL.LU.64 R86, [R1+0x73b0] ;  /* 0x0073b00001567983 */ /* 0x002ea80000300a00 */
[----:B------:R-:W2:Y:S04]  /*c6db0*/  LDL.LU.64 R84, [R1+0x73a8] ;  /* 0x0073a80001547983 */ /* 0x000ea80000300a00 */
[----:B------:R-:W-:Y:S04]  /*c6dc0*/  STL.64 [R1+0x3670], R80 ;  /* 0x0036705001007387 */ /* 0x000fe80000100a00 */
[----:B------:R1:W-:Y:S04]  /*c6dd0*/  STL.64 [R1+0x3678], R82 ;  /* 0x0036785201007387 */ /* 0x0003e80000100a00 */
[----:B-1----:R-:W2:Y:S04]  /*c6de0*/  LDL.LU.64 R82, [R1+0x73a0] ;  /* 0x0073a00001527983 */ /* 0x002ea80000300a00 */
[----:B------:R-:W2:Y:S04]  /*c6df0*/  LDL.LU.64 R80, [R1+0x7398] ;  /* 0x0073980001507983 */ /* 0x000ea80000300a00 */
[----:B------:R-:W-:Y:S04]  /*c6e00*/  STL.64 [R1+0x3660], R76 ;  /* 0x0036604c01007387 */ /* 0x000fe80000100a00 */
[----:B------:R1:W-:Y:S01]  /*c6e10*/  STL.64 [R1+0x3668], R78 ;  /* 0x0036684e01007387 */ /* 0x0003e20000100a00 */
[----:B------:R-:W-:Y:S01]  /*c6e20*/  MOV R224, R11 ;  /* 0x0000000b00e07202 */ /* 0x000fe20000000f00 */
[----:B------:R-:W-:-:S02]  /*c6e30*/  IMAD.MOV.U32 R225, RZ, RZ, R10 ;  /* 0x000000ffffe17224 */ /* 0x000fc400078e000a */
        /* <DEDUP_REMOVED lines=26> */
[C---:B------:R-:W-:Y:S06]  /*c6fe0*/  HMMA.1688.F32.TF32 R240, R228.reuse, R192, R240 ;  /* 0x000000c0e4f0723c */ /* 0x040fec00000810f0 */
[C---:B------:R-:W-:Y:S01]  /*c6ff0*/  HMMA.1688.F32.TF32 R248, R228.reuse, R176, R248 ;  /* 0x000000b0e4f8723c */ /* 0x040fe200000810f8 */
[----:B-1----:R-:W2:Y:S04]  /*c7000*/  LDL.LU.64 R54, [R1+0x7330] ;  /* 0x0073300001367983 */ /* 0x002ea80000300a00 */
[----:B------:R-:W2:Y:S04]  /*c7010*/  LDL.LU.64 R52, [R1+0x7328] ;  /* 0x0073280001347983 */ /* 0x000ea80000300a00 */
[----:B------:R-:W2:Y:S04]  /*c7020*/  LDL.LU.64 R50, [R1+0x7320] ;  /* 0x0073200001327983 */ /* 0x000ea80000300a00 */
[----:B------:R-:W2:Y:S04]  /*c7030*/  LDL.LU.64 R48, [R1+0x7318] ;  /* 0x0073180001307983 */ /* 0x000ea80000300a00 */
[----:B------:R-:W-:Y:S04]  /*c7040*/  STL.64 [R1+0x3600], R44 ;  /* 0x0036002c01007387 */ /* 0x000fe80000100a00 */
[----:B------:R1:W-:Y:S04]  /*c7050*/  STL.64 [R1+0x3608], R46 ;  /* 0x0036082e01007387 */ /* 0x0003e80000100a00 */
[----:B-1----:R-:W2:Y:S04]  /*c7060*/  LDL.LU.64 R46, [R1+0x7310] ;  /* 0x00731000012e7983 */ /* 0x002ea80000300a00 */
[----:B------:R-:W2:Y:S04]  /*c7070*/  LDL.LU.64 R44, [R1+0x7308] ;  /* 0x00730800012c7983 */ /* 0x000ea80000300a00 */
[----:B------:R-:W2:Y:S04]  /*c7080*/  LDL.LU.64 R42, [R1+0x7300] ;  /* 0x00730000012a7983 */ /* 0x000ea80000300a00 */
[----:B------:R-:W2:Y:S04]  /*c7090*/  LDL.LU.64 R40, [R1+0x72f8] ;  /* 0x0072f80001287983 */ /* 0x000ea80000300a00 */
[----:B------:R-:W-:Y:S04]  /*c70a0*/  STL.64 [R1+0x35f0], R8 ;  /* 0x0035f00801007387 */ /* 0x000fe80000100a00 */
[----:B------:R1:W-:Y:S04]  /*c70b0*/  STL.64 [R1+0x35f8], R10 ;  /* 0x0035f80a01007387 */ /* 0x0003e80000100a00 */
[----:B-1----:R-:W3:Y:S04]  /*c70c0*/  LDL.LU.64 R10, [R1+0x72f0] ;  /* 0x0072f000010a7983 */ /* 0x002ee80000300a00 */
[----:B------:R-:W2:Y:S04]  /*c70d0*/  LDL.LU.64 R8, [R1+0x72e8] ;  /* 0x0072e80001087983 */ /* 0x000ea80000300a00 */
[----:B------:R-:W4:Y:S04]  /*c70e0*/  LDL.LU.64 R238, [R1+0x72e0] ;  /* 0x0072e00001ee7983 */ /* 0x000f280000300a00 */
        /* <DEDUP_REMOVED lines=21> */
[----:B------:R-:W2:Y:S01]  /*c7240*/  LDL.LU.64 R246, [R1+0x7280] ;  /* 0x0072800001f67983 */ /* 0x000ea20000300a00 */
[----:B----4-:R-:W-:Y:S03]  /*c7250*/  HMMA.1688.F32.TF32 R248, R228, R244, R248 ;  /* 0x000000f4e4f8723c */ /* 0x010fe600000810f8 */
[----:B------:R-:W2:-:S15]  /*c7260*/  LDL.LU.64 R244, [R1+0x7278] ;  /* 0x0072780001f47983 */ /* 0x000e9e0000300a00 */
[----:B------:R-:W-:-:S05]  /*c7270*/  NOP ;  /* 0x0000000000007918 */ /* 0x000fca0000000000 */
[----:B------:R-:W-:Y:S04]  /*c7280*/  STL.64 [R1+0x3590], R248 ;  /* 0x003590f801007387 */ /* 0x000fe80000100a00 */
[----:B------:R1:W-:Y:S01]  /*c7290*/  STL.64 [R1+0x3598], R250 ;  /* 0x003598fa01007387 */ /* 0x0003e20000100a00 */
[----:B--2---:R-:W-:Y:S07]  /*c72a0*/  HMMA.1688.F32.TF32 R224, R228, R224, R244 ;  /* 0x000000e0e4e0723c */ /* 0x004fee00000810f4 */
[----:B------:R-:W-:-:S02]  /*c72b0*/  IMAD.MOV.U32 R244, RZ, RZ, R214 ;  /* 0x000000fffff47224 */ /* 0x000fc400078e00d6 */
[----:B---3--:R-:W-:Y:S01]  /*c72c0*/  HMMA.1688.F32.TF32 R212, R228, R212, R240 ;  /* 0x000000d4e4d4723c */ /* 0x008fe200000810f0 */
[----:B------:R-:W-:Y:S02]  /*c72d0*/  IMAD.MOV.U32 R246, RZ, RZ, R239 ;  /* 0x000000fffff67224 */ /* 0x000fe400078e00ef */
[----:B------:R-:W-:-:S04]  /*c72e0*/  IMAD.MOV.U32 R247, RZ, RZ, R11 ;  /* 0x000000fffff77224 */ /* 0x000fc800078e000b */
[----:B------:R-:W-:-:S07]  /*c72f0*/  IMAD.MOV.U32 R242, RZ, RZ, R18 ;  /* 0x000000fffff27224 */ /* 0x000fce00078e0012 */
[----:B------:R-:W-:Y:S04]  /*c7300*/  STL.64 [R1+0x3580], R224 ;  /* 0x003580e001007387 */ /* 0x000fe80000100a00 */
[----:B------:R-:W-:Y:S04]  /*c7310*/  STL.64 [R1+0x3588], R226 ;  /* 0x003588e201007387 */ /* 0x000fe80000100a00 */
[----:B------:R-:W2:Y:S04]  /*c7320*/  LDL.LU R239, [R1+0x7270] ;  /* 0x0072700001ef7983 */ /* 0x000ea80000300800 */
[----:B------:R-:W3:Y:S01]  /*c7330*/  LDL.LU R11, [R1+0x726c] ;  /* 0x00726c00010b7983 */ /* 0x000ee20000300800 */
[----:B------:R-:W-:Y:S01]  /*c7340*/  IMAD.MOV.U32 R243, RZ, RZ, R19 ;  /* 0x000000fffff37224 */ /* 0x000fe200078e0013 */
[----:B------:R-:W-:Y:S01]  /*c7350*/  MOV R240, R2 ;  /* 0x0000000200f07202 */ /* 0x000fe20000000f00 */
[----:B------:R-:W-:-:S02]  /*c7360*/  IMAD.MOV.U32 R241, RZ, RZ, R0 ;  /* 0x000000fffff17224 */ /* 0x000fc400078e0000 */
[----:B------:R-:W-:Y:S01]  /*c7370*/  IMAD.MOV.U32 R245, RZ, RZ, R6 ;  /* 0x000000fffff57224 */ /* 0x000fe200078e0006 */
[C---:B------:R-:W-:Y:S01]  /*c7380*/  HMMA.1688.F32.TF32 R12, R232.reuse, R198, R12 ;  /* 0x000000c6e80c723c */ /* 0x040fe2000008100c */
[----:B------:R-:W-:Y:S04]  /*c7390*/  STL.64 [R1+0x3570], R212 ;  /* 0x003570d401007387 */ /* 0x000fe80000100a00 */
[----:B------:R2:W-:Y:S04]  /*c73a0*/  STL.64 [R1+0x3578], R214 ;  /* 0x003578d601007387 */ /* 0x0005e80000100a00 */
[----:B------:R-:W4:Y:S04]  /*c73b0*/  LDL.LU R18, [R1+0x7268] ;  /* 0x0072680001127983 */ /* 0x000f280000300800 */
[----:B------:R-:W4:Y:S01]  /*c73c0*/  LDL.LU R19, [R1+0x7264] ;  /* 0x0072640001137983 */ /* 0x000f220000300800 */
[----:B------:R-:W-:Y:S01]  /*c73d0*/  IMAD.MOV.U32 R132, RZ, RZ, R39 ;  /* 0x000000ffff847224 */ /* 0x000fe200078e0027 */
[----:B------:R-:W-:Y:S01]  /*c73e0*/  HMMA.1688.F32.TF32 R20, R232, R134, R20 ;  /* 0x00000086e814723c */ /* 0x000fe20000081014 */
[----:B------:R-:W-:-:S02]  /*c73f0*/  IMAD.MOV.U32 R133, RZ, RZ, R32 ;  /* 0x000000ffff857224 */ /* 0x000fc400078e0020 */
[----:B------:R-:W-:Y:S02]  /*c7400*/  IMAD.MOV.U32 R184, RZ, RZ, R35 ;  /* 0x000000ffffb87224 */ /* 0x000fe400078e0023 */
[----:B------:R-:W-:Y:S01]  /*c7410*/  IMAD.MOV.U32 R185, RZ, RZ, R28 ;  /* 0x000000ffffb97224 */ /* 0x000fe200078e001c */
[----:B------:R-:W-:Y:S01]  /*c7420*/  MOV R196, R31 ;  /* 0x0000001f00c47202 */ /* 0x000fe20000000f00 */
[----:B------:R-:W-:Y:S01]  /*c7430*/  IMAD.MOV.U32 R197, RZ, RZ, R24 ;  /* 0x000000ffffc57224 */ /* 0x000fe200078e0018 */
[C---:B------:R-:W-:Y:S01]  /*c7440*/  HMMA.1688.F32.TF32 R40, R232.reuse, R190, R40 ;  /* 0x000000bee828723c */ /* 0x040fe20000081028 */
[----:B------:R-:W-:Y:S01]  /*c7450*/  MOV R134, R33 ;  /* 0x0000002100867202 */ /* 0x000fe20000000f00 */
[----:B------:R-:W-:Y:S02]  /*c7460*/  IMAD.MOV.U32 R135, RZ, RZ, R34 ;  /* 0x000000ffff877224 */ /* 0x000fe400078e0022 */
[----:B------:R-:W-:Y:S02]  /*c7470*/  IMAD.MOV.U32 R198, RZ, RZ, R25 ;  /* 0x000000ffffc67224 */ /* 0x000fe400078e0019 */
[----:B------:R-:W-:Y:S01]  /*c7480*/  IMAD.MOV.U32 R199, RZ, RZ, R26 ;  /* 0x000000ffffc77224 */ /* 0x000fe200078e001a */
[C---:B------:R-:W-:Y:S06]  /*c7490*/  HMMA.1688.F32.TF32 R44, R232.reuse, R182, R44 ;  /* 0x000000b6e82c723c */ /* 0x040fec000008102c */
[C---:B------:R-:W-:Y:S06]  /*c74a0*/  HMMA.1688.F32.TF32 R48, R232.reuse, R138, R48 ;  /* 0x0000008ae830723c */ /* 0x040fec0000081030 */
[----:B------:R-:W-:Y:S01]  /*c74b0*/  HMMA.1688.F32.TF32 R52, R232, R142, R52 ;  /* 0x0000008ee834723c */ /* 0x000fe20000081034 */
[----:B-1----:R-:W-:-:S02]  /*c74c0*/  LOP3.LUT R250, R3, 0x40, RZ, 0x3c, !PT ;  /* 0x0000004003fa7812 */ /* 0x002fc400078e3cff */
[----:B------:R-:W-:-:S03]  /*c74d0*/  LOP3.LUT R251, R3, 0x60, RZ, 0x3c, !PT ;  /* 0x0000006003fb7812 */ /* 0x000fc600078e3cff */
        /* <DEDUP_REMOVED lines=11> */
[----:B------:R-:W-:Y:S01]  /*c7590*/  HMMA.1688.F32.TF32 R116, R232, R178, R116 ;  /* 0x000000b2e874723c */ /* 0x000fe20000081074 */
[----:B------:R-:W-:Y:S04]  /*c75a0*/  LDS R224, [R3+UR6+0x8a080] ;  /* 0x08a0800603e07984 */ /* 0x000fe80008000800 */
[----:B------:R-:W-:Y:S04]  /*c75b0*/  LDS R226, [R3+UR6+0x8b080] ;  /* 0x08b0800603e27984 */ /* 0x000fe80008000800 */
[----:B------:R-:W-:Y:S04]  /*c75c0*/  LDS R225, [R7+UR6+0x8a080] ;  /* 0x08a0800607e17984 */ /* 0x000fe80008000800 */
[----:B------:R-:W-:Y:S01]  /*c75d0*/  LDS R227, [R7+UR6+0x8b080] ;  /* 0x08b0800607e37984 */ /* 0x000fe20008000800 */
[C---:B--2---:R-:W-:Y:S06]  /*c75e0*/  HMMA.1688.F32.TF32 R212, R228.reuse, R240, R236 ;  /* 0x000000f0e4d4723c */ /* 0x044fec00000810ec */
[----:B---3--:R-:W-:Y:S06]  /*c75f0*/  HMMA.1688.F32.TF32 R8, R228, R244, R8 ;  /* 0x000000f4e408723c */ /* 0x008fec0000081008 */
[----:B----4-:R-:W-:Y:S11]  /*c7600*/  HMMA.1688.F32.TF32 R16, R232, R186, R16 ;  /* 0x000000bae810723c */ /* 0x010ff60000081010 */
[----:B------:R-:W-:Y:S04]  /*c7610*/  STL.64 [R1+0x36e0], R212 ;  /* 0x0036e0d401007387 */ /* 0x000fe80000100a00 */
[----:B------:R-:W-:Y:S04]  /*c7620*/  STL.64 [R1+0x36e8], R214 ;  /* 0x0036e8d601007387 */ /* 0x000fe80000100a00 */
[----:B------:R1:W-:Y:S04]  /*c7630*/  STL.64 [R1+0x6e50], R14 ;  /* 0x006e500e01007387 */ /* 0x0003e80000100a00 */
[----:B------:R-:W-:Y:S04]  /*c7640*/  STL.64 [R1+0x3560], R8 ;  /* 0x0035600801007387 */ /* 0x000fe80000100a00 */
[----:B------:R-:W-:Y:S04]  /*c7650*/  STL.64 [R1+0x3568], R10 ;  /* 0x0035680a01007387 */ /* 0x000fe80000100a00 */
[----:B------:R-:W-:Y:S01]  /*c7660*/  STL.64 [R1+0x6e48], R12 ;  /* 0x006e480c01007387 */ /* 0x000fe20000100a00 */
[----:B------:R-:W-:-:S02]  /*c7670*/  IMAD.MOV.U32 R186, RZ, RZ, R29 ;  /* 0x000000ffffba7224 */ /* 0x000fc400078e001d */
[----:B------:R-:W-:Y:S01]  /*c7680*/  IMAD.MOV.U32 R187, RZ, RZ, R30 ;  /* 0x000000ffffbb7224 */ /* 0x000fe200078e001e */
[----:B------:R-:W-:Y:S04]  /*c7690*/  LDS R8, [R250+UR6+0x8a000] ;  /* 0x08a00006fa087984 */ /* 0x000fe80008000800 */
[----:B------:R-:W-:Y:S04]  /*c76a0*/  LDS R10, [R250+UR6+0x8b000] ;  /* 0x08b00006fa0a7984 */ /* 0x000fe80008000800 */
[----:B------:R-:W-:Y:S04]  /*c76b0*/  LDS R9, [R251+UR6+0x8a000] ;  /* 0x08a00006fb097984 */ /* 0x000fe80008000800 */
[----:B------:R-:W2:Y:S04]  /*c76c0*/  LDS R11, [R251+UR6+0x8b000] ;  /* 0x08b00006fb0b7984 */ /* 0x000ea80008000800 */
[----:B-1----:R-:W3:Y:S04]  /*c76d0*/  LDL R14, [R1+0xf68] ;  /* 0x000f6800010e7983 */ /* 0x002ee80000100800 */
[----:B------:R-:W3:Y:S04]  /*c76e0*/  LDL R15, [R1+0xf6c] ;  /* 0x000f6c00010f7983 */ /* 0x000ee80000100800 */
[----:B------:R-:W-:Y:S04]  /*c76f0*/  STL [R1+0x6e7c], R16 ;  /* 0x006e7c1001007387 */ /* 0x000fe80000100800 */
[----:B------:R-:W-:Y:S04]  /*c7700*/  STL [R1+0x6e78], R17 ;  /* 0x006e781101007387 */ /* 0x000fe80000100800 */
[----:B------:R-:W-:Y:S04]  /*c7710*/  STL [R1+0x6e74], R18 ;  /* 0x006e741201007387 */ /* 0x000fe80000100800 */
[----:B------:R1:W-:Y:S04]  /*c7720*/  STL [R1+0x6e70], R19 ;  /* 0x006e701301007387 */ /* 0x0003e80000100800 */
        /* <DEDUP_REMOVED lines=17> */
[----:B-1----:R-:W2:Y:S04]  /*c7840*/  LDL.64 R18, [R1+0x10b8] ;  /* 0x0010b80001127983 */ /* 0x002ea80000100a00 */
[----:B------:R1:W-:Y:S04]  /*c7850*/  STL.64 [R1+0x6fe8], R22 ;  /* 0x006fe81601007387 */ /* 0x0003e80000100a00 */
[----:B------:R-:W-:Y:S04]  /*c7860*/  STL.64 [R1+0x6fe0], R20 ;  /* 0x006fe01401007387 */ /* 0x000fe80000100a00 */
[----:B-1----:R-:W2:Y:S04]  /*c7870*/  LDL.64 R22, [R1+0xf98] ;  /* 0x000f980001167983 */ /* 0x002ea80000100a00 */
[----:B------:R-:W-:Y:S01]  /*c7880*/  STL.64 [R1+0x7228], R218 ;  /* 0x007228da01007387 */ /* 0x000fe20000100a00 */
[C---:B---3--:R-:W-:Y:S06]  /*c7890*/  HMMA.1688.F32.TF32 R36, R232.reuse, R14, R36 ;  /* 0x0000000ee824723c */ /* 0x048fec0000081024 */
[C---:B----4-:R-:W-:Y:S06]  /*c78a0*/  HMMA.1688.F32.TF32 R32, R232.reuse, R202, R32 ;  /* 0x000000cae820723c */ /* 0x050fec0000081020 */
[C---:B--2---:R-:W-:Y:S06]  /*c78b0*/  HMMA.1688.F32.TF32 R28, R232.reuse, R210, R28 ;  /* 0x000000d2e81c723c */ /* 0x044fec000008101c */
[----:B------:R-:W-:-:S15]  /*c78c0*/  HMMA.1688.F32.TF32 R24, R232, R218, R24 ;  /* 0x000000dae818723c */ /* 0x000fde0000081018 */
[----:B------:R-:W-:-:S08]  /*c78d0*/  NOP ;  /* 0x0000000000007918 */ /* 0x000fd00000000000 */
[----:B------:R1:W-:Y:S04]  /*c78e0*/  STL.64 [R1+0x6ff8], R26 ;  /* 0x006ff81a01007387 */ /* 0x0003e80000100a00 */
[----:B------:R-:W-:Y:S04]  /*c78f0*/  STL.64 [R1+0x6ff0], R24 ;  /* 0x006ff01801007387 */ /* 0x000fe80000100a00 */
[----:B-1----:R-:W2:Y:S04]  /*c7900*/  LDL.64 R26, [R1+0xfa8] ;  /* 0x000fa800011a7983 */ /* 0x002ea80000100a00 */
[----:B------:R-:W-:Y:S04]  /*c7910*/  STL.64 [R1+0x7220], R210 ;  /* 0x007220d201007387 */ /* 0x000fe80000100a00 */
[----:B------:R1:W-:Y:S04]  /*c7920*/  STL.64 [R1+0x7008], R30 ;  /* 0x0070081e01007387 */ /* 0x0003e80000100a00 */
[----:B------:R-:W-:Y:S04]  /*c7930*/  STL.64 [R1+0x7000], R28 ;  /* 0x0070001c01007387 */ /* 0x000fe80000100a00 */
[----:B-1----:R-:W3:Y:S04]  /*c7940*/  LDL.64 R30, [R1+0xfc8] ;  /* 0x000fc800011e7983 */ /* 0x002ee80000100a00 */
[----:B------:R-:W-:Y:S04]  /*c7950*/  STL.64 [R1+0x7208], R250 ;  /* 0x007208fa01007387 */ /* 0x000fe80000100a00 */
[----:B------:R-:W-:Y:S04]  /*c7960*/  STL.64 [R1+0x7218], R202 ;  /* 0x007218ca01007387 */ /* 0x000fe80000100a00 */
[----:B------:R-:W-:Y:S04]  /*c7970*/  STL.64 [R1+0x7020], R34 ;  /* 0x0070202201007387 */ /* 0x000fe80000100a00 */
[----:B------:R-:W-:Y:S04]  /*c7980*/  STL.64 [R1+0x7018], R32 ;  /* 0x0070182001007387 */ /* 0x000fe80000100a00 */
[----:B------:R-:W-:Y:S04]  /*c7990*/  STL.64 [R1+0x7210], R14 ;  /* 0x0072100e01007387 */ /* 0x000fe80000100a00 */
[----:B------:R1:W-:Y:S04]  /*c79a0*/  STL.64 [R1+0x7030], R38 ;  /* 0x0070302601007387 */ /* 0x0003e80000100a00 */
[----:B------:R-:W-:Y:S04]  /*c79b0*/  STL.64 [R1+0x7028], R36 ;  /* 0x0070282401007387 */ /* 0x000fe80000100a00 */
[----:B-1----:R-:W4:Y:S04]  /*c79c0*/  LDL.64 R38, [R1+0x10a8] ;  /* 0x0010a80001267983 */ /* 0x002f280000100a00 */
[----:B------:R-:W-:Y:S04]  /*c79d0*/  STL.64 [R1+0x7040], R42 ;  /* 0x0070402a01007387 */ /* 0x000fe80000100a00 */
[----:B------:R-:W-:Y:S04]  /*c79e0*/  STL.64 [R1+0x7038], R40 ;  /* 0x0070382801007387 */ /* 0x000fe80000100a00 */
[----:B------:R1:W-:Y:S04]  /*c79f0*/  STL.64 [R1+0x7050], R46 ;  /* 0x0070502e01007387 */ /* 0x0003e80000100a00 */
[----:B------:R-:W-:Y:S04]  /*c7a00*/  STL.64 [R1+0x7048], R44 ;  /* 0x0070482c01007387 */ /* 0x000fe80000100a00 */
[----:B-1----:R-:W3:Y:S04]  /*c7a10*/  LDL.64 R46, [R1+0x1118] ;  /* 0x00111800012e7983 */ /* 0x002ee80000100a00 */
[----:B------:R1:W-:Y:S04]  /*c7a20*/  STL.64 [R1+0x7060], R50 ;  /* 0x0070603201007387 */ /* 0x0003e80000100a00 */
[----:B------:R-:W-:Y:S04]  /*c7a30*/  STL.64 [R1+0x7058], R48 ;  /* 0x0070583001007387 */ /* 0x000fe80000100a00 */
[----:B-1----:R-:W3:Y:S04]  /*c7a40*/  LDL.64 R50, [R1+0x1098] ;  /* 0x0010980001327983 */ /* 0x002ee80000100a00 */
[----:B------:R1:W-:Y:S04]  /*c7a50*/  STL.64 [R1+0x7070], R54 ;  /* 0x0070703601007387 */ /* 0x0003e80000100a00 */
[----:B------:R-:W-:Y:S04]  /*c7a60*/  STL.64 [R1+0x7068], R52 ;  /* 0x0070683401007387 */ /* 0x000fe80000100a00 */
[----:B-1----:R-:W3:Y:S04]  /*c7a70*/  LDL.64 R54, [R1+0x1108] ;  /* 0x0011080001367983 */ /* 0x002ee80000100a00 */
[----:B------:R-:W-:Y:S04]  /*c7a80*/  STL.64 [R1+0x7080], R58 ;  /* 0x0070803a01007387 */ /* 0x000fe80000100a00 */
        /* <DEDUP_REMOVED lines=16> */
[----:B-1----:R-:W3:Y:S01]  /*c7b90*/  LDL.64 R86, [R1+0x1128] ;  /* 0x0011280001567983 */ /* 0x002ee20000100a00 */
[----:B------:R-:W-:Y:S06]  /*c7ba0*/  HMMA.1688.F32.TF32 R100, R232, R18, R100 ;  /* 0x00000012e864723c */ /* 0x000fec0000081064 */
[----:B--2---:R-:W-:Y:S06]  /*c7bb0*/  HMMA.1688.F32.TF32 R12, R8, R26, R132 ;  /* 0x0000001a080c723c */ /* 0x004fec0000081084 */
[----:B----4-:R-:W-:Y:S06]  /*c7bc0*/  HMMA.1688.F32.TF32 R96, R232, R38, R96 ;  /* 0x00000026e860723c */ /* 0x010fec0000081060 */
[----:B---3--:R-:W-:Y:S06]  /*c7bd0*/  HMMA.1688.F32.TF32 R32, R8, R30, R184 ;  /* 0x0000001e0820723c */ /* 0x008fec00000810b8 */
[C---:B------:R-:W-:Y:S06]  /*c7be0*/  HMMA.1688.F32.TF32 R92, R232.reuse, R50, R92 ;  /* 0x00000032e85c723c */ /* 0x040fec000008105c */
[C---:B------:R-:W-:Y:S06]  /*c7bf0*/  HMMA.1688.F32.TF32 R124, R232.reuse, R46, R124 ;  /* 0x0000002ee87c723c */ /* 0x040fec000008107c */
[C---:B------:R-:W-:Y:S06]  /*c7c00*/  HMMA.1688.F32.TF32 R88, R232.reuse, R62, R88 ;  /* 0x0000003ee858723c */ /* 0x040fec0000081058 */
[C---:B------:R-:W-:Y:S06]  /*c7c10*/  HMMA.1688.F32.TF32 R120, R232.reuse, R54, R120 ;  /* 0x00000036e878723c */ /* 0x040fec0000081078 */
[C---:B------:R-:W-:Y:S06]  /*c7c20*/  HMMA.1688.F32.TF32 R228, R232.reuse, R86, R128 ;  /* 0x00000056e8e4723c */ /* 0x040fec0000081080 */
[C---:B------:R-:W-:Y:S05]  /*c7c30*/  HMMA.1688.F32.TF32 R128, R232.reuse, R242, R212 ;  /* 0x000000f2e880723c */ /* 0x040fea00000810d4 */
[----:B------:R-:W-:Y:S04]  /*c7c40*/  STL.64 [R1+0x7108], R90 ;  /* 0x0071085a01007387 */ /* 0x000fe80000100a00 */
[----:B------:R-:W-:Y:S01]  /*c7c50*/  STL.64 [R1+0x7100], R88 ;  /* 0x0071005801007387 */ /* 0x000fe20000100a00 */
[----:B------:R-:W-:Y:S03]  /*c7c60*/  HMMA.1688.F32.TF32 R232, R232, R246, R196 ;  /* 0x000000f6e8e8723c */ /* 0x000fe600000810c4 */
[----:B------:R-:W-:Y:S04]  /*c7c70*/  STL.64 [R1+0x7118], R94 ;  /* 0x0071185e01007387 */ /* 0x000fe80000100a00 */
[----:B------:R1:W-:Y:S04]  /*c7c80*/  STL.64 [R1+0x7110], R92 ;  /* 0x0071105c01007387 */ /* 0x0003e80000100a00 */
[----:B------:R-:W-:Y:S04]  /*c7c90*/  STL.64 [R1+0x7128], R98 ;  /* 0x0071286201007387 */ /* 0x000fe80000100a00 */
[----:B------:R2:W-:Y:S04]  /*c7ca0*/  STL.64 [R1+0x7120], R96 ;  /* 0x0071206001007387 */ /* 0x0005e80000100a00 */
[----:B------:R-:W-:Y:S04]  /*c7cb0*/  STL.64 [R1+0x7138], R102 ;  /* 0x0071386601007387 */ /* 0x000fe80000100a00 */
[----:B------:R3:W-:Y:S04]  /*c7cc0*/  STL.64 [R1+0x7130], R100 ;  /* 0x0071306401007387 */ /* 0x0007e80000100a00 */
        /* <DEDUP_REMOVED lines=62> */
[----:B--2---:R-:W2:Y:S04]  /*c80b0*/  LDL.LU R96, [R1+0xa20] ;  /* 0x000a200001607983 */ /* 0x004ea80000300800 */
[----:B------:R-:W2:Y:S04]  /*c80c0*/  LDL.LU R97, [R1+0xa24] ;  /* 0x000a240001617983 */ /* 0x000ea80000300800 */
[----:B------:R-:W2:Y:S04]  /*c80d0*/  LDL.LU R98, [R1+0xa28] ;  /* 0x000a280001627983 */ /* 0x000ea80000300800 */
[----:B------:R-:W2:Y:S04]  /*c80e0*/  LDL.LU R99, [R1+0xa2c] ;  /* 0x000a2c0001637983 */ /* 0x000ea80000300800 */
[----:B---3--:R-:W3:Y:S04]  /*c80f0*/  LDL.LU R100, [R1+0xa30] ;  /* 0x000a300001647983 */ /* 0x008ee80000300800 */
        /* <DEDUP_REMOVED lines=83> */
[----:B-1----:R-:W3:Y:S02]  /*c8630*/  LDL.LU.64 R218, [R1+0x7228] ;  /* 0x0072280001da7983 */ /* 0x002ee40000300a00 */
[----:B---3--:R-:W-:-:S15]  /*c8640*/  HMMA.1688.F32.TF32 R208, R8, R218, R208 ;  /* 0x000000da08d0723c */ /* 0x008fde00000810d0 */
[----:B------:R-:W-:-:S08]  /*c8650*/  NOP ;  /* 0x0000000000007918 */ /* 0x000fd00000000000 */
[----:B------:R-:W-:Y:S04]  /*c8660*/  STL.64 [R1+0xe70], R208 ;  /* 0x000e70d001007387 */ /* 0x000fe80000100a00 */
[----:B------:R1:W-:Y:S04]  /*c8670*/  STL.64 [R1+0xe78], R210 ;  /* 0x000e78d201007387 */ /* 0x0003e80000100a00 */
[----:B-1----:R-:W4:Y:S02]  /*c8680*/  LDL.LU.64 R210, [R1+0x7220] ;  /* 0x0072200001d27983 */ /* 0x002f240000300a00 */
[----:B----4-:R-:W-:-:S15]  /*c8690*/  HMMA.1688.F32.TF32 R200, R8, R210, R200 ;  /* 0x000000d208c8723c */ /* 0x010fde00000810c8 */
[----:B------:R-:W-:-:S08]  /*c86a0*/  NOP ;  /* 0x0000000000007918 */ /* 0x000fd00000000000 */
[----:B------:R-:W-:Y:S04]  /*c86b0*/  STL.64 [R1+0xe60], R200 ;  /* 0x000e60c801007387 */ /* 0x000fe80000100a00 */
[----:B------:R1:W-:Y:S04]  /*c86c0*/  STL.64 [R1+0xe68], R202 ;  /* 0x000e68ca01007387 */ /* 0x0003e80000100a00 */
[----:B-1----:R-:W2:Y:S02]  /*c86d0*/  LDL.LU.64 R202, [R1+0x7218] ;  /* 0x0072180001ca7983 */ /* 0x002ea40000300a00 */
        /* <DEDUP_REMOVED lines=32> */
[----:B-1----:R-:W3:Y:S04]  /*c88e0*/  LDL.LU.64 R134, [R1+0x7200] ;  /* 0x0072000001867983 */ /* 0x002ee80000300a00 */
[----:B------:R-:W4:Y:S04]  /*c88f0*/  LDL.LU.64 R132, [R1+0x71f8] ;  /* 0x0071f80001847983 */ /* 0x000f280000300a00 */
        /* <DEDUP_REMOVED lines=47> */
[----:B------:R-:W-:Y:S06]  /*c8bf0*/  HMMA.1688.F32.TF32 R32, R8, R246, R196 ;  /* 0x000000f60820723c */ /* 0x000fec00000810c4 */
[----:B------:R-:W-:Y:S05]  /*c8c00*/  HMMA.1688.F32.TF32 R8, R224, R30, R184 ;  /* 0x0000001ee008723c */ /* 0x000fea00000810b8 */
[----:B------:R-:W-:Y:S04]  /*c8c10*/  STL.64 [R1+0xa70], R56 ;  /* 0x000a703801007387 */ /* 0x000fe80000100a00 */
[----:B------:R-:W-:Y:S04]  /*c8c20*/  STL.64 [R1+0xa78], R58 ;  /* 0x000a783a01007387 */ /* 0x000fe80000100a00 */
[----:B------:R1:W-:Y:S04]  /*c8c30*/  STL.64 [R1+0xa60], R40 ;  /* 0x000a602801007387 */ /* 0x0003e80000100a00 */
[----:B------:R1:W-:Y:S04]  /*c8c40*/  STL.64 [R1+0xa68], R42 ;  /* 0x000a682a01007387 */ /* 0x0003e80000100a00 */
        /* <DEDUP_REMOVED lines=8> */
[----:B---3--:R-:W-:Y:S01]  /*c8cd0*/  IMAD.MOV.U32 R212, RZ, RZ, R135 ;  /* 0x000000ffffd47224 */ /* 0x008fe200078e0087 */
[----:B------:R-:W-:-:S02]  /*c8ce0*/  MOV R213, R134 ;  /* 0x0000008600d57202 */ /* 0x000fc40000000f00 */
[----:B------:R-:W2:Y:S04]  /*c8cf0*/  LDL.LU R135, [R1+0x71f4] ;  /* 0x0071f40001877983 */ /* 0x000ea80000300800 */
[----:B------:R-:W3:Y:S01]  /*c8d00*/  LDL.LU R134, [R1+0x71f0] ;  /* 0x0071f00001867983 */ /* 0x000ee20000300800 */
[----:B----4-:R-:W-:Y:S02]  /*c8d10*/  IMAD.MOV.U32 R214, RZ, RZ, R133 ;  /* 0x000000ffffd67224 */ /* 0x010fe400078e0085 */
[----:B------:R-:W-:Y:S01]  /*c8d20*/  IMAD.MOV.U32 R215, RZ, RZ, R132 ;  /* 0x000000ffffd77224 */ /* 0x000fe200078e0084 */
        /* <DEDUP_REMOVED lines=87> */
[----:B---3--:R-:W-:-:S02]  /*c92a0*/  IMAD.MOV.U32 R34, RZ, RZ, R134 ;  /* 0x000000ffff227224 */ /* 0x008fc400078e0086 */
[----:B----4-:R-:W-:Y:S02]  /*c92b0*/  IMAD.MOV.U32 R33, RZ, RZ, R133 ;  /* 0x000000ffff217224 */ /* 0x010fe400078e0085 */
[----:B------:R-:W-:Y:S02]  /*c92c0*/  IMAD.MOV.U32 R32, RZ, RZ, R132 ;  /* 0x000000ffff207224 */ /* 0x000fe400078e0084 */
[----:B------:R-:W2:Y:S04]  /*c92d0*/  LDL.LU R132, [R1+0x71e4] ;  /* 0x0071e40001847983 */ /* 0x000ea80000300800 */
[----:B------:R-:W2:Y:S04]  /*c92e0*/  LDL.LU R133, [R1+0x71e0] ;  /* 0x0071e00001857983 */ /* 0x000ea80000300800 */
[----:B------:R-:W2:Y:S04]  /*c92f0*/  LDL.LU R134, [R1+0x71dc] ;  /* 0x0071dc0001867983 */ /* 0x000ea80000300800 */
[----:B------:R-:W2:Y:S04]  /*c9300*/  LDL.LU R135, [R1+0x71d8] ;  /* 0x0071d80001877983 */ /* 0x000ea80000300800 */
[----:B------:R-:W3:Y:S04]  /*c9310*/  LDL.LU R184, [R1+0x800] ;  /* 0x0008000001b87983 */ /* 0x000ee80000300800 */
[----:B------:R-:W3:Y:S04]  /*c9320*/  LDL.LU R185, [R1+0x804] ;  /* 0x0008040001b97983 */ /* 0x000ee80000300800 */
[----:B------:R-:W3:Y:S04]  /*c9330*/  LDL.LU R186, [R1+0x808] ;  /* 0x0008080001ba7983 */ /* 0x000ee80000300800 */
[----:B------:R-:W3:Y:S01]  /*c9340*/  LDL.LU R187, [R1+0x80c] ;  /* 0x00080c0001bb7983 */ /* 0x000ee20000300800 */
[C---:B------:R-:W-:Y:S06]  /*c9350*/  HMMA.1688.F32.TF32 R128, R224.reuse, R22, R128 ;  /* 0x00000016e080723c */ /* 0x040fec0000081080 */
[----:B------:R-:W-:-:S15]  /*c9360*/  HMMA.1688.F32.TF32 R232, R224, R26, R232 ;  /* 0x0000001ae0e8723c */ /* 0x000fde00000810e8 */
[----:B------:R-:W-:-:S08]  /*c9370*/  NOP ;  /* 0x0000000000007918 */ /* 0x000fd00000000000 */
[----:B------:R-:W-:Y:S04]  /*c9380*/  STL.64 [R1+0x9c0], R232 ;  /* 0x0009c0e801007387 */ /* 0x000fe80000100a00 */
[----:B------:R-:W-:Y:S04]  /*c9390*/  STL.64 [R1+0x9c8], R234 ;  /* 0x0009c8ea01007387 */ /* 0x000fe80000100a00 */
[----:B------:R-:W-:Y:S04]  /*c93a0*/  STL.64 [R1+0x9b0], R128 ;  /* 0x0009b08001007387 */ /* 0x000fe80000100a00 */
[----:B------:R-:W-:Y:S01]  /*c93b0*/  STL.64 [R1+0x9b8], R130 ;  /* 0x0009b88201007387 */ /* 0x000fe20000100a00 */
        /* <DEDUP_REMOVED lines=12> */
[C---:B--2---:R-:W-:Y:S01]  /*c9480*/  HMMA.1688.F32.TF32 R8, R224.reuse, R218, R132 ;  /* 0x000000dae008723c */ /* 0x044fe20000081084 */
[----:B------:R-:W-:Y:S04]  /*c9490*/  LDS R132, [R250+UR6+0x8a080] ;  /* 0x08a08006fa847984 */ /* 0x000fe80008000800 */
[----:B------:R-:W-:Y:S04]  /*c94a0*/  LDS R134, [R250+UR6+0x8b080] ;  /* 0x08b08006fa867984 */ /* 0x000fe80008000800 */
[----:B------:R-:W-:Y:S04]  /*c94b0*/  LDS R133, [R251+UR6+0x8a080] ;  /* 0x08a08006fb857984 */ /* 0x000fe80008000800 */
[----:B------:R-:W1:Y:S10]  /*c94c0*/  LDS R135, [R251+UR6+0x8b080] ;  /* 0x08b08006fb877984 */ /* 0x000e740008000800 */
[----:B------:R-:W-:Y:S04]  /*c94d0*/  STL.64 [R1+0x9a0], R8 ;  /* 0x0009a00801007387 */ /* 0x000fe80000100a00 */
[----:B------:R2:W-:Y:S02]  /*c94e0*/  STL.64 [R1+0x9a8], R10 ;  /* 0x0009a80a01007387 */ /* 0x0005e40000100a00 */
[----:B--2---:R-:W-:Y:S02]  /*c94f0*/  HMMA.1688.F32.TF32 R8, R224, R210, R228 ;  /* 0x000000d2e008723c */ /* 0x004fe400000810e4 */
[----:B------:R-:W-:-:S15]  /*c9500*/  STL.64 [R1+0x71d0], R250 ;  /* 0x0071d0fa01007387 */ /* 0x000fde0000100a00 */
[----:B------:R-:W-:-:S06]  /*c9510*/  NOP ;  /* 0x0000000000007918 */ /* 0x000fcc0000000000 */
[----:B------:R-:W-:Y:S04]  /*c9520*/  STL.64 [R1+0x990], R8 ;  /* 0x0009900801007387 */ /* 0x000fe80000100a00 */
[----:B------:R2:W-:Y:S02]  /*c9530*/  STL.64 [R1+0x998], R10 ;  /* 0x0009980a01007387 */ /* 0x0005e40000100a00 */
[----:B--2---:R-:W-:-:S15]  /*c9540*/  HMMA.1688.F32.TF32 R8, R224, R202, R124 ;  /* 0x000000cae008723c */ /* 0x004fde000008107c */
[----:B------:R-:W-:-:S08]  /*c9550*/  NOP ;  /* 0x0000000000007918 */ /* 0x000fd00000000000 */
        /* <DEDUP_REMOVED lines=43> */
[C---:B----4-:R-:W-:Y:S02]  /*c9810*/  HMMA.1688.F32.TF32 R32, R224.reuse, R194, R196 ;  /* 0x000000c2e020723c */ /* 0x050fe400000810c4 */
[----:B------:R-:W-:Y:S04]  /*c9820*/  STL.64 [R1+0x860], R8 ;  /* 0x0008600801007387 */ /* 0x000fe80000100a00 */
[----:B------:R3:W-:Y:S02]  /*c9830*/  STL.64 [R1+0x868], R10 ;  /* 0x0008680a01007387 */ /* 0x0007e40000100a00 */
[C---:B---3--:R-:W-:Y:S09]  /*c9840*/  HMMA.1688.F32.TF32 R8, R224.reuse, R178, R184 ;  /* 0x000000b2e008723c */ /* 0x048ff200000810b8 */
        /* <DEDUP_REMOVED lines=78> */
[----:B-1----:R-:W2:Y:S04]  /*c9d30*/  LDL.LU R8, [R1+0x7f0] ;  /* 0x0007f00001087983 */ /* 0x002ea80000300800 */
        /* <DEDUP_REMOVED lines=46> */
[C---:B----4-:R-:W-:Y:S06]  /*ca020*/  HMMA.1688.F32.TF32 R248, R224.reuse, R86, R232 ;  /* 0x00000056e0f8723c */ /* 0x050fec00000810e8 */
[C---:B------:R-:W-:Y:S06]  /*ca030*/  HMMA.1688.F32.TF32 R232, R224.reuse, R242, R128 ;  /* 0x000000f2e0e8723c */ /* 0x040fec0000081080 */
[----:B------:R-:W-:Y:S06]  /*ca040*/  HMMA.1688.F32.TF32 R224, R224, R246, R228 ;  /* 0x000000f6e0e0723c */ /* 0x000fec00000810e4 */
        /* <DEDUP_REMOVED lines=183> */
[C---:B------:R-:W-:Y:S11]  /*cabc0*/  HMMA.1688.F32.TF32 R124, R132.reuse, R54, R124 ;  /* 0x00000036847c723c */ /* 0x040ff6000008107c */
[----:B------:R-:W-:Y:S04]  /*cabd0*/  STL.64 [R1+0x1ef0], R248 ;  /* 0x001ef0f801007387 */ /* 0x000fe80000100a00 */
[----:B------:R1:W-:Y:S04]  /*cabe0*/  STL.64 [R1+0x1ef8], R250 ;  /* 0x001ef8fa01007387 */ /* 0x0003e80000100a00 */
[----:B-1----:R-:W2:Y:S04]  /*cabf0*/  LDL.LU.64 R250, [R1+0x71d0] ;  /* 0x0071d00001fa7983 */ /* 0x002ea80000300a00 */
[----:B------:R-:W-:Y:S04]  /*cac00*/  STL.64 [R1+0x1ee0], R232 ;  /* 0x001ee0e801007387 */ /* 0x000fe80000100a00 */
[----:B------:R1:W-:Y:S01]  /*cac10*/  STL.64 [R1+0x1ee8], R234 ;  /* 0x001ee8ea01007387 */ /* 0x0003e20000100a00 */
[C---:B------:R-:W-:Y:S03]  /*cac20*/  HMMA.1688.F32.TF32 R120, R132.reuse, R46, R120 ;  /* 0x0000002e8478723c */ /* 0x040fe60000081078 */
[----:B-1----:R-:W3:Y:S04]  /*cac30*/  LDL.LU.64 R234, [R1+0x71c8] ;  /* 0x0071c80001ea7983 */ /* 0x002ee80000300a00 */
[----:B------:R-:W4:Y:S04]  /*cac40*/  LDL.LU.64 R232, [R1+0x71c0] ;  /* 0x0071c00001e87983 */ /* 0x000f280000300a00 */
[----:B------:R-:W-:Y:S04]  /*cac50*/  STL.64 [R1+0xf30], R224 ;  /* 0x000f30e001007387 */ /* 0x000fe80000100a00 */
[----:B------:R1:W-:Y:S01]  /*cac60*/  STL.64 [R1+0xf38], R226 ;  /* 0x000f38e201007387 */ /* 0x0003e20000100a00 */
[C---:B------:R-:W-:Y:S06]  /*cac70*/  HMMA.1688.F32.TF32 R116, R132.reuse, R86, R116 ;  /* 0x000000568474723c */ /* 0x040fec0000081074 */
[C---:B------:R-:W-:Y:S06]  /*cac80*/  HMMA.1688.F32.TF32 R112, R132.reuse, R242, R112 ;  /* 0x000000f28470723c */ /* 0x040fec0000081070 */
[C---:B-1----:R-:W-:Y:S06]  /*cac90*/  HMMA.1688.F32.TF32 R224, R132.reuse, R194, R128 ;  /* 0x000000c284e0723c */ /* 0x042fec0000081080 */
[C---:B------:R-:W-:Y:S06]  /*caca0*/  HMMA.1688.F32.TF32 R128, R132.reuse, R178, R228 ;  /* 0x000000b28480723c */ /* 0x040fec00000810e4 */
[----:B------:R-:W-:Y:S06]  /*cacb0*/  HMMA.1688.F32.TF32 R108, R132, R246, R108 ;  /* 0x000000f6846c723c */ /* 0x000fec000008106c */
        /* <DEDUP_REMOVED lines=58> */
[----:B---3--:R-:W-:Y:S11]  /*cb060*/  HMMA.1688.F32.TF32 R32, R8, R166, R184 ;  /* 0x000000a60820723c */ /* 0x008ff600000810b8 */
        /* <DEDUP_REMOVED lines=106> */
[----:B------:R-:W-:Y:S04]  /*cb710*/  LDS R132, [R250+UR6+0x8a100] ;  /* 0x08a10006fa847984 */ /* 0x000fe80008000800 */
[----:B------:R-:W-:Y:S04]  /*cb720*/  LDS R134, [R250+UR6+0x8b100] ;  /* 0x08b10006fa867984 */ /* 0x000fe80008000800 */
[----:B------:R-:W-:Y:S04]  /*cb730*/  LDS R133, [R251+UR6+0x8a100] ;  /* 0x08a10006fb857984 */ /* 0x000fe80008000800 */
[----:B------:R-:W1:Y:S01]  /*cb740*/  LDS R135, [R251+UR6+0x8b100] ;  /* 0x08b10006fb877984 */ /* 0x000e620008000800 */
[----:B------:R-:W-:-:S02]  /*cb750*/  IMAD.MOV.U32 R2, RZ, RZ, R86 ;  /* 0x000000ffff027224 */ /* 0x000fc400078e0056 */
[----:B------:R-:W-:Y:S01]  /*cb760*/  IMAD.MOV.U32 R0, RZ, RZ, R87 ;  /* 0x000000ffff007224 */ /* 0x000fe200078e0057 */
[C---:B--2---:R-:W-:Y:S06]  /*cb770*/  HMMA.1688.F32.TF32 R228, R8.reuse, R174, R228 ;  /* 0x000000ae08e4723c */ /* 0x044fec00000810e4 */
[C---:B---3--:R-:W-:Y:S06]  /*cb780*/  HMMA.1688.F32.TF32 R128, R8.reuse, R170, R128 ;  /* 0x000000aa0880723c */ /* 0x048fec0000081080 */
        /* <DEDUP_REMOVED lines=8> */
[----:B------:R2:W-:Y:S01]  /*cb810*/  STL.64 [R1+0x548], R130 ;  /* 0x0005488201007387 */ /* 0x0005e20000100a00 */
[C---:B------:R-:W-:Y:S03]  /*cb820*/  HMMA.1688.F32.TF32 R100, R8.reuse, R178, R100 ;  /* 0x000000b20864723c */ /* 0x040fe60000081064 */
[----:B--2---:R-:W2:Y:S04]  /*cb830*/  LDL.LU.64 R130, [R1+0x71b8] ;  /* 0x0071b80001827983 */ /* 0x004ea80000300a00 */
[----:B------:R-:W3:Y:S04]  /*cb840*/  LDL.LU.64 R128, [R1+0x71b0] ;  /* 0x0071b00001807983 */ /* 0x000ee80000300a00 */
[----:B------:R-:W-:Y:S04]  /*cb850*/  STL.64 [R1+0x530], R228 ;  /* 0x000530e401007387 */ /* 0x000fe80000100a00 */
[----:B------:R1:W-:Y:S01]  /*cb860*/  STL.64 [R1+0x538], R230 ;  /* 0x000538e601007387 */ /* 0x0003e20000100a00 */
[C---:B------:R-:W-:Y:S06]  /*cb870*/  HMMA.1688.F32.TF32 R96, R8.reuse, R54, R96 ;  /* 0x000000360860723c */ /* 0x040fec0000081060 */
[C---:B------:R-:W-:Y:S01]  /*cb880*/  HMMA.1688.F32.TF32 R92, R8.reuse, R46, R92 ;  /* 0x0000002e085c723c */ /* 0x040fe2000008105c */
[----:B-1----:R-:W2:Y:S04]  /*cb890*/  LDL.LU.64 R230, [R1+0x71a8] ;  /* 0x0071a80001e67983 */ /* 0x002ea80000300a00 */
        /* <DEDUP_REMOVED lines=9> */
[----:B------:R-:W-:Y:S03]  /*cb930*/  HMMA.1688.F32.TF32 R76, R8, R246, R76 ;  /* 0x000000f6084c723c */ /* 0x000fe6000008104c */
[----:B-1----:R-:W2:Y:S04]  /*cb940*/  LDL.LU.64 R122, [R1+0x7188] ;  /* 0x00718800017a7983 */ /* 0x002ea80000300a00 */
[----:B------:R-:W3:Y:S04]  /*cb950*/  LDL.LU.64 R120, [R1+0x7180] ;  /* 0x0071800001787983 */ /* 0x000ee80000300a00 */
[----:B------:R-:W-:Y:S04]  /*cb960*/  STL.64 [R1+0x500], R116 ;  /* 0x0005007401007387 */ /* 0x000fe80000100a00 */
[----:B------:R1:W-:Y:S04]  /*cb970*/  STL.64 [R1+0x508], R118 ;  /* 0x0005087601007387 */ /* 0x0003e80000100a00 */
        /* <DEDUP_REMOVED lines=28> */
[----:B------:R-:W-:Y:S01]  /*cbb40*/  IMAD.MOV.U32 R165, RZ, RZ, R18 ;  /* 0x000000ffffa57224 */ /* 0x000fe200078e0012 */
[----:B------:R-:W-:Y:S01]  /*cbb50*/  MOV R164, R19 ;  /* 0x0000001300a47202 */ /* 0x000fe20000000f00 */
[----:B------:R-:W-:Y:S01]  /*cbb60*/  IMAD.MOV.U32 R9, RZ, RZ, R62 ;  /* 0x000000ffff097224 */ /* 0x000fe200078e003e */
[----:B------:R-:W-:Y:S01]  /*cbb70*/  MOV R8, R63 ;  /* 0x0000003f00087202 */ /* 0x000fe20000000f00 */
[----:B------:R-:W-:Y:S01]  /*cbb80*/  IMAD.MOV.U32 R153, RZ, RZ, R194 ;  /* 0x000000ffff997224 */ /* 0x000fe200078e00c2 */
[----:B------:R-:W-:Y:S01]  /*cbb90*/  MOV R152, R195 ;  /* 0x000000c300987202 */ /* 0x000fe20000000f00 */
[----:B------:R-:W-:-:S02]  /*cbba0*/  IMAD.MOV.U32 R169, RZ, RZ, R38 ;  /* 0x000000ffffa97224 */ /* 0x000fc400078e0026 */
[----:B------:R-:W-:Y:S02]  /*cbbb0*/  IMAD.MOV.U32 R168, RZ, RZ, R39 ;  /* 0x000000ffffa87224 */ /* 0x000fe400078e0027 */
[----:B------:R-:W-:Y:S02]  /*cbbc0*/  IMAD.MOV.U32 R173, RZ, RZ, R50 ;  /* 0x000000ffffad7224 */ /* 0x000fe400078e0032 */
[----:B------:R-:W-:Y:S02]  /*cbbd0*/  IMAD.MOV.U32 R172, RZ, RZ, R51 ;  /* 0x000000ffffac7224 */ /* 0x000fe400078e0033 */
[----:B------:R-:W-:Y:S01]  /*cbbe0*/  IMAD.MOV.U32 R10, RZ, RZ, R2 ;  /* 0x000000ffff0a7224 */ /* 0x000fe200078e0002 */
[C---:B-1----:R-:W-:Y:S06]  /*cbbf0*/  HMMA.1688.F32.TF32 R76, R132.reuse, R30, R72 ;  /* 0x0000001e844c723c */ /* 0x042fec0000081048 */
[C---:B------:R-:W-:Y:S06]  /*cbc00*/  HMMA.1688.F32.TF32 R72, R132.reuse, R26, R68 ;  /* 0x0000001a8448723c */ /* 0x040fec0000081044 */
[C---:B------:R-:W-:Y:S06]  /*cbc10*/  HMMA.1688.F32.TF32 R68, R132.reuse, R22, R64 ;  /* 0x000000168444723c */ /* 0x040fec0000081040 */
[C---:B------:R-:W-:Y:S06]  /*cbc20*/  HMMA.1688.F32.TF32 R64, R132.reuse, R218, R56 ;  /* 0x000000da8440723c */ /* 0x040fec0000081038 */
[C---:B------:R-:W-:Y:S06]  /*cbc30*/  HMMA.1688.F32.TF32 R56, R132.reuse, R210, R40 ;  /* 0x000000d28438723c */ /* 0x040fec0000081028 */
[C---:B----4-:R-:W-:Y:S06]  /*cbc40*/  HMMA.1688.F32.TF32 R40, R132.reuse, R202, R32 ;  /* 0x000000ca8428723c */ /* 0x050fec0000081020 */
[----:B------:R-:W-:Y:S01]  /*cbc50*/  HMMA.1688.F32.TF32 R32, R132, R14, R236 ;  /* 0x0000000e8420723c */ /* 0x000fe200000810ec */
        /* <DEDUP_REMOVED lines=27> */
[C---:B----4-:R-:W-:Y:S06]  /*cbe10*/  HMMA.1688.F32.TF32 R56, R132.reuse, R190, R212 ;  /* 0x000000be8438723c */ /* 0x050fec00000810d4 */
[C---:B-1----:R-:W-:Y:S06]  /*cbe20*/  HMMA.1688.F32.TF32 R40, R132.reuse, R182, R196 ;  /* 0x000000b68428723c */ /* 0x042fec00000810c4 */
[C---:B------:R-:W-:Y:S11]  /*cbe30*/  HMMA.1688.F32.TF32 R32, R132.reuse, R138, R184 ;  /* 0x0000008a8420723c */ /* 0x040ff600000810b8 */
[----:B------:R1:W-:Y:S04]  /*cbe40*/  STL.64 [R1+0x2250], R56 ;  /* 0x0022503801007387 */ /* 0x0003e80000100a00 */
[----:B------:R4:W-:Y:S04]  /*cbe50*/  STL.64 [R1+0x2258], R58 ;  /* 0x0022583a01007387 */ /* 0x0009e80000100a00 */
        /* <DEDUP_REMOVED lines=84> */
[----:B-1----:R-:W2:Y:S04]  /*cc3a0*/  LDL.LU.64 R102, [R1+0x7138] ;  /* 0x0071380001667983 */ /* 0x002ea80000300a00 */
[----:B------:R-:W3:Y:S04]  /*cc3b0*/  LDL.LU.64 R100, [R1+0x7130] ;  /* 0x0071300001647983 */ /* 0x000ee80000300a00 */
[----:B------:R-:W-:Y:S04]  /*cc3c0*/  STL.64 [R1+0x2210], R96 ;  /* 0x0022106001007387 */ /* 0x000fe80000100a00 */
[----:B------:R1:W-:Y:S04]  /*cc3d0*/  STL.64 [R1+0x2218], R98 ;  /* 0x0022186201007387 */ /* 0x0003e80000100a00 */
[----:B-1----:R-:W2:Y:S04]  /*cc3e0*/  LDL.LU.64 R98, [R1+0x7128] ;  /* 0x0071280001627983 */ /* 0x002ea80000300a00 */
[----:B------:R-:W3:Y:S04]  /*cc3f0*/  LDL.LU.64 R96, [R1+0x7120] ;  /* 0x0071200001607983 */ /* 0x000ee80000300a00 */
[----:B------:R-:W-:Y:S04]  /*cc400*/  STL.64 [R1+0x2200], R92 ;  /* 0x0022005c01007387 */ /* 0x000fe80000100a00 */
[----:B------:R1:W-:Y:S01]  /*cc410*/  STL.64 [R1+0x2208], R94 ;  /* 0x0022085e01007387 */ /* 0x0003e20000100a00 */
[C---:B----4-:R-:W-:Y:S03]  /*cc420*/  HMMA.1688.F32.TF32 R56, R132.reuse, R50, R56 ;  /* 0x000000328438723c */ /* 0x050fe60000081038 */
[----:B-1----:R-:W4:Y:S04]  /*cc430*/  LDL.LU.64 R94, [R1+0x7118] ;  /* 0x00711800015e7983 */ /* 0x002f280000300a00 */
[----:B------:R-:W2:Y:S04]  /*cc440*/  LDL.LU.64 R92, [R1+0x7110] ;  /* 0x00711000015c7983 */ /* 0x000ea80000300a00 */
[----:B------:R-:W-:Y:S04]  /*cc450*/  STL.64 [R1+0x21f0], R88 ;  /* 0x0021f05801007387 */ /* 0x000fe80000100a00 */
[----:B------:R1:W-:Y:S01]  /*cc460*/  STL.64 [R1+0x21f8], R90 ;  /* 0x0021f85a01007387 */ /* 0x0003e20000100a00 */
[C---:B------:R-:W-:Y:S06]  /*cc470*/  HMMA.1688.F32.TF32 R40, R132.reuse, R38, R40 ;  /* 0x000000268428723c */ /* 0x040fec0000081028 */
[C---:B------:R-:W-:Y:S01]  /*cc480*/  HMMA.1688.F32.TF32 R32, R132.reuse, R18, R32 ;  /* 0x000000128420723c */ /* 0x040fe20000081020 */
[----:B-1----:R-:W3:Y:S04]  /*cc490*/  LDL.LU.64 R90, [R1+0x7108] ;  /* 0x00710800015a7983 */ /* 0x002ee80000300a00 */
[----:B------:R-:W4:Y:S04]  /*cc4a0*/  LDL.LU.64 R88, [R1+0x7100] ;  /* 0x0071000001587983 */ /* 0x000f280000300a00 */
[----:B------:R-:W-:Y:S04]  /*cc4b0*/  STL.64 [R1+0x21e0], R84 ;  /* 0x0021e05401007387 */ /* 0x000fe80000100a00 */
[----:B------:R1:W-:Y:S01]  /*cc4c0*/  STL.64 [R1+0x21e8], R86 ;  /* 0x0021e85601007387 */ /* 0x0003e20000100a00 */
[C---:B------:R-:W-:Y:S03]  /*cc4d0*/  HMMA.1688.F32.TF32 R16, R132.reuse, R222, R236 ;  /* 0x000000de8410723c */ /* 0x040fe600000810ec */
        /* <DEDUP_REMOVED lines=9> */
[----:B------:R-:W4:Y:S04]  /*cc570*/  LDL.LU.64 R76, [R1+0x70d0] ;  /* 0x0070d000014c7983 */ /* 0x000f280000300a00 */
        /* <DEDUP_REMOVED lines=12> */
[----:B------:R-:W2:Y:S04]  /*cc640*/  LDL.LU.64 R62, [R1+0x7098] ;  /* 0x00709800013e7983 */ /* 0x000ea80000300a00 */
[----:B------:R-:W2:Y:S04]  /*cc650*/  LDL.LU.64 R60, [R1+0x7090] ;  /* 0x00709000013c7983 */ /* 0x000ea80000300a00 */
        /* <DEDUP_REMOVED lines=8> */
[----:B-1----:R-:W-:-:S15]  /*cc6e0*/  HMMA.1688.F32.TF32 R16, R132, R206, R212 ;  /* 0x000000ce8410723c */ /* 0x002fde00000810d4 */
[----:B------:R-:W-:-:S08]  /*cc6f0*/  NOP ;  /* 0x0000000000007918 */ /* 0x000fd00000000000 */
        /* <DEDUP_REMOVED lines=66> */
[----:B------:R-:W4:Y:S04]  /*ccb20*/  LDL.LU R5, [R1+0x708c] ;  /* 0x00708c0001057983 */ /* 0x000f280000300800 */
[----:B------:R-:W4:Y:S01]  /*ccb30*/  LDL.LU R4, [R1+0x7088] ;  /* 0x0070880001047983 */ /* 0x000f220000300800 */
[----:B------:R-:W-:Y:S02]  /*ccb40*/  IMAD.MOV.U32 R2, RZ, RZ, R46 ;  /* 0x000000ffff027224 */ /* 0x000fe400078e002e */
[----:B------:R-:W-:Y:S01]  /*ccb50*/  IMAD.MOV.U32 R0, RZ, RZ, R47 ;  /* 0x000000ffff007224 */ /* 0x000fe200078e002f */
[C---:B--2---:R-:W-:Y:S06]  /*ccb60*/  HMMA.1688.F32.TF32 R56, R132.reuse, R54, R56 ;  /* 0x000000368438723c */ /* 0x044fec0000081038 */
[C---:B---3--:R-:W-:Y:S06]  /*ccb70*/  HMMA.1688.F32.TF32 R48, R132.reuse, R46, R48 ;  /* 0x0000002e8430723c */ /* 0x048fec0000081030 */
[C---:B----4-:R-:W-:Y:S06]  /*ccb80*/  HMMA.1688.F32.TF32 R36, R132.reuse, R242, R36 ;  /* 0x000000f28424723c */ /* 0x050fec0000081024 */
[C---:B------:R-:W-:Y:S06]  /*ccb90*/  HMMA.1688.F32.TF32 R40, R132.reuse, R10, R40 ;  /* 0x0000000a8428723c */ /* 0x040fec0000081028 */
[----:B------:R-:W-:Y:S01]  /*ccba0*/  HMMA.1688.F32.TF32 R132, R132, R246, R32 ;  /* 0x000000f68484723c */ /* 0x000fe20000081020 */
[----:B------:R-:W-:Y:S04]  /*ccbb0*/  STL.64 [R1+0x2110], R56 ;  /* 0x0021103801007387 */ /* 0x000fe80000100a00 */
[----:B------:R1:W-:Y:S04]  /*ccbc0*/  STL.64 [R1+0x2118], R58 ;  /* 0x0021183a01007387 */ /* 0x0003e80000100a00 */
[----:B-1----:R-:W2:Y:S04]  /*ccbd0*/  LDL.LU.64 R58, [R1+0x7080] ;  /* 0x00708000013a7983 */ /* 0x002ea80000300a00 */
[----:B------:R-:W2:Y:S04]  /*ccbe0*/  LDL.LU.64 R56, [R1+0x7078] ;  /* 0x0070780001387983 */ /* 0x000ea80000300a00 */
[----:B------:R-:W3:Y:S04]  /*ccbf0*/  LDL.LU.64 R54, [R1+0x7070] ;  /* 0x0070700001367983 */ /* 0x000ee80000300a00 */
        /* <DEDUP_REMOVED lines=20> */
[----:B------:R-:W3:Y:S01]  /*ccd40*/  LDL.LU R133, [R1+0x194] ;  /* 0x0001940001857983 */ /* 0x000ee20000300800 */
[----:B------:R-:W-:Y:S01]  /*ccd50*/  HMMA.1688.F32.TF32 R236, R224, R30, R236 ;  /* 0x0000001ee0ec723c */ /* 0x000fe200000810ec */
[----:B------:R-:W-:-:S02]  /*ccd60*/  IMAD.MOV.U32 R134, RZ, RZ, R4 ;  /* 0x000000ffff867224 */ /* 0x000fc400078e0004 */
[----:B------:R-:W-:-:S03]  /*ccd70*/  IMAD.MOV.U32 R135, RZ, RZ, R5 ;  /* 0x000000ffff877224 */ /* 0x000fc600078e0005 */
[C---:B------:R-:W-:Y:S06]  /*ccd80*/  HMMA.1688.F32.TF32 R16, R224.reuse, R26, R16 ;  /* 0x0000001ae010723c */ /* 0x040fec0000081010 */
[C---:B------:R-:W-:Y:S06]  /*ccd90*/  HMMA.1688.F32.TF32 R220, R224.reuse, R218, R220 ;  /* 0x000000dae0dc723c */ /* 0x040fec00000810dc */
[C---:B------:R-:W-:Y:S01]  /*ccda0*/  HMMA.1688.F32.TF32 R212, R224.reuse, R210, R212 ;  /* 0x000000d2e0d4723c */ /* 0x040fe200000810d4 */
[----:B------:R-:W4:Y:S04]  /*ccdb0*/  LDL.LU R4, [R1+0x7014] ;  /* 0x0070140001047983 */ /* 0x000f280000300800 */
[----:B------:R-:W2:Y:S01]  /*ccdc0*/  LDL.LU R5, [R1+0x7010] ;  /* 0x0070100001057983 */ /* 0x000ea20000300800 */
[C---:B------:R-:W-:Y:S06]  /*ccdd0*/  HMMA.1688.F32.TF32 R204, R224.reuse, R202, R204 ;  /* 0x000000cae0cc723c */ /* 0x040fec00000810cc */
[----:B------:R-:W-:Y:S01]  /*ccde0*/  HMMA.1688.F32.TF32 R196, R224, R14, R196 ;  /* 0x0000000ee0c4723c */ /* 0x000fe200000810c4 */
[----:B------:R-:W-:-:S02]  /*ccdf0*/  IMAD.MOV.U32 R6, RZ, RZ, R22 ;  /* 0x000000ffff067224 */ /* 0x000fc400078e0016 */
[----:B------:R-:W-:Y:S01]  /*cce00*/  IMAD.MOV.U32 R252, RZ, RZ, R23 ;  /* 0x000000fffffc7224 */ /* 0x000fe200078e0017 */
[----:B------:R1:W-:Y:S04]  /*cce10*/  STL.64 [R1+0xa40], R236 ;  /* 0x000a40ec01007387 */ /* 0x0003e80000100a00 */
[----:B------:R-:W-:Y:S01]  /*cce20*/  STL.64 [R1+0xa48], R238 ;  /* 0x000a48ee01007387 */ /* 0x000fe20000100a00 */
[----:B-1----:R-:W-:Y:S01]  /*cce30*/  IMAD.MOV.U32 R237, RZ, RZ, R30 ;  /* 0x000000ffffed7224 */ /* 0x002fe200078e001e */
[----:B------:R-:W-:Y:S02]  /*cce40*/  MOV R236, R31 ;  /* 0x0000001f00ec7202 */ /* 0x000fe40000000f00 */
[----:B------:R-:W4:Y:S04]  /*cce50*/  LDL.LU.64 R30, [R1+0x7008] ;  /* 0x00700800011e7983 */ /* 0x000f280000300a00 */
[----:B------:R-:W4:Y:S04]  /*cce60*/  LDL.LU.64 R28, [R1+0x7000] ;  /* 0x00700000011c7983 */ /* 0x000f280000300a00 */
[----:B------:R-:W-:Y:S04]  /*cce70*/  STL.64 [R1+0xa30], R16 ;  /* 0x000a301001007387 */ /* 0x000fe80000100a00 */
[----:B------:R1:W-:Y:S01]  /*cce80*/  STL.64 [R1+0xa38], R18 ;  /* 0x000a381201007387 */ /* 0x0003e20000100a00 */
[----:B------:R-:W-:Y:S01]  /*cce90*/  HMMA.1688.F32.TF32 R188, R224, R190, R192 ;  /* 0x000000bee0bc723c */ /* 0x000fe200000810c0 */
[----:B-1----:R-:W-:-:S02]  /*ccea0*/  IMAD.MOV.U32 R18, RZ, RZ, R26 ;  /* 0x000000ffff127224 */ /* 0x002fc400078e001a */
[----:B------:R-:W-:Y:S02]  /*cceb0*/  IMAD.MOV.U32 R19, RZ, RZ, R27 ;  /* 0x000000ffff137224 */ /* 0x000fe400078e001b */
[----:B------:R-:W4:Y:S04]  /*ccec0*/  LDL.LU.64 R26, [R1+0x6ff8] ;  /* 0x006ff800011a7983 */ /* 0x000f280000300a00 */
[----:B------:R-:W4:Y:S01]  /*cced0*/  LDL.LU.64 R24, [R1+0x6ff0] ;  /* 0x006ff00001187983 */ /* 0x000f220000300a00 */
[----:B------:R-:W-:Y:S01]  /*ccee0*/  HMMA.1688.F32.TF32 R180, R224, R182, R184 ;  /* 0x000000b6e0b4723c */ /* 0x000fe200000810b8 */
[----:B------:R-:W-:Y:S02]  /*ccef0*/  IMAD.MOV.U32 R13, RZ, RZ, R210 ;  /* 0x000000ffff0d7224 */ /* 0x000fe400078e00d2 */
[----:B------:R-:W-:-:S03]  /*ccf00*/  IMAD.MOV.U32 R12, RZ, RZ, R211 ;  /* 0x000000ffff0c7224 */ /* 0x000fc600078e00d3 */
[----:B------:R-:W-:Y:S01]  /*ccf10*/  HMMA.1688.F32.TF32 R136, R224, R138, R176 ;  /* 0x0000008ae088723c */ /* 0x000fe200000810b0 */
[----:B------:R-:W-:Y:S01]  /*ccf20*/  IMAD.MOV.U32 R16, RZ, RZ, R202 ;  /* 0x000000ffff107224 */ /* 0x000fe200078e00ca */
[----:B------:R-:W-:-:S04]  /*ccf30*/  MOV R17, R203 ;  /* 0x000000cb00117202 */ /* 0x000fc80000000f00 */
[----:B---3--:R-:W-:-:S15]  /*ccf40*/  HMMA.1688.F32.TF32 R132, R224, R22, R132 ;  /* 0x00000016e084723c */ /* 0x008fde0000081084 */
[----:B------:R-:W-:-:S08]  /*ccf50*/  NOP ;  /* 0x0000000000007918 */ /* 0x000fd00000000000 */
[----:B------:R-:W-:Y:S04]  /*ccf60*/  STL.64 [R1+0xa20], R132 ;  /* 0x000a208401007387 */ /* 0x000fe80000100a00 */
[----:B------:R1:W-:Y:S04]  /*ccf70*/  STL.64 [R1+0xa28], R134 ;  /* 0x000a288601007387 */ /* 0x0003e80000100a00 */
[----:B------:R-:W3:Y:S04]  /*ccf80*/  LDL.LU.64 R22, [R1+0x6fe8] ;  /* 0x006fe80001167983 */ /* 0x000ee80000300a00 */
[----:B------:R-:W3:Y:S04]  /*ccf90*/  LDL.LU.64 R20, [R1+0x6fe0] ;  /* 0x006fe00001147983 */ /* 0x000ee80000300a00 */
[----:B------:R-:W-:Y:S04]  /*ccfa0*/  STL.64 [R1+0xa10], R220 ;  /* 0x000a10dc01007387 */ /* 0x000fe80000100a00 */
[----:B------:R2:W-:Y:S01]  /*ccfb0*/  STL.64 [R1+0xa18], R222 ;  /* 0x000a18de01007387 */ /* 0x0005e20000100a00 */
[----:B-1----:R-:W-:Y:S01]  /*ccfc0*/  IMAD.MOV.U32 R134, RZ, RZ, R2 ;  /* 0x000000ffff867224 */ /* 0x002fe200078e0002 */
[----:B------:R-:W-:Y:S01]  /*ccfd0*/  MOV R135, R0 ;  /* 0x0000000000877202 */ /* 0x000fe20000000f00 */
[----:B------:R-:W-:-:S02]  /*ccfe0*/  IMAD.MOV.U32 R0, RZ, RZ, R218 ;  /* 0x000000ffff007224 */ /* 0x000fc400078e00da */
[----:B------:R-:W-:Y:S01]  /*ccff0*/  IMAD.MOV.U32 R2, RZ, RZ, R219 ;  /* 0x000000ffff027224 */ /* 0x000fe200078e00db */
[----:B--2---:R-:W2:Y:S04]  /*cd000*/  LDL.LU.64 R222, [R1+0x6fd8] ;  /* 0x006fd80001de7983 */ /* 0x004ea80000300a00 */
        /* <DEDUP_REMOVED lines=13> */
[----:B------:R-:W4:Y:S04]  /*cd0e0*/  LDL.LU.64 R202, [R1+0x6f88] ;  /* 0x006f880001ca7983 */ /* 0x000f280000300a00 */
[----:B------:R-:W4:Y:S04]  /*cd0f0*/  LDL.LU.64 R200, [R1+0x6f80] ;  /* 0x006f800001c87983 */ /* 0x000f280000300a00 */
[----:B------:R-:W-:Y:S04]  /*cd100*/  STL.64 [R1+0x9e0], R196 ;  /* 0x0009e0c401007387 */ /* 0x000fe80000100a00 */
[----:B------:R1:W-:Y:S04]  /*cd110*/  STL.64 [R1+0x9e8], R198 ;  /* 0x0009e8c601007387 */ /* 0x0003e80000100a00 */
[----:B-1----:R-:W2:Y:S04]  /*cd120*/  LDL.LU.64 R198, [R1+0x6f78] ;  /* 0x006f780001c67983 */ /* 0x002ea80000300a00 */
[----:B------:R-:W2:Y:S04]  /*cd130*/  LDL.LU.64 R196, [R1+0x6f70] ;  /* 0x006f700001c47983 */ /* 0x000ea80000300a00 */
        /* <DEDUP_REMOVED lines=16> */
[----:B-1----:R-:W3:Y:S04]  /*cd240*/  LDL.LU.64 R138, [R1+0x6f18] ;  /* 0x006f1800018a7983 */ /* 0x002ee80000300a00 */
[----:B------:R-:W3:Y:S02]  /*cd250*/  LDL.LU.64 R136, [R1+0x6f10] ;  /* 0x006f100001887983 */ /* 0x000ee40000300a00 */
[----:B---3--:R-:W-:Y:S02]  /*cd260*/  HMMA.1688.F32.TF32 R136, R224, R142, R136 ;  /* 0x0000008ee088723c */ /* 0x008fe40000081088 */
[----:B------:R-:W3:Y:S04]  /*cd270*/  LDL.LU.64 R142, [R1+0x6f08] ;  /* 0x006f0800018e7983 */ /* 0x000ee80000300a00 */
[----:B------:R-:W3:-:S15]  /*cd280*/  LDL.LU.64 R140, [R1+0x6f00] ;  /* 0x006f0000018c7983 */ /* 0x000ede0000300a00 */
[----:B------:R-:W-:-:S02]  /*cd290*/  NOP ;  /* 0x0000000000007918 */ /* 0x000fc40000000000 */
[----:B------:R-:W-:Y:S04]  /*cd2a0*/  STL.64 [R1+0x7a0], R136 ;  /* 0x0007a08801007387 */ /* 0x000fe80000100a00 */
[----:B------:R1:W-:Y:S02]  /*cd2b0*/  STL.64 [R1+0x7a8], R138 ;  /* 0x0007a88a01007387 */ /* 0x0003e40000100a00 */
[----:B-1----:R-:W-:Y:S02]  /*cd2c0*/  IMAD.MOV.U32 R138, RZ, RZ, R145 ;  /* 0x000000ffff8a7224 */ /* 0x002fe400078e0091 */
[----:B------:R-:W-:Y:S01]  /*cd2d0*/  IMAD.MOV.U32 R139, RZ, RZ, R144 ;  /* 0x000000ffff8b7224 */ /* 0x000fe200078e0090 */
[----:B---3--:R-:W-:Y:S01]  /*cd2e0*/  HMMA.1688.F32.TF32 R140, R224, R146, R140 ;  /* 0x00000092e08c723c */ /* 0x008fe2000008108c */
[----:B------:R-:W3:Y:S04]  /*cd2f0*/  LDL.LU.64 R146, [R1+0x6ef8] ;  /* 0x006ef80001927983 */ /* 0x000ee80000300a00 */
[----:B------:R-:W3:-:S15]  /*cd300*/  LDL.LU.64 R144, [R1+0x6ef0] ;  /* 0x006ef00001907983 */ /* 0x000ede0000300a00 */
[----:B------:R-:W-:-:S03]  /*cd310*/  NOP ;  /* 0x0000000000007918 */ /* 0x000fc60000000000 */
        /* <DEDUP_REMOVED lines=10> */
[----:B-1----:R-:W-:Y:S01]  /*cd3c0*/  IMAD.MOV.U32 R146, RZ, RZ, R153 ;  /* 0x000000ffff927224 */ /* 0x002fe200078e0099 */
[----:B------:R-:W-:Y:S01]  /*cd3d0*/  MOV R147, R152 ;  /* 0x0000009800937202 */ /* 0x000fe20000000f00 */
        /* <DEDUP_REMOVED lines=48> */
[C---:B------:R-:W-:Y:S01]  /*cd6e0*/  HMMA.1688.F32.TF32 R136, R224.reuse, R138, R204 ;  /* 0x0000008ae088723c */ /* 0x040fe200000810cc */
[----:B------:R-:W-:Y:S05]  /*cd6f0*/  LDSM.16.M88.4 R204, [R5+UR7+0x34080] ;  /* 0x0340800705cc783b */ /* 0x000fea0008000200 */
[C---:B---3--:R-:W-:Y:S06]  /*cd700*/  HMMA.1688.F32.TF32 R172, R224.reuse, R170, R172 ;  /* 0x000000aae0ac723c */ /* 0x048fec00000810ac */
[C---:B----4-:R-:W-:Y:S06]  /*cd710*/  HMMA.1688.F32.TF32 R168, R224.reuse, R166, R176 ;  /* 0x000000a6e0a8723c */ /* 0x050fec00000810b0 */
[C---:B--2---:R-:W-:Y:S06]  /*cd720*/  HMMA.1688.F32.TF32 R164, R224.reuse, R162, R180 ;  /* 0x000000a2e0a4723c */ /* 0x044fec00000810b4 */
        /* <DEDUP_REMOVED lines=24> */
[----:B------:R4:W-:Y:S01]  /*cd8b0*/  STL.64 [R1+0x698], R138 ;  /* 0x0006988a01007387 */ /* 0x0009e20000100a00 */
[----:B------:R-:W-:Y:S03]  /*cd8c0*/  HMMA.1688.F32.TF32 R8, R224, R246, R220 ;  /* 0x000000f6e008723c */ /* 0x000fe600000810dc */
[----:B------:R-:W-:Y:S04]  /*cd8d0*/  LDSM.16.M88.4 R144, [R4+UR7+0x180] ;  /* 0x000180070490783b */ /* 0x000fe80008000200 */
[----:B------:R-:W-:Y:S04]  /*cd8e0*/  LDSM.16.M88.4 R148, [R5+UR7+0x16080] ;  /* 0x016080070594783b */ /* 0x000fe80008000200 */
[----:B------:R-:W-:Y:S01]  /*cd8f0*/  LDSM.16.M88.4 R152, [R5+UR7+0x16100] ;  /* 0x016100070598783b */ /* 0x000fe20008000200 */
[----:B-1----:R-:W-:Y:S01]  /*cd900*/  MOV R170, R18 ;  /* 0x0000001200aa7202 */ /* 0x002fe20000000f00 */
[----:B------:R-:W-:-:S02]  /*cd910*/  IMAD.MOV.U32 R171, RZ, RZ, R19 ;  /* 0x000000ffffab7224 */ /* 0x000fc400078e0013 */
[----:B--2---:R-:W-:Y:S02]  /*cd920*/  IMAD.MOV.U32 R162, RZ, RZ, R6 ;  /* 0x000000ffffa27224 */ /* 0x004fe400078e0006 */
[----:B------:R-:W-:Y:S02]  /*cd930*/  IMAD.MOV.U32 R163, RZ, RZ, R252 ;  /* 0x000000ffffa37224 */ /* 0x000fe400078e00fc */
[----:B---3--:R-:W-:Y:S02]  /*cd940*/  IMAD.MOV.U32 R158, RZ, RZ, R0 ;  /* 0x000000ffff9e7224 */ /* 0x008fe400078e0000 */
[----:B------:R-:W-:Y:S01]  /*cd950*/  IMAD.MOV.U32 R159, RZ, RZ, R2 ;  /* 0x000000ffff9f7224 */ /* 0x000fe200078e0002 */
[----:B------:R-:W-:Y:S01]  /*cd960*/  LDSM.16.M88.4 R188, [R5+UR7+0x2a180] ;  /* 0x02a1800705bc783b */ /* 0x000fe20008000200 */
[----:B----4-:R-:W-:Y:S03]  /*cd970*/  HMMA.1688.F32.TF32 R136, R224, R242, R216 ;  /* 0x000000f2e088723c */ /* 0x010fe600000810d8 */
[----:B------:R-:W-:Y:S04]  /*cd980*/  STL.64 [R1+0x680], R140 ;  /* 0x0006808c01007387 */ /* 0x000fe80000100a00 */
[----:B------:R-:W-:Y:S04]  /*cd990*/  STL.64 [R1+0x688], R142 ;  /* 0x0006888e01007387 */ /* 0x000fe80000100a00 */
[----:B------:R-:W-:Y:S04]  /*cd9a0*/  LDSM.16.M88.4 R140, [R4+UR7+0x2100] ;  /* 0x00210007048c783b */ /* 0x000fe80008000200 */
[----:B------:R-:W-:Y:S04]  /*cd9b0*/  LDSM.16.M88.4 R244, [R5+UR7+0xc080] ;  /* 0x00c0800705f4783b */ /* 0x000fe80008000200 */
[----:B------:R-:W-:Y:S04]  /*cd9c0*/  LDSM.16.M88.4 R240, [R5+UR7+0x26100] ;  /* 0x0261000705f0783b */ /* 0x000fe80008000200 */
[----:B------:R-:W-:Y:S04]  /*cd9d0*/  LDSM.16.M88.4 R180, [R5+UR7+0x28100] ;  /* 0x0281000705b4783b */ /* 0x000fe80008000200 */
[----:B------:R-:W-:Y:S04]  /*cd9e0*/  STL.64 [R1+0x670], R132 ;  /* 0x0006708401007387 */ /* 0x000fe80000100a00 */
[----:B------:R-:W-:Y:S04]  /*cd9f0*/  STL.64 [R1+0x678], R134 ;  /* 0x0006788601007387 */ /* 0x000fe80000100a00 */
[----:B------:R-:W-:Y:S04]  /*cda00*/  LDS R132, [R250+UR6+0x8a180] ;  /* 0x08a18006fa847984 */ /* 0x000fe80008000800 */
[----:B------:R-:W-:Y:S04]  /*cda10*/  LDS R134, [R250+UR6+0x8b180] ;  /* 0x08b18006fa867984 */ /* 0x000fe80008000800 */
[----:B------:R-:W-:Y:S04]  /*cda20*/  LDS R133, [R251+UR6+0x8a180] ;  /* 0x08a18006fb857984 */ /* 0x000fe80008000800 */
[----:B------:R-:W-:Y:S04]  /*cda30*/  LDS R135, [R251+UR6+0x8b180] ;  /* 0x08b18006fb877984 */ /* 0x000fe80008000800 */
[----:B------:R-:W-:Y:S04]  /*cda40*/  LDSM.16.M88.4 R248, [R5+UR7+0x80] ;  /* 0x0000800705f8783b */ /* 0x000fe80008000200 */
[----:B------:R-:W-:Y:S04]  /*cda50*/  LDSM.16.M88.4 R224, [R5+UR7+0x2a080] ;  /* 0x02a0800705e0783b */ /* 0x000fe80008000200 */
[----:B------:R-:W-:Y:S04]  /*cda60*/  LDSM.16.M88.4 R176, [R5+UR7+0x2a100] ;  /* 0x02a1000705b0783b */ /* 0x000fe80008000200 */
[----:B------:R-:W-:Y:S04]  /*cda70*/  LDSM.16.M88.4 R220, [R5+UR7+0x2c080] ;  /* 0x02c0800705dc783b */ /* 0x000fe80008000200 */
[----:B------:R-:W-:Y:S04]  /*cda80*/  LDSM.16.M88.4 R216, [R5+UR7+0x2e080] ;  /* 0x02e0800705d8783b */ /* 0x000fe80008000200 */
[----:B------:R-:W-:Y:S04]  /*cda90*/  LDSM.16.M88.4 R212, [R5+UR7+0x30080] ;  /* 0x0300800705d4783b */ /* 0x000fe80008000200 */
[----:B------:R-:W-:Y:S04]  /*cdaa0*/  LDSM.16.M88.4 R208, [R5+UR7+0x32080] ;  /* 0x0320800705d0783b */ /* 0x000fe80008000200 */
[----:B------:R-:W-:Y:S04]  /*cdab0*/  LDSM.16.M88.4 R200, [R5+UR7+0x36080] ;  /* 0x0360800705c8783b */ /* 0x000fe80008000200 */
[----:B------:R-:W-:Y:S04]  /*cdac0*/  STL.64 [R1+0x660], R136 ;  /* 0x0006608801007387 */ /* 0x000fe80000100a00 */
[----:B------:R-:W-:Y:S04]  /*cdad0*/  STL.64 [R1+0x668], R138 ;  /* 0x0006688a01007387 */ /* 0x000fe80000100a00 */
[----:B------:R-:W1:Y:S04]  /*cdae0*/  LDSM.16.M88.4 R136, [R4+UR7+0x100] ;  /* 0x000100070488783b */ /* 0x000e680008000200 */
        /* <DEDUP_REMOVED lines=8> */
[----:B-1----:R-:W-:Y:S04]  /*cdb70*/  STL.64 [R1+0x1f0], R136 ;  /* 0x0001f08801007387 */ /* 0x002fe80000100a00 */
[----:B------:R-:W-:Y:S04]  /*cdb80*/  STL.64 [R1+0x1f8], R138 ;  /* 0x0001f88a01007387 */ /* 0x000fe80000100a00 */
[----:B------:R-:W1:Y:S04]  /*cdb90*/  LDSM.16.M88.4 R136, [R4+UR7+0x2180] ;  /* 0x002180070488783b */ /* 0x000e680008000200 */
[----:B------:R-:W-:Y:S04]  /*cdba0*/  STL.64 [R1+0x11c0], R144 ;  /* 0x0011c09001007387 */ /* 0x000fe80000100a00 */
[----:B------:R-:W-:Y:S04]  /*cdbb0*/  STL.64 [R1+0x11c8], R146 ;  /* 0x0011c89201007387 */ /* 0x000fe80000100a00 */
[----:B------:R-:W2:Y:S04]  /*cdbc0*/  LDSM.16.M88.4 R144, [R4+UR7+0x4100] ;  /* 0x004100070490783b */ /* 0x000ea80008000200 */
[----:B------:R-:W-:Y:S04]  /*cdbd0*/  STL.64 [R1+0x200], R140 ;  /* 0x0002008c01007387 */ /* 0x000fe80000100a00 */
[----:B------:R-:W-:Y:S04]  /*cdbe0*/  STL.64 [R1+0x208], R142 ;  /* 0x0002088e01007387 */ /* 0x000fe80000100a00 */
[----:B------:R-:W3:Y:S04]  /*cdbf0*/  LDSM.16.M88.4 R140, [R4+UR7+0x4180] ;  /* 0x00418007048c783b */ /* 0x000ee80008000200 */
[----:B-1----:R-:W-:Y:S04]  /*cdc00*/  STL.64 [R1+0x11d0], R136 ;  /* 0x0011d08801007387 */ /* 0x002fe80000100a00 */
[----:B------:R-:W-:Y:S04]  /*cdc10*/  STL.64 [R1+0x11d8], R138 ;  /* 0x0011d88a01007387 */ /* 0x000fe80000100a00 */
[----:B------:R-:W1:Y:S04]  /*cdc20*/  LDSM.16.M88.4 R136, [R4+UR7+0x6100] ;  /* 0x006100070488783b */ /* 0x000e680008000200 */
[----:B--2---:R-:W-:Y:S04]  /*cdc30*/  STL.64 [R1+0x210], R144 ;  /* 0x0002109001007387 */ /* 0x004fe80000100a00 */
[----:B------:R-:W-:Y:S04]  /*cdc40*/  STL.64 [R1+0x218], R146 ;  /* 0x0002189201007387 */ /* 0x000fe80000100a00 */
[----:B------:R-:W2:Y:S04]  /*cdc50*/  LDSM.16.M88.4 R144, [R4+UR7+0x6180] ;  /* 0x006180070490783b */ /* 0x000ea80008000200 */
[----:B---3--:R-:W-:Y:S04]  /*cdc60*/  STL.64 [R1+0x11e0], R140 ;  /* 0x0011e08c01007387 */ /* 0x008fe80000100a00 */
        /* <DEDUP_REMOVED lines=169> */
[----:B---3--:R-:W-:Y:S04]  /*ce700*/  STL.64 [R1+0x3d0], R140 ;  /* 0x0003d08c01007387 */ /* 0x008fe80000100a00 */
[----:B------:R-:W2:Y:S04]  /*ce710*/  LDSM.16.M88.4 R144, [R5+UR7+0x100] ;  /* 0x000100070590783b */ /* 0x000ea80008000200 */
        /* <DEDUP_REMOVED lines=11> */
[----:B-1----:R-:W-:Y:S04]  /*ce7d0*/  STL.64 [R1], R136 ;  /* 0x0000008801007387 */ /* 0x002fe80000100a00 */
[----:B------:R-:W-:Y:S04]  /*ce7e0*/  STL.64 [R1+0x8], R138 ;  /* 0x0000088a01007387 */ /* 0x000fe80000100a00 */
[----:B------:R-:W1:Y:S04]  /*ce7f0*/  LDSM.16.M88.4 R136, [R5+UR7+0x4080] ;  /* 0x004080070588783b */ /* 0x000e680008000200 */
[----:B--2---:R-:W-:Y:S04]  /*ce800*/  STL.64 [R1+0x400], R144 ;  /* 0x0004009001007387 */ /* 0x004fe80000100a00 */
[----:B------:R-:W-:Y:S04]  /*ce810*/  STL.64 [R1+0x408], R146 ;  /* 0x0004089201007387 */ /* 0x000fe80000100a00 */
[----:B---3--:R-:W-:Y:S04]  /*ce820*/  STL.64 [R1+0x13d0], R140 ;  /* 0x0013d08c01007387 */ /* 0x008fe80000100a00 */
[----:B------:R-:W-:Y:S04]  /*ce830*/  STL.64 [R1+0x13d8], R142 ;  /* 0x0013d88e01007387 */ /* 0x000fe80000100a00 */
[----:B------:R-:W2:Y:S04]  /*ce840*/  LDSM.16.M88.4 R144, [R5+UR7+0x4100] ;  /* 0x004100070590783b */ /* 0x000ea80008000200 */
[----:B------:R-:W-:Y:S04]  /*ce850*/  LDSM.16.M88.4 R140, [R5+UR7+0x4180] ;  /* 0x00418007058c783b */ /* 0x000fe80008000200 */
[----:B-1----:R-:W-:Y:S04]  /*ce860*/  STL.64 [R1+0x10], R136 ;  /* 0x0000108801007387 */ /* 0x002fe80000100a00 */
[----:B------:R-:W-:Y:S04]  /*ce870*/  STL.64 [R1+0x18], R138 ;  /* 0x0000188a01007387 */ /* 0x000fe80000100a00 */
[----:B------:R-:W1:Y:S04]  /*ce880*/  LDSM.16.M88.4 R136, [R5+UR7+0x6080] ;  /* 0x006080070588783b */ /* 0x000e680008000200 */
[----:B--2---:R-:W-:Y:S04]  /*ce890*/  STL.64 [R1+0x410], R144 ;  /* 0x0004109001007387 */ /* 0x004fe80000100a00 */
[----:B------:R-:W-:Y:S04]  /*ce8a0*/  STL.64 [R1+0x418], R146 ;  /* 0x0004189201007387 */ /* 0x000fe80000100a00 */
[----:B------:R-:W-:Y:S04]  /*ce8b0*/  LDSM.16.M88.4 R144, [R5+UR7+0x8080] ;  /* 0x008080070590783b */ /* 0x000fe80008000200 */
[----:B-1----:R-:W-:Y:S04]  /*ce8c0*/  STL.64 [R1+0x20], R136 ;  /* 0x0000208801007387 */ /* 0x002fe80000100a00 */
[----:B------:R-:W-:Y:S04]  /*ce8d0*/  STL.64 [R1+0x13e0], R140 ;  /* 0x0013e08c01007387 */ /* 0x000fe80000100a00 */
[----:B------:R-:W-:Y:S04]  /*ce8e0*/  STL.64 [R1+0x13e8], R142 ;  /* 0x0013e88e01007387 */ /* 0x000fe80000100a00 */
[----:B------:R-:W1:Y:S04]  /*ce8f0*/  LDSM.16.M88.4 R140, [R5+UR7+0x6100] ;  /* 0x00610007058c783b */ /* 0x000e680008000200 */
[----:B------:R-:W-:Y:S01]  /*ce900*/  STL.64 [R1+0x28], R138 ;  /* 0x0000288a01007387 */ /* 0x000fe20000100a00 */
[----:B------:R-:W-:-:S03]  /*ce910*/  IMAD.MOV.U32 R7, RZ, RZ, R137 ;  /* 0x000000ffff077224 */ /* 0x000fc600078e0089 */
[----:B------:R-:W2:Y:S04]  /*ce920*/  LDSM.16.M88.4 R136, [R5+UR7+0x6180] ;  /* 0x006180070588783b */ /* 0x000ea80008000200 */
[----:B-1----:R-:W-:Y:S04]  /*ce930*/  STL.64 [R1+0x420], R140 ;  /* 0x0004208c01007387 */ /* 0x002fe80000100a00 */
[----:B------:R-:W-:Y:S04]  /*ce940*/  STL.64 [R1+0x428], R142 ;  /* 0x0004288e01007387 */ /* 0x000fe80000100a00 */
[----:B------:R-:W1:Y:S04]  /*ce950*/  LDSM.16.M88.4 R140, [R5+UR7+0x8100] ;  /* 0x00810007058c783b */ /* 0x000e680008000200 */
[----:B--2---:R-:W-:Y:S04]  /*ce960*/  STL.64 [R1+0x13f0], R136 ;  /* 0x0013f08801007387 */ /* 0x004fe80000100a00 */
        /* <DEDUP_REMOVED lines=13> */
[----:B------:R-:W-:Y:S04]  /*cea40*/  LDSM.16.M88.4 R144, [R5+UR7+0xe080] ;  /* 0x00e080070590783b */ /* 0x000fe80008000200 */
[----:B-1----:R-:W-:Y:S04]  /*cea50*/  STL.64 [R1+0x440], R140 ;  /* 0x0004408c01007387 */ /* 0x002fe80000100a00 */
[----:B------:R-:W-:Y:S04]  /*cea60*/  STL.64 [R1+0x448], R142 ;  /* 0x0004488e01007387 */ /* 0x000fe80000100a00 */
[----:B------:R-:W1:Y:S04]  /*cea70*/  LDSM.16.M88.4 R140, [R5+UR7+0xc100] ;  /* 0x00c10007058c783b */ /* 0x000e680008000200 */
[----:B--2---:R-:W-:Y:S04]  /*cea80*/  STL.64 [R1+0x1410], R136 ;  /* 0x0014108801007387 */ /* 0x004fe80000100a00 */
[----:B------:R-:W-:Y:S04]  /*cea90*/  STL.64 [R1+0x1418], R138 ;  /* 0x0014188a01007387 */ /* 0x000fe80000100a00 */
        /* <DEDUP_REMOVED lines=34> */
[----:B------:R-:W-:Y:S04]  /*cecc0*/  STL.64 [R1+0x88], R146 ;  /* 0x0000889201007387 */ /* 0x000fe80000100a00 */
[----:B------:R-:W2:Y:S04]  /*cecd0*/  LDSM.16.M88.4 R144, [R5+UR7+0x14180] ;  /* 0x014180070590783b */ /* 0x000ea80008000200 */
[----:B-1----:R1:W-:Y:S04]  /*cece0*/  STL.64 [R1+0x1a0], R140 ;  /* 0x0001a08c01007387 */ /* 0x0023e80000100a00 */
[----:B------:R3:W-:Y:S04]  /*cecf0*/  STL.64 [R1+0x1a8], R142 ;  /* 0x0001a88e01007387 */ /* 0x0007e80000100a00 */
[----:B-1----:R-:W4:Y:S04]  /*ced00*/  LDL.LU R140, [R1+0x1500] ;  /* 0x00150000018c7983 */ /* 0x002f280000300800 */
[----:B------:R-:W4:Y:S04]  /*ced10*/  LDL.LU R141, [R1+0x1504] ;  /* 0x00150400018d7983 */ /* 0x000f280000300800 */
[----:B---3--:R-:W4:Y:S04]  /*ced20*/  LDL.LU R142, [R1+0x1508] ;  /* 0x00150800018e7983 */ /* 0x008f280000300800 */
[----:B------:R-:W4:Y:S04]  /*ced30*/  LDL.LU R143, [R1+0x150c] ;  /* 0x00150c00018f7983 */ /* 0x000f280000300800 */
[----:B--2---:R-:W-:Y:S04]  /*ced40*/  STL.64 [R1+0x1460], R144 ;  /* 0x0014609001007387 */ /* 0x004fe80000100a00 */
        /* <DEDUP_REMOVED lines=70> */
[----:B-1----:R-:W-:Y:S04]  /*cf1b0*/  STL.64 [R1+0x14e0], R144 ;  /* 0x0014e09001007387 */ /* 0x002fe80000100a00 */
[----:B------:R-:W-:Y:S04]  /*cf1c0*/  STL.64 [R1+0x14e8], R146 ;  /* 0x0014e89201007387 */ /* 0x000fe80000100a00 */
[----:B------:R-:W1:Y:S01]  /*cf1d0*/  LDSM.16.M88.4 R144, [R5+UR7+0x26180] ;  /* 0x026180070590783b */ /* 0x000e620008000200 */
[----:B------:R-:W-:-:S02]  /*cf1e0*/  IMAD.MOV.U32 R138, RZ, RZ, R237 ;  /* 0x000000ffff8a7224 */ /* 0x000fc400078e00ed */
[----:B------:R-:W-:Y:S01]  /*cf1f0*/  IMAD.MOV.U32 R139, RZ, RZ, R236 ;  /* 0x000000ffff8b7224 */ /* 0x000fe200078e00ec */
[----:B--2---:R-:W-:Y:S04]  /*cf200*/  STL.64 [R1+0x110], R148 ;  /* 0x0001109401007387 */ /* 0x004fe80000100a00 */
[----:B------:R-:W-:Y:S04]  /*cf210*/  STL.64 [R1+0x118], R150 ;  /* 0x0001189601007387 */ /* 0x000fe80000100a00 */
[----:B------:R-:W-:Y:S04]  /*cf220*/  LDSM.16.M88.4 R236, [R5+UR7+0x28080] ;  /* 0x0280800705ec783b */ /* 0x000fe80008000200 */
[----:B-1----:R-:W-:Y:S04]  /*cf230*/  STL.64 [R1+0x14f0], R144 ;  /* 0x0014f09001007387 */ /* 0x002fe80000100a00 */
[----:B------:R4:W-:Y:S02]  /*cf240*/  STL.64 [R1+0x14f8], R146 ;  /* 0x0014f89201007387 */ /* 0x0009e40000100a00 */
[----:B----4-:R-:W-:Y:S02]  /*cf250*/  HMMA.1688.F32.TF32 R144, R132, R138, R140 ;  /* 0x0000008a8490723c */ /* 0x010fe4000008108c */
[----:B------:R-:W1:Y:S05]  /*cf260*/  LDSM.16.M88.4 R136, [R5+UR7+0x28180] ;  /* 0x028180070588783b */ /* 0x000e6a0008000200 */
[----:B------:R-:W-:-:S02]  /*cf270*/  IMAD.MOV.U32 R142, RZ, RZ, R16 ;  /* 0x000000ffff8e7224 */ /* 0x000fc400078e0010 */
[----:B------:R-:W-:-:S14]  /*cf280*/  IMAD.MOV.U32 R143, RZ, RZ, R17 ;  /* 0x000000ffff8f7224 */ /* 0x000fdc00078e0011 */
[----:B------:R2:W-:Y:S04]  /*cf290*/  STL.64 [R1+0x26c0], R144 ;  /* 0x0026c09001007387 */ /* 0x0005e80000100a00 */
[----:B------:R3:W-:Y:S04]  /*cf2a0*/  STL.64 [R1+0x26c8], R146 ;  /* 0x0026c89201007387 */ /* 0x0007e80000100a00 */
[----:B------:R-:W4:Y:S04]  /*cf2b0*/  LDL.LU R16, [R1+0x6e7c] ;  /* 0x006e7c0001107983 */ /* 0x000f280000300800 */
[----:B-1----:R1:W-:Y:S04]  /*cf2c0*/  STL.64 [R1+0x1500], R136 ;  /* 0x0015008801007387 */ /* 0x0023e80000100a00 */
        /* <DEDUP_REMOVED lines=28> */
[----:B-1----:R-:W3:Y:S04]  /*cf490*/  LDL.LU R136, [R1+0x1910] ;  /* 0x0019100001887983 */ /* 0x002ee80000300800 */
[----:B------:R-:W-:Y:S04]  /*cf4a0*/  STL.64 [R1+0x1510], R188 ;  /* 0x001510bc01007387 */ /* 0x000fe80000100a00 */
[----:B------:R-:W-:Y:S04]  /*cf4b0*/  STL.64 [R1+0x1518], R190 ;  /* 0x001518be01007387 */ /* 0x000fe80000100a00 */
[----:B------:R-:W1:Y:S01]  /*cf4c0*/  LDSM.16.M88.4 R188, [R5+UR7+0x2c180] ;  /* 0x02c1800705bc783b */ /* 0x000e620008000200 */
[----:B------:R-:W-:Y:S01]  /*cf4d0*/  MOV R150, R13 ;  /* 0x0000000d00967202 */ /* 0x000fe20000000f00 */
[----:B------:R-:W-:Y:S01]  /*cf4e0*/  IMAD.MOV.U32 R151, RZ, RZ, R12 ;  /* 0x000000ffff977224 */ /* 0x000fe200078e000c */
[----:B----4-:R-:W-:Y:S01]  /*cf4f0*/  HMMA.1688.F32.TF32 R168, R132, R170, R172 ;  /* 0x000000aa84a8723c */ /* 0x010fe200000810ac */
[----:B------:R-:W-:Y:S01]  /*cf500*/  LDSM.16.M88.4 R172, [R5+UR7+0x2c100] ;  /* 0x02c1000705ac783b */ /* 0x000fe20008000200 */
[----:B------:R-:W-:-:S02]  /*cf510*/  IMAD.MOV.U32 R138, RZ, RZ, R0 ;  /* 0x000000ffff8a7224 */ /* 0x000fc400078e0000 */
[----:B------:R-:W-:Y:S02]  /*cf520*/  IMAD.MOV.U32 R137, RZ, RZ, R2 ;  /* 0x000000ffff897224 */ /* 0x000fe400078e0002 */
[----:B------:R-:W4:Y:S04]  /*cf530*/  LDL.LU R2, [R1+0x6e5c] ;  /* 0x006e5c0001027983 */ /* 0x000f280000300800 */
[----:B------:R-:W4:-:S13]  /*cf540*/  LDL.LU R0, [R1+0x6e58] ;  /* 0x006e580001007983 */ /* 0x000f1a0000300800 */
[----:B------:R-:W-:Y:S04]  /*cf550*/  STL.64 [R1+0x26b0], R168 ;  /* 0x0026b0a801007387 */ /* 0x000fe80000100a00 */
[----:B------:R-:W-:Y:S04]  /*cf560*/  STL.64 [R1+0x26b8], R170 ;  /* 0x0026b8aa01007387 */ /* 0x000fe80000100a00 */
[----:B-1----:R-:W-:Y:S04]  /*cf570*/  STL.64 [R1+0x1520], R188 ;  /* 0x001520bc01007387 */ /* 0x002fe80000100a00 */
[----:B------:R-:W-:Y:S04]  /*cf580*/  STL.64 [R1+0x1528], R190 ;  /* 0x001528be01007387 */ /* 0x000fe80000100a00 */
[----:B------:R-:W1:Y:S01]  /*cf590*/  LDSM.16.M88.4 R188, [R5+UR7+0x2e180] ;  /* 0x02e1800705bc783b */ /* 0x000e620008000200 */
[C---:B------:R-:W-:Y:S03]  /*cf5a0*/  HMMA.1688.F32.TF32 R156, R132.reuse, R158, R184 ;  /* 0x0000009e849c723c */ /* 0x040fe600000810b8 */
[----:B------:R-:W-:Y:S03]  /*cf5b0*/  LDSM.16.M88.4 R184, [R5+UR7+0x32180] ;  /* 0x0321800705b8783b */ /* 0x000fe60008000200 */
[C---:B------:R-:W-:Y:S06]  /*cf5c0*/  HMMA.1688.F32.TF32 R160, R132.reuse, R162, R164 ;  /* 0x000000a284a0723c */ /* 0x040fec00000810a4 */
[----:B------:R-:W-:Y:S01]  /*cf5d0*/  HMMA.1688.F32.TF32 R148, R132, R150, R152 ;  /* 0x000000968494723c */ /* 0x000fe20000081098 */
[----:B------:R-:W-:-:S05]  /*cf5e0*/  IMAD.MOV.U32 R139, RZ, RZ, R252 ;  /* 0x000000ffff8b7224 */ /* 0x000fca00078e00fc */
[C---:B--2---:R-:W-:Y:S01]  /*cf5f0*/  HMMA.1688.F32.TF32 R140, R132.reuse, R142, R144 ;  /* 0x0000008e848c723c */ /* 0x044fe20000081090 */
[----:B------:R-:W-:Y:S04]  /*cf600*/  LDSM.16.M88.4 R168, [R5+UR7+0x2e100] ;  /* 0x02e1000705a8783b */ /* 0x000fe80008000200 */
[----:B------:R-:W-:Y:S04]  /*cf610*/  LDSM.16.M88.4 R164, [R5+UR7+0x30100] ;  /* 0x0301000705a4783b */ /* 0x000fe80008000200 */
[----:B------:R-:W-:Y:S04]  /*cf620*/  LDSM.16.M88.4 R152, [R5+UR7+0x36100] ;  /* 0x036100070598783b */ /* 0x000fe80008000200 */
[----:B------:R-:W-:Y:S01]  /*cf630*/  LDSM.16.M88.4 R144, [R5+UR7+0x3a100] ;  /* 0x03a100070590783b */ /* 0x000fe20008000200 */
[----:B------:R-:W2:Y:S03]  /*cf640*/  LDC R252, c[0x0][0x23c] ;  /* 0x00008f00fffc7b82 */ /* 0x000ea60000000800 */
[----:B-1----:R-:W-:Y:S04]  /*cf650*/  STL.64 [R1+0x1530], R188 ;  /* 0x001530bc01007387 */ /* 0x002fe80000100a00 */
[----:B------:R-:W-:Y:S04]  /*cf660*/  STL.64 [R1+0x1538], R190 ;  /* 0x001538be01007387 */ /* 0x000fe80000100a00 */
[----:B------:R-:W1:Y:S04]  /*cf670*/  LDSM.16.M88.4 R188, [R5+UR7+0x30180] ;  /* 0x0301800705bc783b */ /* 0x000e680008000200 */
[----:B------:R-:W-:Y:S04]  /*cf680*/  STL.64 [R1+0x26a0], R160 ;  /* 0x0026a0a001007387 */ /* 0x000fe80000100a00 */
[----:B------:R-:W-:Y:S01]  /*cf690*/  STL.64 [R1+0x26a8], R162 ;  /* 0x0026a8a201007387 */ /* 0x000fe20000100a00 */
[----:B---3--:R-:W-:Y:S03]  /*cf6a0*/  HMMA.1688.F32.TF32 R136, R132, R14, R136 ;  /* 0x0000000e8488723c */ /* 0x008fe60000081088 */
[----:B------:R-:W-:Y:S04]  /*cf6b0*/  LDSM.16.M88.4 R12, [R5+UR7+0x3c180] ;  /* 0x03c18007050c783b */ /* 0x000fe80008000200 */
[----:B------:R-:W-:Y:S04]  /*cf6c0*/  LDSM.16.M88.4 R160, [R5+UR7+0x32100] ;  /* 0x0321000705a0783b */ /* 0x000fe80008000200 */
[----:B-1----:R-:W-:Y:S04]  /*cf6d0*/  STL.64 [R1+0x1540], R188 ;  /* 0x001540bc01007387 */ /* 0x002fe80000100a00 */
[----:B------:R-:W-:Y:S04]  /*cf6e0*/  STL.64 [R1+0x1548], R190 ;  /* 0x001548be01007387 */ /* 0x000fe80000100a00 */
[----:B------:R-:W-:Y:S04]  /*cf6f0*/  STL.64 [R1+0x2690], R156 ;  /* 0x0026909c01007387 */ /* 0x000fe80000100a00 */
[----:B------:R-:W-:Y:S04]  /*cf700*/  STL.64 [R1+0x2698], R158 ;  /* 0x0026989e01007387 */ /* 0x000fe80000100a00 */
[----:B------:R-:W-:Y:S04]  /*cf710*/  STL.64 [R1+0x1550], R184 ;  /* 0x001550b801007387 */ /* 0x000fe80000100a00 */
[----:B------:R-:W-:Y:S04]  /*cf720*/  STL.64 [R1+0x1558], R186 ;  /* 0x001558ba01007387 */ /* 0x000fe80000100a00 */
[----:B------:R-:W1:Y:S04]  /*cf730*/  LDSM.16.M88.4 R184, [R5+UR7+0x34180] ;  /* 0x0341800705b8783b */ /* 0x000e680008000200 */
[----:B------:R-:W-:Y:S04]  /*cf740*/  LDSM.16.M88.4 R156, [R5+UR7+0x34100] ;  /* 0x03410007059c783b */ /* 0x000fe80008000200 */
[----:B------:R-:W-:Y:S04]  /*cf750*/  LDSM.16.M88.4 R188, [R5+UR7+0x3c080] ;  /* 0x03c0800705bc783b */ /* 0x000fe80008000200 */
[----:B-1----:R-:W-:Y:S04]  /*cf760*/  STL.64 [R1+0x1560], R184 ;  /* 0x001560b801007387 */ /* 0x002fe80000100a00 */
[----:B------:R-:W-:Y:S04]  /*cf770*/  STL.64 [R1+0x1568], R186 ;  /* 0x001568ba01007387 */ /* 0x000fe80000100a00 */
[----:B------:R-:W1:Y:S04]  /*cf780*/  LDSM.16.M88.4 R184, [R5+UR7+0x36180] ;  /* 0x0361800705b8783b */ /* 0x000e680008000200 */
[----:B------:R-:W-:Y:S04]  /*cf790*/  STL.64 [R1+0x2680], R148 ;  /* 0x0026809401007387 */ /* 0x000fe80000100a00 */
[----:B------:R-:W-:Y:S04]  /*cf7a0*/  STL.64 [R1+0x2688], R150 ;  /* 0x0026889601007387 */ /* 0x000fe80000100a00 */
[----:B------:R-:W-:Y:S04]  /*cf7b0*/  LDSM.16.M88.4 R148, [R5+UR7+0x38100] ;  /* 0x038100070594783b */ /* 0x000fe80008000200 */
[----:B-1----:R-:W-:Y:S04]  /*cf7c0*/  STL.64 [R1+0x1570], R184 ;  /* 0x001570b801007387 */ /* 0x002fe80000100a00 */
[----:B------:R-:W-:Y:S04]  /*cf7d0*/  STL.64 [R1+0x1578], R186 ;  /* 0x001578ba01007387 */ /* 0x000fe80000100a00 */
[----:B------:R-:W1:Y:S04]  /*cf7e0*/  LDSM.16.M88.4 R184, [R5+UR7+0x38180] ;  /* 0x0381800705b8783b */ /* 0x000e680008000200 */
        /* <DEDUP_REMOVED lines=13> */
[----:B------:R-:W3:Y:S04]  /*cf8c0*/  LDSM.16.M88.4 R184, [R5+UR7+0x3e080] ;  /* 0x03e0800705b8783b */ /* 0x000ee80008000200 */
[----:B------:R-:W4:Y:S04]  /*cf8d0*/  LDSM.16.M88.4 R136, [R5+UR7+0x3e100] ;  /* 0x03e100070588783b */ /* 0x000f280008000200 */
[----:B-1----:R-:W-:Y:S04]  /*cf8e0*/  STL.64 [R1+0x15a0], R12 ;  /* 0x0015a00c01007387 */ /* 0x002fe80000100a00 */
[----:B------:R1:W-:Y:S04]  /*cf8f0*/  STL.64 [R1+0x15a8], R14 ;  /* 0x0015a80e01007387 */ /* 0x0003e80000100a00 */
[----:B-1----:R-:W3:Y:S04]  /*cf900*/  LDL.LU.64 R14, [R1+0x6e50] ;  /* 0x006e5000010e7983 */ /* 0x002ee80000300a00 */
[----:B------:R-:W3:Y:S01]  /*cf910*/  LDL.LU.64 R12, [R1+0x6e48] ;  /* 0x006e4800010c7983 */ /* 0x000ee20000300a00 */
[----:B--2---:R-:W-:-:S05]  /*cf920*/  IMAD.SHL.U32 R252, R252, 0x80, RZ ;  /* 0x00000080fcfc7824 */ /* 0x004fca00078e00ff */
[----:B------:R-:W-:Y:S01]  /*cf930*/  SHF.L.U32 R252, R252, 0x2, RZ ;  /* 0x00000002fcfc7819 */ /* 0x000fe200000006ff */
        /* <DEDUP_REMOVED lines=45> */
[----:B------:R-:W-:Y:S01]  /*cfc10*/  STL.64 [R1+0x9ef0], R200 ;  /* 0x009ef0c801007387 */ /* 0x000fe20000100a00 */
[----:B------:R-:W-:Y:S01]  /*cfc20*/  LOP3.LUT R252, R3, 0x20, RZ, 0x3c, !PT ;  /* 0x0000002003fc7812 */ /* 0x000fe200078e3cff */
[----:B---3--:R-:W-:Y:S02]  /*cfc30*/  HMMA.1688.F32.TF32 R12, R8, R248, R12 ;  /* 0x000000f8080c723c */ /* 0x008fe4000008100c */
[----:B------:R-:W-:Y:S04]  /*cfc40*/  LDS R4, [R3+UR6+0x8e000] ;  /* 0x08e0000603047984 */ /* 0x000fe80008000800 */
[----:B-1----:R-:W2:Y:S04]  /*cfc50*/  LDL R202, [R1+0x1118] ;  /* 0x0011180001ca7983 */ /* 0x002ea80000100800 */
[----:B------:R-:W2:Y:S04]  /*cfc60*/  LDL R203, [R1+0x111c] ;  /* 0x00111c0001cb7983 */ /* 0x000ea80000100800 */
[----:B------:R-:W-:Y:S04]  /*cfc70*/  STL.64 [R1+0x9ee8], R126 ;  /* 0x009ee87e01007387 */ /* 0x000fe80000100a00 */
[----:B------:R1:W-:Y:S04]  /*cfc80*/  STL.64 [R1+0x9ee0], R124 ;  /* 0x009ee07c01007387 */ /* 0x0003e80000100a00 */
[----:B------:R-:W-:Y:S04]  /*cfc90*/  LDS R5, [R252+UR6+0x8e000] ;  /* 0x08e00006fc057984 */ /* 0x000fe80008000800 */
[----:B-1----:R-:W2:Y:S04]  /*cfca0*/  LDL.LU R124, [R1+0x1ae0] ;  /* 0x001ae000017c7983 */ /* 0x002ea80000300800 */
[----:B------:R-:W2:Y:S04]  /*cfcb0*/  LDL.LU R125, [R1+0x1ae4] ;  /* 0x001ae400017d7983 */ /* 0x000ea80000300800 */
[----:B------:R-:W2:Y:S04]  /*cfcc0*/  LDL.LU R126, [R1+0x1ae8] ;  /* 0x001ae800017e7983 */ /* 0x000ea80000300800 */
[----:B------:R-:W2:Y:S04]  /*cfcd0*/  LDL.LU R127, [R1+0x1aec] ;  /* 0x001aec00017f7983 */ /* 0x000ea80000300800 */
[----:B------:R1:W-:Y:S04]  /*cfce0*/  STL.64 [R1+0x9ed8], R198 ;  /* 0x009ed8c601007387 */ /* 0x0003e80000100a00 */
[----:B------:R-:W-:Y:S04]  /*cfcf0*/  STL.64 [R1+0x9ed0], R196 ;  /* 0x009ed0c401007387 */ /* 0x000fe80000100a00 */
[----:B-1----:R-:W3:Y:S04]  /*cfd00*/  LDL R198, [R1+0x1108] ;  /* 0x0011080001c67983 */ /* 0x002ee80000100800 */
[----:B------:R-:W3:Y:S04]  /*cfd10*/  LDL R199, [R1+0x110c] ;  /* 0x00110c0001c77983 */ /* 0x000ee80000100800 */
[----:B------:R-:W-:Y:S04]  /*cfd20*/  STL.64 [R1+0x9ec8], R230 ;  /* 0x009ec8e601007387 */ /* 0x000fe80000100a00 */
[----:B------:R1:W-:Y:S04]  /*cfd30*/  STL.64 [R1+0x9ec0], R228 ;  /* 0x009ec0e401007387 */ /* 0x0003e80000100a00 */
[----:B-1----:R-:W3:Y:S04]  /*cfd40*/  LDL.LU R228, [R1+0x1960] ;  /* 0x0019600001e47983 */ /* 0x002ee80000300800 */
[----:B------:R-:W3:Y:S04]  /*cfd50*/  LDL.LU R229, [R1+0x1964] ;  /* 0x0019640001e57983 */ /* 0x000ee80000300800 */
[----:B------:R-:W3:Y:S04]  /*cfd60*/  LDL.LU R230, [R1+0x1968] ;  /* 0x0019680001e67983 */ /* 0x000ee80000300800 */
[----:B------:R-:W3:Y:S04]  /*cfd70*/  LDL.LU R231, [R1+0x196c] ;  /* 0x00196c0001e77983 */ /* 0x000ee80000300800 */
        /* <DEDUP_REMOVED lines=70> */
[----:B------:R-:W2:Y:S04]  /*d01e0*/  LDL R122, [R1+0x1068] ;  /* 0x00106800017a7983 */ /* 0x000ea80000100800 */
[----:B------:R-:W2:Y:S04]  /*d01f0*/  LDL R123, [R1+0x106c] ;  /* 0x00106c00017b7983 */ /* 0x000ea80000100800 */
[----:B------:R-:W2:Y:S04]  /*d0200*/  LDL.LU R204, [R1+0x1a00] ;  /* 0x001a000001cc7983 */ /* 0x000ea80000300800 */
[----:B------:R-:W2:Y:S04]  /*d0210*/  LDL.LU R205, [R1+0x1a04] ;  /* 0x001a040001cd7983 */ /* 0x000ea80000300800 */
[----:B------:R-:W2:Y:S04]  /*d0220*/  LDL.LU R206, [R1+0x1a08] ;  /* 0x001a080001ce7983 */ /* 0x000ea80000300800 */
[----:B------:R-:W2:Y:S04]  /*d0230*/  LDL.LU R207, [R1+0x1a0c] ;  /* 0x001a0c0001cf7983 */ /* 0x000ea80000300800 */
[----:B------:R-:W3:Y:S04]  /*d0240*/  LDL R118, [R1+0x1058] ;  /* 0x0010580001767983 */ /* 0x000ee80000100800 */
[----:B------:R-:W3:Y:S04]  /*d0250*/  LDL R119, [R1+0x105c] ;  /* 0x00105c0001777983 */ /* 0x000ee80000100800 */
[----:B------:R-:W3:Y:S04]  /*d0260*/  LDL.LU R208, [R1+0x1a10] ;  /* 0x001a100001d07983 */ /* 0x000ee80000300800 */
[----:B------:R-:W3:Y:S04]  /*d0270*/  LDL.LU R209, [R1+0x1a14] ;  /* 0x001a140001d17983 */ /* 0x000ee80000300800 */
[----:B------:R-:W3:Y:S04]  /*d0280*/  LDL.LU R210, [R1+0x1a18] ;  /* 0x001a180001d27983 */ /* 0x000ee80000300800 */
[----:B------:R-:W3:Y:S04]  /*d0290*/  LDL.LU R211, [R1+0x1a1c] ;  /* 0x001a1c0001d37983 */ /* 0x000ee80000300800 */
[----:B------:R-:W2:Y:S04]  /*d02a0*/  LDL R114, [R1+0x1048] ;  /* 0x0010480001727983 */ /* 0x000ea80000100800 */
[----:B------:R-:W2:Y:S04]  /*d02b0*/  LDL R115, [R1+0x104c] ;  /* 0x00104c0001737983 */ /* 0x000ea80000100800 */
[----:B------:R-:W2:Y:S04]  /*d02c0*/  LDL R110, [R1+0x1038] ;  /* 0x00103800016e7983 */ /* 0x000ea80000100800 */
[----:B------:R-:W2:Y:S04]  /*d02d0*/  LDL R111, [R1+0x103c] ;  /* 0x00103c00016f7983 */ /* 0x000ea80000100800 */
[----:B------:R-:W2:Y:S04]  /*d02e0*/  LDL.LU R216, [R1+0x1a30] ;  /* 0x001a300001d87983 */ /* 0x000ea80000300800 */
[----:B------:R-:W2:Y:S04]  /*d02f0*/  LDL.LU R217, [R1+0x1a34] ;  /* 0x001a340001d97983 */ /* 0x000ea80000300800 */
[----:B------:R-:W2:Y:S04]  /*d0300*/  LDL.LU R218, [R1+0x1a38] ;  /* 0x001a380001da7983 */ /* 0x000ea80000300800 */
[----:B------:R-:W2:Y:S04]  /*d0310*/  LDL.LU R219, [R1+0x1a3c] ;  /* 0x001a3c0001db7983 */ /* 0x000ea80000300800 */
        /* <DEDUP_REMOVED lines=46> */
[----:B------:R1:W-:Y:S04]  /*d0600*/  STL.64 [R1+0x9d10], R150 ;  /* 0x009d109601007387 */ /* 0x0003e80000100a00 */
[----:B------:R-:W-:Y:S04]  /*d0610*/  STL.64 [R1+0x9d08], R148 ;  /* 0x009d089401007387 */ /* 0x000fe80000100a00 */
[----:B-1----:R-:W2:Y:S04]  /*d0620*/  LDL R150, [R1+0x1088] ;  /* 0x0010880001967983 */ /* 0x002ea80000100800 */
[----:B------:R-:W2:Y:S04]  /*d0630*/  LDL R151, [R1+0x108c] ;  /* 0x00108c0001977983 */ /* 0x000ea80000100800 */
[----:B------:R-:W-:Y:S04]  /*d0640*/  STL.64 [R1+0x9d00], R146 ;  /* 0x009d009201007387 */ /* 0x000fe80000100a00 */
[----:B------:R1:W-:Y:S04]  /*d0650*/  STL.64 [R1+0x9cf8], R144 ;  /* 0x009cf89001007387 */ /* 0x0003e80000100a00 */
[----:B-1----:R-:W2:Y:S04]  /*d0660*/  LDL.LU R144, [R1+0x19e0] ;  /* 0x0019e00001907983 */ /* 0x002ea80000300800 */
[----:B------:R-:W2:Y:S04]  /*d0670*/  LDL.LU R145, [R1+0x19e4] ;  /* 0x0019e40001917983 */ /* 0x000ea80000300800 */
[----:B------:R-:W2:Y:S04]  /*d0680*/  LDL.LU R146, [R1+0x19e8] ;  /* 0x0019e80001927983 */ /* 0x000ea80000300800 */
[----:B------:R-:W2:Y:S04]  /*d0690*/  LDL.LU R147, [R1+0x19ec] ;  /* 0x0019ec0001937983 */ /* 0x000ea80000300800 */
[----:B------:R1:W-:Y:S04]  /*d06a0*/  STL.64 [R1+0x9cf0], R142 ;  /* 0x009cf08e01007387 */ /* 0x0003e80000100a00 */
[----:B------:R-:W-:Y:S04]  /*d06b0*/  STL.64 [R1+0x9ce8], R140 ;  /* 0x009ce88c01007387 */ /* 0x000fe80000100a00 */
[----:B-1----:R-:W2:Y:S04]  /*d06c0*/  LDL R142, [R1+0x1078] ;  /* 0x00107800018e7983 */ /* 0x002ea80000100800 */
[----:B------:R-:W2:Y:S04]  /*d06d0*/  LDL R143, [R1+0x107c] ;  /* 0x00107c00018f7983 */ /* 0x000ea80000100800 */
[----:B----4-:R-:W-:Y:S04]  /*d06e0*/  STL.64 [R1+0x9ce0], R138 ;  /* 0x009ce08a01007387 */ /* 0x010fe80000100a00 */
[----:B------:R1:W-:Y:S04]  /*d06f0*/  STL.64 [R1+0x9cd8], R136 ;  /* 0x009cd88801007387 */ /* 0x0003e80000100a00 */
[----:B-1----:R-:W4:Y:S04]  /*d0700*/  LDL.LU R136, [R1+0x19f0] ;  /* 0x0019f00001887983 */ /* 0x002f280000300800 */
[----:B------:R-:W4:Y:S04]  /*d0710*/  LDL.LU R137, [R1+0x19f4] ;  /* 0x0019f40001897983 */ /* 0x000f280000300800 */
[----:B------:R-:W4:Y:S01]  /*d0720*/  LDL.LU R138, [R1+0x19f8] ;  /* 0x0019f800018a7983 */ /* 0x000f220000300800 */
[----:B---3--:R-:W-:Y:S01]  /*d0730*/  HMMA.1688.F32.TF32 R116, R132, R118, R208 ;  /* 0x000000768474723c */ /* 0x008fe200000810d0 */
[----:B------:R-:W-:-:S02]  /*d0740*/  IMAD.MOV.U32 R139, RZ, RZ, R6 ;  /* 0x000000ffff8b7224 */ /* 0x000fc400078e0006 */
[----:B------:R-:W-:Y:S04]  /*d0750*/  STL [R1+0x6e48], R2 ;  /* 0x006e480201007387 */ /* 0x000fe80000100800 */
[----:B------:R-:W-:Y:S01]  /*d0760*/  STL [R1+0x6e44], R0 ;  /* 0x006e440001007387 */ /* 0x000fe20000100800 */
[C---:B--2---:R-:W-:Y:S06]  /*d0770*/  HMMA.1688.F32.TF32 R120, R132.reuse, R122, R204 ;  /* 0x0000007a8478723c */ /* 0x044fec00000810cc */
[C---:B------:R-:W-:Y:S01]  /*d0780*/  HMMA.1688.F32.TF32 R124, R132.reuse, R202, R124 ;  /* 0x000000ca847c723c */ /* 0x040fe2000008107c */
[----:B------:R-:W-:Y:S01]  /*d0790*/  IMAD.MOV.U32 R185, RZ, RZ, R7 ;  /* 0x000000ffffb97224 */ /* 0x000fe200078e0007 */
[----:B------:R-:W-:Y:S04]  /*d07a0*/  LDS R6, [R3+UR6+0x8f000] ;  /* 0x08f0000603067984 */ /* 0x000fe80008000800 */
[C---:B------:R-:W-:Y:S01]  /*d07b0*/  HMMA.1688.F32.TF32 R108, R132.reuse, R110, R216 ;  /* 0x0000006e846c723c */ /* 0x040fe200000810d8 */
[----:B------:R-:W1:Y:S05]  /*d07c0*/  LDS R7, [R252+UR6+0x8f000] ;  /* 0x08f00006fc077984 */ /* 0x000e6a0008000800 */
[C---:B------:R-:W-:Y:S06]  /*d07d0*/  HMMA.1688.F32.TF32 R104, R132.reuse, R106, R220 ;  /* 0x0000006a8468723c */ /* 0x040fec00000810dc */
[C---:B------:R-:W-:Y:S06]  /*d07e0*/  HMMA.1688.F32.TF32 R100, R132.reuse, R102, R224 ;  /* 0x000000668464723c */ /* 0x040fec00000810e0 */
[C---:B------:R-:W-:Y:S06]  /*d07f0*/  HMMA.1688.F32.TF32 R92, R132.reuse, R94, R88 ;  /* 0x0000005e845c723c */ /* 0x040fec0000081058 */
[C---:B------:R-:W-:Y:S06]  /*d0800*/  HMMA.1688.F32.TF32 R84, R132.reuse, R86, R80 ;  /* 0x000000568454723c */ /* 0x040fec0000081050 */
[C---:B------:R-:W-:Y:S06]  /*d0810*/  HMMA.1688.F32.TF32 R76, R132.reuse, R78, R72 ;  /* 0x0000004e844c723c */ /* 0x040fec0000081048 */
[C---:B------:R-:W-:Y:S01]  /*d0820*/  HMMA.1688.F32.TF32 R68, R132.reuse, R70, R64 ;  /* 0x000000468444723c */ /* 0x040fe20000081040 */
[----:B------:R-:W2:Y:S04]  /*d0830*/  LDL.LU.64 R66, [R1+0xa058] ;  /* 0x00a0580001427983 */ /* 0x000ea80000300a00 */
[----:B------:R-:W2:Y:S01]  /*d0840*/  LDL.LU.64 R64, [R1+0xa050] ;  /* 0x00a0500001407983 */ /* 0x000ea20000300a00 */
[----:B------:R-:W-:-:S15]  /*d0850*/  HMMA.1688.F32.TF32 R96, R132, R98, R236 ;  /* 0x000000628460723c */ /* 0x000fde00000810ec */
[----:B------:R-:W-:-:S02]  /*d0860*/  NOP ;  /* 0x0000000000007918 */ /* 0x000fc40000000000 */
[----:B------:R-:W-:Y:S04]  /*d0870*/  STL.64 [R1+0x2650], R68 ;  /* 0x0026504401007387 */ /* 0x000fe80000100a00 */
[----:B------:R3:W-:Y:S04]  /*d0880*/  STL.64 [R1+0x2658], R70 ;  /* 0x0026584601007387 */ /* 0x0007e80000100a00 */
[----:B---3--:R-:W3:Y:S04]  /*d0890*/  LDL.LU.64 R70, [R1+0xa048] ;  /* 0x00a0480001467983 */ /* 0x008ee80000300a00 */
[----:B------:R-:W3:Y:S04]  /*d08a0*/  LDL.LU.64 R68, [R1+0xa040] ;  /* 0x00a0400001447983 */ /* 0x000ee80000300a00 */
[----:B------:R-:W3:Y:S04]  /*d08b0*/  LDL.LU.64 R74, [R1+0xa038] ;  /* 0x00a03800014a7983 */ /* 0x000ee80000300a00 */
[----:B------:R-:W3:Y:S04]  /*d08c0*/  LDL.LU.64 R72, [R1+0xa030] ;  /* 0x00a0300001487983 */ /* 0x000ee80000300a00 */
[----:B------:R-:W-:Y:S04]  /*d08d0*/  STL.64 [R1+0x2640], R76 ;  /* 0x0026404c01007387 */ /* 0x000fe80000100a00 */
[----:B------:R1:W-:Y:S04]  /*d08e0*/  STL.64 [R1+0x2648], R78 ;  /* 0x0026484e01007387 */ /* 0x0003e80000100a00 */
[----:B-1----:R-:W3:Y:S04]  /*d08f0*/  LDL.LU.64 R78, [R1+0xa028] ;  /* 0x00a02800014e7983 */ /* 0x002ee80000300a00 */
[----:B------:R-:W3:Y:S04]  /*d0900*/  LDL.LU.64 R76, [R1+0xa020] ;  /* 0x00a02000014c7983 */ /* 0x000ee80000300a00 */
[----:B------:R-:W3:Y:S04]  /*d0910*/  LDL.LU.64 R82, [R1+0xa018] ;  /* 0x00a0180001527983 */ /* 0x000ee80000300a00 */
[----:B------:R-:W3:Y:S04]  /*d0920*/  LDL.LU.64 R80, [R1+0xa010] ;  /* 0x00a0100001507983 */ /* 0x000ee80000300a00 */
[----:B------:R-:W-:Y:S04]  /*d0930*/  STL.64 [R1+0x2630], R84 ;  /* 0x0026305401007387 */ /* 0x000fe80000100a00 */
[----:B------:R1:W-:Y:S01]  /*d0940*/  STL.64 [R1+0x2638], R86 ;  /* 0x0026385601007387 */ /* 0x0003e20000100a00 */
[C---:B------:R-:W-:Y:S03]  /*d0950*/  HMMA.1688.F32.TF32 R112, R132.reuse, R114, R212 ;  /* 0x000000728470723c */ /* 0x040fe600000810d4 */
[----:B-1----:R-:W3:Y:S04]  /*d0960*/  LDL.LU.64 R86, [R1+0xa008] ;  /* 0x00a0080001567983 */ /* 0x002ee80000300a00 */
        /* <DEDUP_REMOVED lines=8> */
[----:B------:R-:W2:Y:S04]  /*d09f0*/  LDL.LU.64 R236, [R1+0x9fd0] ;  /* 0x009fd00001ec7983 */ /* 0x000ea80000300a00 */
        /* <DEDUP_REMOVED lines=8> */
[C---:B----4-:R-:W-:Y:S03]  /*d0a80*/  HMMA.1688.F32.TF32 R136, R132.reuse, R142, R136 ;  /* 0x0000008e8488723c */ /* 0x050fe60000081088 */
[----:B-1----:R-:W4:Y:S04]  /*d0a90*/  LDL.LU.64 R102, [R1+0x9fa8] ;  /* 0x009fa80001667983 */ /* 0x002f280000300a00 */
[----:B------:R-:W4:Y:S04]  /*d0aa0*/  LDL.LU.64 R100, [R1+0x9fa0] ;  /* 0x009fa00001647983 */ /* 0x000f280000300a00 */
[----:B------:R-:W4:Y:S04]  /*d0ab0*/  LDL.LU.64 R222, [R1+0x9f98] ;  /* 0x009f980001de7983 */ /* 0x000f280000300a00 */
[----:B------:R-:W4:Y:S04]  /*d0ac0*/  LDL.LU.64 R220, [R1+0x9f90] ;  /* 0x009f900001dc7983 */ /* 0x000f280000300a00 */
[----:B------:R-:W-:Y:S04]  /*d0ad0*/  STL.64 [R1+0x25f0], R104 ;  /* 0x0025f06801007387 */ /* 0x000fe80000100a00 */
[----:B------:R1:W-:Y:S04]  /*d0ae0*/  STL.64 [R1+0x25f8], R106 ;  /* 0x0025f86a01007387 */ /* 0x0003e80000100a00 */
        /* <DEDUP_REMOVED lines=17> */
[----:B------:R1:W-:Y:S01]  /*d0c00*/  STL.64 [R1+0x25c8], R118 ;  /* 0x0025c87601007387 */ /* 0x0003e20000100a00 */
[C---:B------:R-:W-:Y:S03]  /*d0c10*/  HMMA.1688.F32.TF32 R140, R132.reuse, R150, R144 ;  /* 0x00000096848c723c */ /* 0x040fe60000081090 */
[----:B-1----:R-:W4:Y:S04]  /*d0c20*/  LDL.LU.64 R118, [R1+0x9f28] ;  /* 0x009f280001767983 */ /* 0x002f280000300a00 */
[----:B------:R-:W4:Y:S04]  /*d0c30*/  LDL.LU.64 R116, [R1+0x9f20] ;  /* 0x009f200001747983 */ /* 0x000f280000300a00 */
[----:B------:R-:W4:Y:S04]  /*d0c40*/  LDL.LU.64 R206, [R1+0x9f18] ;  /* 0x009f180001ce7983 */ /* 0x000f280000300a00 */
[----:B------:R-:W4:Y:S04]  /*d0c50*/  LDL.LU.64 R204, [R1+0x9f10] ;  /* 0x009f100001cc7983 */ /* 0x000f280000300a00 */
[----:B------:R-:W-:Y:S04]  /*d0c60*/  STL.64 [R1+0x25b0], R120 ;  /* 0x0025b07801007387 */ /* 0x000fe80000100a00 */
[----:B------:R1:W-:Y:S04]  /*d0c70*/  STL.64 [R1+0x25b8], R122 ;  /* 0x0025b87a01007387 */ /* 0x0003e80000100a00 */
[----:B-1----:R-:W4:Y:S04]  /*d0c80*/  LDL.LU.64 R122, [R1+0x9f08] ;  /* 0x009f0800017a7983 */ /* 0x002f280000300a00 */
[----:B------:R-:W4:Y:S01]  /*d0c90*/  LDL.LU.64 R120, [R1+0x9f00] ;  /* 0x009f000001787983 */ /* 0x000f220000300a00 */
[C---:B------:R-:W-:Y:S03]  /*d0ca0*/  HMMA.1688.F32.TF32 R144, R132.reuse, R166, R160 ;  /* 0x000000a68490723c */ /* 0x040fe600000810a0 */
[----:B------:R-:W-:Y:S04]  /*d0cb0*/  STL.64 [R1+0x25a0], R136 ;  /* 0x0025a08801007387 */ /* 0x000fe80000100a00 */
[----:B------:R1:W-:Y:S04]  /*d0cc0*/  STL.64 [R1+0x25a8], R138 ;  /* 0x0025a88a01007387 */ /* 0x0003e80000100a00 */
        /* <DEDUP_REMOVED lines=15> */
[----:B------:R1:W-:Y:S04]  /*d0dc0*/  STL.64 [R1+0x2558], R138 ;  /* 0x0025588a01007387 */ /* 0x0003e80000100a00 */
[----:B------:R-:W-:Y:S04]  /*d0dd0*/  STL.64 [R1+0x2540], R144 ;  /* 0x0025409001007387 */ /* 0x000fe80000100a00 */
[----:B------:R-:W-:Y:S01]  /*d0de0*/  STL.64 [R1+0x2548], R146 ;  /* 0x0025489201007387 */ /* 0x000fe20000100a00 */
[C---:B-1----:R-:W-:Y:S03]  /*d0df0*/  HMMA.1688.F32.TF32 R136, R132.reuse, R194, R128 ;  /* 0x000000c28488723c */ /* 0x042fe60000081080 */
[----:B------:R-:W-:Y:S04]  /*d0e00*/  STL.64 [R1+0x2530], R140 ;  /* 0x0025308c01007387 */ /* 0x000fe80000100a00 */
[----:B------:R-:W-:Y:S01]  /*d0e10*/  STL.64 [R1+0x2538], R142 ;  /* 0x0025388e01007387 */ /* 0x000fe20000100a00 */
[----:B------:R-:W-:-:S15]  /*d0e20*/  HMMA.1688.F32.TF32 R128, R132, R198, R228 ;  /* 0x000000c68480723c */ /* 0x000fde00000810e4 */
[----:B------:R-:W-:Y:S04]  /*d0e30*/  STL.64 [R1+0x2520], R136 ;  /* 0x0025208801007387 */ /* 0x000fe80000100a00 */
[----:B------:R-:W-:Y:S04]  /*d0e40*/  STL.64 [R1+0x2528], R138 ;  /* 0x0025288a01007387 */ /* 0x000fe80000100a00 */
[----:B------:R-:W-:Y:S04]  /*d0e50*/  STL.64 [R1+0x2510], R128 ;  /* 0x0025108001007387 */ /* 0x000fe80000100a00 */
[----:B------:R1:W-:Y:S04]  /*d0e60*/  STL.64 [R1+0x2518], R130 ;  /* 0x0025188201007387 */ /* 0x0003e80000100a00 */
[----:B------:R-:W4:Y:S04]  /*d0e70*/  LDL R240, [R1+0x110] ;  /* 0x0001100001f07983 */ /* 0x000f280000100800 */
[----:B------:R-:W-:Y:S04]  /*d0e80*/  STL.64 [R1+0x2500], R124 ;  /* 0x0025007c01007387 */ /* 0x000fe80000100a00 */
        /* <DEDUP_REMOVED lines=16> */
[----:B-1----:R-:W3:Y:S04]  /*d0f90*/  LDL R130, [R1+0x1148] ;  /* 0x0011480001827983 */ /* 0x002ee80000100800 */
[----:B------:R-:W3:Y:S04]  /*d0fa0*/  LDL R131, [R1+0x114c] ;  /* 0x00114c0001837983 */ /* 0x000ee80000100800 */
[----:B------:R-:W3:Y:S04]  /*d0fb0*/  LDL.LU R192, [R1+0x1950] ;  /* 0x0019500001c07983 */ /* 0x000ee80000300800 */
[----:B------:R-:W3:Y:S04]  /*d0fc0*/  LDL.LU R193, [R1+0x1954] ;  /* 0x0019540001c17983 */ /* 0x000ee80000300800 */
[----:B------:R-:W3:Y:S04]  /*d0fd0*/  LDL.LU R194, [R1+0x1958] ;  /* 0x0019580001c27983 */ /* 0x000ee80000300800 */
[----:B------:R-:W3:Y:S04]  /*d0fe0*/  LDL.LU R195, [R1+0x195c] ;  /* 0x00195c0001c37983 */ /* 0x000ee80000300800 */
[----:B------:R-:W4:Y:S04]  /*d0ff0*/  LDL R230, [R1+0x1138] ;  /* 0x0011380001e67983 */ /* 0x000f280000100800 */
[----:B------:R-:W4:Y:S04]  /*d1000*/  LDL R231, [R1+0x113c] ;  /* 0x00113c0001e77983 */ /* 0x000f280000100800 */
[----:B--2---:R-:W2:Y:S04]  /*d1010*/  LDL R126, [R1+0x1128] ;  /* 0x00112800017e7983 */ /* 0x004ea80000100800 */
[----:B------:R-:W2:Y:S04]  /*d1020*/  LDL R127, [R1+0x112c] ;  /* 0x00112c00017f7983 */ /* 0x000ea80000100800 */
        /* <DEDUP_REMOVED lines=8> */
[----:B------:R-:W3:Y:S04]  /*d10b0*/  LDL R232, [R1+0x10] ;  /* 0x0000100001e87983 */ /* 0x000ee80000100800 */
[----:B------:R-:W3:Y:S04]  /*d10c0*/  LDL R233, [R1+0x14] ;  /* 0x0000140001e97983 */ /* 0x000ee80000100800 */
[----:B------:R-:W3:Y:S04]  /*d10d0*/  LDL R188, [R1] ;  /* 0x0000000001bc7983 */ /* 0x000ee80000100800 */
        /* <DEDUP_REMOVED lines=23> */
[----:B------:R-:W3:Y:S01]  /*d1250*/  LDL.64 R182, [R1+0x108] ;  /* 0x0001080001b67983 */ /* 0x000ee20000100a00 */
[C---:B--2---:R-:W-:Y:S03]  /*d1260*/  HMMA.1688.F32.TF32 R124, R132.reuse, R126, R200 ;  /* 0x0000007e847c723c */ /* 0x044fe600000810c8 */
[----:B------:R-:W2:Y:S04]  /*d1270*/  LDL.LU.64 R202, [R1+0x9ef8] ;  /* 0x009ef80001ca7983 */ /* 0x000ea80000300a00 */
[----:B------:R-:W2:Y:S01]  /*d1280*/  LDL.LU.64 R200, [R1+0x9ef0] ;  /* 0x009ef00001c87983 */ /* 0x000ea20000300a00 */
[C---:B----4-:R-:W-:Y:S06]  /*d1290*/  HMMA.1688.F32.TF32 R228, R132.reuse, R230, R196 ;  /* 0x000000e684e4723c */ /* 0x050fec00000810c4 */
[----:B---3--:R-:W-:Y:S09]  /*d12a0*/  HMMA.1688.F32.TF32 R132, R132, R130, R192 ;  /* 0x000000828484723c */ /* 0x008ff200000810c0 */
[----:B------:R-:W-:Y:S04]  /*d12b0*/  STL.64 [R1+0x24f0], R124 ;  /* 0x0024f07c01007387 */ /* 0x000fe80000100a00 */
[----:B------:R1:W-:Y:S01]  /*d12c0*/  STL.64 [R1+0x24f8], R126 ;  /* 0x0024f87e01007387 */ /* 0x0003e20000100a00 */
[C---:B------:R-:W-:Y:S03]  /*d12d0*/  HMMA.1688.F32.TF32 R20, R8.reuse, R232, R20 ;  /* 0x000000e80814723c */ /* 0x040fe60000081014 */
[----:B-1----:R-:W3:Y:S04]  /*d12e0*/  LDL.LU.64 R126, [R1+0x9ee8] ;  /* 0x009ee800017e7983 */ /* 0x002ee80000300a00 */
[----:B------:R-:W3:Y:S04]  /*d12f0*/  LDL.LU.64 R124, [R1+0x9ee0] ;  /* 0x009ee000017c7983 */ /* 0x000ee80000300a00 */
[----:B------:R-:W4:Y:S04]  /*d1300*/  LDL.LU.64 R198, [R1+0x9ed8] ;  /* 0x009ed80001c67983 */ /* 0x000f280000300a00 */
[----:B------:R-:W3:Y:S04]  /*d1310*/  LDL.LU.64 R196, [R1+0x9ed0] ;  /* 0x009ed00001c47983 */ /* 0x000ee80000300a00 */
[----:B------:R-:W-:Y:S04]  /*d1320*/  STL.64 [R1+0x24e0], R228 ;  /* 0x0024e0e401007387 */ /* 0x000fe80000100a00 */
[----:B------:R1:W-:Y:S01]  /*d1330*/  STL.64 [R1+0x24e8], R230 ;  /* 0x0024e8e601007387 */ /* 0x0003e20000100a00 */
[C---:B------:R-:W-:Y:S03]  /*d1340*/  HMMA.1688.F32.TF32 R16, R8.reuse, R188, R16 ;  /* 0x000000bc0810723c */ /* 0x040fe60000081010 */
[----:B-1----:R-:W4:Y:S04]  /*d1350*/  LDL.LU.64 R230, [R1+0x9ec8] ;  /* 0x009ec80001e67983 */ /* 0x002f280000300a00 */
[----:B------:R-:W4:Y:S04]  /*d1360*/  LDL.LU.64 R228, [R1+0x9ec0] ;  /* 0x009ec00001e47983 */ /* 0x000f280000300a00 */
[----:B------:R-:W4:Y:S04]  /*d1370*/  LDL.LU.64 R194, [R1+0x9eb8] ;  /* 0x009eb80001c27983 */ /* 0x000f280000300a00 */
[----:B------:R-:W4:Y:S04]  /*d1380*/  LDL.LU.64 R192, [R1+0x9eb0] ;  /* 0x009eb00001c07983 */ /* 0x000f280000300a00 */
[----:B------:R-:W4:Y:S04]  /*d1390*/  LDL.LU.64 R130, [R1+0x9ea8] ;  /* 0x009ea80001827983 */ /* 0x000f280000300a00 */
[----:B------:R-:W4:Y:S04]  /*d13a0*/  LDL.LU.64 R128, [R1+0x9ea0] ;  /* 0x009ea00001807983 */ /* 0x000f280000300a00 */
[----:B------:R1:W-:Y:S04]  /*d13b0*/  STL.64 [R1+0x22e0], R132 ;  /* 0x0022e08401007387 */ /* 0x0003e80000100a00 */
[----:B------:R1:W-:Y:S04]  /*d13c0*/  STL.64 [R1+0x22e8], R134 ;  /* 0x0022e88601007387 */ /* 0x0003e80000100a00 */
[----:B-1----:R-:W2:Y:S04]  /*d13d0*/  LDL R132, [R1+0x40] ;  /* 0x0000400001847983 */ /* 0x002ea80000100800 */
[----:B------:R-:W2:Y:S04]  /*d13e0*/  LDL R133, [R1+0x44] ;  /* 0x0000440001857983 */ /* 0x000ea80000100800 */
[----:B------:R-:W3:Y:S04]  /*d13f0*/  LDL R134, [R1+0x48] ;  /* 0x0000480001867983 */ /* 0x000ee80000100800 */
[----:B------:R-:W3:Y:S04]  /*d1400*/  LDL R135, [R1+0x4c] ;  /* 0x00004c0001877983 */ /* 0x000ee80000100800 */
[----:B------:R-:W-:Y:S04]  /*d1410*/  STL [R1+0x9b8c], R248 ;  /* 0x009b8cf801007387 */ /* 0x000fe80000100800 */
[----:B------:R-:W-:Y:S04]  /*d1420*/  STL [R1+0x9b88], R249 ;  /* 0x009b88f901007387 */ /* 0x000fe80000100800 */
[----:B------:R-:W4:Y:S04]  /*d1430*/  LDL.LU.64 R190, [R1+0x9e98] ;  /* 0x009e980001be7983 */ /* 0x000f280000300a00 */
[----:B------:R-:W4:Y:S04]  /*d1440*/  LDL.LU.64 R188, [R1+0x9e90] ;  /* 0x009e900001bc7983 */ /* 0x000f280000300a00 */
[----:B------:R-:W4:Y:S04]  /*d1450*/  LDL.LU.64 R234, [R1+0x9e88] ;  /* 0x009e880001ea7983 */ /* 0x000f280000300a00 */
[----:B------:R-:W4:Y:S04]  /*d1460*/  LDL.LU.64 R232, [R1+0x9e80] ;  /* 0x009e800001e87983 */ /* 0x000f280000300a00 */
[----:B------:R-:W-:Y:S04]  /*d1470*/  STL.64 [R1+0x9e68], R22 ;  /* 0x009e681601007387 */ /* 0x000fe80000100a00 */
[----:B------:R1:W-:Y:S04]  /*d1480*/  STL.64 [R1+0x9e60], R20 ;  /* 0x009e601401007387 */ /* 0x0003e80000100a00 */
[----:B-1----:R-:W2:Y:S01]  /*d1490*/  LDL.64 R20, [R1+0x30] ;  /* 0x0000300001147983 */ /* 0x002ea20000100a00 */
[----:B------:R-:W-:Y:S03]  /*d14a0*/  HMMA.1688.F32.TF32 R24, R8, R184, R24 ;  /* 0x000000b80818723c */ /* 0x000fe60000081018 */
[----:B------:R-:W4:Y:S04]  /*d14b0*/  LDL.LU.64 R186, [R1+0x9e78] ;  /* 0x009e780001ba7983 */ /* 0x000f280000300a00 */
[----:B------:R-:W4:-:S15]  /*d14c0*/  LDL.LU.64 R184, [R1+0x9e70] ;  /* 0x009e700001b87983 */ /* 0x000f1e0000300a00 */
[----:B------:R-:W-:-:S01]  /*d14d0*/  NOP ;  /* 0x0000000000007918 */ /* 0x000fc20000000000 */
[----:B------:R-:W-:Y:S04]  /*d14e0*/  STL.64 [R1+0x9e58], R26 ;  /* 0x009e581a01007387 */ /* 0x000fe80000100a00 */
[----:B------:R-:W-:Y:S01]  /*d14f0*/  STL.64 [R1+0x9e50], R24 ;  /* 0x009e501801007387 */ /* 0x000fe20000100a00 */
[----:B--2---:R-:W-:Y:S02]  /*d1500*/  IMAD.MOV.U32 R249, RZ, RZ, R21 ;  /* 0x000000fffff97224 */ /* 0x004fe400078e0015 */
[----:B------:R-:W-:-:S03]  /*d1510*/  IMAD.MOV.U32 R248, RZ, RZ, R20 ;  /* 0x000000fffff87224 */ /* 0x000fc600078e0014 */
[----:B------:R-:W-:Y:S04]  /*d1520*/  STL [R1+0x9b94], R249 ;  /* 0x009b94f901007387 */ /* 0x000fe80000100800 */
[----:B------:R-:W-:Y:S04]  /*d1530*/  STL [R1+0x9b90], R248 ;  /* 0x009b90f801007387 */ /* 0x000fe80000100800 */
[----:B---3--:R1:W-:Y:S04]  /*d1540*/  STL.64 [R1+0x9e48], R134 ;  /* 0x009e488601007387 */ /* 0x0083e80000100a00 */
[----:B------:R-:W2:Y:S04]  /*d1550*/  LDL R22, [R1+0x8] ;  /* 0x0000080001167983 */ /* 0x000ea80000100800 */
[----:B------:R-:W2:Y:S04]  /*d1560*/  LDL R23, [R1+0xc] ;  /* 0x00000c0001177983 */ /* 0x000ea80000100800 */
[----:B-1----:R-:W3:Y:S04]  /*d1570*/  LDL R134, [R1+0x38] ;  /* 0x0000380001867983 */ /* 0x002ee80000100800 */
[----:B------:R-:W3:Y:S04]  /*d1580*/  LDL R135, [R1+0x3c] ;  /* 0x00003c0001877983 */ /* 0x000ee80000100800 */
[----:B------:R-:W3:Y:S04]  /*d1590*/  LDL R26, [R1+0x18] ;  /* 0x00001800011a7983 */ /* 0x000ee80000100800 */
[----:B------:R-:W3:Y:S04]  /*d15a0*/  LDL R27, [R1+0x1c] ;  /* 0x00001c00011b7983 */ /* 0x000ee80000100800 */
[----:B------:R-:W-:Y:S04]  /*d15b0*/  STL [R1+0x9b84], R244 ;  /* 0x009b84f401007387 */ /* 0x000fe80000100800 */
[----:B------:R-:W-:Y:S04]  /*d15c0*/  STL [R1+0x9b80], R245 ;  /* 0x009b80f501007387 */ /* 0x000fe80000100800 */
[----:B------:R1:W-:Y:S04]  /*d15d0*/  STL [R1+0x9b9c], R236 ;  /* 0x009b9cec01007387 */ /* 0x0003e80000100800 */
[----:B------:R1:W-:Y:S04]  /*d15e0*/  STL [R1+0x9b98], R237 ;  /* 0x009b98ed01007387 */ /* 0x0003e80000100800 */
[----:B------:R-:W-:Y:S04]  /*d15f0*/  STL [R1+0x9ba4], R224 ;  /* 0x009ba4e001007387 */ /* 0x000fe80000100800 */
[----:B------:R-:W-:Y:S04]  /*d1600*/  STL [R1+0x9ba0], R225 ;  /* 0x009ba0e101007387 */ /* 0x000fe80000100800 */
[----:B------:R1:W-:Y:S04]  /*d1610*/  STL [R1+0x9bac], R220 ;  /* 0x009bacdc01007387 */ /* 0x0003e80000100800 */
[----:B------:R1:W-:Y:S04]  /*d1620*/  STL [R1+0x9ba8], R221 ;  /* 0x009ba8dd01007387 */ /* 0x0003e80000100800 */
[----:B------:R1:W-:Y:S04]  /*d1630*/  STL [R1+0x9bb4], R216 ;  /* 0x009bb4d801007387 */ /* 0x0003e80000100800 */
[----:B------:R-:W-:Y:S01]  /*d1640*/  STL [R1+0x9bb0], R217 ;  /* 0x009bb0d901007387 */ /* 0x000fe20000100800 */
[C---:B------:R-:W-:Y:S03]  /*d1650*/  HMMA.1688.F32.TF32 R28, R8.reuse, R20, R28 ;  /* 0x00000014081c723c */ /* 0x040fe6000008101c */
[----:B------:R-:W-:Y:S04]  /*d1660*/  STL [R1+0x9bbc], R212 ;  /* 0x009bbcd401007387 */ /* 0x000fe80000100800 */
[----:B------:R1:W-:Y:S01]  /*d1670*/  STL [R1+0x9bb8], R213 ;  /* 0x009bb8d501007387 */ /* 0x0003e20000100800 */
[C---:B------:R-:W-:Y:S03]  /*d1680*/  HMMA.1688.F32.TF32 R32, R8.reuse, R132, R32 ;  /* 0x000000840820723c */ /* 0x040fe60000081020 */
[----:B------:R1:W-:Y:S03]  /*d1690*/  STL [R1+0x9bc4], R208 ;  /* 0x009bc4d001007387 */ /* 0x0003e60000100800 */
[C---:B------:R-:W-:Y:S01]  /*d16a0*/  HMMA.1688.F32.TF32 R36, R8.reuse, R244, R36 ;  /* 0x000000f40824723c */ /* 0x040fe20000081024 */
[----:B------:R1:W-:Y:S05]  /*d16b0*/  STL [R1+0x9bc0], R209 ;  /* 0x009bc0d101007387 */ /* 0x0003ea0000100800 */
        /* <DEDUP_REMOVED lines=23> */
[C---:B------:R-:W-:Y:S06]  /*d1830*/  HMMA.1688.F32.TF32 R128, R8.reuse, R188, R128 ;  /* 0x000000bc0880723c */ /* 0x040fec0000081080 */
[----:B------:R-:W-:Y:S01]  /*d1840*/  HMMA.1688.F32.TF32 R232, R8, R184, R232 ;  /* 0x000000b808e8723c */ /* 0x000fe200000810e8 */
[----:B------:R-:W4:Y:S01]  /*d1850*/  LDL.64 R10, [R1+0x28] ;  /* 0x00002800010a7983 */ /* 0x000f220000100a00 */
[----:B------:R-:W-:-:S02]  /*d1860*/  IMAD.MOV.U32 R249, RZ, RZ, R174 ;  /* 0x000000fffff97224 */ /* 0x000fc400078e00ae */
[----:B------:R-:W-:Y:S01]  /*d1870*/  IMAD.MOV.U32 R248, RZ, RZ, R175 ;  /* 0x000000fffff87224 */ /* 0x000fe200078e00af */
[----:B------:R-:W-:Y:S01]  /*d1880*/  LDS R132, [R3+UR6+0x92000] ;  /* 0x0920000603847984 */ /* 0x000fe20008000800 */
[C---:B--2---:R-:W-:Y:S03]  /*d1890*/  HMMA.1688.F32.TF32 R16, R4.reuse, R22, R16 ;  /* 0x000000160410723c */ /* 0x044fe60000081010 */
[----:B------:R-:W2:Y:S04]  /*d18a0*/  LDL.LU.64 R22, [R1+0x9e68] ;  /* 0x009e680001167983 */ /* 0x000ea80000300a00 */
[----:B------:R-:W2:Y:S01]  /*d18b0*/  LDL.LU.64 R20, [R1+0x9e60] ;  /* 0x009e600001147983 */ /* 0x000ea20000300a00 */
[C---:B------:R-:W-:Y:S06]  /*d18c0*/  HMMA.1688.F32.TF32 R84, R4.reuse, R182, R84 ;  /* 0x000000b60454723c */ /* 0x040fec0000081054 */
[----:B---3--:R-:W-:Y:S01]  /*d18d0*/  HMMA.1688.F32.TF32 R28, R4, R134, R28 ;  /* 0x00000086041c723c */ /* 0x008fe2000008101c */
[----:B-1----:R-:W-:Y:S01]  /*d18e0*/  IMAD.MOV.U32 R236, RZ, RZ, R142 ;  /* 0x000000ffffec7224 */ /* 0x002fe200078e008e */
[----:B------:R-:W-:Y:S01]  /*d18f0*/  LDS R133, [R252+UR6+0x92000] ;  /* 0x09200006fc857984 */ /* 0x000fe20008000800 */
[----:B------:R-:W-:-:S03]  /*d1900*/  IMAD.MOV.U32 R237, RZ, RZ, R143 ;  /* 0x000000ffffed7224 */ /* 0x000fc600078e008f */
[C---:B------:R-:W-:Y:S06]  /*d1910*/  HMMA.1688.F32.TF32 R44, R4.reuse, R142, R44 ;  /* 0x0000008e042c723c */ /* 0x040fec000008102c */
[C---:B------:R-:W-:Y:S01]  /*d1920*/  HMMA.1688.F32.TF32 R12, R4.reuse, R250, R12 ;  /* 0x000000fa040c723c */ /* 0x040fe2000008100c */
[----:B------:R-:W-:Y:S01]  /*d1930*/  IMAD.MOV.U32 R220, RZ, RZ, R162 ;  /* 0x000000ffffdc7224 */ /* 0x000fe200078e00a2 */
[----:B------:R-:W-:Y:S01]  /*d1940*/  MOV R221, R163 ;  /* 0x000000a300dd7202 */ /* 0x000fe20000000f00 */
[----:B------:R-:W-:Y:S01]  /*d1950*/  IMAD.MOV.U32 R216, RZ, RZ, R170 ;  /* 0x000000ffffd87224 */ /* 0x000fe200078e00aa */
[----:B------:R-:W-:Y:S01]  /*d1960*/  MOV R213, R179 ;  /* 0x000000b300d57202 */ /* 0x000fe20000000f00 */
[----:B------:R-:W-:Y:S01]  /*d1970*/  IMAD.MOV.U32 R217, RZ, RZ, R171 ;  /* 0x000000ffffd97224 */ /* 0x000fe200078e00ab */
[----:B------:R-:W-:Y:S01]  /*d1980*/  HMMA.1688.F32.TF32 R60, R4, R158, R60 ;  /* 0x0000009e043c723c */ /* 0x000fe2000008103c */
[----:B------:R-:W-:Y:S01]  /*d1990*/  IMAD.MOV.U32 R212, RZ, RZ, R178 ;  /* 0x000000ffffd47224 */ /* 0x000fe200078e00b2 */
[----:B------:R-:W-:Y:S01]  /*d19a0*/  LDS R8, [R3+UR6+0x90000] ;  /* 0x0900000603087984 */ /* 0x000fe20008000800 */
[----:B------:R-:W-:-:S02]  /*d19b0*/  IMAD.MOV.U32 R208, RZ, RZ, R182 ;  /* 0x000000ffffd07224 */ /* 0x000fc400078e00b6 */
[----:B------:R-:W-:Y:S01]  /*d19c0*/  IMAD.MOV.U32 R209, RZ, RZ, R183 ;  /* 0x000000ffffd17224 */ /* 0x000fe200078e00b7 */
[C---:B------:R-:W-:Y:S06]  /*d19d0*/  HMMA.1688.F32.TF32 R64, R4.reuse, R162, R64 ;  /* 0x000000a20440723c */ /* 0x040fec0000081040 */
[C---:B------:R-:W-:Y:S06]  /*d19e0*/  HMMA.1688.F32.TF32 R68, R4.reuse, R166, R68 ;  /* 0x000000a60444723c */ /* 0x040fec0000081044 */
[C---:B------:R-:W-:Y:S06]  /*d19f0*/  HMMA.1688.F32.TF32 R72, R4.reuse, R170, R72 ;  /* 0x000000aa0448723c */ /* 0x040fec0000081048 */
[C---:B------:R-:W-:Y:S06]  /*d1a00*/  HMMA.1688.F32.TF32 R76, R4.reuse, R174, R76 ;  /* 0x000000ae044c723c */ /* 0x040fec000008104c */
[C---:B------:R-:W-:Y:S06]  /*d1a10*/  HMMA.1688.F32.TF32 R80, R4.reuse, R178, R80 ;  /* 0x000000b20450723c */ /* 0x040fec0000081050 */
[C---:B------:R-:W-:Y:S06]  /*d1a20*/  HMMA.1688.F32.TF32 R88, R4.reuse, R242, R88 ;  /* 0x000000f20458723c */ /* 0x040fec0000081058 */
[----:B------:R-:W-:Y:S01]  /*d1a30*/  HMMA.1688.F32.TF32 R36, R4, R246, R36 ;  /* 0x000000f60424723c */ /* 0x000fe20000081024 */
[----:B------:R-:W-:Y:S01]  /*d1a40*/  IMAD.MOV.U32 R224, RZ, RZ, R150 ;  /* 0x000000ffffe07224 */ /* 0x000fe200078e0096 */
[----:B------:R-:W-:Y:S01]  /*d1a50*/  LDS R9, [R252+UR6+0x90000] ;  /* 0x09000006fc097984 */ /* 0x000fe20008000800 */
[----:B----4-:R-:W-:Y:S01]  /*d1a60*/  IMAD.MOV.U32 R244, RZ, RZ, R10 ;  /* 0x000000fffff47224 */ /* 0x010fe200078e000a */
[----:B------:R-:W-:-:S02]  /*d1a70*/  MOV R245, R11 ;  /* 0x0000000b00f57202 */ /* 0x000fc40000000f00 */
[C---:B--2---:R-:W-:Y:S01]  /*d1a80*/  HMMA.1688.F32.TF32 R20, R4.reuse, R26, R20 ;  /* 0x0000001a0414723c */ /* 0x044fe20000081014 */
[----:B------:R-:W2:Y:S04]  /*d1a90*/  LDL.LU.64 R26, [R1+0x9e58] ;  /* 0x009e5800011a7983 */ /* 0x000ea80000300a00 */
[----:B------:R-:W2:Y:S04]  /*d1aa0*/  LDL.LU.64 R24, [R1+0x9e50] ;  /* 0x009e500001187983 */ /* 0x000ea80000300a00 */
[----:B------:R-:W3:Y:S04]  /*d1ab0*/  LDL.LU.64 R134, [R1+0x9e48] ;  /* 0x009e480001867983 */ /* 0x000ee80000300a00 */
[----:B------:R-:W-:Y:S04]  /*d1ac0*/  STL.64 [R1+0x9bd0], R246 ;  /* 0x009bd0f601007387 */ /* 0x000fe80000100a00 */
[----:B------:R-:W-:Y:S04]  /*d1ad0*/  STL.64 [R1+0x9bc8], R244 ;  /* 0x009bc8f401007387 */ /* 0x000fe80000100a00 */
[----:B------:R1:W-:Y:S04]  /*d1ae0*/  STL.64 [R1+0x9be0], R250 ;  /* 0x009be0fa01007387 */ /* 0x0003e80000100a00 */
[----:B------:R4:W-:Y:S04]  /*d1af0*/  STL.64 [R1+0x9bd8], R248 ;  /* 0x009bd8f801007387 */ /* 0x0009e80000100a00 */
[----:B------:R-:W-:Y:S04]  /*d1b00*/  STL.64 [R1+0x9e40], R86 ;  /* 0x009e405601007387 */ /* 0x000fe80000100a00 */
[----:B------:R-:W-:Y:S04]  /*d1b10*/  STL.64 [R1+0x9e38], R84 ;  /* 0x009e385401007387 */ /* 0x000fe80000100a00 */
[----:B------:R-:W4:Y:S04]  /*d1b20*/  LDL R142, [R1+0x398] ;  /* 0x00039800018e7983 */ /* 0x000f280000100800 */
[----:B------:R-:W4:Y:S04]  /*d1b30*/  LDL R143, [R1+0x39c] ;  /* 0x00039c00018f7983 */ /* 0x000f280000100800 */
[----:B------:R-:W2:Y:S04]  /*d1b40*/  LDL R140, [R1+0x390] ;  /* 0x00039000018c7983 */ /* 0x000ea80000100800 */
[----:B------:R-:W2:Y:S04]  /*d1b50*/  LDL R141, [R1+0x394] ;  /* 0x00039400018d7983 */ /* 0x000ea80000100800 */
[----:B----4-:R-:W-:Y:S04]  /*d1b60*/  STL.64 [R1+0x9e10], R142 ;  /* 0x009e108e01007387 */ /* 0x010fe80000100a00 */
[----:B--2---:R-:W-:Y:S04]  /*d1b70*/  STL.64 [R1+0x9e08], R140 ;  /* 0x009e088c01007387 */ /* 0x004fe80000100a00 */
[----:B-1----:R-:W2:Y:S04]  /*d1b80*/  LDL.64 R250, [R1+0x378] ;  /* 0x0003780001fa7983 */ /* 0x002ea80000100a00 */
[----:B------:R-:W4:Y:S04]  /*d1b90*/  LDL.64 R248, [R1+0x370] ;  /* 0x0003700001f87983 */ /* 0x000f280000100a00 */
        /* <DEDUP_REMOVED lines=16> */
[----:B--2---:R-:W-:Y:S04]  /*d1ca0*/  STL.64 [R1+0x9e20], R250 ;  /* 0x009e20fa01007387 */ /* 0x004fe80000100a00 */
[----:B----4-:R-:W-:Y:S04]  /*d1cb0*/  STL.64 [R1+0x9e18], R248 ;  /* 0x009e18f801007387 */ /* 0x010fe80000100a00 */
[----:B------:R-:W2:Y:S04]  /*d1cc0*/  LDL.64 R246, [R1+0x388] ;  /* 0x0003880001f67983 */ /* 0x000ea80000100a00 */
[----:B------:R-:W4:Y:S01]  /*d1cd0*/  LDL.64 R244, [R1+0x380] ;  /* 0x0003800001f47983 */ /* 0x000f220000100a00 */
[----:B------:R-:W-:Y:S01]  /*d1ce0*/  HMMA.1688.F32.TF32 R40, R4, R138, R40 ;  /* 0x0000008a0428723c */ /* 0x000fe20000081028 */
[----:B------:R-:W-:-:S05]  /*d1cf0*/  IMAD.MOV.U32 R225, RZ, RZ, R151 ;  /* 0x000000ffffe17224 */ /* 0x000fca00078e0097 */
        /* <DEDUP_REMOVED lines=11> */
[----:B--2---:R-:W-:Y:S04]  /*d1db0*/  STL.64 [R1+0x9e30], R246 ;  /* 0x009e30f601007387 */ /* 0x004fe80000100a00 */
[----:B----4-:R-:W-:Y:S04]  /*d1dc0*/  STL.64 [R1+0x9e28], R244 ;  /* 0x009e28f401007387 */ /* 0x010fe80000100a00 */
[----:B------:R-:W2:Y:S04]  /*d1dd0*/  LDL.64 R144, [R1+0x3a0] ;  /* 0x0003a00001907983 */ /* 0x000ea80000100a00 */
[----:B------:R-:W4:Y:S04]  /*d1de0*/  LDL.64 R146, [R1+0x3a8] ;  /* 0x0003a80001927983 */ /* 0x000f280000100a00 */
[----:B------:R-:W4:Y:S04]  /*d1df0*/  LDL.64 R136, [R1+0x1d0] ;  /* 0x0001d00001887983 */ /* 0x000f280000100a00 */
[----:B------:R-:W4:Y:S04]  /*d1e00*/  LDL.64 R138, [R1+0x1d8] ;  /* 0x0001d800018a7983 */ /* 0x000f280000100a00 */
[----:B------:R-:W4:Y:S04]  /*d1e10*/  LDL.64 R152, [R1+0x3c0] ;  /* 0x0003c00001987983 */ /* 0x000f280000100a00 */
[----:B------:R-:W4:Y:S04]  /*d1e20*/  LDL.64 R154, [R1+0x3c8] ;  /* 0x0003c800019a7983 */ /* 0x000f280000100a00 */
[----:B------:R-:W4:Y:S04]  /*d1e30*/  LDL.64 R148, [R1+0x3d0] ;  /* 0x0003d00001947983 */ /* 0x000f280000100a00 */
[----:B------:R-:W4:Y:S04]  /*d1e40*/  LDL.64 R150, [R1+0x3d8] ;  /* 0x0003d80001967983 */ /* 0x000f280000100a00 */
[----:B------:R-:W-:Y:S04]  /*d1e50*/  STL [R1+0x9b10], R238 ;  /* 0x009b10ee01007387 */ /* 0x000fe80000100800 */
[----:B------:R-:W-:Y:S04]  /*d1e60*/  STL [R1+0x9b0c], R239 ;  /* 0x009b0cef01007387 */ /* 0x000fe80000100800 */
[----:B------:R-:W-:Y:S04]  /*d1e70*/  STL [R1+0x9b04], R226 ;  /* 0x009b04e201007387 */ /* 0x000fe80000100800 */
[----:B------:R1:W-:Y:S04]  /*d1e80*/  STL [R1+0x9b00], R227 ;  /* 0x009b00e301007387 */ /* 0x0003e80000100800 */
[----:B------:R3:W-:Y:S04]  /*d1e90*/  STL.64 [R1+0x9da8], R224 ;  /* 0x009da8e001007387 */ /* 0x0007e80000100a00 */
[----:B-1----:R-:W4:Y:S04]  /*d1ea0*/  LDL.64 R226, [R1+0x2a8] ;  /* 0x0002a80001e27983 */ /* 0x002f280000100a00 */
[----:B---3--:R-:W3:Y:S04]  /*d1eb0*/  LDL.64 R224, [R1+0x2a0] ;  /* 0x0002a00001e07983 */ /* 0x008ee80000100a00 */
[----:B------:R-:W-:Y:S04]  /*d1ec0*/  STL [R1+0x9afc], R222 ;  /* 0x009afcde01007387 */ /* 0x000fe80000100800 */
[----:B------:R1:W-:Y:S04]  /*d1ed0*/  STL [R1+0x9af8], R223 ;  /* 0x009af8df01007387 */ /* 0x0003e80000100800 */
[----:B------:R1:W-:Y:S04]  /*d1ee0*/  STL.64 [R1+0x9db0], R220 ;  /* 0x009db0dc01007387 */ /* 0x0003e80000100a00 */
[----:B-1----:R-:W4:Y:S04]  /*d1ef0*/  LDL.64 R222, [R1+0x298] ;  /* 0x0002980001de7983 */ /* 0x002f280000100a00 */
[----:B------:R-:W2:Y:S04]  /*d1f00*/  LDL.64 R220, [R1+0x290] ;  /* 0x0002900001dc7983 */ /* 0x000ea80000100a00 */
[----:B------:R1:W-:Y:S04]  /*d1f10*/  STL [R1+0x9af4], R218 ;  /* 0x009af4da01007387 */ /* 0x0003e80000100800 */
[----:B------:R1:W-:Y:S04]  /*d1f20*/  STL [R1+0x9af0], R219 ;  /* 0x009af0db01007387 */ /* 0x0003e80000100800 */
[----:B------:R1:W-:Y:S04]  /*d1f30*/  STL.64 [R1+0x9db8], R216 ;  /* 0x009db8d801007387 */ /* 0x0003e80000100a00 */
[----:B-1----:R-:W4:Y:S04]  /*d1f40*/  LDL R218, [R1+0x278] ;  /* 0x0002780001da7983 */ /* 0x002f280000100800 */
[----:B------:R-:W4:Y:S04]  /*d1f50*/  LDL R219, [R1+0x27c] ;  /* 0x00027c0001db7983 */ /* 0x000f280000100800 */
[----:B------:R-:W3:Y:S04]  /*d1f60*/  LDL R216, [R1+0x270] ;  /* 0x0002700001d87983 */ /* 0x000ee80000100800 */
[----:B------:R-:W2:Y:S04]  /*d1f70*/  LDL R217, [R1+0x274] ;  /* 0x0002740001d97983 */ /* 0x000ea80000100800 */
[----:B------:R1:W-:Y:S04]  /*d1f80*/  STL [R1+0x9aec], R214 ;  /* 0x009aecd601007387 */ /* 0x0003e80000100800 */
[----:B------:R1:W-:Y:S04]  /*d1f90*/  STL [R1+0x9ae8], R215 ;  /* 0x009ae8d701007387 */ /* 0x0003e80000100800 */
[----:B------:R1:W-:Y:S04]  /*d1fa0*/  STL.64 [R1+0x9dc0], R212 ;  /* 0x009dc0d401007387 */ /* 0x0003e80000100a00 */
[----:B-1----:R-:W4:Y:S04]  /*d1fb0*/  LDL R214, [R1+0x268] ;  /* 0x0002680001d67983 */ /* 0x002f280000100800 */
[----:B------:R-:W4:Y:S04]  /*d1fc0*/  LDL R215, [R1+0x26c] ;  /* 0x00026c0001d77983 */ /* 0x000f280000100800 */
[----:B------:R-:W2:Y:S04]  /*d1fd0*/  LDL R212, [R1+0x260] ;  /* 0x0002600001d47983 */ /* 0x000ea80000100800 */
        /* <DEDUP_REMOVED lines=9> */
[----:B------:R-:W-:Y:S04]  /*d2070*/  STL [R1+0x9ad8], R207 ;  /* 0x009ad8cf01007387 */ /* 0x000fe80000100800 */
[----:B------:R1:W-:Y:S04]  /*d2080*/  STL.64 [R1+0x9dd0], R204 ;  /* 0x009dd0cc01007387 */ /* 0x0003e80000100a00 */
[----:B------:R-:W3:Y:S04]  /*d2090*/  LDL.64 R140, [R1+0x200] ;  /* 0x00020000018c7983 */ /* 0x000ee80000100a00 */
[----:B-1----:R-:W4:Y:S04]  /*d20a0*/  LDL R206, [R1+0x1e8] ;  /* 0x0001e80001ce7983 */ /* 0x002f280000100800 */
[----:B------:R-:W2:Y:S04]  /*d20b0*/  LDL R204, [R1+0x1e0] ;  /* 0x0001e00001cc7983 */ /* 0x000ea80000100800 */
[----:B------:R-:W4:Y:S04]  /*d20c0*/  LDL R205, [R1+0x1e4] ;  /* 0x0001e40001cd7983 */ /* 0x000f280000100800 */
[----:B------:R-:W2:Y:S04]  /*d20d0*/  LDL R207, [R1+0x1ec] ;  /* 0x0001ec0001cf7983 */ /* 0x000ea80000100800 */
[----:B------:R-:W4:Y:S04]  /*d20e0*/  LDL R84, [R1+0x230] ;  /* 0x0002300001547983 */ /* 0x000f280000100800 */
[----:B------:R-:W4:Y:S04]  /*d20f0*/  LDL R85, [R1+0x234] ;  /* 0x0002340001557983 */ /* 0x000f280000100800 */
[----:B------:R-:W2:Y:S04]  /*d2100*/  LDL R248, [R1+0x1f0] ;  /* 0x0001f00001f87983 */ /* 0x000ea80000100800 */
[----:B------:R-:W2:Y:S04]  /*d2110*/  LDL R249, [R1+0x1f4] ;  /* 0x0001f40001f97983 */ /* 0x000ea80000100800 */
[----:B------:R-:W-:Y:S04]  /*d2120*/  STL [R1+0x9ad4], R202 ;  /* 0x009ad4ca01007387 */ /* 0x000fe80000100800 */
[----:B------:R1:W-:Y:S04]  /*d2130*/  STL [R1+0x9ad0], R203 ;  /* 0x009ad0cb01007387 */ /* 0x0003e80000100800 */
[----:B------:R1:W-:Y:S04]  /*d2140*/  STL.64 [R1+0x9dd8], R200 ;  /* 0x009dd8c801007387 */ /* 0x0003e80000100a00 */
[----:B-1----:R-:W2:Y:S04]  /*d2150*/  LDL.64 R202, [R1+0x248] ;  /* 0x0002480001ca7983 */ /* 0x002ea80000100a00 */
[----:B------:R-:W2:Y:S04]  /*d2160*/  LDL.64 R200, [R1+0x240] ;  /* 0x0002400001c87983 */ /* 0x000ea80000100a00 */
[----:B------:R-:W-:Y:S04]  /*d2170*/  STL [R1+0x9ab4], R198 ;  /* 0x009ab4c601007387 */ /* 0x000fe80000100800 */
[----:B------:R1:W-:Y:S04]  /*d2180*/  STL [R1+0x9ab0], R199 ;  /* 0x009ab0c701007387 */ /* 0x0003e80000100800 */
[----:B------:R1:W-:Y:S04]  /*d2190*/  STL.64 [R1+0x9de8], R196 ;  /* 0x009de8c401007387 */ /* 0x0003e80000100a00 */
[----:B-1----:R-:W2:Y:S01]  /*d21a0*/  LDL.64 R198, [R1+0x218] ;  /* 0x0002180001c67983 */ /* 0x002ea20000100a00 */
[C---:B------:R-:W-:Y:S03]  /*d21b0*/  HMMA.1688.F32.TF32 R24, R4.reuse, R10, R24 ;  /* 0x0000000a0418723c */ /* 0x040fe60000081018 */
[----:B------:R-:W-:Y:S04]  /*d21c0*/  LDS R10, [R3+UR6+0x91000] ;  /* 0x09100006030a7984 */ /* 0x000fe80008000800 */
[----:B------:R-:W3:Y:S01]  /*d21d0*/  LDS R11, [R252+UR6+0x91000] ;  /* 0x09100006fc0b7984 */ /* 0x000ee20008000800 */
[C---:B------:R-:W-:Y:S03]  /*d21e0*/  HMMA.1688.F32.TF32 R32, R4.reuse, R134, R32 ;  /* 0x000000860420723c */ /* 0x040fe60000081020 */
[----:B------:R-:W2:Y:S04]  /*d21f0*/  LDL.64 R196, [R1+0x210] ;  /* 0x0002100001c47983 */ /* 0x000ea80000100a00 */
[----:B------:R-:W-:Y:S01]  /*d2200*/  STL [R1+0x9aa0], R194 ;  /* 0x009aa0c201007387 */ /* 0x000fe20000100800 */
[C---:B------:R-:W-:Y:S03]  /*d2210*/  HMMA.1688.F32.TF32 R92, R4.reuse, R238, R92 ;  /* 0x000000ee045c723c */ /* 0x040fe6000008105c */
[----:B------:R-:W-:Y:S03]  /*d2220*/  STL [R1+0x9a9c], R195 ;  /* 0x009a9cc301007387 */ /* 0x000fe60000100800 */
[C---:B------:R-:W-:Y:S01]  /*d2230*/  HMMA.1688.F32.TF32 R228, R4.reuse, R194, R228 ;  /* 0x000000c204e4723c */ /* 0x040fe200000810e4 */
[----:B------:R1:W-:Y:S04]  /*d2240*/  STL [R1+0x9a94], R190 ;  /* 0x009a94be01007387 */ /* 0x0003e80000100800 */
[----:B------:R-:W-:Y:S01]  /*d2250*/  STL [R1+0x9a90], R191 ;  /* 0x009a90bf01007387 */ /* 0x000fe20000100800 */
[C---:B------:R-:W-:Y:S03]  /*d2260*/  HMMA.1688.F32.TF32 R128, R4.reuse, R190, R128 ;  /* 0x000000be0480723c */ /* 0x040fe60000081080 */
[----:B------:R-:W-:Y:S03]  /*d2270*/  LDS R134, [R3+UR6+0x93000] ;  /* 0x0930000603867984 */ /* 0x000fe60008000800 */
[----:B------:R-:W-:Y:S01]  /*d2280*/  HMMA.1688.F32.TF32 R232, R4, R186, R232 ;  /* 0x000000ba04e8723c */ /* 0x000fe200000810e8 */
[----:B------:R-:W2:Y:S04]  /*d2290*/  LDL R4, [R1+0x220] ;  /* 0x0002200001047983 */ /* 0x000ea80000100800 */
[----:B------:R-:W2:Y:S04]  /*d22a0*/  LDL R5, [R1+0x224] ;  /* 0x0002240001057983 */ /* 0x000ea80000100800 */
[----:B------:R-:W2:Y:S04]  /*d22b0*/  LDL R6, [R1+0x228] ;  /* 0x0002280001067983 */ /* 0x000ea80000100800 */
[----:B------:R-:W2:Y:S04]  /*d22c0*/  LDL R7, [R1+0x22c] ;  /* 0x00022c0001077983 */ /* 0x000ea80000100800 */
[----:B------:R-:W-:Y:S04]  /*d22d0*/  STL [R1+0x9a8c], R186 ;  /* 0x009a8cba01007387 */ /* 0x000fe80000100800 */
[----:B------:R-:W-:Y:S04]  /*d22e0*/  STL [R1+0x9a88], R187 ;  /* 0x009a88bb01007387 */ /* 0x000fe80000100800 */
[----:B------:R-:W2:Y:S01]  /*d22f0*/  LDS R135, [R252+UR6+0x93000] ;  /* 0x09300006fc877984 */ /* 0x000ea20008000800 */
[----:B---3--:R-:W-:Y:S06]  /*d2300*/  HMMA.1688.F32.TF32 R16, R8, R140, R16 ;  /* 0x0000008c0810723c */ /* 0x008fec0000081010 */
[----:B-1----:R-:W-:-:S15]  /*d2310*/  IMAD.MOV.U32 R190, RZ, RZ, R141 ;  /* 0x000000ffffbe7224 */ /* 0x002fde00078e008d */
[----:B------:R-:W-:-:S02]  /*d2320*/  NOP ;  /* 0x0000000000007918 */ /* 0x000fc40000000000 */
[----:B------:R1:W-:Y:S01]  /*d2330*/  STL.64 [R1+0x9e00], R18 ;  /* 0x009e001201007387 */ /* 0x0003e20000100a00 */
[C---:B----4-:R-:W-:Y:S03]  /*d2340*/  HMMA.1688.F32.TF32 R28, R8.reuse, R84, R28 ;  /* 0x00000054081c723c */ /* 0x050fe6000008101c */
[----:B------:R-:W-:Y:S04]  /*d2350*/  STL.64 [R1+0x9df8], R16 ;  /* 0x009df81001007387 */ /* 0x000fe80000100a00 */
[----:B------:R-:W-:Y:S01]  /*d2360*/  STL [R1+0x9aa8], R190 ;  /* 0x009aa8be01007387 */ /* 0x000fe20000100800 */
[C---:B--2---:R-:W-:Y:S06]  /*d2370*/  HMMA.1688.F32.TF32 R12, R8.reuse, R248, R12 ;  /* 0x000000f8080c723c */ /* 0x044fec000008100c */
[----:B------:R-:W-:Y:S01]  /*d2380*/  HMMA.1688.F32.TF32 R32, R8, R200, R32 ;  /* 0x000000c80820723c */ /* 0x000fe20000081020 */
[----:B------:R2:W-:Y:S04]  /*d2390*/  STL.64 [R1+0x9df0], R198 ;  /* 0x009df0c601007387 */ /* 0x0005e80000100a00 */
[----:B-1----:R-:W3:Y:S04]  /*d23a0*/  LDL R18, [R1+0x1f8] ;  /* 0x0001f80001127983 */ /* 0x002ee80000100800 */
[----:B------:R-:W3:Y:S04]  /*d23b0*/  LDL R19, [R1+0x1fc] ;  /* 0x0001fc0001137983 */ /* 0x000ee80000100800 */
[----:B--2---:R-:W2:Y:S04]  /*d23c0*/  LDL R198, [R1+0x208] ;  /* 0x0002080001c67983 */ /* 0x004ea80000100800 */
[----:B------:R-:W2:Y:S04]  /*d23d0*/  LDL R199, [R1+0x20c] ;  /* 0x00020c0001c77983 */ /* 0x000ea80000100800 */
[----:B------:R-:W4:Y:S04]  /*d23e0*/  LDL R84, [R1+0x2f0] ;  /* 0x0002f00001547983 */ /* 0x000f280000100800 */
[----:B------:R-:W4:Y:S04]  /*d23f0*/  LDL R85, [R1+0x2f4] ;  /* 0x0002f40001557983 */ /* 0x000f280000100800 */
[----:B------:R-:W3:Y:S04]  /*d2400*/  LDL R140, [R1+0x360] ;  /* 0x00036000018c7983 */ /* 0x000ee80000100800 */
[----:B------:R-:W3:Y:S04]  /*d2410*/  LDL R141, [R1+0x364] ;  /* 0x00036400018d7983 */ /* 0x000ee80000100800 */
[----:B------:R-:W2:Y:S04]  /*d2420*/  LDL R248, [R1+0x350] ;  /* 0x0003500001f87983 */ /* 0x000ea80000100800 */
[----:B------:R-:W2:Y:S04]  /*d2430*/  LDL R249, [R1+0x354] ;  /* 0x0003540001f97983 */ /* 0x000ea80000100800 */
[----:B------:R-:W2:Y:S04]  /*d2440*/  LDL R244, [R1+0x340] ;  /* 0x0003400001f47983 */ /* 0x000ea80000100800 */
[----:B------:R-:W2:Y:S04]  /*d2450*/  LDL R245, [R1+0x344] ;  /* 0x0003440001f57983 */ /* 0x000ea80000100800 */
[----:B------:R1:W-:Y:S04]  /*d2460*/  STL.64 [R1+0x9de0], R202 ;  /* 0x009de0ca01007387 */ /* 0x0003e80000100a00 */
[----:B------:R-:W2:Y:S01]  /*d2470*/  LDL.64 R200, [R1+0x280] ;  /* 0x0002800001c87983 */ /* 0x000ea20000100a00 */
[----:B------:R-:W-:Y:S01]  /*d2480*/  IMAD.MOV.U32 R187, RZ, RZ, R205 ;  /* 0x000000ffffbb7224 */ /* 0x000fe200078e00cd */
[----:B------:R-:W-:Y:S01]  /*d2490*/  MOV R191, R216 ;  /* 0x000000d800bf7202 */ /* 0x000fe20000000f00 */
[----:B------:R-:W-:-:S03]  /*d24a0*/  IMAD.MOV.U32 R186, RZ, RZ, R204 ;  /* 0x000000ffffba7224 */ /* 0x000fc600078e00cc */
[----:B------:R2:W-:Y:S01]  /*d24b0*/  STL [R1+0x9aa4], R187 ;  /* 0x009aa4bb01007387 */ /* 0x0005e20000100800 */
[----:B------:R-:W-:-:S03]  /*d24c0*/  IMAD.MOV.U32 R238, RZ, RZ, R161 ;  /* 0x000000ffffee7224 */ /* 0x000fc600078e00a1 */
[----:B------:R-:W-:Y:S04]  /*d24d0*/  STL [R1+0x9a98], R186 ;  /* 0x009a98ba01007387 */ /* 0x000fe80000100800 */
[----:B------:R2:W-:Y:S04]  /*d24e0*/  STL [R1+0x9aac], R191 ;  /* 0x009aacbf01007387 */ /* 0x0005e80000100800 */
[----:B-1----:R-:W2:Y:S01]  /*d24f0*/  LDL.64 R202, [R1+0x238] ;  /* 0x0002380001ca7983 */ /* 0x002ea20000100a00 */
[C---:B----4-:R-:W-:Y:S06]  /*d2500*/  HMMA.1688.F32.TF32 R80, R8.reuse, R84, R80 ;  /* 0x000000540850723c */ /* 0x050fec0000081050 */
[C---:B---3--:R-:W-:Y:S06]  /*d2510*/  HMMA.1688.F32.TF32 R108, R8.reuse, R140, R108 ;  /* 0x0000008c086c723c */ /* 0x048fec000008106c */
[----:B--2---:R-:W-:Y:S01]  /*d2520*/  HMMA.1688.F32.TF32 R104, R8, R248, R104 ;  /* 0x000000f80868723c */ /* 0x004fe20000081068 */
[----:B------:R-:W-:-:S02]  /*d2530*/  IMAD.MOV.U32 R194, RZ, RZ, R201 ;  /* 0x000000ffffc27224 */ /* 0x000fc400078e00c9 */
[----:B------:R-:W-:-:S03]  /*d2540*/  IMAD.MOV.U32 R187, RZ, RZ, R200 ;  /* 0x000000ffffbb7224 */ /* 0x000fc600078e00c8 */
[----:B------:R-:W-:Y:S04]  /*d2550*/  STL [R1+0x9abc], R194 ;  /* 0x009abcc201007387 */ /* 0x000fe80000100800 */
[----:B------:R-:W-:Y:S01]  /*d2560*/  STL [R1+0x9ab8], R187 ;  /* 0x009ab8bb01007387 */ /* 0x000fe20000100800 */
[C---:B------:R-:W-:Y:S03]  /*d2570*/  HMMA.1688.F32.TF32 R100, R8.reuse, R244, R100 ;  /* 0x000000f40864723c */ /* 0x040fe60000081064 */
[----:B------:R-:W2:Y:S04]  /*d2580*/  LDL.LU.64 R86, [R1+0x9e40] ;  /* 0x009e400001567983 */ /* 0x000ea80000300a00 */
[----:B------:R-:W2:Y:S04]  /*d2590*/  LDL.LU.64 R84, [R1+0x9e38] ;  /* 0x009e380001547983 */ /* 0x000ea80000300a00 */
[----:B------:R-:W-:Y:S04]  /*d25a0*/  STL [R1+0x9b1c], R238 ;  /* 0x009b1cee01007387 */ /* 0x000fe80000100800 */
[----:B------:R-:W3:Y:S04]  /*d25b0*/  LDL.LU.64 R246, [R1+0x9e30] ;  /* 0x009e300001f67983 */ /* 0x000ee80000300a00 */
[----:B------:R-:W4:Y:S04]  /*d25c0*/  LDL.LU.64 R244, [R1+0x9e28] ;  /* 0x009e280001f47983 */ /* 0x000f280000300a00 */
[----:B------:R-:W3:Y:S04]  /*d25d0*/  LDL.LU.64 R250, [R1+0x9e20] ;  /* 0x009e200001fa7983 */ /* 0x000ee80000300a00 */
[----:B------:R-:W3:Y:S04]  /*d25e0*/  LDL.LU.64 R248, [R1+0x9e18] ;  /* 0x009e180001f87983 */ /* 0x000ee80000300a00 */
[----:B------:R-:W3:Y:S04]  /*d25f0*/  LDL.LU.64 R142, [R1+0x9e10] ;  /* 0x009e1000018e7983 */ /* 0x000ee80000300a00 */
[----:B------:R-:W3:Y:S01]  /*d2600*/  LDL.LU.64 R140, [R1+0x9e08] ;  /* 0x009e0800018c7983 */ /* 0x000ee20000300a00 */
        /* <DEDUP_REMOVED lines=15> */
[----:B------:R-:W-:Y:S01]  /*d2700*/  MOV R239, R162 ;  /* 0x000000a200ef7202 */ /* 0x000fe20000000f00 */
[----:B------:R-:W-:Y:S04]  /*d2710*/  LDS R4, [R3+UR6+0x94000] ;  /* 0x0940000603047984 */ /* 0x000fe80008000800 */
[C---:B------:R-:W-:Y:S01]  /*d2720*/  HMMA.1688.F32.TF32 R52, R8.reuse, R200, R52 ;  /* 0x000000c80834723c */ /* 0x040fe20000081034 */
[----:B------:R-:W-:Y:S05]  /*d2730*/  LDS R5, [R252+UR6+0x94000] ;  /* 0x09400006fc057984 */ /* 0x000fea0008000800 */
[C---:B------:R-:W-:Y:S06]  /*d2740*/  HMMA.1688.F32.TF32 R92, R8.reuse, R160, R92 ;  /* 0x000000a0085c723c */ /* 0x040fec000008105c */
[C---:B------:R-:W-:Y:S06]  /*d2750*/  HMMA.1688.F32.TF32 R228, R8.reuse, R136, R228 ;  /* 0x0000008808e4723c */ /* 0x040fec00000810e4 */
[C---:B------:R-:W-:Y:S06]  /*d2760*/  HMMA.1688.F32.TF32 R128, R8.reuse, R152, R128 ;  /* 0x000000980880723c */ /* 0x040fec0000081080 */
[----:B------:R-:W-:Y:S06]  /*d2770*/  HMMA.1688.F32.TF32 R232, R8, R148, R232 ;  /* 0x0000009408e8723c */ /* 0x000fec00000810e8 */
[----:B------:R-:W-:Y:S06]  /*d2780*/  HMMA.1688.F32.TF32 R12, R132, R18, R12 ;  /* 0x00000012840c723c */ /* 0x000fec000008100c */
[C---:B--2---:R-:W-:Y:S06]  /*d2790*/  HMMA.1688.F32.TF32 R84, R8.reuse, R168, R84 ;  /* 0x000000a80854723c */ /* 0x044fec0000081054 */
[C---:B----4-:R-:W-:Y:S06]  /*d27a0*/  HMMA.1688.F32.TF32 R116, R8.reuse, R244, R116 ;  /* 0x000000f40874723c */ /* 0x050fec0000081074 */
[C---:B---3--:R-:W-:Y:S06]  /*d27b0*/  HMMA.1688.F32.TF32 R112, R8.reuse, R248, R112 ;  /* 0x000000f80870723c */ /* 0x048fec0000081070 */
[----:B------:R-:W-:Y:S01]  /*d27c0*/  HMMA.1688.F32.TF32 R120, R8, R140, R120 ;  /* 0x0000008c0878723c */ /* 0x000fe20000081078 */
[----:B------:R-:W2:Y:S04]  /*d27d0*/  LDL.64 R10, [R1+0x288] ;  /* 0x00028800010a7983 */ /* 0x000ea80000100a00 */
[----:B------:R-:W3:Y:S04]  /*d27e0*/  LDL.LU.64 R18, [R1+0x9e00] ;  /* 0x009e000001127983 */ /* 0x000ee80000300a00 */
[----:B------:R-:W3:Y:S01]  /*d27f0*/  LDL.LU.64 R16, [R1+0x9df8] ;  /* 0x009df80001107983 */ /* 0x000ee20000300a00 */
[C---:B------:R-:W-:Y:S03]  /*d2800*/  HMMA.1688.F32.TF32 R28, R132.reuse, R202, R28 ;  /* 0x000000ca841c723c */ /* 0x040fe6000008101c */
[----:B------:R-:W-:Y:S03]  /*d2810*/  LDS R8, [R3+UR6+0x96000] ;  /* 0x0960000603087984 */ /* 0x000fe60008000800 */
[C---:B------:R-:W-:Y:S01]  /*d2820*/  HMMA.1688.F32.TF32 R64, R132.reuse, R242, R64 ;  /* 0x000000f28440723c */ /* 0x040fe20000081040 */
[----:B------:R-:W-:Y:S05]  /*d2830*/  LDS R9, [R252+UR6+0x96000] ;  /* 0x09600006fc097984 */ /* 0x000fea0008000800 */
[----:B---3--:R-:W-:Y:S01]  /*d2840*/  HMMA.1688.F32.TF32 R16, R132, R198, R16 ;  /* 0x000000c68410723c */ /* 0x008fe20000081010 */
[----:B------:R-:W3:Y:S04]  /*d2850*/  LDL.LU.64 R198, [R1+0x9df0] ;  /* 0x009df00001c67983 */ /* 0x000ee80000300a00 */
[----:B------:R-:W4:Y:S01]  /*d2860*/  LDL.LU.64 R196, [R1+0x9de8] ;  /* 0x009de80001c47983 */ /* 0x000f220000300a00 */
[----:B---3--:R-:W-:-:S02]  /*d2870*/  IMAD.MOV.U32 R190, RZ, RZ, R199 ;  /* 0x000000ffffbe7224 */ /* 0x008fc400078e00c7 */
[----:B------:R-:W-:Y:S01]  /*d2880*/  IMAD.MOV.U32 R191, RZ, RZ, R198 ;  /* 0x000000ffffbf7224 */ /* 0x000fe200078e00c6 */
[C---:B------:R-:W-:Y:S02]  /*d2890*/  HMMA.1688.F32.TF32 R20, R132.reuse, R198, R20 ;  /* 0x000000c68414723c */ /* 0x040fe40000081014 */
[----:B------:R1:W-:Y:S04]  /*d28a0*/  STL [R1+0x9ac4], R190 ;  /* 0x009ac4be01007387 */ /* 0x0003e80000100800 */
[----:B------:R3:W-:Y:S01]  /*d28b0*/  STL [R1+0x9ac0], R191 ;  /* 0x009ac0bf01007387 */ /* 0x0007e20000100800 */
[----:B------:R-:W-:Y:S01]  /*d28c0*/  MOV R198, R202 ;  /* 0x000000ca00c67202 */ /* 0x000fe20000000f00 */
[----:B------:R-:W-:Y:S02]  /*d28d0*/  IMAD.MOV.U32 R199, RZ, RZ, R203 ;  /* 0x000000ffffc77224 */ /* 0x000fe400078e00cb */
[----:B------:R-:W4:Y:S04]  /*d28e0*/  LDL.LU.64 R202, [R1+0x9de0] ;  /* 0x009de00001ca7983 */ /* 0x000f280000300a00 */
[----:B------:R-:W-:Y:S04]  /*d28f0*/  STL [R1+0x9acc], R199 ;  /* 0x009accc701007387 */ /* 0x000fe80000100800 */
[----:B------:R4:W-:Y:S04]  /*d2900*/  STL [R1+0x9ac8], R198 ;  /* 0x009ac8c601007387 */ /* 0x0009e80000100800 */
[----:B------:R-:W4:Y:S01]  /*d2910*/  LDL.LU.64 R200, [R1+0x9dd8] ;  /* 0x009dd80001c87983 */ /* 0x000f220000300a00 */
[----:B--2---:R-:W-:Y:S06]  /*d2920*/  HMMA.1688.F32.TF32 R52, R132, R10, R52 ;  /* 0x0000000a8434723c */ /* 0x004fec0000081034 */
[----:B------:R-:W-:-:S02]  /*d2930*/  IMAD.MOV.U32 R195, RZ, RZ, R10 ;  /* 0x000000ffffc37224 */ /* 0x000fc400078e000a */
[----:B------:R-:W-:Y:S01]  /*d2940*/  IMAD.MOV.U32 R186, RZ, RZ, R11 ;  /* 0x000000ffffba7224 */ /* 0x000fe200078e000b */
[----:B-1----:R-:W-:Y:S01]  /*d2950*/  MOV R190, R222 ;  /* 0x000000de00be7202 */ /* 0x002fe20000000f00 */
[----:B---3--:R-:W-:Y:S02]  /*d2960*/  IMAD.MOV.U32 R191, RZ, RZ, R223 ;  /* 0x000000ffffbf7224 */ /* 0x008fe400078e00df */
[----:B----4-:R-:W-:Y:S02]  /*d2970*/  IMAD.MOV.U32 R187, RZ, RZ, R203 ;  /* 0x000000ffffbb7224 */ /* 0x010fe400078e00cb */
[----:B------:R-:W-:-:S03]  /*d2980*/  IMAD.MOV.U32 R194, RZ, RZ, R202 ;  /* 0x000000ffffc27224 */ /* 0x000fc600078e00ca */
[----:B------:R-:W-:Y:S04]  /*d2990*/  STL [R1+0x9b14], R187 ;  /* 0x009b14bb01007387 */ /* 0x000fe80000100800 */
[----:B------:R1:W-:Y:S04]  /*d29a0*/  STL [R1+0x9b08], R194 ;  /* 0x009b08c201007387 */ /* 0x0003e80000100800 */
[----:B------:R-:W2:Y:S04]  /*d29b0*/  LDL.LU.64 R204, [R1+0x9dd0] ;  /* 0x009dd00001cc7983 */ /* 0x000ea80000300a00 */
[----:B------:R-:W3:Y:S04]  /*d29c0*/  LDL.LU.64 R208, [R1+0x9dc8] ;  /* 0x009dc80001d07983 */ /* 0x000ee80000300a00 */
[----:B------:R-:W4:Y:S04]  /*d29d0*/  LDL.LU.64 R212, [R1+0x9dc0] ;  /* 0x009dc00001d47983 */ /* 0x000f280000300a00 */
[----:B------:R-:W4:Y:S04]  /*d29e0*/  LDL.LU.64 R216, [R1+0x9db8] ;  /* 0x009db80001d87983 */ /* 0x000f280000300a00 */
[----:B------:R-:W2:Y:S04]  /*d29f0*/  LDL.64 R10, [R1+0x2f8] ;  /* 0x0002f800010a7983 */ /* 0x000ea80000100a00 */
[----:B------:R-:W-:Y:S04]  /*d2a00*/  STL [R1+0x9b20], R186 ;  /* 0x009b20ba01007387 */ /* 0x000fe80000100800 */
[----:B------:R1:W-:Y:S04]  /*d2a10*/  STL [R1+0x9b18], R195 ;  /* 0x009b18c301007387 */ /* 0x0003e80000100800 */
[----:B------:R-:W4:Y:S04]  /*d2a20*/  LDL.LU.64 R220, [R1+0x9db0] ;  /* 0x009db00001dc7983 */ /* 0x000f280000300a00 */
[----:B------:R-:W-:Y:S04]  /*d2a30*/  STL [R1+0x9b28], R191 ;  /* 0x009b28bf01007387 */ /* 0x000fe80000100800 */
[----:B------:R-:W-:Y:S04]  /*d2a40*/  STL [R1+0x9b24], R190 ;  /* 0x009b24be01007387 */ /* 0x000fe80000100800 */
[----:B------:R-:W3:Y:S01]  /*d2a50*/  LDL.LU.64 R224, [R1+0x9da8] ;  /* 0x009da80001e07983 */ /* 0x000ee20000300a00 */
[----:B------:R-:W-:-:S02]  /*d2a60*/  IMAD.MOV.U32 R198, RZ, RZ, R227 ;  /* 0x000000ffffc67224 */ /* 0x000fc400078e00e3 */
[----:B------:R-:W-:Y:S01]  /*d2a70*/  IMAD.MOV.U32 R199, RZ, RZ, R226 ;  /* 0x000000ffffc77224 */ /* 0x000fe200078e00e2 */
[C---:B------:R-:W-:Y:S02]  /*d2a80*/  HMMA.1688.F32.TF32 R32, R132.reuse, R202, R32 ;  /* 0x000000ca8420723c */ /* 0x040fe40000081020 */
[----:B------:R-:W-:Y:S05]  /*d2a90*/  STL [R1+0x9b30], R198 ;  /* 0x009b30c601007387 */ /* 0x000fea0000100800 */
[----:B------:R-:W-:Y:S01]  /*d2aa0*/  IMAD.MOV.U32 R203, RZ, RZ, R243 ;  /* 0x000000ffffcb7224 */ /* 0x000fe200078e00f3 */
[----:B------:R-:W-:Y:S01]  /*d2ab0*/  STL [R1+0x9b2c], R199 ;  /* 0x009b2cc701007387 */ /* 0x000fe20000100800 */
[----:B------:R-:W-:Y:S01]  /*d2ac0*/  IMAD.MOV.U32 R202, RZ, RZ, R242 ;  /* 0x000000ffffca7224 */ /* 0x000fe200078e00f2 */
[C---:B------:R-:W-:Y:S02]  /*d2ad0*/  HMMA.1688.F32.TF32 R36, R132.reuse, R206, R36 ;  /* 0x000000ce8424723c */ /* 0x040fe40000081024 */
[----:B------:R-:W4:Y:S04]  /*d2ae0*/  LDL.LU.64 R242, [R1+0x9da0] ;  /* 0x009da00001f27983 */ /* 0x000f280000300a00 */
[----:B------:R-:W4:Y:S01]  /*d2af0*/  LDL.LU.64 R240, [R1+0x9d98] ;  /* 0x009d980001f07983 */ /* 0x000f220000300a00 */
[----:B------:R-:W-:Y:S01]  /*d2b00*/  IMAD.MOV.U32 R207, RZ, RZ, R183 ;  /* 0x000000ffffcf7224 */ /* 0x000fe200078e00b7 */
[----:B------:R-:W-:Y:S01]  /*d2b10*/  MOV R206, R182 ;  /* 0x000000b600ce7202 */ /* 0x000fe20000000f00 */
[C---:B------:R-:W-:Y:S01]  /*d2b20*/  HMMA.1688.F32.TF32 R68, R132.reuse, R182, R68 ;  /* 0x000000b68444723c */ /* 0x040fe20000081044 */
[----:B------:R-:W-:Y:S04]  /*d2b30*/  STL [R1+0x9b38], R203 ;  /* 0x009b38cb01007387 */ /* 0x000fe80000100800 */
[----:B------:R-:W-:Y:S01]  /*d2b40*/  STL [R1+0x9b34], R202 ;  /* 0x009b34ca01007387 */ /* 0x000fe20000100800 */
[C---:B------:R-:W-:Y:S03]  /*d2b50*/  HMMA.1688.F32.TF32 R40, R132.reuse, R210, R40 ;  /* 0x000000d28428723c */ /* 0x040fe60000081028 */
[----:B------:R-:W4:Y:S04]  /*d2b60*/  LDL.LU.64 R182, [R1+0x9d90] ;  /* 0x009d900001b67983 */ /* 0x000f280000300a00 */
[----:B------:R-:W4:Y:S01]  /*d2b70*/  LDL.LU.64 R180, [R1+0x9d88] ;  /* 0x009d880001b47983 */ /* 0x000f220000300a00 */
[----:B------:R-:W-:Y:S01]  /*d2b80*/  IMAD.MOV.U32 R211, RZ, RZ, R179 ;  /* 0x000000ffffd37224 */ /* 0x000fe200078e00b3 */
[C---:B------:R-:W-:Y:S06]  /*d2b90*/  HMMA.1688.F32.TF32 R72, R132.reuse, R178, R72 ;  /* 0x000000b28448723c */ /* 0x040fec0000081048 */
[----:B------:R-:W-:Y:S01]  /*d2ba0*/  IMAD.MOV.U32 R210, RZ, RZ, R178 ;  /* 0x000000ffffd27224 */ /* 0x000fe200078e00b2 */
[----:B------:R-:W-:Y:S04]  /*d2bb0*/  STL [R1+0x9b40], R207 ;  /* 0x009b40cf01007387 */ /* 0x000fe80000100800 */
[----:B------:R-:W-:Y:S01]  /*d2bc0*/  STL [R1+0x9b3c], R206 ;  /* 0x009b3cce01007387 */ /* 0x000fe20000100800 */
[C---:B------:R-:W-:Y:S03]  /*d2bd0*/  HMMA.1688.F32.TF32 R44, R132.reuse, R214, R44 ;  /* 0x000000d6842c723c */ /* 0x040fe6000008102c */
[----:B------:R-:W4:Y:S04]  /*d2be0*/  LDL.LU.64 R178, [R1+0x9d80] ;  /* 0x009d800001b27983 */ /* 0x000f280000300a00 */
[----:B------:R-:W4:Y:S01]  /*d2bf0*/  LDL.LU.64 R176, [R1+0x9d78] ;  /* 0x009d780001b07983 */ /* 0x000f220000300a00 */
[----:B------:R-:W-:Y:S01]  /*d2c00*/  IMAD.MOV.U32 R215, RZ, RZ, R175 ;  /* 0x000000ffffd77224 */ /* 0x000fe200078e00af */
[C---:B------:R-:W-:Y:S01]  /*d2c10*/  HMMA.1688.F32.TF32 R48, R132.reuse, R218, R48 ;  /* 0x000000da8430723c */ /* 0x040fe20000081030 */
[----:B------:R-:W-:Y:S01]  /*d2c20*/  IMAD.MOV.U32 R214, RZ, RZ, R174 ;  /* 0x000000ffffd67224 */ /* 0x000fe200078e00ae */
[----:B------:R-:W-:Y:S04]  /*d2c30*/  STL [R1+0x9b48], R211 ;  /* 0x009b48d301007387 */ /* 0x000fe80000100800 */
[----:B------:R-:W-:Y:S01]  /*d2c40*/  STL [R1+0x9b44], R210 ;  /* 0x009b44d201007387 */ /* 0x000fe20000100800 */
[C---:B------:R-:W-:Y:S03]  /*d2c50*/  HMMA.1688.F32.TF32 R76, R132.reuse, R174, R76 ;  /* 0x000000ae844c723c */ /* 0x040fe6000008104c */
[----:B------:R-:W4:Y:S04]  /*d2c60*/  LDL.LU.64 R174, [R1+0x9d70] ;  /* 0x009d700001ae7983 */ /* 0x000f280000300a00 */
[----:B------:R-:W4:Y:S01]  /*d2c70*/  LDL.LU.64 R172, [R1+0x9d68] ;  /* 0x009d680001ac7983 */ /* 0x000f220000300a00 */
[C---:B------:R-:W-:Y:S03]  /*d2c80*/  HMMA.1688.F32.TF32 R56, R132.reuse, R222, R56 ;  /* 0x000000de8438723c */ /* 0x040fe60000081038 */
[----:B------:R-:W-:Y:S04]  /*d2c90*/  STL [R1+0x9b50], R215 ;  /* 0x009b50d701007387 */ /* 0x000fe80000100800 */
[----:B------:R-:W-:Y:S01]  /*d2ca0*/  STL [R1+0x9b4c], R214 ;  /* 0x009b4cd601007387 */ /* 0x000fe20000100800 */
[----:B------:R-:W-:Y:S01]  /*d2cb0*/  IMAD.MOV.U32 R223, RZ, RZ, R171 ;  /* 0x000000ffffdf7224 */ /* 0x000fe200078e00ab */
[C---:B------:R-:W-:Y:S06]  /*d2cc0*/  HMMA.1688.F32.TF32 R84, R132.reuse, R170, R84 ;  /* 0x000000aa8454723c */ /* 0x040fec0000081054 */
[----:B------:R-:W-:Y:S01]  /*d2cd0*/  IMAD.MOV.U32 R222, RZ, RZ, R170 ;  /* 0x000000ffffde7224 */ /* 0x000fe200078e00aa */
[----:B------:R-:W-:Y:S07]  /*d2ce0*/  HMMA.1688.F32.TF32 R60, R132, R226, R60 ;  /* 0x000000e2843c723c */ /* 0x000fee000008103c */
[----:B------:R-:W-:-:S02]  /*d2cf0*/  IMAD.MOV.U32 R226, RZ, RZ, R166 ;  /* 0x000000ffffe27224 */ /* 0x000fc400078e00a6 */
[----:B------:R-:W-:Y:S01]  /*d2d00*/  IMAD.MOV.U32 R227, RZ, RZ, R167 ;  /* 0x000000ffffe37224 */ /* 0x000fe200078e00a7 */
[----:B------:R-:W-:Y:S01]  /*d2d10*/  HMMA.1688.F32.TF32 R88, R132, R166, R88 ;  /* 0x000000a68458723c */ /* 0x000fe20000081058 */
[----:B-1----:R-:W-:Y:S02]  /*d2d20*/  IMAD.MOV.U32 R194, RZ, RZ, R163 ;  /* 0x000000ffffc27224 */ /* 0x002fe400078e00a3 */
[----:B------:R-:W-:-:S03]  /*d2d30*/  IMAD.MOV.U32 R195, RZ, RZ, R158 ;  /* 0x000000ffffc37224 */ /* 0x000fc600078e009e */
[----:B------:R-:W-:Y:S01]  /*d2d40*/  HMMA.1688.F32.TF32 R92, R132, R162, R92 ;  /* 0x000000a2845c723c */ /* 0x000fe2000008105c */
[----:B------:R-:W-:-:S05]  /*d2d50*/  IMAD.MOV.U32 R187, RZ, RZ, R159 ;  /* 0x000000ffffbb7224 */ /* 0x000fca00078e009f */
[----:B------:R-:W-:Y:S01]  /*d2d60*/  HMMA.1688.F32.TF32 R96, R132, R158, R96 ;  /* 0x0000009e8460723c */ /* 0x000fe20000081060 */
[----:B--2---:R-:W-:Y:S01]  /*d2d70*/  IMAD.MOV.U32 R219, RZ, RZ, R11 ;  /* 0x000000ffffdb7224 */ /* 0x004fe200078e000b */
[----:B------:R-:W-:-:S04]  /*d2d80*/  MOV R218, R10 ;  /* 0x0000000a00da7202 */ /* 0x000fc80000000f00 */
[----:B------:R-:W-:Y:S01]  /*d2d90*/  HMMA.1688.F32.TF32 R80, R132, R10, R80 ;  /* 0x0000000a8450723c */ /* 0x000fe20000081050 */
[----:B------:R-:W2:Y:S04]  /*d2da0*/  LDL.64 R10, [R1+0x368] ;  /* 0x00036800010a7983 */ /* 0x000ea80000100a00 */
[----:B------:R-:W-:Y:S04]  /*d2db0*/  STL [R1+0x9b58], R219 ;  /* 0x009b58db01007387 */ /* 0x000fe80000100800 */
[----:B------:R-:W-:Y:S04]  /*d2dc0*/  STL [R1+0x9b54], R218 ;  /* 0x009b54da01007387 */ /* 0x000fe80000100800 */
[----:B------:R-:W4:Y:S04]  /*d2dd0*/  LDL.LU.64 R170, [R1+0x9d60] ;  /* 0x009d600001aa7983 */ /* 0x000f280000300a00 */
[----:B------:R-:W4:Y:S04]  /*d2de0*/  LDL.LU.64 R168, [R1+0x9d58] ;  /* 0x009d580001a87983 */ /* 0x000f280000300a00 */
[----:B------:R-:W-:Y:S04]  /*d2df0*/  STL [R1+0x9b60], R223 ;  /* 0x009b60df01007387 */ /* 0x000fe80000100800 */
[----:B------:R-:W-:Y:S04]  /*d2e00*/  STL [R1+0x9b5c], R222 ;  /* 0x009b5cde01007387 */ /* 0x000fe80000100800 */
[----:B------:R-:W4:Y:S04]  /*d2e10*/  LDL.LU.64 R166, [R1+0x9d50] ;  /* 0x009d500001a67983 */ /* 0x000f280000300a00 */
[----:B------:R-:W4:Y:S04]  /*d2e20*/  LDL.LU.64 R164, [R1+0x9d48] ;  /* 0x009d480001a47983 */ /* 0x000f280000300a00 */
[----:B------:R1:W-:Y:S04]  /*d2e30*/  STL.64 [R1+0x9bf0], R226 ;  /* 0x009bf0e201007387 */ /* 0x0003e80000100a00 */
[----:B---3--:R-:W-:Y:S04]  /*d2e40*/  STL.64 [R1+0x9be8], R224 ;  /* 0x009be8e001007387 */ /* 0x008fe80000100a00 */
[----:B-1----:R-:W3:Y:S04]  /*d2e50*/  LDL.64 R226, [R1+0x358] ;  /* 0x0003580001e27983 */ /* 0x002ee80000100a00 */
[----:B------:R-:W4:Y:S04]  /*d2e60*/  LDL.LU.64 R162, [R1+0x9d40] ;  /* 0x009d400001a27983 */ /* 0x000f280000300a00 */
[----:B------:R-:W4:Y:S04]  /*d2e70*/  LDL.LU.64 R160, [R1+0x9d38] ;  /* 0x009d380001a07983 */ /* 0x000f280000300a00 */
[----:B------:R-:W4:Y:S04]  /*d2e80*/  LDL.LU.64 R158, [R1+0x9d30] ;  /* 0x009d3000019e7983 */ /* 0x000f280000300a00 */
[----:B------:R-:W4:Y:S04]  /*d2e90*/  LDL.LU.64 R156, [R1+0x9d28] ;  /* 0x009d2800019c7983 */ /* 0x000f280000300a00 */
[----:B------:R1:W-:Y:S04]  /*d2ea0*/  STL.64 [R1+0x9c00], R194 ;  /* 0x009c00c201007387 */ /* 0x0003e80000100a00 */
[----:B------:R-:W-:Y:S04]  /*d2eb0*/  STL.64 [R1+0x9bf8], R192 ;  /* 0x009bf8c001007387 */ /* 0x000fe80000100a00 */
[----:B-1----:R-:W4:Y:S01]  /*d2ec0*/  LDL.64 R194, [R1+0x348] ;  /* 0x0003480001c27983 */ /* 0x002f220000100a00 */
[----:B------:R-:W-:-:S02]  /*d2ed0*/  IMAD.MOV.U32 R203, RZ, RZ, R250 ;  /* 0x000000ffffcb7224 */ /* 0x000fc400078e00fa */
[----:B------:R-:W-:Y:S01]  /*d2ee0*/  IMAD.MOV.U32 R202, RZ, RZ, R251 ;  /* 0x000000ffffca7224 */ /* 0x000fe200078e00fb */
[----:B------:R-:W-:Y:S01]  /*d2ef0*/  MOV R207, R246 ;  /* 0x000000f600cf7202 */ /* 0x000fe20000000f00 */
[----:B------:R-:W-:Y:S02]  /*d2f00*/  IMAD.MOV.U32 R206, RZ, RZ, R247 ;  /* 0x000000ffffce7224 */ /* 0x000fe400078e00f7 */
[----:B------:R-:W-:Y:S02]  /*d2f10*/  IMAD.MOV.U32 R211, RZ, RZ, R146 ;  /* 0x000000ffffd37224 */ /* 0x000fe400078e0092 */
[----:B------:R-:W-:Y:S01]  /*d2f20*/  IMAD.MOV.U32 R210, RZ, RZ, R147 ;  /* 0x000000ffffd27224 */ /* 0x000fe200078e0093 */
[C---:B------:R-:W-:Y:S06]  /*d2f30*/  HMMA.1688.F32.TF32 R112, R132.reuse, R250, R112 ;  /* 0x000000fa8470723c */ /* 0x040fec0000081070 */
[----:B------:R-:W-:Y:S01]  /*d2f40*/  HMMA.1688.F32.TF32 R116, R132, R246, R116 ;  /* 0x000000f68474723c */ /* 0x000fe20000081074 */
[----:B--2---:R-:W-:-:S02]  /*d2f50*/  IMAD.MOV.U32 R198, RZ, RZ, R10 ;  /* 0x000000ffffc67224 */ /* 0x004fc400078e000a */
[----:B------:R-:W-:Y:S01]  /*d2f60*/  IMAD.MOV.U32 R199, RZ, RZ, R11 ;  /* 0x000000ffffc77224 */ /* 0x000fe200078e000b */
[----:B---3--:R-:W-:Y:S01]  /*d2f70*/  MOV R191, R226 ;  /* 0x000000e200bf7202 */ /* 0x008fe20000000f00 */
[----:B------:R-:W-:Y:S02]  /*d2f80*/  IMAD.MOV.U32 R190, RZ, RZ, R227 ;  /* 0x000000ffffbe7224 */ /* 0x000fe400078e00e3 */
[----:B----4-:R-:W-:Y:S02]  /*d2f90*/  IMAD.MOV.U32 R238, RZ, RZ, R195 ;  /* 0x000000ffffee7224 */ /* 0x010fe400078e00c3 */
[----:B------:R-:W-:-:S03]  /*d2fa0*/  IMAD.MOV.U32 R186, RZ, RZ, R194 ;  /* 0x000000ffffba7224 */ /* 0x000fc600078e00c2 */
        /* <DEDUP_REMOVED lines=12> */
[----:B------:R-:W2:Y:S04]  /*d3070*/  LDL R140, [R1+0x400] ;  /* 0x00040000018c7983 */ /* 0x000ea80000100800 */
[----:B------:R-:W2:Y:S04]  /*d3080*/  LDL R141, [R1+0x404] ;  /* 0x00040400018d7983 */ /* 0x000ea80000100800 */
[----:B------:R-:W3:Y:S04]  /*d3090*/  LDL R144, [R1+0x3f0] ;  /* 0x0003f00001907983 */ /* 0x000ee80000100800 */
[----:B------:R-:W3:Y:S01]  /*d30a0*/  LDL R145, [R1+0x3f4] ;  /* 0x0003f40001917983 */ /* 0x000ee20000100800 */
[C---:B------:R-:W-:Y:S03]  /*d30b0*/  HMMA.1688.F32.TF32 R100, R132.reuse, R194, R100 ;  /* 0x000000c28464723c */ /* 0x040fe60000081064 */
[----:B-1----:R-:W4:Y:S03]  /*d30c0*/  LDL R204, [R1+0x1b0] ;  /* 0x0001b00001cc7983 */ /* 0x002f260000100800 */
[C---:B------:R-:W-:Y:S01]  /*d30d0*/  HMMA.1688.F32.TF32 R104, R132.reuse, R226, R104 ;  /* 0x000000e28468723c */ /* 0x040fe20000081068 */
[----:B------:R-:W4:Y:S04]  /*d30e0*/  LDL R205, [R1+0x1b4] ;  /* 0x0001b40001cd7983 */ /* 0x000f280000100800 */
[----:B------:R-:W4:Y:S04]  /*d30f0*/  LDL R206, [R1+0x1b8] ;  /* 0x0001b80001ce7983 */ /* 0x000f280000100800 */
[----:B------:R-:W4:Y:S04]  /*d3100*/  LDL R207, [R1+0x1bc] ;  /* 0x0001bc0001cf7983 */ /* 0x000f280000100800 */
        /* <DEDUP_REMOVED lines=18> */
[----:B------:R-:W-:Y:S04]  /*d3230*/  STL.64 [R1+0x9c70], R210 ;  /* 0x009c70d201007387 */ /* 0x000fe80000100a00 */
[----:B------:R1:W-:Y:S04]  /*d3240*/  STL.64 [R1+0x9c68], R208 ;  /* 0x009c68d001007387 */ /* 0x0003e80000100a00 */
[----:B------:R-:W4:Y:S04]  /*d3250*/  LDL R136, [R1+0x410] ;  /* 0x0004100001887983 */ /* 0x000f280000100800 */
[----:B------:R-:W4:Y:S01]  /*d3260*/  LDL R137, [R1+0x414] ;  /* 0x0004140001897983 */ /* 0x000f220000100800 */
[----:B------:R-:W-:Y:S03]  /*d3270*/  HMMA.1688.F32.TF32 R24, R132, R6, R24 ;  /* 0x000000068418723c */ /* 0x000fe60000081018 */
[----:B------:R-:W-:Y:S04]  /*d3280*/  LDS R6, [R3+UR6+0x95000] ;  /* 0x0950000603067984 */ /* 0x000fe80008000800 */
[----:B------:R-:W2:Y:S01]  /*d3290*/  LDS R7, [R252+UR6+0x95000] ;  /* 0x09500006fc077984 */ /* 0x000ea20008000800 */
[----:B------:R-:W-:-:S02]  /*d32a0*/  IMAD.MOV.U32 R215, RZ, RZ, R138 ;  /* 0x000000ffffd77224 */ /* 0x000fc400078e008a */
[----:B------:R-:W-:Y:S01]  /*d32b0*/  IMAD.MOV.U32 R214, RZ, RZ, R139 ;  /* 0x000000ffffd67224 */ /* 0x000fe200078e008b */
[----:B-1----:R-:W4:Y:S01]  /*d32c0*/  LDL.64 R208, [R1+0x1c0] ;  /* 0x0001c00001d07983 */ /* 0x002f220000100a00 */
[----:B------:R-:W-:Y:S01]  /*d32d0*/  MOV R219, R154 ;  /* 0x0000009a00db7202 */ /* 0x000fe20000000f00 */
[----:B------:R-:W-:Y:S02]  /*d32e0*/  IMAD.MOV.U32 R218, RZ, RZ, R155 ;  /* 0x000000ffffda7224 */ /* 0x000fe400078e009b */
[----:B------:R-:W4:Y:S01]  /*d32f0*/  LDL.64 R210, [R1+0x1c8] ;  /* 0x0001c80001d27983 */ /* 0x000f220000100a00 */
[----:B------:R-:W-:Y:S03]  /*d3300*/  HMMA.1688.F32.TF32 R128, R132, R154, R128 ;  /* 0x0000009a8480723c */ /* 0x000fe60000081080 */
[----:B------:R1:W-:Y:S04]  /*d3310*/  STL.64 [R1+0x9c80], R214 ;  /* 0x009c80d601007387 */ /* 0x0003e80000100a00 */
[----:B------:R1:W-:Y:S01]  /*d3320*/  STL.64 [R1+0x9c78], R212 ;  /* 0x009c78d401007387 */ /* 0x0003e20000100a00 */
[----:B------:R-:W-:-:S02]  /*d3330*/  IMAD.MOV.U32 R223, RZ, RZ, R150 ;  /* 0x000000ffffdf7224 */ /* 0x000fc400078e0096 */
[----:B------:R-:W-:Y:S01]  /*d3340*/  IMAD.MOV.U32 R222, RZ, RZ, R151 ;  /* 0x000000ffffde7224 */ /* 0x000fe200078e0097 */
[----:B-1----:R-:W4:Y:S04]  /*d3350*/  LDL R214, [R1+0x3b8] ;  /* 0x0003b80001d67983 */ /* 0x002f280000100800 */
[----:B------:R-:W4:Y:S04]  /*d3360*/  LDL R212, [R1+0x3b0] ;  /* 0x0003b00001d47983 */ /* 0x000f280000100800 */
[----:B------:R-:W4:Y:S04]  /*d3370*/  LDL R213, [R1+0x3b4] ;  /* 0x0003b40001d57983 */ /* 0x000f280000100800 */
[----:B------:R-:W4:Y:S04]  /*d3380*/  LDL R215, [R1+0x3bc] ;  /* 0x0003bc0001d77983 */ /* 0x000f280000100800 */
[----:B------:R-:W4:Y:S01]  /*d3390*/  LDL.LU.64 R154, [R1+0x9d20] ;  /* 0x009d2000019a7983 */ /* 0x000f220000300a00 */
[C---:B------:R-:W-:Y:S03]  /*d33a0*/  HMMA.1688.F32.TF32 R232, R132.reuse, R150, R232 ;  /* 0x0000009684e8723c */ /* 0x040fe600000810e8 */
[----:B------:R-:W4:Y:S04]  /*d33b0*/  LDL.LU.64 R152, [R1+0x9d18] ;  /* 0x009d180001987983 */ /* 0x000f280000300a00 */
[----:B------:R1:W-:Y:S04]  /*d33c0*/  STL.64 [R1+0x9c90], R218 ;  /* 0x009c90da01007387 */ /* 0x0003e80000100a00 */
[----:B------:R1:W-:Y:S01]  /*d33d0*/  STL.64 [R1+0x9c88], R216 ;  /* 0x009c88d801007387 */ /* 0x0003e20000100a00 */
[C---:B------:R-:W-:Y:S03]  /*d33e0*/  HMMA.1688.F32.TF32 R108, R132.reuse, R10, R108 ;  /* 0x0000000a846c723c */ /* 0x040fe6000008106c */
[----:B------:R-:W-:Y:S04]  /*d33f0*/  LDS R10, [R3+UR6+0x97000] ;  /* 0x09700006030a7984 */ /* 0x000fe80008000800 */
[----:B-1----:R-:W4:Y:S04]  /*d3400*/  LDL.64 R218, [R1+0x3e8] ;  /* 0x0003e80001da7983 */ /* 0x002f280000100a00 */
[----:B------:R-:W4:Y:S01]  /*d3410*/  LDL.64 R216, [R1+0x3e0] ;  /* 0x0003e00001d87983 */ /* 0x000f220000100a00 */
[C---:B------:R-:W-:Y:S03]  /*d3420*/  HMMA.1688.F32.TF32 R120, R132.reuse, R142, R120 ;  /* 0x0000008e8478723c */ /* 0x040fe60000081078 */
[----:B------:R-:W4:Y:S04]  /*d3430*/  LDL.LU.64 R150, [R1+0x9d10] ;  /* 0x009d100001967983 */ /* 0x000f280000300a00 */
[----:B------:R-:W4:Y:S01]  /*d3440*/  LDL.LU.64 R148, [R1+0x9d08] ;  /* 0x009d080001947983 */ /* 0x000f220000300a00 */
[C---:B------:R-:W-:Y:S03]  /*d3450*/  HMMA.1688.F32.TF32 R124, R132.reuse, R146, R124 ;  /* 0x00000092847c723c */ /* 0x040fe6000008107c */
[----:B------:R1:W-:Y:S03]  /*d3460*/  STL.64 [R1+0x9ca0], R222 ;  /* 0x009ca0de01007387 */ /* 0x0003e60000100a00 */
[----:B------:R-:W-:Y:S01]  /*d3470*/  HMMA.1688.F32.TF32 R228, R132, R138, R228 ;  /* 0x0000008a84e4723c */ /* 0x000fe200000810e4 */
[----:B------:R1:W-:Y:S04]  /*d3480*/  STL.64 [R1+0x9c98], R220 ;  /* 0x009c98dc01007387 */ /* 0x0003e80000100a00 */
[----:B------:R-:W4:Y:S04]  /*d3490*/  LDL R132, [R1+0x440] ;  /* 0x0004400001847983 */ /* 0x000f280000100800 */
[----:B-1----:R-:W4:Y:S04]  /*d34a0*/  LDL.64 R222, [R1+0x438] ;  /* 0x0004380001de7983 */ /* 0x002f280000100a00 */
[----:B------:R-:W4:Y:S04]  /*d34b0*/  LDL.64 R220, [R1+0x430] ;  /* 0x0004300001dc7983 */ /* 0x000f280000100a00 */
[----:B------:R-:W4:Y:S04]  /*d34c0*/  LDL R133, [R1+0x444] ;  /* 0x0004440001857983 */ /* 0x000f280000100800 */
[----:B------:R-:W4:Y:S04]  /*d34d0*/  LDL R134, [R1+0x448] ;  /* 0x0004480001867983 */ /* 0x000f280000100800 */
[----:B------:R-:W4:Y:S04]  /*d34e0*/  LDL R135, [R1+0x44c] ;  /* 0x00044c0001877983 */ /* 0x000f280000100800 */
[----:B------:R-:W4:Y:S04]  /*d34f0*/  LDL.LU.64 R146, [R1+0x9d00] ;  /* 0x009d000001927983 */ /* 0x000f280000300a00 */
[----:B------:R-:W1:Y:S01]  /*d3500*/  LDS R11, [R252+UR6+0x97000] ;  /* 0x09700006fc0b7984 */ /* 0x000e620008000800 */
[C---:B--2---:R-:W-:Y:S06]  /*d3510*/  HMMA.1688.F32.TF32 R16, R4.reuse, R140, R16 ;  /* 0x0000008c0410723c */ /* 0x044fec0000081010 */
[C---:B---3--:R-:W-:Y:S01]  /*d3520*/  HMMA.1688.F32.TF32 R12, R4.reuse, R144, R12 ;  /* 0x00000090040c723c */ /* 0x048fe2000008100c */
[----:B------:R-:W2:Y:S04]  /*d3530*/  LDL.LU.64 R144, [R1+0x9cf8] ;  /* 0x009cf80001907983 */ /* 0x000ea80000300a00 */
[----:B------:R-:W3:Y:S04]  /*d3540*/  LDL.LU.64 R142, [R1+0x9cf0] ;  /* 0x009cf000018e7983 */ /* 0x000ee80000300a00 */
[----:B------:R-:W3:Y:S08]  /*d3550*/  LDL.LU.64 R140, [R1+0x9ce8] ;  /* 0x009ce800018c7983 */ /* 0x000ef00000300a00 */
[----:B------:R-:W-:Y:S04]  /*d3560*/  STL.64 [R1+0x9cd0], R18 ;  /* 0x009cd01201007387 */ /* 0x000fe80000100a00 */
[----:B------:R1:W-:Y:S04]  /*d3570*/  STL.64 [R1+0x9cc8], R16 ;  /* 0x009cc81001007387 */ /* 0x0003e80000100a00 */
[----:B-1----:R-:W3:Y:S04]  /*d3580*/  LDL R16, [R1+0x420] ;  /* 0x0004200001107983 */ /* 0x002ee80000100800 */
[----:B------:R-:W3:Y:S04]  /*d3590*/  LDL R17, [R1+0x424] ;  /* 0x0004240001117983 */ /* 0x000ee80000100800 */
[----:B------:R-:W3:Y:S01]  /*d35a0*/  LDL.LU.64 R138, [R1+0x9ce0] ;  /* 0x009ce000018a7983 */ /* 0x000ee20000300a00 */
[----:B----4-:R-:W-:Y:S03]  /*d35b0*/  HMMA.1688.F32.TF32 R20, R4, R136, R20 ;  /* 0x000000880414723c */ /* 0x010fe60000081014 */
[----:B------:R-:W4:-:S15]  /*d35c0*/  LDL.LU.64 R136, [R1+0x9cd8] ;  /* 0x009cd80001887983 */ /* 0x000f1e0000300a00 */
[----:B------:R-:W-:-:S05]  /*d35d0*/  NOP ;  /* 0x0000000000007918 */ /* 0x000fca0000000000 */
[----:B------:R1:W-:Y:S04]  /*d35e0*/  STL.64 [R1+0x9cc0], R22 ;  /* 0x009cc01601007387 */ /* 0x0003e80000100a00 */
[----:B------:R-:W-:Y:S04]  /*d35f0*/  STL.64 [R1+0x9cb8], R20 ;  /* 0x009cb81401007387 */ /* 0x000fe80000100a00 */
[----:B------:R-:W4:Y:S04]  /*d3600*/  LDL R18, [R1+0x3f8] ;  /* 0x0003f80001127983 */ /* 0x000f280000100800 */
[----:B------:R-:W4:Y:S04]  /*d3610*/  LDL R19, [R1+0x3fc] ;  /* 0x0003fc0001137983 */ /* 0x000f280000100800 */
[----:B-1----:R-:W4:Y:S04]  /*d3620*/  LDL R22, [R1+0x408] ;  /* 0x0004080001167983 */ /* 0x002f280000100800 */
[----:B------:R-:W4:Y:S01]  /*d3630*/  LDL R23, [R1+0x40c] ;  /* 0x00040c0001177983 */ /* 0x000f220000100800 */
        /* <DEDUP_REMOVED lines=12> */
[----:B------:R-:W-:Y:S04]  /*d3700*/  LDS R132, [R3+UR6+0x9a000] ;  /* 0x09a0000603847984 */ /* 0x000fe80008000800 */
[----:B------:R-:W-:Y:S01]  /*d3710*/  LDS R133, [R252+UR6+0x9a000] ;  /* 0x09a00006fc857984 */ /* 0x000fe20008000800 */
        /* <DEDUP_REMOVED lines=13> */
[C---:B--2---:R-:W-:Y:S06]  /*d37f0*/  HMMA.1688.F32.TF32 R228, R4.reuse, R144, R228 ;  /* 0x0000009004e4723c */ /* 0x044fec00000810e4 */
[C---:B---3--:R-:W-:Y:S06]  /*d3800*/  HMMA.1688.F32.TF32 R24, R4.reuse, R16, R24 ;  /* 0x000000100418723c */ /* 0x048fec0000081018 */
[----:B------:R-:W-:-:S15]  /*d3810*/  HMMA.1688.F32.TF32 R128, R4, R140, R128 ;  /* 0x0000008c0480723c */ /* 0x000fde0000081080 */
[----:B------:R-:W-:-:S02]  /*d3820*/  NOP ;  /* 0x0000000000007918 */ /* 0x000fc40000000000 */
[----:B------:R1:W-:Y:S04]  /*d3830*/  STL.64 [R1+0x9cb0], R26 ;  /* 0x009cb01a01007387 */ /* 0x0003e80000100a00 */
[----:B------:R-:W-:Y:S04]  /*d3840*/  STL.64 [R1+0x9ca8], R24 ;  /* 0x009ca81801007387 */ /* 0x000fe80000100a00 */
[----:B-1----:R-:W2:Y:S04]  /*d3850*/  LDL.64 R26, [R1+0x418] ;  /* 0x00041800011a7983 */ /* 0x002ea80000100a00 */
[----:B------:R-:W-:Y:S04]  /*d3860*/  STL [R1+0x990c], R240 ;  /* 0x00990cf001007387 */ /* 0x000fe80000100800 */
[----:B------:R-:W-:Y:S04]  /*d3870*/  STL [R1+0x9908], R241 ;  /* 0x009908f101007387 */ /* 0x000fe80000100800 */
[----:B------:R1:W-:Y:S04]  /*d3880*/  STL [R1+0x9944], R172 ;  /* 0x009944ac01007387 */ /* 0x0003e80000100800 */
[----:B------:R3:W-:Y:S04]  /*d3890*/  STL [R1+0x9940], R173 ;  /* 0x009940ad01007387 */ /* 0x0007e80000100800 */
[----:B------:R-:W-:Y:S04]  /*d38a0*/  STL [R1+0x99bc], R144 ;  /* 0x0099bc9001007387 */ /* 0x000fe80000100800 */
[----:B------:R-:W-:Y:S04]  /*d38b0*/  STL [R1+0x99b8], R145 ;  /* 0x0099b89101007387 */ /* 0x000fe80000100800 */
[----:B------:R-:W-:Y:S04]  /*d38c0*/  STL [R1+0x99c4], R140 ;  /* 0x0099c48c01007387 */ /* 0x000fe80000100800 */
[----:B------:R3:W-:Y:S01]  /*d38d0*/  STL [R1+0x99c0], R141 ;  /* 0x0099c08d01007387 */ /* 0x0007e20000100800 */
[----:B----4-:R-:W-:Y:S03]  /*d38e0*/  HMMA.1688.F32.TF32 R232, R4, R136, R232 ;  /* 0x0000008804e8723c */ /* 0x010fe600000810e8 */
[----:B------:R-:W4:Y:S04]  /*d38f0*/  LDL.64 R6, [R1+0x428] ;  /* 0x0004280001067983 */ /* 0x000f280000100a00 */
[----:B------:R4:W-:Y:S04]  /*d3900*/  STL [R1+0x99cc], R136 ;  /* 0x0099cc8801007387 */ /* 0x0009e80000100800 */
[----:B------:R4:W-:Y:S01]  /*d3910*/  STL [R1+0x99c8], R137 ;  /* 0x0099c88901007387 */ /* 0x0009e20000100800 */
[C---:B------:R-:W-:Y:S03]  /*d3920*/  HMMA.1688.F32.TF32 R12, R8.reuse, R18, R12 ;  /* 0x00000012080c723c */ /* 0x040fe6000008100c */
[----:B------:R-:W2:Y:S04]  /*d3930*/  LDL.LU.64 R18, [R1+0x9cd0] ;  /* 0x009cd00001127983 */ /* 0x000ea80000300a00 */
[----:B------:R-:W2:Y:S01]  /*d3940*/  LDL.LU.64 R16, [R1+0x9cc8] ;  /* 0x009cc80001107983 */ /* 0x000ea20000300a00 */
[----:B------:R-:W-:Y:S06]  /*d3950*/  HMMA.1688.F32.TF32 R28, R8, R222, R28 ;  /* 0x000000de081c723c */ /* 0x000fec000008101c */
[----:B-1----:R-:W-:-:S02]  /*d3960*/  IMAD.MOV.U32 R172, RZ, RZ, R222 ;  /* 0x000000ffffac7224 */ /* 0x002fc400078e00de */
[----:B---3--:R-:W-:Y:S01]  /*d3970*/  IMAD.MOV.U32 R173, RZ, RZ, R223 ;  /* 0x000000ffffad7224 */ /* 0x008fe200078e00df */
[----:B------:R-:W-:Y:S01]  /*d3980*/  MOV R141, R239 ;  /* 0x000000ef008d7202 */ /* 0x000fe20000000f00 */
[----:B------:R-:W-:Y:S01]  /*d3990*/  IMAD.MOV.U32 R140, RZ, RZ, R238 ;  /* 0x000000ffff8c7224 */ /* 0x000fe200078e00ee */
[----:B------:R-:W-:Y:S04]  /*d39a0*/  LDS R4, [R3+UR6+0x98000] ;  /* 0x0980000603047984 */ /* 0x000fe80008000800 */
[----:B------:R-:W-:Y:S01]  /*d39b0*/  LDS R5, [R252+UR6+0x98000] ;  /* 0x09800006fc057984 */ /* 0x000fe20008000800 */
[----:B--2---:R-:W-:Y:S03]  /*d39c0*/  HMMA.1688.F32.TF32 R16, R8, R22, R16 ;  /* 0x000000160810723c */ /* 0x004fe60000081010 */
[----:B------:R-:W2:Y:S04]  /*d39d0*/  LDL.LU.64 R22, [R1+0x9cc0] ;  /* 0x009cc00001167983 */ /* 0x000ea80000300a00 */
[----:B------:R-:W2:Y:S01]  /*d39e0*/  LDL.LU.64 R20, [R1+0x9cb8] ;  /* 0x009cb80001147983 */ /* 0x000ea20000300a00 */
[----:B------:R-:W-:-:S02]  /*d39f0*/  IMAD.MOV.U32 R240, RZ, RZ, R26 ;  /* 0x000000fffff07224 */ /* 0x000fc400078e001a */
[----:B------:R-:W-:Y:S01]  /*d3a00*/  IMAD.MOV.U32 R241, RZ, RZ, R27 ;  /* 0x000000fffff17224 */ /* 0x000fe200078e001b */
[----:B----4-:R-:W-:Y:S01]  /*d3a10*/  MOV R0, R7 ;  /* 0x0000000700007202 */ /* 0x010fe20000000f00 */
[----:B------:R-:W-:Y:S01]  /*d3a20*/  IMAD.MOV.U32 R136, RZ, RZ, R202 ;  /* 0x000000ffff887224 */ /* 0x000fe200078e00ca */
[----:B------:R-:W-:Y:S01]  /*d3a30*/  MOV R137, R203 ;  /* 0x000000cb00897202 */ /* 0x000fe20000000f00 */
[----:B--2---:R-:W-:Y:S01]  /*d3a40*/  HMMA.1688.F32.TF32 R20, R8, R26, R20 ;  /* 0x0000001a0814723c */ /* 0x004fe20000081014 */
[----:B------:R-:W2:Y:S04]  /*d3a50*/  LDL.LU.64 R26, [R1+0x9cb0] ;  /* 0x009cb000011a7983 */ /* 0x000ea80000300a00 */
[----:B------:R-:W2:Y:S04]  /*d3a60*/  LDL.LU.64 R24, [R1+0x9ca8] ;  /* 0x009ca80001187983 */ /* 0x000ea80000300a00 */
[----:B------:R1:W-:Y:S04]  /*d3a70*/  STL [R1+0x99d0], R0 ;  /* 0x0099d00001007387 */ /* 0x0003e80000100800 */
[----:B------:R-:W3:Y:S04]  /*d3a80*/  LDL.LU.64 R222, [R1+0x9ca0] ;  /* 0x009ca00001de7983 */ /* 0x000ee80000300a00 */
[----:B------:R-:W4:Y:S01]  /*d3a90*/  LDL.LU.64 R220, [R1+0x9c98] ;  /* 0x009c980001dc7983 */ /* 0x000f220000300a00 */
[----:B-1----:R-:W-:-:S05]  /*d3aa0*/  IMAD.MOV.U32 R0, RZ, RZ, R219 ;  /* 0x000000ffff007224 */ /* 0x002fca00078e00db */
[----:B------:R1:W-:Y:S02]  /*d3ab0*/  STL [R1+0x99d4], R0 ;  /* 0x0099d40001007387 */ /* 0x0003e40000100800 */
[----:B-1----:R-:W-:-:S05]  /*d3ac0*/  IMAD.MOV.U32 R0, RZ, RZ, R211 ;  /* 0x000000ffff007224 */ /* 0x002fca00078e00d3 */
[----:B------:R1:W-:Y:S04]  /*d3ad0*/  STL [R1+0x99d8], R0 ;  /* 0x0099d80001007387 */ /* 0x0003e80000100800 */
[----:B------:R1:W-:Y:S04]  /*d3ae0*/  STL [R1+0x99e0], R137 ;  /* 0x0099e08901007387 */ /* 0x0003e80000100800 */
[----:B------:R1:W-:Y:S02]  /*d3af0*/  STL [R1+0x99dc], R136 ;  /* 0x0099dc8801007387 */ /* 0x0003e40000100800 */
[----:B-1----:R-:W-:-:S02]  /*d3b00*/  IMAD.MOV.U32 R0, RZ, RZ, R199 ;  /* 0x000000ffff007224 */ /* 0x002fc400078e00c7 */
[----:B------:R-:W-:-:S03]  /*d3b10*/  IMAD.MOV.U32 R137, RZ, RZ, R190 ;  /* 0x000000ffff897224 */ /* 0x000fc600078e00be */
[----:B------:R1:W-:Y:S01]  /*d3b20*/  STL [R1+0x99e4], R0 ;  /* 0x0099e40001007387 */ /* 0x0003e20000100800 */
[----:B------:R-:W-:-:S05]  /*d3b30*/  IMAD.MOV.U32 R136, RZ, RZ, R191 ;  /* 0x000000ffff887224 */ /* 0x000fca00078e00bf */
[----:B------:R1:W-:Y:S02]  /*d3b40*/  STL [R1+0x99ec], R136 ;  /* 0x0099ec8801007387 */ /* 0x0003e40000100800 */
[----:B-1----:R-:W-:Y:S02]  /*d3b50*/  IMAD.MOV.U32 R0, RZ, RZ, R187 ;  /* 0x000000ffff007224 */ /* 0x002fe400078e00bb */
[----:B------:R1:W-:Y:S04]  /*d3b60*/  STL [R1+0x99e8], R137 ;  /* 0x0099e88901007387 */ /* 0x0003e80000100800 */
[----:B------:R-:W-:Y:S01]  /*d3b70*/  STL [R1+0x99f0], R0 ;  /* 0x0099f00001007387 */ /* 0x000fe20000100800 */
[----:B------:R-:W-:-:S03]  /*d3b80*/  IMAD.MOV.U32 R136, RZ, RZ, R194 ;  /* 0x000000ffff887224 */ /* 0x000fc600078e00c2 */
[----:B------:R1:W-:Y:S04]  /*d3b90*/  STL [R1+0x99f8], R141 ;  /* 0x0099f88d01007387 */ /* 0x0003e80000100800 */
[----:B------:R1:W-:Y:S04]  /*d3ba0*/  STL [R1+0x99f4], R140 ;  /* 0x0099f48c01007387 */ /* 0x0003e80000100800 */
[----:B------:R1:W-:Y:S04]  /*d3bb0*/  STL [R1+0x99fc], R136 ;  /* 0x0099fc8801007387 */ /* 0x0003e80000100800 */
[----:B------:R-:W3:Y:S04]  /*d3bc0*/  LDL.64 R188, [R1+0x11e0] ;  /* 0x0011e00001bc7983 */ /* 0x000ee80000100a00 */
[----:B------:R-:W4:Y:S04]  /*d3bd0*/  LDL R200, [R1+0x11c0] ;  /* 0x0011c00001c87983 */ /* 0x000f280000100800 */
[----:B------:R-:W4:Y:S04]  /*d3be0*/  LDL R201, [R1+0x11c4] ;  /* 0x0011c40001c97983 */ /* 0x000f280000100800 */
[----:B------:R-:W4:Y:S04]  /*d3bf0*/  LDL.64 R236, [R1+0x11f0] ;  /* 0x0011f00001ec7983 */ /* 0x000f280000100a00 */
[----:B------:R-:W4:Y:S04]  /*d3c00*/  LDL R196, [R1+0x11d0] ;  /* 0x0011d00001c47983 */ /* 0x000f280000100800 */
[----:B------:R-:W4:Y:S04]  /*d3c10*/  LDL R197, [R1+0x11d4] ;  /* 0x0011d40001c57983 */ /* 0x000f280000100800 */
[----:B------:R-:W-:Y:S04]  /*d3c20*/  STL [R1+0x9818], R242 ;  /* 0x009818f201007387 */ /* 0x000fe80000100800 */
[----:B------:R-:W-:Y:S04]  /*d3c30*/  STL [R1+0x9814], R243 ;  /* 0x009814f301007387 */ /* 0x000fe80000100800 */
[----:B------:R-:W-:Y:S04]  /*d3c40*/  STL [R1+0x9810], R182 ;  /* 0x009810b601007387 */ /* 0x000fe80000100800 */
[----:B------:R-:W-:Y:S04]  /*d3c50*/  STL [R1+0x980c], R183 ;  /* 0x00980cb701007387 */ /* 0x000fe80000100800 */
[----:B------:R-:W-:Y:S04]  /*d3c60*/  STL [R1+0x981c], R178 ;  /* 0x00981cb201007387 */ /* 0x000fe80000100800 */
[----:B------:R3:W-:Y:S04]  /*d3c70*/  STL [R1+0x9808], R179 ;  /* 0x009808b301007387 */ /* 0x0007e80000100800 */
        /* <DEDUP_REMOVED lines=18> */
[----:B------:R-:W4:Y:S04]  /*d3da0*/  LDL R185, [R1+0x1204] ;  /* 0x0012040001b97983 */ /* 0x000f280000100800 */
[----:B------:R-:W4:Y:S01]  /*d3db0*/  LDL R184, [R1+0x1200] ;  /* 0x0012000001b87983 */ /* 0x000f220000100800 */
[C---:B------:R-:W-:Y:S03]  /*d3dc0*/  HMMA.1688.F32.TF32 R96, R8.reuse, R178, R96 ;  /* 0x000000b20860723c */ /* 0x040fe60000081060 */
[----:B------:R-:W4:Y:S04]  /*d3dd0*/  LDL R193, [R1+0x1214] ;  /* 0x0012140001c17983 */ /* 0x000f280000100800 */
[----:B------:R-:W4:Y:S01]  /*d3de0*/  LDL R192, [R1+0x1210] ;  /* 0x0012100001c07983 */ /* 0x000f220000100800 */
[----:B------:R-:W-:Y:S03]  /*d3df0*/  HMMA.1688.F32.TF32 R92, R8, R182, R92 ;  /* 0x000000b6085c723c */ /* 0x000fe6000008105c */
[----:B------:R-:W4:Y:S01]  /*d3e00*/  LDL R225, [R1+0x1224] ;  /* 0x0012240001e17983 */ /* 0x000f220000100800 */
[----:B-1----:R-:W-:Y:S01]  /*d3e10*/  IMAD.MOV.U32 R137, RZ, RZ, R195 ;  /* 0x000000ffff897224 */ /* 0x002fe200078e00c3 */
[----:B------:R-:W-:-:S02]  /*d3e20*/  MOV R141, R251 ;  /* 0x000000fb008d7202 */ /* 0x000fc40000000f00 */
[----:B------:R-:W4:Y:S01]  /*d3e30*/  LDL R224, [R1+0x1220] ;  /* 0x0012200001e07983 */ /* 0x000f220000100800 */
[C---:B------:R-:W-:Y:S01]  /*d3e40*/  HMMA.1688.F32.TF32 R32, R8.reuse, R134, R32 ;  /* 0x000000860820723c */ /* 0x040fe20000081020 */
[----:B------:R-:W-:Y:S02]  /*d3e50*/  IMAD.MOV.U32 R140, RZ, RZ, R226 ;  /* 0x000000ffff8c7224 */ /* 0x000fe400078e00e2 */
[----:B------:R-:W4:Y:S01]  /*d3e60*/  LDL R249, [R1+0x1234] ;  /* 0x0012340001f97983 */ /* 0x000f220000100800 */
[----:B------:R-:W-:Y:S02]  /*d3e70*/  IMAD.MOV.U32 R0, RZ, RZ, R227 ;  /* 0x000000ffff007224 */ /* 0x000fe400078e00e3 */
[----:B------:R-:W-:Y:S01]  /*d3e80*/  HMMA.1688.F32.TF32 R36, R8, R218, R36 ;  /* 0x000000da0824723c */ /* 0x000fe20000081024 */
[----:B------:R-:W-:Y:S01]  /*d3e90*/  IMAD.MOV.U32 R136, RZ, RZ, R250 ;  /* 0x000000ffff887224 */ /* 0x000fe200078e00fa */
[----:B------:R-:W4:Y:S01]  /*d3ea0*/  LDL R248, [R1+0x1230] ;  /* 0x0012300001f87983 */ /* 0x000f220000100800 */
[----:B------:R-:W-:-:S02]  /*d3eb0*/  IMAD.MOV.U32 R144, RZ, RZ, R246 ;  /* 0x000000ffff907224 */ /* 0x000fc400078e00f6 */
[----:B------:R-:W-:Y:S01]  /*d3ec0*/  IMAD.MOV.U32 R145, RZ, RZ, R247 ;  /* 0x000000ffff917224 */ /* 0x000fe200078e00f7 */
[C---:B------:R-:W-:Y:S01]  /*d3ed0*/  HMMA.1688.F32.TF32 R40, R8.reuse, R214, R40 ;  /* 0x000000d60828723c */ /* 0x040fe20000081028 */
[----:B------:R-:W4:Y:S04]  /*d3ee0*/  LDL R244, [R1+0x1240] ;  /* 0x0012400001f47983 */ /* 0x000f280000100800 */
[----:B------:R-:W4:Y:S01]  /*d3ef0*/  LDL R245, [R1+0x1244] ;  /* 0x0012440001f57983 */ /* 0x000f220000100800 */
[C---:B------:R-:W-:Y:S03]  /*d3f00*/  HMMA.1688.F32.TF32 R44, R8.reuse, R210, R44 ;  /* 0x000000d2082c723c */ /* 0x040fe6000008102c */
[----:B------:R-:W-:Y:S03]  /*d3f10*/  LDS R134, [R3+UR6+0x9b000] ;  /* 0x09b0000603867984 */ /* 0x000fe60008000800 */
[C---:B------:R-:W-:Y:S01]  /*d3f20*/  HMMA.1688.F32.TF32 R48, R8.reuse, R206, R48 ;  /* 0x000000ce0830723c */ /* 0x040fe20000081030 */
[----:B------:R-:W-:Y:S05]  /*d3f30*/  LDS R135, [R252+UR6+0x9b000] ;  /* 0x09b00006fc877984 */ /* 0x000fea0008000800 */
[C---:B------:R-:W-:Y:S06]  /*d3f40*/  HMMA.1688.F32.TF32 R52, R8.reuse, R202, R52 ;  /* 0x000000ca0834723c */ /* 0x040fec0000081034 */
[C---:B------:R-:W-:Y:S06]  /*d3f50*/  HMMA.1688.F32.TF32 R56, R8.reuse, R198, R56 ;  /* 0x000000c60838723c */ /* 0x040fec0000081038 */
[C---:B------:R-:W-:Y:S06]  /*d3f60*/  HMMA.1688.F32.TF32 R60, R8.reuse, R190, R60 ;  /* 0x000000be083c723c */ /* 0x040fec000008103c */
[C---:B--2---:R-:W-:Y:S01]  /*d3f70*/  HMMA.1688.F32.TF32 R24, R8.reuse, R6, R24 ;  /* 0x000000060818723c */ /* 0x044fe20000081018 */
[----:B------:R-:W-:Y:S04]  /*d3f80*/  LDS R6, [R3+UR6+0x99000] ;  /* 0x0990000603067984 */ /* 0x000fe80008000800 */
[----:B------:R-:W1:Y:S01]  /*d3f90*/  LDS R7, [R252+UR6+0x99000] ;  /* 0x09900006fc077984 */ /* 0x000e620008000800 */
[C---:B------:R-:W-:Y:S03]  /*d3fa0*/  HMMA.1688.F32.TF32 R64, R8.reuse, R186, R64 ;  /* 0x000000ba0840723c */ /* 0x040fe60000081040 */
[----:B------:R-:W2:Y:S03]  /*d3fb0*/  LDL R186, [R1+0x1208] ;  /* 0x0012080001ba7983 */ /* 0x000ea60000100800 */
[C---:B------:R-:W-:Y:S01]  /*d3fc0*/  HMMA.1688.F32.TF32 R68, R8.reuse, R238, R68 ;  /* 0x000000ee0844723c */ /* 0x040fe20000081044 */
[----:B------:R-:W2:Y:S05]  /*d3fd0*/  LDL R187, [R1+0x120c] ;  /* 0x00120c0001bb7983 */ /* 0x000eaa0000100800 */
[C---:B------:R-:W-:Y:S01]  /*d3fe0*/  HMMA.1688.F32.TF32 R72, R8.reuse, R194, R72 ;  /* 0x000000c20848723c */ /* 0x040fe20000081048 */
[----:B------:R-:W2:Y:S04]  /*d3ff0*/  LDL R194, [R1+0x1218] ;  /* 0x0012180001c27983 */ /* 0x000ea80000100800 */
[----:B------:R-:W2:Y:S01]  /*d4000*/  LDL R195, [R1+0x121c] ;  /* 0x00121c0001c37983 */ /* 0x000ea20000100800 */
[C---:B------:R-:W-:Y:S03]  /*d4010*/  HMMA.1688.F32.TF32 R76, R8.reuse, R226, R76 ;  /* 0x000000e2084c723c */ /* 0x040fe6000008104c */
[----:B------:R-:W2:Y:S03]  /*d4020*/  LDL R226, [R1+0x1228] ;  /* 0x0012280001e27983 */ /* 0x000ea60000100800 */
        /* <DEDUP_REMOVED lines=8> */
[C---:B------:R-:W-:Y:S06]  /*d40b0*/  HMMA.1688.F32.TF32 R100, R8.reuse, R174, R100 ;  /* 0x000000ae0864723c */ /* 0x040fec0000081064 */
[C---:B------:R-:W-:Y:S06]  /*d40c0*/  HMMA.1688.F32.TF32 R104, R8.reuse, R170, R104 ;  /* 0x000000aa0868723c */ /* 0x040fec0000081068 */
[C---:B------:R-:W-:Y:S06]  /*d40d0*/  HMMA.1688.F32.TF32 R108, R8.reuse, R166, R108 ;  /* 0x000000a6086c723c */ /* 0x040fec000008106c */
[C---:B------:R-:W-:Y:S06]  /*d40e0*/  HMMA.1688.F32.TF32 R112, R8.reuse, R162, R112 ;  /* 0x000000a20870723c */ /* 0x040fec0000081070 */
[C---:B------:R-:W-:Y:S06]  /*d40f0*/  HMMA.1688.F32.TF32 R116, R8.reuse, R158, R116 ;  /* 0x0000009e0874723c */ /* 0x040fec0000081074 */
[----:B------:R-:W-:Y:S01]  /*d4100*/  HMMA.1688.F32.TF32 R120, R8, R154, R120 ;  /* 0x0000009a0878723c */ /* 0x000fe20000081078 */
[----:B---3--:R-:W-:-:S02]  /*d4110*/  IMAD.MOV.U32 R179, RZ, RZ, R189 ;  /* 0x000000ffffb37224 */ /* 0x008fc400078e00bd */
[----:B------:R-:W-:-:S03]  /*d4120*/  IMAD.MOV.U32 R183, RZ, RZ, R188 ;  /* 0x000000ffffb77224 */ /* 0x000fc600078e00bc */
[C---:B------:R-:W-:Y:S06]  /*d4130*/  HMMA.1688.F32.TF32 R124, R8.reuse, R150, R124 ;  /* 0x00000096087c723c */ /* 0x040fec000008107c */
[C---:B------:R-:W-:Y:S06]  /*d4140*/  HMMA.1688.F32.TF32 R228, R8.reuse, R146, R228 ;  /* 0x0000009208e4723c */ /* 0x040fec00000810e4 */
[C---:B------:R-:W-:Y:S06]  /*d4150*/  HMMA.1688.F32.TF32 R128, R8.reuse, R142, R128 ;  /* 0x0000008e0880723c */ /* 0x040fec0000081080 */
[----:B------:R-:W-:Y:S01]  /*d4160*/  HMMA.1688.F32.TF32 R232, R8, R138, R232 ;  /* 0x0000008a08e8723c */ /* 0x000fe200000810e8 */
[----:B------:R-:W3:Y:S04]  /*d4170*/  LDL R8, [R1+0x1390] ;  /* 0x0013900001087983 */ /* 0x000ee80000100800 */
[----:B------:R-:W2:Y:S04]  /*d4180*/  LDL R9, [R1+0x1394] ;  /* 0x0013940001097983 */ /* 0x000ea80000100800 */
[----:B------:R-:W2:Y:S04]  /*d4190*/  LDL R10, [R1+0x1398] ;  /* 0x00139800010a7983 */ /* 0x000ea80000100800 */
[----:B------:R-:W2:Y:S01]  /*d41a0*/  LDL R11, [R1+0x139c] ;  /* 0x00139c00010b7983 */ /* 0x000ea20000100800 */
[C---:B-1----:R-:W-:Y:S03]  /*d41b0*/  HMMA.1688.F32.TF32 R20, R4.reuse, R188, R20 ;  /* 0x000000bc0414723c */ /* 0x042fe60000081014 */
[----:B------:R-:W-:Y:S04]  /*d41c0*/  STL [R1+0x986c], R138 ;  /* 0x00986c8a01007387 */ /* 0x000fe80000100800 */
[----:B------:R1:W-:Y:S04]  /*d41d0*/  STL [R1+0x9868], R139 ;  /* 0x0098688b01007387 */ /* 0x0003e80000100800 */
[----:B------:R-:W-:Y:S01]  /*d41e0*/  STL [R1+0x9874], R179 ;  /* 0x009874b301007387 */ /* 0x000fe20000100800 */
[C---:B----4-:R-:W-:Y:S03]  /*d41f0*/  HMMA.1688.F32.TF32 R12, R4.reuse, R200, R12 ;  /* 0x000000c8040c723c */ /* 0x050fe6000008100c */
[----:B------:R-:W-:Y:S04]  /*d4200*/  STL [R1+0x9870], R183 ;  /* 0x009870b701007387 */ /* 0x000fe80000100800 */
[----:B------:R-:W4:Y:S04]  /*d4210*/  LDL.64 R188, [R1+0x1270] ;  /* 0x0012700001bc7983 */ /* 0x000f280000100a00 */
[----:B------:R-:W3:Y:S04]  /*d4220*/  LDL R216, [R1+0x1250] ;  /* 0x0012500001d87983 */ /* 0x000ee80000100800 */
[----:B------:R-:W3:Y:S04]  /*d4230*/  LDL R217, [R1+0x1254] ;  /* 0x0012540001d97983 */ /* 0x000ee80000100800 */
[----:B------:R-:W2:Y:S04]  /*d4240*/  LDL R200, [R1+0x1260] ;  /* 0x0012600001c87983 */ /* 0x000ea80000100800 */
[----:B------:R-:W2:Y:S04]  /*d4250*/  LDL R201, [R1+0x1264] ;  /* 0x0012640001c97983 */ /* 0x000ea80000100800 */
[----:B------:R-:W2:Y:S01]  /*d4260*/  LDL.64 R212, [R1+0x1280] ;  /* 0x0012800001d47983 */ /* 0x000ea20000100a00 */
[C---:B------:R-:W-:Y:S06]  /*d4270*/  HMMA.1688.F32.TF32 R24, R4.reuse, R236, R24 ;  /* 0x000000ec0418723c */ /* 0x040fec0000081018 */
[----:B------:R-:W-:Y:S01]  /*d4280*/  IMAD.MOV.U32 R243, RZ, RZ, R236 ;  /* 0x000000fffff37224 */ /* 0x000fe200078e00ec */
[----:B------:R-:W-:Y:S01]  /*d4290*/  MOV R182, R237 ;  /* 0x000000ed00b67202 */ /* 0x000fe20000000f00 */
[----:B------:R-:W2:Y:S04]  /*d42a0*/  LDL.64 R208, [R1+0x12a0] ;  /* 0x0012a00001d07983 */ /* 0x000ea80000100a00 */
[----:B------:R-:W2:Y:S01]  /*d42b0*/  LDL.64 R236, [R1+0x1290] ;  /* 0x0012900001ec7983 */ /* 0x000ea20000100a00 */
[----:B------:R-:W-:Y:S03]  /*d42c0*/  HMMA.1688.F32.TF32 R16, R4, R196, R16 ;  /* 0x000000c40410723c */ /* 0x000fe60000081010 */
[----:B------:R-:W2:Y:S04]  /*d42d0*/  LDL.64 R204, [R1+0x12b0] ;  /* 0x0012b00001cc7983 */ /* 0x000ea80000100a00 */
[----:B------:R-:W1:Y:S04]  /*d42e0*/  LDL.64 R196, [R1+0x12c0] ;  /* 0x0012c00001c47983 */ /* 0x000e680000100a00 */
[----:B------:R1:W-:Y:S04]  /*d42f0*/  STL [R1+0x987c], R182 ;  /* 0x00987cb601007387 */ /* 0x0003e80000100800 */
[----:B------:R1:W-:Y:S01]  /*d4300*/  STL [R1+0x9878], R243 ;  /* 0x009878f301007387 */ /* 0x0003e20000100800 */
[----:B------:R-:W-:-:S02]  /*d4310*/  IMAD.MOV.U32 R242, RZ, RZ, R185 ;  /* 0x000000fffff27224 */ /* 0x000fc400078e00b9 */
[----:B------:R-:W-:-:S03]  /*d4320*/  IMAD.MOV.U32 R178, RZ, RZ, R184 ;  /* 0x000000ffffb27224 */ /* 0x000fc600078e00b8 */
[----:B------:R-:W-:Y:S01]  /*d4330*/  STL [R1+0x9884], R242 ;  /* 0x009884f201007387 */ /* 0x000fe20000100800 */
[----:B------:R-:W-:-:S03]  /*d4340*/  IMAD.MOV.U32 R175, RZ, RZ, R193 ;  /* 0x000000ffffaf7224 */ /* 0x000fc600078e00c1 */
[----:B------:R-:W-:Y:S01]  /*d4350*/  STL [R1+0x9880], R178 ;  /* 0x009880b201007387 */ /* 0x000fe20000100800 */
[----:B------:R-:W-:-:S03]  /*d4360*/  IMAD.MOV.U32 R174, RZ, RZ, R192 ;  /* 0x000000ffffae7224 */ /* 0x000fc600078e00c0 */
[----:B------:R-:W-:Y:S01]  /*d4370*/  STL [R1+0x988c], R175 ;  /* 0x00988caf01007387 */ /* 0x000fe20000100800 */
[----:B------:R-:W-:-:S03]  /*d4380*/  MOV R171, R225 ;  /* 0x000000e100ab7202 */ /* 0x000fc60000000f00 */
[----:B------:R-:W-:Y:S01]  /*d4390*/  STL [R1+0x9888], R174 ;  /* 0x009888ae01007387 */ /* 0x000fe20000100800 */
[----:B------:R-:W-:-:S03]  /*d43a0*/  IMAD.MOV.U32 R170, RZ, RZ, R224 ;  /* 0x000000ffffaa7224 */ /* 0x000fc600078e00e0 */
[----:B------:R-:W-:Y:S01]  /*d43b0*/  STL [R1+0x9894], R171 ;  /* 0x009894ab01007387 */ /* 0x000fe20000100800 */
[----:B------:R-:W-:-:S03]  /*d43c0*/  IMAD.MOV.U32 R167, RZ, RZ, R249 ;  /* 0x000000ffffa77224 */ /* 0x000fc600078e00f9 */
[----:B------:R-:W-:Y:S01]  /*d43d0*/  STL [R1+0x9890], R170 ;  /* 0x009890aa01007387 */ /* 0x000fe20000100800 */
[----:B------:R-:W-:-:S03]  /*d43e0*/  IMAD.MOV.U32 R166, RZ, RZ, R248 ;  /* 0x000000ffffa67224 */ /* 0x000fc600078e00f8 */
[----:B------:R-:W-:Y:S01]  /*d43f0*/  STL [R1+0x989c], R167 ;  /* 0x00989ca701007387 */ /* 0x000fe20000100800 */
[----:B------:R-:W-:Y:S02]  /*d4400*/  IMAD.MOV.U32 R162, RZ, RZ, R244 ;  /* 0x000000ffffa27224 */ /* 0x000fe400078e00f4 */
[----:B------:R-:W-:Y:S01]  /*d4410*/  IMAD.MOV.U32 R163, RZ, RZ, R245 ;  /* 0x000000ffffa37224 */ /* 0x000fe200078e00f5 */
[----:B------:R-:W-:Y:S04]  /*d4420*/  STL [R1+0x9898], R166 ;  /* 0x009898a601007387 */ /* 0x000fe80000100800 */
[----:B------:R-:W-:Y:S04]  /*d4430*/  STL [R1+0x98a4], R163 ;  /* 0x0098a4a301007387 */ /* 0x000fe80000100800 */
[----:B------:R-:W-:Y:S04]  /*d4440*/  STL [R1+0x98a0], R162 ;  /* 0x0098a0a201007387 */ /* 0x000fe80000100800 */
[----:B------:R-:W2:Y:S01]  /*d4450*/  LDL.LU.64 R218, [R1+0x9c90] ;  /* 0x009c900001da7983 */ /* 0x000ea20000300a00 */
[----:B----4-:R-:W-:Y:S01]  /*d4460*/  MOV R159, R189 ;  /* 0x000000bd009f7202 */ /* 0x010fe20000000f00 */
[----:B------:R-:W-:Y:S01]  /*d4470*/  IMAD.MOV.U32 R158, RZ, RZ, R188 ;  /* 0x000000ffff9e7224 */ /* 0x000fe200078e00bc */
[C---:B------:R-:W-:Y:S06]  /*d4480*/  HMMA.1688.F32.TF32 R56, R4.reuse, R188, R56 ;  /* 0x000000bc0438723c */ /* 0x040fec0000081038 */
[C---:B---3--:R-:W-:Y:S01]  /*d4490*/  HMMA.1688.F32.TF32 R48, R4.reuse, R216, R48 ;  /* 0x000000d80430723c */ /* 0x048fe20000081030 */
[----:B------:R-:W3:Y:S04]  /*d44a0*/  LDL.LU.64 R216, [R1+0x9c88] ;  /* 0x009c880001d87983 */ /* 0x000ee80000300a00 */
[----:B------:R-:W4:Y:S01]  /*d44b0*/  LDL.64 R188, [R1+0x12e0] ;  /* 0x0012e00001bc7983 */ /* 0x000f220000100a00 */
[----:B--2---:R-:W-:Y:S03]  /*d44c0*/  HMMA.1688.F32.TF32 R52, R4, R200, R52 ;  /* 0x000000c80434723c */ /* 0x004fe60000081034 */
[----:B------:R-:W2:Y:S01]  /*d44d0*/  LDL.64 R200, [R1+0x12d0] ;  /* 0x0012d00001c87983 */ /* 0x000ea20000100a00 */
[----:B------:R-:W-:-:S03]  /*d44e0*/  IMAD.MOV.U32 R155, RZ, RZ, R213 ;  /* 0x000000ffff9b7224 */ /* 0x000fc600078e00d5 */
[----:B------:R-:W-:Y:S01]  /*d44f0*/  STL [R1+0x98ac], R159 ;  /* 0x0098ac9f01007387 */ /* 0x000fe20000100800 */
[----:B------:R-:W-:Y:S01]  /*d4500*/  IMAD.MOV.U32 R154, RZ, RZ, R212 ;  /* 0x000000ffff9a7224 */ /* 0x000fe200078e00d4 */
[C---:B------:R-:W-:Y:S02]  /*d4510*/  HMMA.1688.F32.TF32 R60, R4.reuse, R212, R60 ;  /* 0x000000d4043c723c */ /* 0x040fe4000008103c */
[----:B------:R-:W-:Y:S04]  /*d4520*/  STL [R1+0x98a8], R158 ;  /* 0x0098a89e01007387 */ /* 0x000fe80000100800 */
[----:B------:R-:W3:Y:S01]  /*d4530*/  LDL.LU.64 R214, [R1+0x9c80] ;  /* 0x009c800001d67983 */ /* 0x000ee20000300a00 */
[----:B------:R-:W-:Y:S06]  /*d4540*/  HMMA.1688.F32.TF32 R64, R4, R236, R64 ;  /* 0x000000ec0440723c */ /* 0x000fec0000081040 */
[----:B------:R-:W-:Y:S01]  /*d4550*/  IMAD.MOV.U32 R150, RZ, RZ, R236 ;  /* 0x000000ffff967224 */ /* 0x000fe200078e00ec */
[----:B------:R-:W3:Y:S01]  /*d4560*/  LDL.LU.64 R212, [R1+0x9c78] ;  /* 0x009c780001d47983 */ /* 0x000ee20000300a00 */
[----:B------:R-:W-:-:S03]  /*d4570*/  IMAD.MOV.U32 R151, RZ, RZ, R237 ;  /* 0x000000ffff977224 */ /* 0x000fc600078e00ed */
[----:B------:R-:W-:Y:S04]  /*d4580*/  STL [R1+0x98b4], R155 ;  /* 0x0098b49b01007387 */ /* 0x000fe80000100800 */
[----:B------:R-:W-:Y:S04]  /*d4590*/  STL [R1+0x98b0], R154 ;  /* 0x0098b09a01007387 */ /* 0x000fe80000100800 */
[----:B------:R-:W3:Y:S01]  /*d45a0*/  LDL.64 R236, [R1+0x12f0] ;  /* 0x0012f00001ec7983 */ /* 0x000ee20000100a00 */
[----:B------:R-:W-:Y:S01]  /*d45b0*/  MOV R147, R209 ;  /* 0x000000d100937202 */ /* 0x000fe20000000f00 */
[----:B------:R-:W-:-:S02]  /*d45c0*/  IMAD.MOV.U32 R146, RZ, RZ, R208 ;  /* 0x000000ffff927224 */ /* 0x000fc400078e00d0 */
[----:B------:R-:W-:Y:S01]  /*d45d0*/  STL [R1+0x98bc], R151 ;  /* 0x0098bc9701007387 */ /* 0x000fe20000100800 */
[----:B------:R-:W-:Y:S01]  /*d45e0*/  HMMA.1688.F32.TF32 R68, R4, R208, R68 ;  /* 0x000000d00444723c */ /* 0x000fe20000081044 */
[----:B------:R-:W-:Y:S02]  /*d45f0*/  IMAD.MOV.U32 R143, RZ, RZ, R205 ;  /* 0x000000ffff8f7224 */ /* 0x000fe400078e00cd */
[----:B------:R-:W-:Y:S01]  /*d4600*/  STL [R1+0x98b8], R150 ;  /* 0x0098b89601007387 */ /* 0x000fe20000100800 */
[----:B------:R-:W-:-:S03]  /*d4610*/  IMAD.MOV.U32 R142, RZ, RZ, R204 ;  /* 0x000000ffff8e7224 */ /* 0x000fc600078e00cc */
[----:B------:R-:W3:Y:S01]  /*d4620*/  LDL.LU.64 R210, [R1+0x9c70] ;  /* 0x009c700001d27983 */ /* 0x000ee20000300a00 */
[----:B------:R-:W-:Y:S03]  /*d4630*/  HMMA.1688.F32.TF32 R72, R4, R204, R72 ;  /* 0x000000cc0448723c */ /* 0x000fe60000081048 */
[----:B------:R-:W3:Y:S01]  /*d4640*/  LDL.LU.64 R208, [R1+0x9c68] ;  /* 0x009c680001d07983 */ /* 0x000ee20000300a00 */
[----:B-1----:R-:W-:-:S03]  /*d4650*/  IMAD.MOV.U32 R139, RZ, RZ, R197 ;  /* 0x000000ffff8b7224 */ /* 0x002fc600078e00c5 */
[----:B------:R-:W-:Y:S01]  /*d4660*/  STL [R1+0x98c4], R147 ;  /* 0x0098c49301007387 */ /* 0x000fe20000100800 */
[----:B------:R-:W-:-:S03]  /*d4670*/  IMAD.MOV.U32 R138, RZ, RZ, R196 ;  /* 0x000000ffff8a7224 */ /* 0x000fc600078e00c4 */
[----:B------:R-:W-:Y:S01]  /*d4680*/  STL [R1+0x98c0], R146 ;  /* 0x0098c09201007387 */ /* 0x000fe20000100800 */
[C---:B------:R-:W-:Y:S03]  /*d4690*/  HMMA.1688.F32.TF32 R76, R4.reuse, R196, R76 ;  /* 0x000000c4044c723c */ /* 0x040fe6000008104c */
[----:B------:R-:W3:Y:S04]  /*d46a0*/  LDL.LU.64 R206, [R1+0x9c60] ;  /* 0x009c600001ce7983 */ /* 0x000ee80000300a00 */
[----:B------:R-:W3:Y:S04]  /*d46b0*/  LDL.LU.64 R204, [R1+0x9c58] ;  /* 0x009c580001cc7983 */ /* 0x000ee80000300a00 */
[----:B------:R-:W-:Y:S04]  /*d46c0*/  STL [R1+0x98cc], R143 ;  /* 0x0098cc8f01007387 */ /* 0x000fe80000100800 */
[----:B------:R-:W-:Y:S04]  /*d46d0*/  STL [R1+0x98c8], R142 ;  /* 0x0098c88e01007387 */ /* 0x000fe80000100800 */
[----:B------:R-:W3:Y:S04]  /*d46e0*/  LDL.64 R196, [R1+0x1300] ;  /* 0x0013000001c47983 */ /* 0x000ee80000100a00 */
[----:B------:R-:W-:Y:S04]  /*d46f0*/  STL [R1+0x98d4], R139 ;  /* 0x0098d48b01007387 */ /* 0x000fe80000100800 */
[----:B------:R-:W-:Y:S04]  /*d4700*/  STL [R1+0x98d0], R138 ;  /* 0x0098d08a01007387 */ /* 0x000fe80000100800 */
[----:B------:R-:W3:Y:S01]  /*d4710*/  LDL.LU.64 R202, [R1+0x9c50] ;  /* 0x009c500001ca7983 */ /* 0x000ee20000300a00 */
[----:B----4-:R-:W-:Y:S01]  /*d4720*/  IMAD.MOV.U32 R182, RZ, RZ, R188 ;  /* 0x000000ffffb67224 */ /* 0x010fe200078e00bc */
[----:B------:R-:W-:Y:S01]  /*d4730*/  HMMA.1688.F32.TF32 R84, R4, R188, R84 ;  /* 0x000000bc0454723c */ /* 0x000fe20000081054 */
[----:B--2---:R-:W-:Y:S01]  /*d4740*/  MOV R183, R201 ;  /* 0x000000c900b77202 */ /* 0x004fe20000000f00 */
[----:B------:R-:W-:-:S04]  /*d4750*/  IMAD.MOV.U32 R179, RZ, RZ, R200 ;  /* 0x000000ffffb37224 */ /* 0x000fc800078e00c8 */
[----:B------:R-:W-:Y:S01]  /*d4760*/  HMMA.1688.F32.TF32 R80, R4, R200, R80 ;  /* 0x000000c80450723c */ /* 0x000fe20000081050 */
[----:B------:R-:W2:Y:S01]  /*d4770*/  LDL.LU.64 R200, [R1+0x9c48] ;  /* 0x009c480001c87983 */ /* 0x000ea20000300a00 */
[----:B------:R-:W-:-:S03]  /*d4780*/  IMAD.MOV.U32 R243, RZ, RZ, R189 ;  /* 0x000000fffff37224 */ /* 0x000fc600078e00bd */
[----:B------:R-:W4:Y:S04]  /*d4790*/  LDL.64 R188, [R1+0x1310] ;  /* 0x0013100001bc7983 */ /* 0x000f280000100a00 */
[----:B------:R1:W-:Y:S04]  /*d47a0*/  STL.64 [R1+0x9918], R182 ;  /* 0x009918b601007387 */ /* 0x0003e80000100a00 */
[----:B------:R3:W-:Y:S04]  /*d47b0*/  STL.64 [R1+0x9910], R180 ;  /* 0x009910b401007387 */ /* 0x0007e80000100a00 */
[----:B-1----:R-:W2:Y:S01]  /*d47c0*/  LDL R182, [R1+0x1388] ;  /* 0x0013880001b67983 */ /* 0x002ea20000100800 */
[----:B---3--:R-:W-:Y:S06]  /*d47d0*/  HMMA.1688.F32.TF32 R88, R4, R236, R88 ;  /* 0x000000ec0458723c */ /* 0x008fec0000081058 */
[----:B------:R-:W-:Y:S01]  /*d47e0*/  IMAD.MOV.U32 R242, RZ, RZ, R236 ;  /* 0x000000fffff27224 */ /* 0x000fe200078e00ec */
[----:B------:R-:W3:Y:S01]  /*d47f0*/  LDL R180, [R1+0x1380] ;  /* 0x0013800001b47983 */ /* 0x000ee20000100800 */
[----:B------:R-:W-:-:S03]  /*d4800*/  IMAD.MOV.U32 R178, RZ, RZ, R237 ;  /* 0x000000ffffb27224 */ /* 0x000fc600078e00ed */
[----:B------:R-:W2:Y:S04]  /*d4810*/  LDL.64 R236, [R1+0x1320] ;  /* 0x0013200001ec7983 */ /* 0x000ea80000100a00 */
[----:B------:R-:W3:Y:S04]  /*d4820*/  LDL R181, [R1+0x1384] ;  /* 0x0013840001b57983 */ /* 0x000ee80000100800 */
[----:B------:R-:W3:Y:S04]  /*d4830*/  LDL R183, [R1+0x138c] ;  /* 0x00138c0001b77983 */ /* 0x000ee80000100800 */
[----:B------:R1:W-:Y:S04]  /*d4840*/  STL.64 [R1+0x9938], R178 ;  /* 0x009938b201007387 */ /* 0x0003e80000100a00 */
[----:B------:R1:W-:Y:S04]  /*d4850*/  STL.64 [R1+0x9930], R176 ;  /* 0x009930b001007387 */ /* 0x0003e80000100a00 */
[----:B-1----:R-:W3:Y:S04]  /*d4860*/  LDL R178, [R1+0x1378] ;  /* 0x0013780001b27983 */ /* 0x002ee80000100800 */
[----:B------:R-:W3:Y:S04]  /*d4870*/  LDL R176, [R1+0x1370] ;  /* 0x0013700001b07983 */ /* 0x000ee80000100800 */
[----:B------:R-:W3:Y:S04]  /*d4880*/  LDL R177, [R1+0x1374] ;  /* 0x0013740001b17983 */ /* 0x000ee80000100800 */
[----:B------:R-:W3:Y:S01]  /*d4890*/  LDL R179, [R1+0x137c] ;  /* 0x00137c0001b37983 */ /* 0x000ee20000100800 */
[----:B------:R-:W-:Y:S01]  /*d48a0*/  IMAD.MOV.U32 R175, RZ, RZ, R196 ;  /* 0x000000ffffaf7224 */ /* 0x000fe200078e00c4 */
[----:B------:R-:W-:-:S02]  /*d48b0*/  MOV R174, R197 ;  /* 0x000000c500ae7202 */ /* 0x000fc40000000f00 */
[----:B------:R1:W-:Y:S01]  /*d48c0*/  STL.64 [R1+0x9928], R242 ;  /* 0x009928f201007387 */ /* 0x0003e20000100a00 */
[----:B------:R-:W-:Y:S03]  /*d48d0*/  HMMA.1688.F32.TF32 R92, R4, R196, R92 ;  /* 0x000000c4045c723c */ /* 0x000fe6000008105c */
[----:B------:R1:W-:Y:S04]  /*d48e0*/  STL.64 [R1+0x9920], R240 ;  /* 0x009920f001007387 */ /* 0x0003e80000100a00 */
[----:B-1----:R-:W3:Y:S04]  /*d48f0*/  LDL R242, [R1+0x1368] ;  /* 0x0013680001f27983 */ /* 0x002ee80000100800 */
[----:B------:R-:W3:Y:S04]  /*d4900*/  LDL R240, [R1+0x1360] ;  /* 0x0013600001f07983 */ /* 0x000ee80000100800 */
[----:B------:R-:W3:Y:S04]  /*d4910*/  LDL R241, [R1+0x1364] ;  /* 0x0013640001f17983 */ /* 0x000ee80000100800 */
[----:B------:R-:W3:Y:S04]  /*d4920*/  LDL R243, [R1+0x136c] ;  /* 0x00136c0001f37983 */ /* 0x000ee80000100800 */
[----:B------:R-:W3:Y:S04]  /*d4930*/  LDL.LU.64 R198, [R1+0x9c40] ;  /* 0x009c400001c67983 */ /* 0x000ee80000300a00 */
[----:B------:R-:W3:Y:S04]  /*d4940*/  LDL.LU.64 R196, [R1+0x9c38] ;  /* 0x009c380001c47983 */ /* 0x000ee80000300a00 */
[----:B------:R1:W-:Y:S04]  /*d4950*/  STL.64 [R1+0x9950], R174 ;  /* 0x009950ae01007387 */ /* 0x0003e80000100a00 */
[----:B------:R1:W-:Y:S04]  /*d4960*/  STL.64 [R1+0x9948], R172 ;  /* 0x009948ac01007387 */ /* 0x0003e80000100a00 */
[----:B-1----:R-:W3:Y:S04]  /*d4970*/  LDL R174, [R1+0x1358] ;  /* 0x0013580001ae7983 */ /* 0x002ee80000100800 */
[----:B------:R-:W3:Y:S04]  /*d4980*/  LDL R172, [R1+0x1350] ;  /* 0x0013500001ac7983 */ /* 0x000ee80000100800 */
[----:B------:R-:W3:Y:S04]  /*d4990*/  LDL R173, [R1+0x1354] ;  /* 0x0013540001ad7983 */ /* 0x000ee80000100800 */
[----:B------:R-:W3:Y:S04]  /*d49a0*/  LDL R175, [R1+0x135c] ;  /* 0x00135c0001af7983 */ /* 0x000ee80000100800 */
[----:B------:R-:W3:Y:S01]  /*d49b0*/  LDL.LU.64 R190, [R1+0x9c30] ;  /* 0x009c300001be7983 */ /* 0x000ee20000300a00 */
[----:B----4-:R-:W-:-:S02]  /*d49c0*/  IMAD.MOV.U32 R171, RZ, RZ, R188 ;  /* 0x000000ffffab7224 */ /* 0x010fc400078e00bc */
[----:B------:R-:W-:Y:S01]  /*d49d0*/  IMAD.MOV.U32 R170, RZ, RZ, R189 ;  /* 0x000000ffffaa7224 */ /* 0x000fe200078e00bd */
[----:B------:R-:W-:Y:S01]  /*d49e0*/  HMMA.1688.F32.TF32 R96, R4, R188, R96 ;  /* 0x000000bc0460723c */ /* 0x000fe20000081060 */
[----:B------:R-:W4:Y:S04]  /*d49f0*/  LDL.LU.64 R188, [R1+0x9c28] ;  /* 0x009c280001bc7983 */ /* 0x000f280000300a00 */
[----:B------:R1:W-:Y:S04]  /*d4a00*/  STL.64 [R1+0x9960], R170 ;  /* 0x009960aa01007387 */ /* 0x0003e80000100a00 */
[----:B------:R1:W-:Y:S04]  /*d4a10*/  STL.64 [R1+0x9958], R168 ;  /* 0x009958a801007387 */ /* 0x0003e80000100a00 */
[----:B-1----:R-:W4:Y:S04]  /*d4a20*/  LDL R170, [R1+0x1348] ;  /* 0x0013480001aa7983 */ /* 0x002f280000100800 */
[----:B------:R-:W4:Y:S01]  /*d4a30*/  LDL R168, [R1+0x1340] ;  /* 0x0013400001a87983 */ /* 0x000f220000100800 */
[----:B--2---:R-:W-:-:S02]  /*d4a40*/  IMAD.MOV.U32 R167, RZ, RZ, R236 ;  /* 0x000000ffffa77224 */ /* 0x004fc400078e00ec */
[----:B------:R-:W-:Y:S01]  /*d4a50*/  IMAD.MOV.U32 R166, RZ, RZ, R237 ;  /* 0x000000ffffa67224 */ /* 0x000fe200078e00ed */
[----:B------:R-:W-:Y:S01]  /*d4a60*/  HMMA.1688.F32.TF32 R100, R4, R236, R100 ;  /* 0x000000ec0464723c */ /* 0x000fe20000081064 */
[----:B------:R-:W4:Y:S04]  /*d4a70*/  LDL R169, [R1+0x1344] ;  /* 0x0013440001a97983 */ /* 0x000f280000100800 */
[----:B------:R-:W2:Y:S04]  /*d4a80*/  LDL R171, [R1+0x134c] ;  /* 0x00134c0001ab7983 */ /* 0x000ea80000100800 */
[----:B------:R-:W4:Y:S04]  /*d4a90*/  LDL.64 R236, [R1+0x13a0] ;  /* 0x0013a00001ec7983 */ /* 0x000f280000100a00 */
[----:B------:R1:W-:Y:S04]  /*d4aa0*/  STL.64 [R1+0x9970], R166 ;  /* 0x009970a601007387 */ /* 0x0003e80000100a00 */
[----:B------:R1:W-:Y:S01]  /*d4ab0*/  STL.64 [R1+0x9968], R164 ;  /* 0x009968a401007387 */ /* 0x0003e20000100a00 */
[----:B---3--:R-:W-:-:S02]  /*d4ac0*/  IMAD.MOV.U32 R159, RZ, RZ, R180 ;  /* 0x000000ffff9f7224 */ /* 0x008fc400078e00b4 */
[----:B------:R-:W-:Y:S02]  /*d4ad0*/  IMAD.MOV.U32 R158, RZ, RZ, R181 ;  /* 0x000000ffff9e7224 */ /* 0x000fe400078e00b5 */
[----:B------:R-:W-:Y:S01]  /*d4ae0*/  IMAD.MOV.U32 R155, RZ, RZ, R8 ;  /* 0x000000ffff9b7224 */ /* 0x000fe200078e0008 */
[----:B-1----:R-:W3:Y:S04]  /*d4af0*/  LDL R166, [R1+0x1338] ;  /* 0x0013380001a67983 */ /* 0x002ee80000100800 */
[----:B------:R-:W2:Y:S04]  /*d4b00*/  LDL R164, [R1+0x1330] ;  /* 0x0013300001a47983 */ /* 0x000ea80000100800 */
[----:B------:R-:W3:Y:S01]  /*d4b10*/  LDL R165, [R1+0x1334] ;  /* 0x0013340001a57983 */ /* 0x000ee20000100800 */
[----:B------:R-:W-:-:S03]  /*d4b20*/  IMAD.MOV.U32 R154, RZ, RZ, R9 ;  /* 0x000000ffff9a7224 */ /* 0x000fc600078e0009 */
[----:B------:R-:W3:Y:S01]  /*d4b30*/  LDL R167, [R1+0x133c] ;  /* 0x00133c0001a77983 */ /* 0x000ee20000100800 */
[----:B----4-:R-:W-:Y:S01]  /*d4b40*/  IMAD.MOV.U32 R151, RZ, RZ, R236 ;  /* 0x000000ffff977224 */ /* 0x010fe200078e00ec */
[----:B------:R-:W-:Y:S01]  /*d4b50*/  MOV R150, R237 ;  /* 0x000000ed00967202 */ /* 0x000fe20000000f00 */
[----:B------:R-:W-:Y:S01]  /*d4b60*/  HMMA.1688.F32.TF32 R128, R4, R236, R128 ;  /* 0x000000ec0480723c */ /* 0x000fe20000081080 */
[----:B--2---:R-:W-:Y:S01]  /*d4b70*/  IMAD.MOV.U32 R163, RZ, RZ, R164 ;  /* 0x000000ffffa37224 */ /* 0x004fe200078e00a4 */
[----:B---3--:R-:W-:-:S05]  /*d4b80*/  MOV R162, R165 ;  /* 0x000000a500a27202 */ /* 0x008fca0000000f00 */
[----:B------:R1:W-:Y:S04]  /*d4b90*/  STL.64 [R1+0x9980], R162 ;  /* 0x009980a201007387 */ /* 0x0003e80000100a00 */
[----:B------:R-:W-:Y:S04]  /*d4ba0*/  STL.64 [R1+0x9978], R160 ;  /* 0x009978a001007387 */ /* 0x000fe80000100a00 */
[----:B-1----:R-:W2:Y:S04]  /*d4bb0*/  LDL R162, [R1+0x11e8] ;  /* 0x0011e80001a27983 */ /* 0x002ea80000100800 */
[----:B------:R-:W2:Y:S04]  /*d4bc0*/  LDL R163, [R1+0x11ec] ;  /* 0x0011ec0001a37983 */ /* 0x000ea80000100800 */
[----:B------:R1:W-:Y:S04]  /*d4bd0*/  STL.64 [R1+0x9990], R158 ;  /* 0x0099909e01007387 */ /* 0x0003e80000100a00 */
[----:B------:R-:W-:Y:S04]  /*d4be0*/  STL.64 [R1+0x9988], R156 ;  /* 0x0099889c01007387 */ /* 0x000fe80000100a00 */
[----:B-1----:R-:W3:Y:S04]  /*d4bf0*/  LDL R158, [R1+0x11d8] ;  /* 0x0011d800019e7983 */ /* 0x002ee80000100800 */
[----:B------:R-:W3:Y:S04]  /*d4c00*/  LDL R159, [R1+0x11dc] ;  /* 0x0011dc00019f7983 */ /* 0x000ee80000100800 */
[----:B------:R1:W-:Y:S04]  /*d4c10*/  STL.64 [R1+0x99a0], R154 ;  /* 0x0099a09a01007387 */ /* 0x0003e80000100a00 */
[----:B------:R-:W-:Y:S04]  /*d4c20*/  STL.64 [R1+0x9998], R152 ;  /* 0x0099989801007387 */ /* 0x000fe80000100a00 */
[----:B-1----:R-:W4:Y:S04]  /*d4c30*/  LDL.64 R154, [R1+0x11c8] ;  /* 0x0011c800019a7983 */ /* 0x002f280000100a00 */
[----:B------:R-:W2:Y:S04]  /*d4c40*/  LDL.LU.64 R238, [R1+0x9c20] ;  /* 0x009c200001ee7983 */ /* 0x000ea80000300a00 */
[----:B------:R-:W2:Y:S04]  /*d4c50*/  LDL.LU.64 R236, [R1+0x9c18] ;  /* 0x009c180001ec7983 */ /* 0x000ea80000300a00 */
[----:B------:R-:W-:Y:S04]  /*d4c60*/  STL.64 [R1+0x99b0], R150 ;  /* 0x0099b09601007387 */ /* 0x000fe80000100a00 */
[----:B------:R1:W-:Y:S04]  /*d4c70*/  STL.64 [R1+0x99a8], R148 ;  /* 0x0099a89401007387 */ /* 0x0003e80000100a00 */
[----:B-1----:R-:W3:Y:S01]  /*d4c80*/  LDL.64 R148, [R1+0x13b0] ;  /* 0x0013b00001947983 */ /* 0x002ee20000100a00 */
        /* <DEDUP_REMOVED lines=12> */
[----:B---3--:R-:W-:Y:S01]  /*d4d50*/  HMMA.1688.F32.TF32 R232, R4, R148, R232 ;  /* 0x0000009404e8723c */ /* 0x008fe200000810e8 */
[----:B------:R-:W3:Y:S04]  /*d4d60*/  LDL R6, [R1+0x11f8] ;  /* 0x0011f80001067983 */ /* 0x000ee80000100800 */
[----:B------:R-:W3:Y:S01]  /*d4d70*/  LDL R7, [R1+0x11fc] ;  /* 0x0011fc0001077983 */ /* 0x000ee20000100800 */
[----:B----4-:R-:W-:Y:S01]  /*d4d80*/  HMMA.1688.F32.TF32 R12, R132, R154, R12 ;  /* 0x0000009a840c723c */ /* 0x010fe2000008100c */
[----:B------:R-:W-:-:S02]  /*d4d90*/  IMAD.MOV.U32 R147, RZ, RZ, R148 ;  /* 0x000000ffff937224 */ /* 0x000fc400078e0094 */
[----:B------:R-:W-:-:S03]  /*d4da0*/  IMAD.MOV.U32 R146, RZ, RZ, R149 ;  /* 0x000000ffff927224 */ /* 0x000fc600078e0095 */
[C---:B------:R-:W-:Y:S02]  /*d4db0*/  HMMA.1688.F32.TF32 R16, R132.reuse, R158, R16 ;  /* 0x0000009e8410723c */ /* 0x040fe40000081010 */
[----:B------:R-:W-:Y:S04]  /*d4dc0*/  STL.64 [R1+0x9a08], R146 ;  /* 0x009a089201007387 */ /* 0x000fe80000100a00 */
[----:B------:R-:W-:Y:S01]  /*d4dd0*/  STL.64 [R1+0x9a00], R144 ;  /* 0x009a009001007387 */ /* 0x000fe20000100a00 */
[C---:B------:R-:W-:Y:S10]  /*d4de0*/  HMMA.1688.F32.TF32 R28, R132.reuse, R186, R28 ;  /* 0x000000ba841c723c */ /* 0x040ff4000008101c */
[----:B------:R-:W-:Y:S04]  /*d4df0*/  STL.64 [R1+0x3320], R12 ;  /* 0x0033200c01007387 */ /* 0x000fe80000100a00 */
[----:B------:R2:W-:Y:S02]  /*d4e00*/  STL.64 [R1+0x3328], R14 ;  /* 0x0033280e01007387 */ /* 0x0005e40000100a00 */
[----:B--2---:R-:W-:Y:S01]  /*d4e10*/  HMMA.1688.F32.TF32 R12, R132, R162, R20 ;  /* 0x000000a2840c723c */ /* 0x004fe20000081014 */
[----:B------:R-:W-:-:S02]  /*d4e20*/  IMAD.MOV.U32 R143, RZ, RZ, R154 ;  /* 0x000000ffff8f7224 */ /* 0x000fc400078e009a */
[----:B------:R-:W-:-:S03]  /*d4e30*/  IMAD.MOV.U32 R142, RZ, RZ, R155 ;  /* 0x000000ffff8e7224 */ /* 0x000fc600078e009b */
[C---:B------:R-:W-:Y:S02]  /*d4e40*/  HMMA.1688.F32.TF32 R32, R132.reuse, R194, R32 ;  /* 0x000000c28420723c */ /* 0x040fe40000081020 */
[----:B------:R-:W-:Y:S04]  /*d4e50*/  STL.64 [R1+0x9a18], R142 ;  /* 0x009a188e01007387 */ /* 0x000fe80000100a00 */
[C---:B------:R-:W-:Y:S01]  /*d4e60*/  HMMA.1688.F32.TF32 R36, R132.reuse, R226, R36 ;  /* 0x000000e28424723c */ /* 0x040fe20000081024 */
[----:B------:R-:W-:Y:S04]  /*d4e70*/  STL.64 [R1+0x9a10], R140 ;  /* 0x009a108c01007387 */ /* 0x000fe80000100a00 */
[----:B------:R-:W2:Y:S01]  /*d4e80*/  LDL R150, [R1+0x12f8] ;  /* 0x0012f80001967983 */ /* 0x000ea20000100800 */
[C---:B------:R-:W-:Y:S03]  /*d4e90*/  HMMA.1688.F32.TF32 R40, R132.reuse, R250, R40 ;  /* 0x000000fa8428723c */ /* 0x040fe60000081028 */
[----:B------:R-:W-:Y:S04]  /*d4ea0*/  STL.64 [R1+0x3310], R16 ;  /* 0x0033101001007387 */ /* 0x000fe80000100a00 */
[----:B------:R1:W-:Y:S04]  /*d4eb0*/  STL.64 [R1+0x3318], R18 ;  /* 0x0033181201007387 */ /* 0x0003e80000100a00 */
[----:B------:R-:W-:Y:S04]  /*d4ec0*/  STL.64 [R1+0x3300], R12 ;  /* 0x0033000c01007387 */ /* 0x000fe80000100a00 */
[----:B------:R4:W-:Y:S04]  /*d4ed0*/  STL.64 [R1+0x3308], R14 ;  /* 0x0033080e01007387 */ /* 0x0009e80000100a00 */
[----:B------:R-:W2:Y:S04]  /*d4ee0*/  LDL R151, [R1+0x12fc] ;  /* 0x0012fc0001977983 */ /* 0x000ea80000100800 */
[----:B-1----:R-:W2:Y:S04]  /*d4ef0*/  LDL R18, [R1+0x12b8] ;  /* 0x0012b80001127983 */ /* 0x002ea80000100800 */
[----:B----4-:R-:W4:Y:S04]  /*d4f00*/  LDL R14, [R1+0x12d8] ;  /* 0x0012d800010e7983 */ /* 0x010f280000100800 */
[----:B------:R-:W4:Y:S04]  /*d4f10*/  LDL R15, [R1+0x12dc] ;  /* 0x0012dc00010f7983 */ /* 0x000f280000100800 */
[----:B------:R-:W2:Y:S04]  /*d4f20*/  LDL R19, [R1+0x12bc] ;  /* 0x0012bc0001137983 */ /* 0x000ea80000100800 */
        /* <DEDUP_REMOVED lines=8> */
[----:B------:R-:W4:Y:S04]  /*d4fb0*/  LDL.64 R158, [R1+0x1318] ;  /* 0x00131800019e7983 */ /* 0x000f280000100a00 */
[----:B------:R-:W4:Y:S04]  /*d4fc0*/  LDL R162, [R1+0x1328] ;  /* 0x0013280001a27983 */ /* 0x000f280000100800 */
[----:B------:R-:W4:Y:S01]  /*d4fd0*/  LDL R163, [R1+0x132c] ;  /* 0x00132c0001a37983 */ /* 0x000f220000100800 */
[----:B---3--:R-:W-:Y:S03]  /*d4fe0*/  HMMA.1688.F32.TF32 R4, R132, R6, R24 ;  /* 0x000000068404723c */ /* 0x008fe60000081018 */
[----:B------:R-:W3:-:S15]  /*d4ff0*/  LDL.64 R26, [R1+0x1298] ;  /* 0x00129800011a7983 */ /* 0x000ede0000100a00 */
[----:B------:R-:W-:-:S05]  /*d5000*/  NOP ;  /* 0x0000000000007918 */ /* 0x000fca0000000000 */
[----:B------:R-:W-:Y:S04]  /*d5010*/  STL.64 [R1+0x32f0], R4 ;  /* 0x0032f00401007387 */ /* 0x000fe80000100a00 */
[----:B------:R-:W-:Y:S04]  /*d5020*/  STL.64 [R1+0x32f8], R6 ;  /* 0x0032f80601007387 */ /* 0x000fe80000100a00 */
[----:B------:R-:W4:Y:S04]  /*d5030*/  LDL.LU.64 R186, [R1+0x9c10] ;  /* 0x009c100001ba7983 */ /* 0x000f280000300a00 */
[----:B------:R-:W4:Y:S04]  /*d5040*/  LDL.LU.64 R184, [R1+0x9c08] ;  /* 0x009c080001b87983 */ /* 0x000f280000300a00 */
[----:B------:R-:W-:Y:S04]  /*d5050*/  STL.64 [R1+0x34b0], R28 ;  /* 0x0034b01c01007387 */ /* 0x000fe80000100a00 */
[----:B------:R1:W-:Y:S01]  /*d5060*/  STL.64 [R1+0x34b8], R30 ;  /* 0x0034b81e01007387 */ /* 0x0003e20000100a00 */
[C---:B------:R-:W-:Y:S03]  /*d5070*/  HMMA.1688.F32.TF32 R44, R132.reuse, R246, R44 ;  /* 0x000000f6842c723c */ /* 0x040fe6000008102c */
[----:B------:R-:W-:Y:S03]  /*d5080*/  LDS R4, [R3+UR6+0x8c080] ;  /* 0x08c0800603047984 */ /* 0x000fe60008000800 */
[----:B------:R-:W-:Y:S01]  /*d5090*/  HMMA.1688.F32.TF32 R8, R132, R10, R228 ;  /* 0x0000000a8408723c */ /* 0x000fe200000810e4 */
[----:B------:R-:W-:Y:S04]  /*d50a0*/  LDS R6, [R3+UR6+0x8d080] ;  /* 0x08d0800603067984 */ /* 0x000fe80008000800 */
[----:B-1----:R-:W2:Y:S04]  /*d50b0*/  LDL R30, [R1+0x1288] ;  /* 0x00128800011e7983 */ /* 0x002ea80000100800 */
[----:B------:R-:W2:Y:S04]  /*d50c0*/  LDL R31, [R1+0x128c] ;  /* 0x00128c00011f7983 */ /* 0x000ea80000100800 */
[----:B------:R-:W4:Y:S04]  /*d50d0*/  LDL.LU.64 R194, [R1+0x9c00] ;  /* 0x009c000001c27983 */ /* 0x000f280000300a00 */
[----:B------:R-:W4:Y:S04]  /*d50e0*/  LDL.LU.64 R192, [R1+0x9bf8] ;  /* 0x009bf80001c07983 */ /* 0x000f280000300a00 */
[----:B------:R-:W-:Y:S04]  /*d50f0*/  STL.64 [R1+0x34a0], R32 ;  /* 0x0034a02001007387 */ /* 0x000fe80000100a00 */
[----:B------:R1:W-:Y:S04]  /*d5100*/  STL.64 [R1+0x34a8], R34 ;  /* 0x0034a82201007387 */ /* 0x0003e80000100a00 */
[----:B------:R-:W-:Y:S04]  /*d5110*/  LDS R5, [R252+UR6+0x8c080] ;  /* 0x08c08006fc057984 */ /* 0x000fe80008000800 */
[----:B------:R-:W4:Y:S04]  /*d5120*/  LDS R7, [R252+UR6+0x8d080] ;  /* 0x08d08006fc077984 */ /* 0x000f280008000800 */
[----:B-1----:R-:W2:Y:S04]  /*d5130*/  LDL R34, [R1+0x1278] ;  /* 0x0012780001227983 */ /* 0x002ea80000100800 */
[----:B------:R-:W2:Y:S04]  /*d5140*/  LDL R35, [R1+0x127c] ;  /* 0x00127c0001237983 */ /* 0x000ea80000100800 */
[----:B------:R-:W4:Y:S04]  /*d5150*/  LDL.LU.64 R226, [R1+0x9bf0] ;  /* 0x009bf00001e27983 */ /* 0x000f280000300a00 */
[----:B------:R-:W4:Y:S04]  /*d5160*/  LDL.LU.64 R224, [R1+0x9be8] ;  /* 0x009be80001e07983 */ /* 0x000f280000300a00 */
[----:B------:R-:W-:Y:S04]  /*d5170*/  STL.64 [R1+0x3490], R36 ;  /* 0x0034902401007387 */ /* 0x000fe80000100a00 */
[----:B------:R1:W-:Y:S04]  /*d5180*/  STL.64 [R1+0x3498], R38 ;  /* 0x0034982601007387 */ /* 0x0003e80000100a00 */
[----:B-1----:R-:W2:Y:S04]  /*d5190*/  LDL.64 R38, [R1+0x1268] ;  /* 0x0012680001267983 */ /* 0x002ea80000100a00 */
[----:B------:R-:W4:Y:S04]  /*d51a0*/  LDL.LU.64 R250, [R1+0x9be0] ;  /* 0x009be00001fa7983 */ /* 0x000f280000300a00 */
[----:B------:R-:W4:Y:S04]  /*d51b0*/  LDL.LU.64 R248, [R1+0x9bd8] ;  /* 0x009bd80001f87983 */ /* 0x000f280000300a00 */
[----:B------:R-:W-:Y:S04]  /*d51c0*/  STL.64 [R1+0x3480], R40 ;  /* 0x0034802801007387 */ /* 0x000fe80000100a00 */
[----:B------:R1:W-:Y:S04]  /*d51d0*/  STL.64 [R1+0x3488], R42 ;  /* 0x0034882a01007387 */ /* 0x0003e80000100a00 */
[----:B-1----:R-:W4:Y:S04]  /*d51e0*/  LDL R42, [R1+0x1258] ;  /* 0x00125800012a7983 */ /* 0x002f280000100800 */
[----:B------:R-:W4:Y:S04]  /*d51f0*/  LDL R43, [R1+0x125c] ;  /* 0x00125c00012b7983 */ /* 0x000f280000100800 */
[----:B------:R-:W4:Y:S04]  /*d5200*/  LDL.LU.64 R246, [R1+0x9bd0] ;  /* 0x009bd00001f67983 */ /* 0x000f280000300a00 */
[----:B------:R-:W4:Y:S04]  /*d5210*/  LDL.LU.64 R244, [R1+0x9bc8] ;  /* 0x009bc80001f47983 */ /* 0x000f280000300a00 */
[----:B------:R-:W-:Y:S04]  /*d5220*/  STL.64 [R1+0x3470], R44 ;  /* 0x0034702c01007387 */ /* 0x000fe80000100a00 */
[----:B------:R4:W-:Y:S01]  /*d5230*/  STL.64 [R1+0x3478], R46 ;  /* 0x0034782e01007387 */ /* 0x0009e20000100a00 */
[----:B---3--:R-:W-:-:S02]  /*d5240*/  IMAD.MOV.U32 R2, RZ, RZ, R27 ;  /* 0x000000ffff027224 */ /* 0x008fc400078e001b */
[----:B--2---:R-:W-:Y:S01]  /*d5250*/  IMAD.MOV.U32 R139, RZ, RZ, R38 ;  /* 0x000000ffff8b7224 */ /* 0x004fe200078e0026 */
[----:B------:R-:W-:Y:S01]  /*d5260*/  MOV R138, R39 ;  /* 0x00000027008a7202 */ /* 0x000fe20000000f00 */
[C---:B----4-:R-:W-:Y:S06]  /*d5270*/  HMMA.1688.F32.TF32 R44, R132.reuse, R42, R48 ;  /* 0x0000002a842c723c */ /* 0x050fec0000081030 */
        /* <DEDUP_REMOVED lines=15> */
[----:B------:R-:W-:Y:S01]  /*d5370*/  STL.64 [R1+0x3420], R28 ;  /* 0x0034201c01007387 */ /* 0x000fe20000100a00 */
[C---:B------:R-:W-:Y:S03]  /*d5380*/  HMMA.1688.F32.TF32 R24, R132.reuse, R18, R72 ;  /* 0x000000128418723c */ /* 0x040fe60000081048 */
[----:B------:R1:W-:Y:S03]  /*d5390*/  STL.64 [R1+0x3428], R30 ;  /* 0x0034281e01007387 */ /* 0x0003e60000100a00 */
[C---:B------:R-:W-:Y:S06]  /*d53a0*/  HMMA.1688.F32.TF32 R16, R132.reuse, R14, R80 ;  /* 0x0000000e8410723c */ /* 0x040fec0000081050 */
[C---:B-1----:R-:W-:Y:S06]  /*d53b0*/  HMMA.1688.F32.TF32 R28, R132.reuse, R22, R68 ;  /* 0x00000016841c723c */ /* 0x042fec0000081044 */
[C---:B------:R-:W-:Y:S06]  /*d53c0*/  HMMA.1688.F32.TF32 R20, R132.reuse, R142, R76 ;  /* 0x0000008e8414723c */ /* 0x040fec000008104c */
[C---:B------:R-:W-:Y:S11]  /*d53d0*/  HMMA.1688.F32.TF32 R12, R132.reuse, R146, R84 ;  /* 0x00000092840c723c */ /* 0x040ff60000081054 */
        /* <DEDUP_REMOVED lines=20> */
[----:B--2---:R-:W-:Y:S01]  /*d5520*/  HMMA.1688.F32.TF32 R16, R132, R166, R104 ;  /* 0x000000a68410723c */ /* 0x004fe20000081068 */
[----:B------:R-:W-:Y:S01]  /*d5530*/  IMAD.MOV.U32 R162, RZ, RZ, R220 ;  /* 0x000000ffffa27224 */ /* 0x000fe200078e00dc */
[----:B------:R-:W-:Y:S01]  /*d5540*/  MOV R151, R225 ;  /* 0x000000e100977202 */ /* 0x000fe20000000f00 */
[----:B------:R-:W-:Y:S01]  /*d5550*/  IMAD.MOV.U32 R163, RZ, RZ, R221 ;  /* 0x000000ffffa37224 */ /* 0x000fe200078e00dd */
[----:B------:R-:W-:Y:S01]  /*d5560*/  LDS R104, [R3+UR6+0x8e080] ;  /* 0x08e0800603687984 */ /* 0x000fe20008000800 */
[----:B------:R-:W-:-:S02]  /*d5570*/  IMAD.MOV.U32 R150, RZ, RZ, R224 ;  /* 0x000000ffff967224 */ /* 0x000fc400078e00e0 */
[----:B------:R-:W-:Y:S01]  /*d5580*/  IMAD.MOV.U32 R142, RZ, RZ, R236 ;  /* 0x000000ffff8e7224 */ /* 0x000fe200078e00ec */
[----:B------:R-:W-:Y:S01]  /*d5590*/  LDS R106, [R3+UR6+0x8f080] ;  /* 0x08f08006036a7984 */ /* 0x000fe20008000800 */
[C---:B-1----:R-:W-:Y:S01]  /*d55a0*/  HMMA.1688.F32.TF32 R12, R132.reuse, R170, R108 ;  /* 0x000000aa840c723c */ /* 0x042fe2000008106c */
[----:B------:R-:W-:Y:S02]  /*d55b0*/  IMAD.MOV.U32 R143, RZ, RZ, R237 ;  /* 0x000000ffff8f7224 */ /* 0x000fe400078e00ed */
[----:B------:R-:W-:Y:S01]  /*d55c0*/  IMAD.MOV.U32 R2, RZ, RZ, R159 ;  /* 0x000000ffff027224 */ /* 0x000fe200078e009f */
[----:B------:R-:W-:Y:S04]  /*d55d0*/  LDS R105, [R252+UR6+0x8e080] ;  /* 0x08e08006fc697984 */ /* 0x000fe80008000800 */
        /* <DEDUP_REMOVED lines=8> */
[----:B------:R-:W-:-:S02]  /*d5660*/  IMAD.MOV.U32 R230, RZ, RZ, R244 ;  /* 0x000000ffffe67224 */ /* 0x000fc400078e00f4 */
[----:B------:R-:W2:Y:S03]  /*d5670*/  LDS R107, [R252+UR6+0x8f080] ;  /* 0x08f08006fc6b7984 */ /* 0x000ea60008000800 */
[----:B-1----:R-:W-:Y:S09]  /*d5680*/  HMMA.1688.F32.TF32 R12, R132, R178, R120 ;  /* 0x000000b2840c723c */ /* 0x002ff20000081078 */
[----:B------:R-:W-:Y:S04]  /*d5690*/  STL.64 [R1+0x3360], R20 ;  /* 0x0033601401007387 */ /* 0x000fe80000100a00 */
[----:B------:R-:W-:Y:S04]  /*d56a0*/  STL.64 [R1+0x3368], R22 ;  /* 0x0033681601007387 */ /* 0x000fe80000100a00 */
[----:B------:R-:W-:Y:S04]  /*d56b0*/  STL.64 [R1+0x3350], R16 ;  /* 0x0033501001007387 */ /* 0x000fe80000100a00 */
[----:B------:R-:W-:Y:S04]  /*d56c0*/  STL.64 [R1+0x3358], R18 ;  /* 0x0033581201007387 */ /* 0x000fe80000100a00 */
[----:B------:R-:W-:Y:S04]  /*d56d0*/  STL.64 [R1+0x3340], R12 ;  /* 0x0033400c01007387 */ /* 0x000fe80000100a00 */
[----:B------:R1:W-:Y:S01]  /*d56e0*/  STL.64 [R1+0x3348], R14 ;  /* 0x0033480e01007387 */ /* 0x0003e20000100a00 */
[----:B------:R-:W-:-:S03]  /*d56f0*/  IMAD.MOV.U32 R178, RZ, RZ, R208 ;  /* 0x000000ffffb27224 */ /* 0x000fc600078e00d0 */
[----:B------:R-:W3:Y:S01]  /*d5700*/  LDL R176, [R1+0x100] ;  /* 0x0001000001b07983 */ /* 0x000ee20000100800 */
[----:B-1----:R-:W-:Y:S01]  /*d5710*/  HMMA.1688.F32.TF32 R12, R132, R182, R124 ;  /* 0x000000b6840c723c */ /* 0x002fe2000008107c */
[----:B------:R-:W-:Y:S01]  /*d5720*/  IMAD.MOV.U32 R179, RZ, RZ, R209 ;  /* 0x000000ffffb37224 */ /* 0x000fe200078e00d1 */
[----:B------:R-:W-:Y:S01]  /*d5730*/  MOV R243, R213 ;  /* 0x000000d500f37202 */ /* 0x000fe20000000f00 */
[----:B------:R-:W-:Y:S02]  /*d5740*/  IMAD.MOV.U32 R242, RZ, RZ, R212 ;  /* 0x000000fffff27224 */ /* 0x000fe400078e00d4 */
[----:B------:R-:W-:Y:S02]  /*d5750*/  IMAD.MOV.U32 R170, RZ, RZ, R216 ;  /* 0x000000ffffaa7224 */ /* 0x000fe400078e00d8 */
[----:B------:R-:W-:-:S15]  /*d5760*/  IMAD.MOV.U32 R171, RZ, RZ, R217 ;  /* 0x000000ffffab7224 */ /* 0x000fde00078e00d9 */
[----:B------:R-:W-:-:S01]  /*d5770*/  NOP ;  /* 0x0000000000007918 */ /* 0x000fc20000000000 */
[----:B------:R1:W-:Y:S04]  /*d5780*/  STL.64 [R1+0x34e0], R12 ;  /* 0x0034e00c01007387 */ /* 0x0003e80000100a00 */
[----:B------:R4:W-:Y:S04]  /*d5790*/  STL.64 [R1+0x34e8], R14 ;  /* 0x0034e80e01007387 */ /* 0x0009e80000100a00 */
[----:B------:R-:W3:Y:S04]  /*d57a0*/  LDL R177, [R1+0x104] ;  /* 0x0001040001b17983 */ /* 0x000ee80000100800 */
[----:B------:R-:W2:Y:S04]  /*d57b0*/  LDL.LU R208, [R1+0x9bc4] ;  /* 0x009bc40001d07983 */ /* 0x000ea80000300800 */
[----:B------:R-:W3:Y:S04]  /*d57c0*/  LDL.LU R209, [R1+0x9bc0] ;  /* 0x009bc00001d17983 */ /* 0x000ee80000300800 */
[----:B------:R-:W3:Y:S04]  /*d57d0*/  LDL R240, [R1+0xf0] ;  /* 0x0000f00001f07983 */ /* 0x000ee80000100800 */
        /* <DEDUP_REMOVED lines=14> */
[----:B------:R-:W3:Y:S01]  /*d58c0*/  LDL.LU R225, [R1+0x9ba0] ;  /* 0x009ba00001e17983 */ /* 0x000ee20000300800 */
[----:B------:R-:W-:-:S03]  /*d58d0*/  IMAD.MOV.U32 R174, RZ, RZ, R249 ;  /* 0x000000ffffae7224 */ /* 0x000fc600078e00f9 */
[----:B------:R-:W3:Y:S04]  /*d58e0*/  LDL R140, [R1+0x60] ;  /* 0x00006000018c7983 */ /* 0x000ee80000100800 */
[----:B------:R-:W3:Y:S01]  /*d58f0*/  LDL R141, [R1+0x64] ;  /* 0x00006400018d7983 */ /* 0x000ee20000100800 */
[----:B------:R-:W-:-:S03]  /*d5900*/  IMAD.MOV.U32 R175, RZ, RZ, R248 ;  /* 0x000000ffffaf7224 */ /* 0x000fc600078e00f8 */
[----:B------:R-:W2:Y:S04]  /*d5910*/  LDL.LU R236, [R1+0x9b9c] ;  /* 0x009b9c0001ec7983 */ /* 0x000ea80000300800 */
[----:B------:R-:W3:Y:S04]  /*d5920*/  LDL.LU R237, [R1+0x9b98] ;  /* 0x009b980001ed7983 */ /* 0x000ee80000300800 */
        /* <DEDUP_REMOVED lines=10> */
[----:B------:R-:W3:Y:S04]  /*d59d0*/  LDL R172, [R1+0xe0] ;  /* 0x0000e00001ac7983 */ /* 0x000ee80000100800 */
[----:B------:R-:W3:Y:S04]  /*d59e0*/  LDL R173, [R1+0xe4] ;  /* 0x0000e40001ad7983 */ /* 0x000ee80000100800 */
[----:B------:R-:W2:Y:S04]  /*d59f0*/  LDL.LU R249, [R1+0x9b94] ;  /* 0x009b940001f97983 */ /* 0x000ea80000300800 */
[----:B------:R-:W3:Y:S04]  /*d5a00*/  LDL.LU R248, [R1+0x9b90] ;  /* 0x009b900001f87983 */ /* 0x000ee80000300800 */
[----:B------:R-:W3:Y:S04]  /*d5a10*/  LDL.64 R180, [R1+0x110] ;  /* 0x0001100001b47983 */ /* 0x000ee80000100a00 */
[----:B------:R-:W3:Y:S04]  /*d5a20*/  LDL.64 R182, [R1+0x118] ;  /* 0x0001180001b67983 */ /* 0x000ee80000100a00 */
        /* <DEDUP_REMOVED lines=24> */
[----:B----4-:R-:W4:Y:S04]  /*d5bb0*/  LDL.LU R14, [R1+0x978] ;  /* 0x00097800010e7983 */ /* 0x010f280000300800 */
[----:B------:R-:W4:Y:S04]  /*d5bc0*/  LDL.LU R15, [R1+0x97c] ;  /* 0x00097c00010f7983 */ /* 0x000f280000300800 */
[----:B------:R-:W4:Y:S04]  /*d5bd0*/  LDL R8, [R1+0x40] ;  /* 0x0000400001087983 */ /* 0x000f280000100800 */
[----:B------:R-:W4:Y:S04]  /*d5be0*/  LDL R9, [R1+0x44] ;  /* 0x0000440001097983 */ /* 0x000f280000100800 */
[----:B------:R-:W4:Y:S04]  /*d5bf0*/  LDL.LU R48, [R1+0x980] ;  /* 0x0009800001307983 */ /* 0x000f280000300800 */
[----:B------:R-:W4:Y:S04]  /*d5c00*/  LDL.LU R49, [R1+0x984] ;  /* 0x0009840001317983 */ /* 0x000f280000300800 */
[----:B------:R-:W4:Y:S04]  /*d5c10*/  LDL.LU R50, [R1+0x988] ;  /* 0x0009880001327983 */ /* 0x000f280000300800 */
[----:B------:R-:W4:Y:S01]  /*d5c20*/  LDL.LU R51, [R1+0x98c] ;  /* 0x00098c0001337983 */ /* 0x000f220000300800 */
[----:B------:R-:W-:Y:S01]  /*d5c30*/  IMAD.MOV.U32 R231, RZ, RZ, R245 ;  /* 0x000000ffffe77224 */ /* 0x000fe200078e00f5 */
[----:B--2---:R-:W-:Y:S01]  /*d5c40*/  MOV R53, R249 ;  /* 0x000000f900357202 */ /* 0x004fe20000000f00 */
[----:B---3--:R-:W-:-:S02]  /*d5c50*/  IMAD.MOV.U32 R52, RZ, RZ, R248 ;  /* 0x000000ffff347224 */ /* 0x008fc400078e00f8 */
[----:B------:R-:W2:Y:S04]  /*d5c60*/  LDL.LU R248, [R1+0x9b8c] ;  /* 0x009b8c0001f87983 */ /* 0x000ea80000300800 */
[----:B------:R-:W2:Y:S04]  /*d5c70*/  LDL.LU R249, [R1+0x9b88] ;  /* 0x009b880001f97983 */ /* 0x000ea80000300800 */
[----:B------:R-:W3:Y:S04]  /*d5c80*/  LDL.LU R68, [R1+0x9b0] ;  /* 0x0009b00001447983 */ /* 0x000ee80000300800 */
[----:B------:R-:W3:Y:S04]  /*d5c90*/  LDL.LU R69, [R1+0x9b4] ;  /* 0x0009b40001457983 */ /* 0x000ee80000300800 */
[----:B------:R-:W3:Y:S04]  /*d5ca0*/  LDL.LU R70, [R1+0x9b8] ;  /* 0x0009b80001467983 */ /* 0x000ee80000300800 */
[----:B------:R-:W3:Y:S04]  /*d5cb0*/  LDL.LU R71, [R1+0x9bc] ;  /* 0x0009bc0001477983 */ /* 0x000ee80000300800 */
[----:B------:R-:W2:Y:S04]  /*d5cc0*/  LDL R72, [R1] ;  /* 0x0000000001487983 */ /* 0x000ea80000100800 */
[----:B------:R-:W2:Y:S04]  /*d5cd0*/  LDL R73, [R1+0x4] ;  /* 0x0000040001497983 */ /* 0x000ea80000100800 */
[----:B------:R-:W2:Y:S04]  /*d5ce0*/  LDL.LU R80, [R1+0x9d0] ;  /* 0x0009d00001507983 */ /* 0x000ea80000300800 */
[----:B------:R-:W2:Y:S04]  /*d5cf0*/  LDL.LU R81, [R1+0x9d4] ;  /* 0x0009d40001517983 */ /* 0x000ea80000300800 */
[----:B------:R-:W2:Y:S04]  /*d5d00*/  LDL.LU R82, [R1+0x9d8] ;  /* 0x0009d80001527983 */ /* 0x000ea80000300800 */
[----:B------:R-:W2:Y:S04]  /*d5d10*/  LDL.LU R83, [R1+0x9dc] ;  /* 0x0009dc0001537983 */ /* 0x000ea80000300800 */
[----:B------:R-:W3:Y:S04]  /*d5d20*/  LDL R90, [R1+0x13a8] ;  /* 0x0013a800015a7983 */ /* 0x000ee80000100800 */
[----:B------:R-:W3:Y:S04]  /*d5d30*/  LDL R91, [R1+0x13ac] ;  /* 0x0013ac00015b7983 */ /* 0x000ee80000100800 */
[----:B------:R-:W2:Y:S04]  /*d5d40*/  LDL R86, [R1+0x13b8] ;  /* 0x0013b80001567983 */ /* 0x000ea80000100800 */
[----:B------:R-:W2:Y:S04]  /*d5d50*/  LDL R87, [R1+0x13bc] ;  /* 0x0013bc0001577983 */ /* 0x000ea80000100800 */
[----:B------:R-:W2:Y:S04]  /*d5d60*/  LDL.LU R76, [R1+0x9c0] ;  /* 0x0009c000014c7983 */ /* 0x000ea80000300800 */
[----:B------:R-:W2:Y:S04]  /*d5d70*/  LDL.LU R77, [R1+0x9c4] ;  /* 0x0009c400014d7983 */ /* 0x000ea80000300800 */
[----:B------:R-:W2:Y:S04]  /*d5d80*/  LDL.LU R78, [R1+0x9c8] ;  /* 0x0009c800014e7983 */ /* 0x000ea80000300800 */
[----:B------:R-:W2:Y:S04]  /*d5d90*/  LDL.LU R79, [R1+0x9cc] ;  /* 0x0009cc00014f7983 */ /* 0x000ea80000300800 */
[----:B------:R-:W2:Y:S04]  /*d5da0*/  LDL.64 R64, [R1+0x10] ;  /* 0x0000100001407983 */ /* 0x000ea80000100a00 */
        /* <DEDUP_REMOVED lines=20> */
[----:B------:R-:W2:Y:S04]  /*d5ef0*/  LDL R228, [R1+0x20] ;  /* 0x0000200001e47983 */ /* 0x000ea80000100800 */
[----:B------:R-:W2:Y:S04]  /*d5f00*/  LDL R229, [R1+0x24] ;  /* 0x0000240001e57983 */ /* 0x000ea80000100800 */
[----:B------:R-:W2:Y:S04]  /*d5f10*/  LDL.LU R244, [R1+0x9b84] ;  /* 0x009b840001f47983 */ /* 0x000ea80000300800 */
[----:B------:R-:W2:Y:S01]  /*d5f20*/  LDL.LU R245, [R1+0x9b80] ;  /* 0x009b800001f57983 */ /* 0x000ea20000300800 */
[----:B----4-:R-:W-:Y:S06]  /*d5f30*/  HMMA.1688.F32.TF32 R8, R4, R8, R48 ;  /* 0x000000080408723c */ /* 0x010fec0000081030 */
[C---:B---3--:R-:W-:Y:S06]  /*d5f40*/  HMMA.1688.F32.TF32 R88, R132.reuse, R90, R128 ;  /* 0x0000005a8458723c */ /* 0x048fec0000081080 */
[----:B--2---:R-:W-:Y:S06]  /*d5f50*/  HMMA.1688.F32.TF32 R84, R132, R86, R232 ;  /* 0x000000568454723c */ /* 0x004fec00000810e8 */
[C---:B------:R-:W-:Y:S11]  /*d5f60*/  HMMA.1688.F32.TF32 R120, R4.reuse, R64, R68 ;  /* 0x000000400478723c */ /* 0x040ff60000081044 */
[----:B------:R-:W-:Y:S04]  /*d5f70*/  STL.64 [R1+0x34c0], R88 ;  /* 0x0034c05801007387 */ /* 0x000fe80000100a00 */
[----:B------:R-:W-:Y:S01]  /*d5f80*/  STL.64 [R1+0x34c8], R90 ;  /* 0x0034c85a01007387 */ /* 0x000fe20000100a00 */
[----:B------:R-:W-:Y:S06]  /*d5f90*/  HMMA.1688.F32.TF32 R108, R4, R248, R80 ;  /* 0x000000f8046c723c */ /* 0x000fec0000081050 */
[----:B------:R1:W-:Y:S04]  /*d5fa0*/  STL [R1+0x960c], R248 ;  /* 0x00960cf801007387 */ /* 0x0003e80000100800 */
[----:B------:R-:W-:Y:S04]  /*d5fb0*/  STL.64 [R1+0x3330], R84 ;  /* 0x0033305401007387 */ /* 0x000fe80000100a00 */
[----:B------:R-:W-:Y:S01]  /*d5fc0*/  STL.64 [R1+0x3338], R86 ;  /* 0x0033385601007387 */ /* 0x000fe20000100a00 */
[----:B-1----:R-:W-:-:S03]  /*d5fd0*/  IMAD.MOV.U32 R248, RZ, RZ, R64 ;  /* 0x000000fffff87224 */ /* 0x002fc600078e0040 */
[----:B------:R1:W-:Y:S04]  /*d5fe0*/  STL [R1+0x9608], R249 ;  /* 0x009608f901007387 */ /* 0x0003e80000100800 */
[----:B------:R2:W-:Y:S01]  /*d5ff0*/  STL.64 [R1+0x9b78], R122 ;  /* 0x009b787a01007387 */ /* 0x0005e20000100a00 */
[----:B-1----:R-:W-:-:S03]  /*d6000*/  IMAD.MOV.U32 R249, RZ, RZ, R65 ;  /* 0x000000fffff97224 */ /* 0x002fc600078e0041 */
[----:B------:R-:W-:Y:S04]  /*d6010*/  STL.64 [R1+0x9b70], R120 ;  /* 0x009b707801007387 */ /* 0x000fe80000100a00 */
[----:B------:R-:W-:Y:S04]  /*d6020*/  STL [R1+0x9614], R249 ;  /* 0x009614f901007387 */ /* 0x000fe80000100800 */
[----:B------:R-:W-:Y:S04]  /*d6030*/  STL [R1+0x9610], R248 ;  /* 0x009610f801007387 */ /* 0x000fe80000100800 */
[----:B------:R1:W-:Y:S01]  /*d6040*/  STL.64 [R1+0x9b68], R230 ;  /* 0x009b68e601007387 */ /* 0x0003e20000100a00 */
[C---:B------:R-:W-:Y:S06]  /*d6050*/  HMMA.1688.F32.TF32 R116, R4.reuse, R72, R76 ;  /* 0x000000480474723c */ /* 0x040fec000008104c */
[C---:B------:R-:W-:Y:S01]  /*d6060*/  HMMA.1688.F32.TF32 R132, R4.reuse, R52, R56 ;  /* 0x000000340484723c */ /* 0x040fe20000081038 */
[----:B------:R-:W-:Y:S04]  /*d6070*/  STL [R1+0x961c], R244 ;  /* 0x00961cf401007387 */ /* 0x000fe80000100800 */
[----:B------:R-:W-:Y:S04]  /*d6080*/  STL [R1+0x9618], R245 ;  /* 0x009618f501007387 */ /* 0x000fe80000100800 */
        /* <DEDUP_REMOVED lines=20> */
[C---:B------:R-:W-:Y:S03]  /*d61d0*/  HMMA.1688.F32.TF32 R124, R4.reuse, R228, R60 ;  /* 0x000000e4047c723c */ /* 0x040fe6000008103c */
        /* <DEDUP_REMOVED lines=48> */
[----:B--2---:R-:W2:Y:S04]  /*d64e0*/  LDL.64 R122, [R1+0x8] ;  /* 0x00000800017a7983 */ /* 0x004ea80000100a00 */
[----:B------:R-:W-:Y:S04]  /*d64f0*/  STL [R1+0x9624], R236 ;  /* 0x009624ec01007387 */ /* 0x000fe80000100800 */
[----:B------:R-:W-:Y:S04]  /*d6500*/  STL [R1+0x9620], R237 ;  /* 0x009620ed01007387 */ /* 0x000fe80000100800 */
[----:B-1----:R-:W2:Y:S04]  /*d6510*/  LDL.64 R230, [R1+0x18] ;  /* 0x0000180001e67983 */ /* 0x002ea80000100a00 */
[----:B------:R-:W-:Y:S04]  /*d6520*/  STL [R1+0x9628], R224 ;  /* 0x009628e001007387 */ /* 0x000fe80000100800 */
[----:B------:R2:W-:Y:S04]  /*d6530*/  STL [R1+0x9604], R225 ;  /* 0x009604e101007387 */ /* 0x0005e80000100800 */
[----:B------:R-:W-:Y:S04]  /*d6540*/  STL [R1+0x962c], R220 ;  /* 0x00962cdc01007387 */ /* 0x000fe80000100800 */
[----:B------:R1:W-:Y:S04]  /*d6550*/  STL [R1+0x9600], R221 ;  /* 0x009600dd01007387 */ /* 0x0003e80000100800 */
[----:B------:R-:W-:Y:S04]  /*d6560*/  STL [R1+0x9630], R216 ;  /* 0x009630d801007387 */ /* 0x000fe80000100800 */
[----:B------:R1:W-:Y:S01]  /*d6570*/  STL [R1+0x95fc], R217 ;  /* 0x0095fcd901007387 */ /* 0x0003e20000100800 */
[C---:B------:R-:W-:Y:S03]  /*d6580*/  HMMA.1688.F32.TF32 R12, R4.reuse, R244, R12 ;  /* 0x000000f4040c723c */ /* 0x040fe6000008100c */
[----:B------:R-:W-:Y:S04]  /*d6590*/  STL [R1+0x9634], R212 ;  /* 0x009634d401007387 */ /* 0x000fe80000100800 */
[----:B------:R1:W-:Y:S01]  /*d65a0*/  STL [R1+0x95f8], R213 ;  /* 0x0095f8d501007387 */ /* 0x0003e20000100800 */
[C---:B------:R-:W-:Y:S03]  /*d65b0*/  HMMA.1688.F32.TF32 R16, R4.reuse, R136, R16 ;  /* 0x000000880410723c */ /* 0x040fe60000081010 */
[----:B------:R-:W-:Y:S03]  /*d65c0*/  STL [R1+0x963c], R208 ;  /* 0x00963cd001007387 */ /* 0x000fe60000100800 */
[C---:B------:R-:W-:Y:S01]  /*d65d0*/  HMMA.1688.F32.TF32 R20, R4.reuse, R140, R20 ;  /* 0x0000008c0414723c */ /* 0x040fe20000081014 */
[----:B------:R-:W-:Y:S05]  /*d65e0*/  STL [R1+0x9638], R209 ;  /* 0x009638d101007387 */ /* 0x000fea0000100800 */
[C---:B------:R-:W-:Y:S06]  /*d65f0*/  HMMA.1688.F32.TF32 R24, R4.reuse, R144, R24 ;  /* 0x000000900418723c */ /* 0x040fec0000081018 */
[C---:B------:R-:W-:Y:S06]  /*d6600*/  HMMA.1688.F32.TF32 R28, R4.reuse, R148, R28 ;  /* 0x00000094041c723c */ /* 0x040fec000008101c */
[C---:B------:R-:W-:Y:S06]  /*d6610*/  HMMA.1688.F32.TF32 R32, R4.reuse, R152, R32 ;  /* 0x000000980420723c */ /* 0x040fec0000081020 */
[C---:B------:R-:W-:Y:S06]  /*d6620*/  HMMA.1688.F32.TF32 R36, R4.reuse, R156, R36 ;  /* 0x0000009c0424723c */ /* 0x040fec0000081024 */
[C---:B------:R-:W-:Y:S06]  /*d6630*/  HMMA.1688.F32.TF32 R40, R4.reuse, R160, R40 ;  /* 0x000000a00428723c */ /* 0x040fec0000081028 */
[C---:B------:R-:W-:Y:S01]  /*d6640*/  HMMA.1688.F32.TF32 R44, R4.reuse, R164, R44 ;  /* 0x000000a4042c723c */ /* 0x040fe2000008102c */
[----:B------:R-:W-:Y:S01]  /*d6650*/  IMAD.MOV.U32 R249, RZ, RZ, R138 ;  /* 0x000000fffff97224 */ /* 0x000fe200078e008a */
[----:B------:R-:W-:Y:S04]  /*d6660*/  LDS R228, [R3+UR6+0x90080] ;  /* 0x0900800603e47984 */ /* 0x000fe80008000800 */
[C---:B----4-:R-:W-:Y:S01]  /*d6670*/  HMMA.1688.F32.TF32 R92, R4.reuse, R204, R92 ;  /* 0x000000cc045c723c */ /* 0x050fe2000008105c */
[----:B------:R-:W-:Y:S01]  /*d6680*/  IMAD.MOV.U32 R248, RZ, RZ, R139 ;  /* 0x000000fffff87224 */ /* 0x000fe200078e008b */
[----:B------:R-:W-:Y:S04]  /*d6690*/  LDS R229, [R252+UR6+0x90080] ;  /* 0x09008006fce57984 */ /* 0x000fe80008000800 */
[C---:B---3--:R-:W-:Y:S06]  /*d66a0*/  HMMA.1688.F32.TF32 R100, R4.reuse, R196, R100 ;  /* 0x000000c40464723c */ /* 0x048fec0000081064 */
        /* <DEDUP_REMOVED lines=15> */
[----:B------:R-:W3:Y:S01]  /*d67a0*/  LDL R6, [R1+0x38] ;  /* 0x0000380001067983 */ /* 0x000ee20000100800 */
[----:B--2---:R-:W-:-:S03]  /*d67b0*/  IMAD.MOV.U32 R225, RZ, RZ, R122 ;  /* 0x000000ffffe17224 */ /* 0x004fc600078e007a */
[----:B------:R-:W3:Y:S01]  /*d67c0*/  LDL R7, [R1+0x3c] ;  /* 0x00003c0001077983 */ /* 0x000ee20000100800 */
[C---:B------:R-:W-:Y:S06]  /*d67d0*/  HMMA.1688.F32.TF32 R116, R104.reuse, R122, R116 ;  /* 0x0000007a6874723c */ /* 0x040fec0000081074 */
[----:B-1----:R-:W-:Y:S02]  /*d67e0*/  MOV R221, R123 ;  /* 0x0000007b00dd7202 */ /* 0x002fe40000000f00 */
[----:B------:R-:W2:Y:S04]  /*d67f0*/  LDL.LU.64 R122, [R1+0x9b78] ;  /* 0x009b7800017a7983 */ /* 0x000ea80000300a00 */
[----:B------:R-:W2:Y:S01]  /*d6800*/  LDL.LU.64 R120, [R1+0x9b70] ;  /* 0x009b700001787983 */ /* 0x000ea20000300a00 */
[----:B------:R-:W-:Y:S01]  /*d6810*/  HMMA.1688.F32.TF32 R16, R104, R138, R16 ;  /* 0x0000008a6810723c */ /* 0x000fe20000081010 */
[----:B------:R-:W-:-:S02]  /*d6820*/  IMAD.MOV.U32 R217, RZ, RZ, R230 ;  /* 0x000000ffffd97224 */ /* 0x000fc400078e00e6 */
[----:B------:R-:W-:Y:S01]  /*d6830*/  IMAD.MOV.U32 R213, RZ, RZ, R231 ;  /* 0x000000ffffd57224 */ /* 0x000fe200078e00e7 */
[----:B------:R-:W-:Y:S01]  /*d6840*/  MOV R245, R147 ;  /* 0x0000009300f57202 */ /* 0x000fe20000000f00 */
[----:B------:R-:W-:-:S05]  /*d6850*/  IMAD.MOV.U32 R244, RZ, RZ, R146 ;  /* 0x000000fffff47224 */ /* 0x000fca00078e0092 */
[----:B------:R1:W-:Y:S04]  /*d6860*/  STL.64 [R1+0x9a80], R118 ;  /* 0x009a807601007387 */ /* 0x0003e80000100a00 */
[----:B------:R-:W-:Y:S04]  /*d6870*/  STL.64 [R1+0x9a78], R116 ;  /* 0x009a787401007387 */ /* 0x000fe80000100a00 */
[----:B-1----:R-:W4:Y:S04]  /*d6880*/  LDL R118, [R1+0x48] ;  /* 0x0000480001767983 */ /* 0x002f280000100800 */
[----:B------:R-:W4:Y:S01]  /*d6890*/  LDL R119, [R1+0x4c] ;  /* 0x00004c0001777983 */ /* 0x000f220000100800 */
[----:B--2---:R-:W-:Y:S03]  /*d68a0*/  HMMA.1688.F32.TF32 R120, R104, R230, R120 ;  /* 0x000000e66878723c */ /* 0x004fe60000081078 */
[----:B------:R-:W2:-:S15]  /*d68b0*/  LDL.LU.64 R230, [R1+0x9b68] ;  /* 0x009b680001e67983 */ /* 0x000e9e0000300a00 */
[----:B------:R-:W-:-:S05]  /*d68c0*/  NOP ;  /* 0x0000000000007918 */ /* 0x000fca0000000000 */
        /* <DEDUP_REMOVED lines=8> */
[----:B------:R-:W4:Y:S04]  /*d6950*/  LDL R172, [R1+0x3d0] ;  /* 0x0003d00001ac7983 */ /* 0x000f280000100800 */
[----:B------:R-:W4:Y:S01]  /*d6960*/  LDL R173, [R1+0x3d4] ;  /* 0x0003d40001ad7983 */ /* 0x000f220000100800 */
[----:B------:R-:W-:Y:S07]  /*d6970*/  HMMA.1688.F32.TF32 R52, R104, R174, R52 ;  /* 0x000000ae6834723c */ /* 0x000fee0000081034 */
[----:B------:R-:W-:-:S02]  /*d6980*/  IMAD.MOV.U32 R174, RZ, RZ, R223 ;  /* 0x000000ffffae7224 */ /* 0x000fc400078e00df */
[----:B------:R-:W-:Y:S01]  /*d6990*/  IMAD.MOV.U32 R175, RZ, RZ, R222 ;  /* 0x000000ffffaf7224 */ /* 0x000fe200078e00de */
[----:B------:R-:W2:Y:S01]  /*d69a0*/  LDL.LU R223, [R1+0x9b60] ;  /* 0x009b600001df7983 */ /* 0x000ea20000300800 */
[C---:B------:R-:W-:Y:S03]  /*d69b0*/  HMMA.1688.F32.TF32 R48, R104.reuse, R170, R48 ;  /* 0x000000aa6830723c */ /* 0x040fe60000081030 */
[----:B------:R-:W2:Y:S04]  /*d69c0*/  LDL.LU R222, [R1+0x9b5c] ;  /* 0x009b5c0001de7983 */ /* 0x000ea80000300800 */
[----:B------:R-:W-:Y:S01]  /*d69d0*/  STL.64 [R1+0x9a50], R174 ;  /* 0x009a50ae01007387 */ /* 0x000fe20000100a00 */
[----:B------:R-:W-:Y:S01]  /*d69e0*/  IMAD.MOV.U32 R170, RZ, RZ, R219 ;  /* 0x000000ffffaa7224 */ /* 0x000fe200078e00db */
[----:B------:R-:W-:Y:S01]  /*d69f0*/  MOV R171, R218 ;  /* 0x000000da00ab7202 */ /* 0x000fe20000000f00 */
[C---:B------:R-:W-:Y:S06]  /*d6a00*/  HMMA.1688.F32.TF32 R44, R104.reuse, R166, R44 ;  /* 0x000000a6682c723c */ /* 0x040fec000008102c */
[----:B------:R-:W-:Y:S01]  /*d6a10*/  IMAD.MOV.U32 R212, RZ, RZ, R166 ;  /* 0x000000ffffd47224 */ /* 0x000fe200078e00a6 */
[----:B------:R-:W-:Y:S01]  /*d6a20*/  MOV R216, R167 ;  /* 0x000000a700d87202 */ /* 0x000fe20000000f00 */
[----:B------:R-:W-:Y:S01]  /*d6a30*/  IMAD.MOV.U32 R166, RZ, RZ, R215 ;  /* 0x000000ffffa67224 */ /* 0x000fe200078e00d7 */
[----:B------:R-:W-:Y:S01]  /*d6a40*/  HMMA.1688.F32.TF32 R40, R104, R162, R40 ;  /* 0x000000a26828723c */ /* 0x000fe20000081028 */
[----:B------:R-:W-:-:S02]  /*d6a50*/  IMAD.MOV.U32 R167, RZ, RZ, R214 ;  /* 0x000000ffffa77224 */ /* 0x000fc400078e00d6 */
[----:B------:R-:W-:-:S04]  /*d6a60*/  IMAD.MOV.U32 R220, RZ, RZ, R158 ;  /* 0x000000ffffdc7224 */ /* 0x000fc800078e009e */
[----:B------:R-:W-:Y:S01]  /*d6a70*/  IMAD.MOV.U32 R162, RZ, RZ, R211 ;  /* 0x000000ffffa27224 */ /* 0x000fe200078e00d3 */
[----:B------:R-:W-:Y:S01]  /*d6a80*/  HMMA.1688.F32.TF32 R36, R104, R158, R36 ;  /* 0x0000009e6824723c */ /* 0x000fe20000081024 */
[----:B------:R-:W-:-:S05]  /*d6a90*/  IMAD.MOV.U32 R163, RZ, RZ, R210 ;  /* 0x000000ffffa37224 */ /* 0x000fca00078e00d2 */
[----:B------:R-:W-:Y:S02]  /*d6aa0*/  IMAD.MOV.U32 R224, RZ, RZ, R159 ;  /* 0x000000ffffe07224 */ /* 0x000fe400078e009f */
[----:B------:R-:W-:Y:S02]  /*d6ab0*/  IMAD.MOV.U32 R236, RZ, RZ, R154 ;  /* 0x000000ffffec7224 */ /* 0x000fe400078e009a */
[----:B------:R-:W-:Y:S01]  /*d6ac0*/  IMAD.MOV.U32 R158, RZ, RZ, R207 ;  /* 0x000000ffff9e7224 */ /* 0x000fe200078e00cf */
[----:B------:R-:W-:Y:S01]  /*d6ad0*/  MOV R159, R206 ;  /* 0x000000ce009f7202 */ /* 0x000fe20000000f00 */
[----:B------:R-:W-:Y:S06]  /*d6ae0*/  HMMA.1688.F32.TF32 R32, R104, R154, R32 ;  /* 0x0000009a6820723c */ /* 0x000fec0000081020 */
[----:B------:R-:W-:-:S02]  /*d6af0*/  IMAD.MOV.U32 R237, RZ, RZ, R155 ;  /* 0x000000ffffed7224 */ /* 0x000fc400078e009b */
[----:B------:R-:W-:Y:S01]  /*d6b00*/  IMAD.MOV.U32 R154, RZ, RZ, R203 ;  /* 0x000000ffff9a7224 */ /* 0x000fe200078e00cb */
[----:B------:R-:W-:Y:S01]  /*d6b10*/  HMMA.1688.F32.TF32 R28, R104, R150, R28 ;  /* 0x00000096681c723c */ /* 0x000fe2000008101c */
[----:B------:R-:W-:Y:S02]  /*d6b20*/  IMAD.MOV.U32 R155, RZ, RZ, R202 ;  /* 0x000000ffff9b7224 */ /* 0x000fe400078e00ca */
[----:B------:R-:W-:-:S04]  /*d6b30*/  IMAD.MOV.U32 R208, RZ, RZ, R182 ;  /* 0x000000ffffd07224 */ /* 0x000fc800078e00b6 */
[----:B------:R-:W-:Y:S01]  /*d6b40*/  IMAD.MOV.U32 R150, RZ, RZ, R198 ;  /* 0x000000ffff967224 */ /* 0x000fe200078e00c6 */
[----:B------:R-:W-:Y:S01]  /*d6b50*/  HMMA.1688.F32.TF32 R64, R104, R182, R64 ;  /* 0x000000b66840723c */ /* 0x000fe20000081040 */
[----:B------:R-:W-:-:S05]  /*d6b60*/  IMAD.MOV.U32 R151, RZ, RZ, R199 ;  /* 0x000000ffff977224 */ /* 0x000fca00078e00c7 */
[----:B------:R-:W-:Y:S02]  /*d6b70*/  IMAD.MOV.U32 R209, RZ, RZ, R183 ;  /* 0x000000ffffd17224 */ /* 0x000fe400078e00b7 */
[----:B------:R-:W-:Y:S01]  /*d6b80*/  IMAD.MOV.U32 R182, RZ, RZ, R191 ;  /* 0x000000ffffb67224 */ /* 0x000fe200078e00bf */
[----:B------:R-:W-:Y:S01]  /*d6b90*/  MOV R183, R190 ;  /* 0x000000be00b77202 */ /* 0x000fe20000000f00 */
[----:B------:R-:W-:Y:S07]  /*d6ba0*/  HMMA.1688.F32.TF32 R60, R104, R178, R60 ;  /* 0x000000b2683c723c */ /* 0x000fee000008103c */
[----:B------:R-:W-:-:S02]  /*d6bb0*/  IMAD.MOV.U32 R178, RZ, RZ, R186 ;  /* 0x000000ffffb27224 */ /* 0x000fc400078e00ba */
[----:B------:R-:W-:Y:S01]  /*d6bc0*/  IMAD.MOV.U32 R179, RZ, RZ, R238 ;  /* 0x000000ffffb37224 */ /* 0x000fe200078e00ee */
[----:B----4-:R-:W-:Y:S04]  /*d6bd0*/  STL.64 [R1+0x9a48], R172 ;  /* 0x009a48ac01007387 */ /* 0x010fe80000100a00 */
[----:B------:R-:W4:Y:S04]  /*d6be0*/  LDL R168, [R1+0x3c0] ;  /* 0x0003c00001a87983 */ /* 0x000f280000100800 */
[----:B------:R-:W4:Y:S04]  /*d6bf0*/  LDL R169, [R1+0x3c4] ;  /* 0x0003c40001a97983 */ /* 0x000f280000100800 */
[----:B------:R-:W4:Y:S04]  /*d6c00*/  LDL.LU R219, [R1+0x9b58] ;  /* 0x009b580001db7983 */ /* 0x000f280000300800 */
[----:B------:R-:W4:Y:S04]  /*d6c10*/  LDL.LU R218, [R1+0x9b54] ;  /* 0x009b540001da7983 */ /* 0x000f280000300800 */
        /* <DEDUP_REMOVED lines=27> */
[----:B------:R-:W3:Y:S01]  /*d6dd0*/  LDL.LU R238, [R1+0x9b1c] ;  /* 0x009b1c0001ee7983 */ /* 0x000ee20000300800 */
[----:B------:R-:W-:Y:S03]  /*d6de0*/  HMMA.1688.F32.TF32 R56, R104, R242, R56 ;  /* 0x000000f26838723c */ /* 0x000fe60000081038 */
[----:B------:R-:W4:Y:S04]  /*d6df0*/  LDL R240, [R1+0x330] ;  /* 0x0003300001f07983 */ /* 0x000f280000100800 */
[----:B------:R-:W4:Y:S01]  /*d6e00*/  LDL R241, [R1+0x334] ;  /* 0x0003340001f17983 */ /* 0x000f220000100800 */
[----:B------:R-:W-:-:S02]  /*d6e10*/  IMAD.MOV.U32 R242, RZ, RZ, R195 ;  /* 0x000000fffff27224 */ /* 0x000fc400078e00c3 */
[----:B------:R-:W-:Y:S01]  /*d6e20*/  IMAD.MOV.U32 R243, RZ, RZ, R187 ;  /* 0x000000fffff37224 */ /* 0x000fe200078e00bb */
[----:B------:R-:W4:Y:S01]  /*d6e30*/  LDL.LU R195, [R1+0x9b18] ;  /* 0x009b180001c37983 */ /* 0x000f220000300800 */
[----:B------:R-:W-:Y:S03]  /*d6e40*/  HMMA.1688.F32.TF32 R108, R104, R250, R108 ;  /* 0x000000fa686c723c */ /* 0x000fe6000008106c */
[----:B------:R-:W4:Y:S04]  /*d6e50*/  LDL.LU R187, [R1+0x9b14] ;  /* 0x009b140001bb7983 */ /* 0x000f280000300800 */
[----:B-1----:R-:W4:Y:S01]  /*d6e60*/  LDL R248, [R1+0x320] ;  /* 0x0003200001f87983 */ /* 0x002f220000100800 */
[----:B------:R-:W-:Y:S01]  /*d6e70*/  MOV R250, R239 ;  /* 0x000000ef00fa7202 */ /* 0x000fe20000000f00 */
[----:B---3--:R-:W-:-:S02]  /*d6e80*/  IMAD.MOV.U32 R249, RZ, RZ, R238 ;  /* 0x000000fffff97224 */ /* 0x008fc400078e00ee */
[----:B------:R-:W3:Y:S04]  /*d6e90*/  LDL.LU R238, [R1+0x9b10] ;  /* 0x009b100001ee7983 */ /* 0x000ee80000300800 */
[----:B------:R-:W3:Y:S01]  /*d6ea0*/  LDL.LU R239, [R1+0x9b0c] ;  /* 0x009b0c0001ef7983 */ /* 0x000ee20000300800 */
[----:B------:R-:W-:Y:S01]  /*d6eb0*/  IMAD.MOV.U32 R251, RZ, RZ, R194 ;  /* 0x000000fffffb7224 */ /* 0x000fe200078e00c2 */
[----:B------:R-:W-:Y:S02]  /*d6ec0*/  HMMA.1688.F32.TF32 R12, R104, R246, R12 ;  /* 0x000000f6680c723c */ /* 0x000fe4000008100c */
[----:B------:R-:W4:Y:S04]  /*d6ed0*/  LDL.LU R194, [R1+0x9b08] ;  /* 0x009b080001c27983 */ /* 0x000f280000300800 */
[----:B------:R-:W4:Y:S01]  /*d6ee0*/  LDL R244, [R1+0x310] ;  /* 0x0003100001f47983 */ /* 0x000f220000100800 */
[----:B------:R-:W-:-:S02]  /*d6ef0*/  IMAD.MOV.U32 R246, RZ, RZ, R226 ;  /* 0x000000fffff67224 */ /* 0x000fc400078e00e2 */
[----:B------:R-:W-:Y:S01]  /*d6f00*/  IMAD.MOV.U32 R247, RZ, RZ, R227 ;  /* 0x000000fffff77224 */ /* 0x000fe200078e00e3 */
[----:B------:R-:W4:Y:S04]  /*d6f10*/  LDL R245, [R1+0x314] ;  /* 0x0003140001f57983 */ /* 0x000f280000100800 */
[----:B------:R-:W4:Y:S04]  /*d6f20*/  LDL.LU R226, [R1+0x9b04] ;  /* 0x009b040001e27983 */ /* 0x000f280000300800 */
[----:B------:R-:W4:Y:S04]  /*d6f30*/  LDL.LU R227, [R1+0x9b00] ;  /* 0x009b000001e37983 */ /* 0x000f280000300800 */
[----:B---3--:R2:W-:Y:S01]  /*d6f40*/  STL.64 [R1+0x9670], R238 ;  /* 0x009670ee01007387 */ /* 0x0085e20000100a00 */
[----:B------:R-:W-:Y:S03]  /*d6f50*/  HMMA.1688.F32.TF32 R68, R104, R238, R68 ;  /* 0x000000ee6844723c */ /* 0x000fe60000081044 */
[----:B------:R1:W-:Y:S04]  /*d6f60*/  STL.64 [R1+0x9668], R236 ;  /* 0x009668ec01007387 */ /* 0x0003e80000100a00 */
[----:B--2---:R-:W-:-:S02]  /*d6f70*/  IMAD.MOV.U32 R238, RZ, RZ, R222 ;  /* 0x000000ffffee7224 */ /* 0x004fc400078e00de */
[----:B------:R-:W-:Y:S01]  /*d6f80*/  IMAD.MOV.U32 R239, RZ, RZ, R223 ;  /* 0x000000ffffef7224 */ /* 0x000fe200078e00df */
[----:B-1----:R-:W2:Y:S04]  /*d6f90*/  LDL R236, [R1+0x300] ;  /* 0x0003000001ec7983 */ /* 0x002ea80000100800 */
[----:B------:R-:W2:Y:S04]  /*d6fa0*/  LDL R237, [R1+0x304] ;  /* 0x0003040001ed7983 */ /* 0x000ea80000100800 */
[----:B------:R-:W3:Y:S04]  /*d6fb0*/  LDL.LU R222, [R1+0x9afc] ;  /* 0x009afc0001de7983 */ /* 0x000ee80000300800 */
[----:B------:R-:W3:Y:S01]  /*d6fc0*/  LDL.LU R223, [R1+0x9af8] ;  /* 0x009af80001df7983 */ /* 0x000ee20000300800 */
[----:B----4-:R-:W-:Y:S06]  /*d6fd0*/  HMMA.1688.F32.TF32 R72, R104, R226, R72 ;  /* 0x000000e26848723c */ /* 0x010fec0000081048 */
[----:B------:R1:W-:Y:S04]  /*d6fe0*/  STL.64 [R1+0x9680], R226 ;  /* 0x009680e201007387 */ /* 0x0003e80000100a00 */
[----:B------:R4:W-:Y:S01]  /*d6ff0*/  STL.64 [R1+0x9678], R224 ;  /* 0x009678e001007387 */ /* 0x0009e20000100a00 */
[----:B-1----:R-:W-:Y:S01]  /*d7000*/  MOV R226, R218 ;  /* 0x000000da00e27202 */ /* 0x002fe20000000f00 */
[----:B------:R-:W-:-:S02]  /*d7010*/  IMAD.MOV.U32 R227, RZ, RZ, R219 ;  /* 0x000000ffffe37224 */ /* 0x000fc400078e00db */
[----:B----4-:R-:W4:Y:S04]  /*d7020*/  LDL R224, [R1+0x2f0] ;  /* 0x0002f00001e07983 */ /* 0x010f280000100800 */
[----:B------:R-:W4:Y:S04]  /*d7030*/  LDL R225, [R1+0x2f4] ;  /* 0x0002f40001e17983 */ /* 0x000f280000100800 */
[----:B------:R-:W2:Y:S04]  /*d7040*/  LDL.LU R218, [R1+0x9af4] ;  /* 0x009af40001da7983 */ /* 0x000ea80000300800 */
[----:B------:R-:W2:Y:S04]  /*d7050*/  LDL.LU R219, [R1+0x9af0] ;  /* 0x009af00001db7983 */ /* 0x000ea80000300800 */
[----:B---3--:R1:W-:Y:S01]  /*d7060*/  STL.64 [R1+0x9690], R222 ;  /* 0x009690de01007387 */ /* 0x0083e20000100a00 */
[----:B------:R-:W-:Y:S03]  /*d7070*/  HMMA.1688.F32.TF32 R76, R104, R222, R76 ;  /* 0x000000de684c723c */ /* 0x000fe6000008104c */
[----:B------:R3:W-:Y:S04]  /*d7080*/  STL.64 [R1+0x9688], R220 ;  /* 0x009688dc01007387 */ /* 0x0007e80000100a00 */
[----:B-1----:R-:W-:-:S02]  /*d7090*/  IMAD.MOV.U32 R222, RZ, RZ, R214 ;  /* 0x000000ffffde7224 */ /* 0x002fc400078e00d6 */
[----:B------:R-:W-:Y:S01]  /*d70a0*/  IMAD.MOV.U32 R223, RZ, RZ, R215 ;  /* 0x000000ffffdf7224 */ /* 0x000fe200078e00d7 */
[----:B---3--:R-:W3:Y:S04]  /*d70b0*/  LDL R220, [R1+0x2e0] ;  /* 0x0002e00001dc7983 */ /* 0x008ee80000100800 */
[----:B------:R-:W3:Y:S04]  /*d70c0*/  LDL R221, [R1+0x2e4] ;  /* 0x0002e40001dd7983 */ /* 0x000ee80000100800 */
[----:B------:R-:W4:Y:S04]  /*d70d0*/  LDL.LU R214, [R1+0x9aec] ;  /* 0x009aec0001d67983 */ /* 0x000f280000300800 */
[----:B------:R-:W4:Y:S04]  /*d70e0*/  LDL.LU R215, [R1+0x9ae8] ;  /* 0x009ae80001d77983 */ /* 0x000f280000300800 */
[----:B--2---:R1:W-:Y:S01]  /*d70f0*/  STL.64 [R1+0x96a0], R218 ;  /* 0x0096a0da01007387 */ /* 0x0043e20000100a00 */
[----:B------:R-:W-:Y:S03]  /*d7100*/  HMMA.1688.F32.TF32 R80, R104, R218, R80 ;  /* 0x000000da6850723c */ /* 0x000fe60000081050 */
[----:B------:R2:W-:Y:S04]  /*d7110*/  STL.64 [R1+0x9698], R216 ;  /* 0x009698d801007387 */ /* 0x0005e80000100a00 */
[----:B-1----:R-:W-:-:S02]  /*d7120*/  IMAD.MOV.U32 R218, RZ, RZ, R210 ;  /* 0x000000ffffda7224 */ /* 0x002fc400078e00d2 */
[----:B------:R-:W-:Y:S01]  /*d7130*/  IMAD.MOV.U32 R219, RZ, RZ, R211 ;  /* 0x000000ffffdb7224 */ /* 0x000fe200078e00d3 */
[----:B--2---:R-:W2:Y:S04]  /*d7140*/  LDL R216, [R1+0x2d0] ;  /* 0x0002d00001d87983 */ /* 0x004ea80000100800 */
[----:B------:R-:W2:Y:S04]  /*d7150*/  LDL R217, [R1+0x2d4] ;  /* 0x0002d40001d97983 */ /* 0x000ea80000100800 */
[----:B------:R-:W3:Y:S04]  /*d7160*/  LDL.LU R210, [R1+0x9ae4] ;  /* 0x009ae40001d27983 */ /* 0x000ee80000300800 */
[----:B------:R-:W3:Y:S04]  /*d7170*/  LDL.LU R211, [R1+0x9ae0] ;  /* 0x009ae00001d37983 */ /* 0x000ee80000300800 */
[----:B----4-:R1:W-:Y:S01]  /*d7180*/  STL.64 [R1+0x96b0], R214 ;  /* 0x0096b0d601007387 */ /* 0x0103e20000100a00 */
[C---:B------:R-:W-:Y:S03]  /*d7190*/  HMMA.1688.F32.TF32 R84, R104.reuse, R214, R84 ;  /* 0x000000d66854723c */ /* 0x040fe60000081054 */
[----:B------:R4:W-:Y:S04]  /*d71a0*/  STL.64 [R1+0x96a8], R212 ;  /* 0x0096a8d401007387 */ /* 0x0009e80000100a00 */
[----:B-1----:R-:W-:Y:S01]  /*d71b0*/  MOV R214, R206 ;  /* 0x000000ce00d67202 */ /* 0x002fe20000000f00 */
[----:B------:R-:W-:Y:S01]  /*d71c0*/  IMAD.MOV.U32 R215, RZ, RZ, R207 ;  /* 0x000000ffffd77224 */ /* 0x000fe200078e00cf */
        /* <DEDUP_REMOVED lines=21> */
[----:B------:R-:W2:Y:S04]  /*d7320*/  LDL.LU R198, [R1+0x9ac8] ;  /* 0x009ac80001c67983 */ /* 0x000ea80000300800 */
[----:B----4-:R1:W-:Y:S01]  /*d7330*/  STL.64 [R1+0x96e0], R202 ;  /* 0x0096e0ca01007387 */ /* 0x0103e20000100a00 */
[C---:B------:R-:W-:Y:S03]  /*d7340*/  HMMA.1688.F32.TF32 R96, R104.reuse, R202, R96 ;  /* 0x000000ca6860723c */ /* 0x040fe60000081060 */
[----:B------:R4:W-:Y:S03]  /*d7350*/  STL.64 [R1+0x96d8], R200 ;  /* 0x0096d8c801007387 */ /* 0x0009e60000100a00 */
[----:B------:R-:W-:Y:S01]  /*d7360*/  HMMA.1688.F32.TF32 R24, R104, R146, R24 ;  /* 0x000000926818723c */ /* 0x000fe20000081018 */
[----:B-1----:R-:W-:Y:S01]  /*d7370*/  MOV R202, R190 ;  /* 0x000000be00ca7202 */ /* 0x002fe20000000f00 */
[----:B------:R-:W-:Y:S01]  /*d7380*/  IMAD.MOV.U32 R203, RZ, RZ, R191 ;  /* 0x000000ffffcb7224 */ /* 0x000fe200078e00bf */
[----:B----4-:R-:W4:Y:S04]  /*d7390*/  LDL R200, [R1+0x290] ;  /* 0x0002900001c87983 */ /* 0x010f280000100800 */
[----:B------:R-:W-:Y:S01]  /*d73a0*/  IMAD.MOV.U32 R146, RZ, RZ, R194 ;  /* 0x000000ffff927224 */ /* 0x000fe200078e00c2 */
[----:B------:R-:W4:Y:S01]  /*d73b0*/  LDL R201, [R1+0x294] ;  /* 0x0002940001c97983 */ /* 0x000f220000100800 */
[----:B------:R-:W-:-:S03]  /*d73c0*/  IMAD.MOV.U32 R147, RZ, RZ, R187 ;  /* 0x000000ffff937224 */ /* 0x000fc600078e00bb */
[----:B------:R-:W4:Y:S01]  /*d73d0*/  LDL.LU R190, [R1+0x9ac4] ;  /* 0x009ac40001be7983 */ /* 0x000f220000300800 */
[----:B------:R-:W-:Y:S03]  /*d73e0*/  HMMA.1688.F32.TF32 R20, R104, R142, R20 ;  /* 0x0000008e6814723c */ /* 0x000fe60000081014 */
[----:B------:R-:W4:Y:S04]  /*d73f0*/  LDL.LU R191, [R1+0x9ac0] ;  /* 0x009ac00001bf7983 */ /* 0x000f280000300800 */
[----:B------:R-:W4:Y:S04]  /*d7400*/  LDL R144, [R1+0x240] ;  /* 0x0002400001907983 */ /* 0x000f280000100800 */
[----:B------:R-:W4:Y:S04]  /*d7410*/  LDL R145, [R1+0x244] ;  /* 0x0002440001917983 */ /* 0x000f280000100800 */
[----:B------:R-:W4:Y:S04]  /*d7420*/  LDL.LU R194, [R1+0x9abc] ;  /* 0x009abc0001c27983 */ /* 0x000f280000300800 */
[----:B------:R-:W4:Y:S04]  /*d7430*/  LDL.LU R187, [R1+0x9ab8] ;  /* 0x009ab80001bb7983 */ /* 0x000f280000300800 */
[----:B------:R-:W4:Y:S04]  /*d7440*/  LDL R140, [R1+0x230] ;  /* 0x00023000018c7983 */ /* 0x000f280000100800 */
[----:B------:R-:W4:Y:S01]  /*d7450*/  LDL R141, [R1+0x234] ;  /* 0x00023400018d7983 */ /* 0x000f220000100800 */
[----:B---3--:R-:W-:-:S02]  /*d7460*/  IMAD.MOV.U32 R143, RZ, RZ, R199 ;  /* 0x000000ffff8f7224 */ /* 0x008fc400078e00c7 */
[----:B--2---:R-:W-:Y:S02]  /*d7470*/  IMAD.MOV.U32 R142, RZ, RZ, R198 ;  /* 0x000000ffff8e7224 */ /* 0x004fe400078e00c6 */
[----:B------:R-:W2:Y:S04]  /*d7480*/  LDL.LU R198, [R1+0x9ab4] ;  /* 0x009ab40001c67983 */ /* 0x000ea80000300800 */
[----:B------:R-:W2:Y:S04]  /*d7490*/  LDL.LU R199, [R1+0x9ab0] ;  /* 0x009ab00001c77983 */ /* 0x000ea80000300800 */
[----:B------:R-:W3:Y:S04]  /*d74a0*/  LDL R136, [R1+0x210] ;  /* 0x0002100001887983 */ /* 0x000ee80000100800 */
[----:B------:R-:W3:Y:S01]  /*d74b0*/  LDL R137, [R1+0x214] ;  /* 0x0002140001897983 */ /* 0x000ee20000100800 */
[----:B----4-:R-:W-:Y:S01]  /*d74c0*/  IMAD.MOV.U32 R139, RZ, RZ, R190 ;  /* 0x000000ffff8b7224 */ /* 0x010fe200078e00be */
[----:B------:R-:W-:-:S02]  /*d74d0*/  MOV R138, R191 ;  /* 0x000000bf008a7202 */ /* 0x000fc40000000f00 */
[----:B------:R-:W4:Y:S04]  /*d74e0*/  LDL.LU R191, [R1+0x9aac] ;  /* 0x009aac0001bf7983 */ /* 0x000f280000300800 */
[----:B------:R-:W3:Y:S04]  /*d74f0*/  LDL.LU R190, [R1+0x9aa8] ;  /* 0x009aa80001be7983 */ /* 0x000ee80000300800 */
[----:B--2---:R1:W-:Y:S01]  /*d7500*/  STL.64 [R1+0x96f0], R198 ;  /* 0x0096f0c601007387 */ /* 0x0043e20000100a00 */
[----:B------:R-:W-:Y:S03]  /*d7510*/  HMMA.1688.F32.TF32 R100, R104, R198, R100 ;  /* 0x000000c66864723c */ /* 0x000fe60000081064 */
[----:B------:R2:W-:Y:S04]  /*d7520*/  STL.64 [R1+0x96e8], R196 ;  /* 0x0096e8c401007387 */ /* 0x0005e80000100a00 */
[----:B-1----:R-:W-:-:S02]  /*d7530*/  IMAD.MOV.U32 R198, RZ, RZ, R195 ;  /* 0x000000ffffc67224 */ /* 0x002fc400078e00c3 */
[----:B--2---:R-:W-:Y:S02]  /*d7540*/  IMAD.MOV.U32 R196, RZ, RZ, R187 ;  /* 0x000000ffffc47224 */ /* 0x004fe400078e00bb */
[----:B------:R-:W2:Y:S01]  /*d7550*/  LDL.LU R187, [R1+0x9aa4] ;  /* 0x009aa40001bb7983 */ /* 0x000ea20000300800 */
[----:B------:R-:W-:-:S03]  /*d7560*/  IMAD.MOV.U32 R197, RZ, RZ, R194 ;  /* 0x000000ffffc57224 */ /* 0x000fc600078e00c2 */
[----:B------:R-:W4:Y:S01]  /*d7570*/  LDL.LU R194, [R1+0x9aa0] ;  /* 0x009aa00001c27983 */ /* 0x000f220000300800 */
[----:B------:R-:W-:-:S03]  /*d7580*/  IMAD.MOV.U32 R199, RZ, RZ, R186 ;  /* 0x000000ffffc77224 */ /* 0x000fc600078e00ba */
[----:B------:R-:W4:Y:S04]  /*d7590*/  LDL.LU R195, [R1+0x9a9c] ;  /* 0x009a9c0001c37983 */ /* 0x000f280000300800 */
[----:B------:R-:W4:Y:S01]  /*d75a0*/  LDL.LU R186, [R1+0x9a98] ;  /* 0x009a980001ba7983 */ /* 0x000f220000300800 */
[----:B---3--:R-:W-:-:S03]  /*d75b0*/  MOV R121, R190 ;  /* 0x000000be00797202 */ /* 0x008fc60000000f00 */
[----:B------:R-:W3:Y:S04]  /*d75c0*/  LDL R120, [R1+0x200] ;  /* 0x0002000001787983 */ /* 0x000ee80000100800 */
[----:B------:R-:W3:Y:S04]  /*d75d0*/  LDL.LU R190, [R1+0x9a94] ;  /* 0x009a940001be7983 */ /* 0x000ee80000300800 */
[----:B------:R-:W3:Y:S04]  /*d75e0*/  LDL R116, [R1+0x1f0] ;  /* 0x0001f00001747983 */ /* 0x000ee80000100800 */
[----:B------:R-:W3:Y:S01]  /*d75f0*/  LDL R117, [R1+0x1f4] ;  /* 0x0001f40001757983 */ /* 0x000ee20000100800 */
[----:B------:R-:W-:Y:S03]  /*d7600*/  HMMA.1688.F32.TF32 R124, R104, R230, R124 ;  /* 0x000000e6687c723c */ /* 0x000fe6000008107c */
[----:B------:R-:W-:Y:S04]  /*d7610*/  LDS R230, [R3+UR6+0x91080] ;  /* 0x0910800603e67984 */ /* 0x000fe80008000800 */
[----:B------:R-:W3:Y:S01]  /*d7620*/  LDS R231, [R252+UR6+0x91080] ;  /* 0x09108006fce77984 */ /* 0x000ee20008000800 */
[----:B--2---:R-:W-:-:S03]  /*d7630*/  IMAD.MOV.U32 R17, RZ, RZ, R187 ;  /* 0x000000ffff117224 */ /* 0x004fc600078e00bb */
[----:B----4-:R-:W-:Y:S01]  /*d7640*/  STL.64 [R1+0x9700], R194 ;  /* 0x009700c201007387 */ /* 0x010fe20000100a00 */
[C---:B------:R-:W-:Y:S03]  /*d7650*/  HMMA.1688.F32.TF32 R112, R104.reuse, R194, R112 ;  /* 0x000000c26870723c */ /* 0x040fe60000081070 */
[----:B------:R1:W-:Y:S01]  /*d7660*/  STL.64 [R1+0x96f8], R192 ;  /* 0x0096f8c001007387 */ /* 0x0003e20000100a00 */
[----:B------:R-:W-:Y:S02]  /*d7670*/  IMAD.MOV.U32 R16, RZ, RZ, R186 ;  /* 0x000000ffff107224 */ /* 0x000fe400078e00ba */
[----:B-1----:R-:W-:Y:S02]  /*d7680*/  IMAD.MOV.U32 R192, RZ, RZ, R191 ;  /* 0x000000ffffc07224 */ /* 0x002fe400078e00bf */
[----:B------:R-:W2:Y:S04]  /*d7690*/  LDL.LU R191, [R1+0x9a90] ;  /* 0x009a900001bf7983 */ /* 0x000ea80000300800 */
[----:B------:R-:W4:Y:S04]  /*d76a0*/  LDL R193, [R1+0x274] ;  /* 0x0002740001c17983 */ /* 0x000f280000100800 */
[----:B------:R-:W4:Y:S04]  /*d76b0*/  LDL R194, [R1+0x278] ;  /* 0x0002780001c27983 */ /* 0x000f280000100800 */
[----:B------:R-:W4:Y:S04]  /*d76c0*/  LDL R195, [R1+0x27c] ;  /* 0x00027c0001c37983 */ /* 0x000f280000100800 */
[----:B------:R-:W4:Y:S04]  /*d76d0*/  LDL.LU R186, [R1+0x9a8c] ;  /* 0x009a8c0001ba7983 */ /* 0x000f280000300800 */
[----:B------:R-:W4:Y:S01]  /*d76e0*/  LDL.LU R187, [R1+0x9a88] ;  /* 0x009a880001bb7983 */ /* 0x000f220000300800 */
[C---:B------:R-:W-:Y:S03]  /*d76f0*/  HMMA.1688.F32.TF32 R4, R104.reuse, R6, R132 ;  /* 0x000000066804723c */ /* 0x040fe60000081084 */
[----:B------:R-:W-:Y:S03]  /*d7700*/  LDS R132, [R3+UR6+0x92080] ;  /* 0x0920800603847984 */ /* 0x000fe60008000800 */
[----:B------:R-:W-:Y:S01]  /*d7710*/  HMMA.1688.F32.TF32 R8, R104, R118, R8 ;  /* 0x000000766808723c */ /* 0x000fe20000081008 */
[----:B------:R-:W-:Y:S04]  /*d7720*/  LDS R134, [R3+UR6+0x93080] ;  /* 0x0930800603867984 */ /* 0x000fe80008000800 */
[----:B------:R-:W-:Y:S01]  /*d7730*/  LDS R133, [R252+UR6+0x92080] ;  /* 0x09208006fc857984 */ /* 0x000fe20008000800 */
[----:B---3--:R-:W-:Y:S03]  /*d7740*/  HMMA.1688.F32.TF32 R108, R228, R116, R108 ;  /* 0x00000074e46c723c */ /* 0x008fe6000008106c */
[----:B------:R-:W1:Y:S03]  /*d7750*/  LDS R135, [R252+UR6+0x93080] ;  /* 0x09308006fc877984 */ /* 0x000e660008000800 */
[C---:B--2---:R-:W-:Y:S06]  /*d7760*/  HMMA.1688.F32.TF32 R232, R104.reuse, R190, R232 ;  /* 0x000000be68e8723c */ /* 0x044fec00000810e8 */
[----:B------:R2:W-:Y:S04]  /*d7770*/  STL.64 [R1+0x9710], R190 ;  /* 0x009710be01007387 */ /* 0x0005e80000100a00 */
[----:B------:R3:W-:Y:S04]  /*d7780*/  STL.64 [R1+0x9708], R188 ;  /* 0x009708bc01007387 */ /* 0x0007e80000100a00 */
[----:B--2---:R-:W2:Y:S04]  /*d7790*/  LDL R190, [R1+0x268] ;  /* 0x0002680001be7983 */ /* 0x004ea80000100800 */
[----:B---3--:R-:W3:Y:S01]  /*d77a0*/  LDL R188, [R1+0x260] ;  /* 0x0002600001bc7983 */ /* 0x008ee20000100800 */
[----:B----4-:R-:W-:Y:S03]  /*d77b0*/  HMMA.1688.F32.TF32 R104, R104, R186, R128 ;  /* 0x000000ba6868723c */ /* 0x010fe60000081080 */
[----:B------:R-:W3:Y:S04]  /*d77c0*/  LDL R189, [R1+0x264] ;  /* 0x0002640001bd7983 */ /* 0x000ee80000100800 */
[----:B------:R-:W2:Y:S04]  /*d77d0*/  LDL R191, [R1+0x26c] ;  /* 0x00026c0001bf7983 */ /* 0x000ea80000100800 */
[----:B------:R-:W4:Y:S04]  /*d77e0*/  LDL R128, [R1+0x220] ;  /* 0x0002200001807983 */ /* 0x000f280000100800 */
[----:B------:R-:W4:Y:S04]  /*d77f0*/  LDL R129, [R1+0x224] ;  /* 0x0002240001817983 */ /* 0x000f280000100800 */
[----:B------:R-:W2:Y:S04]  /*d7800*/  LDL R130, [R1+0x228] ;  /* 0x0002280001827983 */ /* 0x000ea80000100800 */
[----:B------:R-:W2:Y:S04]  /*d7810*/  LDL R131, [R1+0x22c] ;  /* 0x00022c0001837983 */ /* 0x000ea80000100800 */
[----:B------:R1:W-:Y:S04]  /*d7820*/  STL.64 [R1+0x9720], R186 ;  /* 0x009720ba01007387 */ /* 0x0003e80000100a00 */
[----:B------:R1:W-:Y:S04]  /*d7830*/  STL.64 [R1+0x9718], R184 ;  /* 0x009718b801007387 */ /* 0x0003e80000100a00 */
[----:B------:R-:W3:Y:S04]  /*d7840*/  LDL R172, [R1+0x390] ;  /* 0x0003900001ac7983 */ /* 0x000ee80000100800 */
[----:B-1----:R-:W2:Y:S04]  /*d7850*/  LDL R186, [R1+0x258] ;  /* 0x0002580001ba7983 */ /* 0x002ea80000100800 */
[----:B------:R-:W2:Y:S04]  /*d7860*/  LDL R184, [R1+0x250] ;  /* 0x0002500001b87983 */ /* 0x000ea80000100800 */
[----:B------:R-:W2:Y:S04]  /*d7870*/  LDL R185, [R1+0x254] ;  /* 0x0002540001b97983 */ /* 0x000ea80000100800 */
[----:B------:R-:W2:Y:S04]  /*d7880*/  LDL R187, [R1+0x25c] ;  /* 0x00025c0001bb7983 */ /* 0x000ea80000100800 */
[----:B------:R-:W3:Y:S04]  /*d7890*/  LDL R173, [R1+0x394] ;  /* 0x0003940001ad7983 */ /* 0x000ee80000100800 */
[----:B------:R-:W4:Y:S04]  /*d78a0*/  LDL.LU.64 R118, [R1+0x9a80] ;  /* 0x009a800001767983 */ /* 0x000f280000300a00 */
[----:B------:R-:W4:Y:S04]  /*d78b0*/  LDL.LU.64 R116, [R1+0x9a78] ;  /* 0x009a780001747983 */ /* 0x000f280000300a00 */
[----:B------:R-:W2:Y:S01]  /*d78c0*/  LDL.LU.64 R122, [R1+0x9a70] ;  /* 0x009a7000017a7983 */ /* 0x000ea20000300a00 */
[C---:B------:R-:W-:Y:S06]  /*d78d0*/  HMMA.1688.F32.TF32 R12, R228.reuse, R16, R12 ;  /* 0x00000010e40c723c */ /* 0x040fec000008100c */
[C---:B----4-:R-:W-:Y:S01]  /*d78e0*/  HMMA.1688.F32.TF32 R116, R228.reuse, R120, R116 ;  /* 0x00000078e474723c */ /* 0x050fe20000081074 */
[----:B------:R-:W2:Y:S05]  /*d78f0*/  LDL.LU.64 R120, [R1+0x9a68] ;  /* 0x009a680001787983 */ /* 0x000eaa0000300a00 */
[----:B---3--:R-:W-:-:S15]  /*d7900*/  HMMA.1688.F32.TF32 R96, R228, R172, R96 ;  /* 0x000000ace460723c */ /* 0x008fde0000081060 */
[----:B------:R-:W-:-:S02]  /*d7910*/  NOP ;  /* 0x0000000000007918 */ /* 0x000fc40000000000 */
[----:B------:R1:W-:Y:S04]  /*d7920*/  STL.64 [R1+0x9a40], R118 ;  /* 0x009a407601007387 */ /* 0x0003e80000100a00 */
[----:B------:R-:W-:Y:S04]  /*d7930*/  STL.64 [R1+0x9a38], R116 ;  /* 0x009a387401007387 */ /* 0x000fe80000100a00 */
[----:B------:R3:W-:Y:S04]  /*d7940*/  STL.64 [R1+0x9a30], R138 ;  /* 0x009a308a01007387 */ /* 0x0007e80000100a00 */
[----:B-1----:R-:W4:Y:S04]  /*d7950*/  LDL R118, [R1+0x1f8] ;  /* 0x0001f80001767983 */ /* 0x002f280000100800 */
[----:B------:R-:W4:Y:S04]  /*d7960*/  LDL R119, [R1+0x1fc] ;  /* 0x0001fc0001777983 */ /* 0x000f280000100800 */
[----:B---3--:R-:W3:Y:S04]  /*d7970*/  LDL R138, [R1+0x208] ;  /* 0x00020800018a7983 */ /* 0x008ee80000100800 */
[----:B------:R-:W3:Y:S04]  /*d7980*/  LDL R139, [R1+0x20c] ;  /* 0x00020c00018b7983 */ /* 0x000ee80000100800 */
[----:B------:R-:W3:Y:S04]  /*d7990*/  LDL.LU.64 R18, [R1+0x9a60] ;  /* 0x009a600001127983 */ /* 0x000ee80000300a00 */
[----:B------:R-:W3:Y:S04]  /*d79a0*/  LDL.LU.64 R16, [R1+0x9a58] ;  /* 0x009a580001107983 */ /* 0x000ee80000300a00 */
[----:B------:R-:W3:Y:S04]  /*d79b0*/  LDL.LU.64 R174, [R1+0x9a50] ;  /* 0x009a500001ae7983 */ /* 0x000ee80000300a00 */
[----:B------:R-:W3:Y:S01]  /*d79c0*/  LDL.LU.64 R172, [R1+0x9a48] ;  /* 0x009a480001ac7983 */ /* 0x000ee20000300a00 */
[C---:B------:R-:W-:Y:S03]  /*d79d0*/  HMMA.1688.F32.TF32 R124, R228.reuse, R128, R124 ;  /* 0x00000080e47c723c */ /* 0x040fe6000008107c */
[----:B------:R-:W-:Y:S03]  /*d79e0*/  LDS R128, [R3+UR6+0x94080] ;  /* 0x0940800603807984 */ /* 0x000fe60008000800 */
[C---:B------:R-:W-:Y:S01]  /*d79f0*/  HMMA.1688.F32.TF32 R4, R228.reuse, R140, R4 ;  /* 0x0000008ce404723c */ /* 0x040fe20000081004 */
[----:B------:R-:W-:Y:S05]  /*d7a00*/  LDS R129, [R252+UR6+0x94080] ;  /* 0x09408006fc817984 */ /* 0x000fea0008000800 */
        /* <DEDUP_REMOVED lines=23> */
[----:B--2---:R-:W-:Y:S06]  /*d7b80*/  HMMA.1688.F32.TF32 R120, R228, R136, R120 ;  /* 0x00000088e478723c */ /* 0x004fec0000081078 */
[----:B----4-:R-:W-:Y:S06]  /*d7b90*/  HMMA.1688.F32.TF32 R108, R132, R118, R108 ;  /* 0x00000076846c723c */ /* 0x010fec000008106c */
[C---:B---3--:R-:W-:Y:S06]  /*d7ba0*/  HMMA.1688.F32.TF32 R16, R228.reuse, R184, R16 ;  /* 0x000000b8e410723c */ /* 0x048fec0000081010 */
[----:B------:R-:W-:Y:S01]  /*d7bb0*/  HMMA.1688.F32.TF32 R228, R228, R172, R104 ;  /* 0x000000ace4e4723c */ /* 0x000fe20000081068 */
[----:B------:R-:W2:Y:S04]  /*d7bc0*/  LDL R106, [R1+0x1e8] ;  /* 0x0001e800016a7983 */ /* 0x000ea80000100800 */
[----:B------:R-:W2:Y:S04]  /*d7bd0*/  LDL R107, [R1+0x1ec] ;  /* 0x0001ec00016b7983 */ /* 0x000ea80000100800 */
[----:B------:R-:W3:Y:S04]  /*d7be0*/  LDL.LU.64 R118, [R1+0x9a40] ;  /* 0x009a400001767983 */ /* 0x000ee80000300a00 */
[----:B------:R-:W3:Y:S01]  /*d7bf0*/  LDL.LU.64 R116, [R1+0x9a38] ;  /* 0x009a380001747983 */ /* 0x000ee20000300a00 */
[C---:B------:R-:W-:Y:S03]  /*d7c00*/  HMMA.1688.F32.TF32 R4, R132.reuse, R142, R4 ;  /* 0x0000008e8404723c */ /* 0x040fe60000081004 */
[----:B------:R-:W-:Y:S03]  /*d7c10*/  LDS R104, [R3+UR6+0x96080] ;  /* 0x0960800603687984 */ /* 0x000fe60008000800 */
[C---:B------:R-:W-:Y:S01]  /*d7c20*/  HMMA.1688.F32.TF32 R8, R132.reuse, R146, R8 ;  /* 0x000000928408723c */ /* 0x040fe20000081008 */
[----:B------:R-:W-:Y:S05]  /*d7c30*/  LDS R105, [R252+UR6+0x96080] ;  /* 0x09608006fc697984 */ /* 0x000fea0008000800 */
[C---:B---3--:R-:W-:Y:S01]  /*d7c40*/  HMMA.1688.F32.TF32 R116, R132.reuse, R138, R116 ;  /* 0x0000008a8474723c */ /* 0x048fe20000081074 */
[----:B------:R-:W3:Y:S05]  /*d7c50*/  LDL.LU.64 R138, [R1+0x9a30] ;  /* 0x009a3000018a7983 */ /* 0x000eea0000300a00 */
[C---:B---3--:R-:W-:Y:S01]  /*d7c60*/  HMMA.1688.F32.TF32 R120, R132.reuse, R138, R120 ;  /* 0x0000008a8478723c */ /* 0x048fe20000081078 */
[----:B------:R-:W3:Y:S04]  /*d7c70*/  LDL.LU.64 R138, [R1+0x9a28] ;  /* 0x009a2800018a7983 */ /* 0x000ee80000300a00 */
[----:B------:R-:W4:Y:S04]  /*d7c80*/  LDL.LU.64 R136, [R1+0x9a20] ;  /* 0x009a200001887983 */ /* 0x000f280000300a00 */
[----:B------:R-:W3:Y:S04]  /*d7c90*/  LDL.LU.64 R142, [R1+0x9a18] ;  /* 0x009a1800018e7983 */ /* 0x000ee80000300a00 */
[----:B------:R-:W2:Y:S01]  /*d7ca0*/  LDL.LU.64 R140, [R1+0x9a10] ;  /* 0x009a1000018c7983 */ /* 0x000ea20000300a00 */
[C---:B------:R-:W-:Y:S03]  /*d7cb0*/  HMMA.1688.F32.TF32 R64, R132.reuse, R246, R64 ;  /* 0x000000f68440723c */ /* 0x040fe60000081040 */
[----:B------:R-:W3:Y:S04]  /*d7cc0*/  LDL.LU.64 R146, [R1+0x9a08] ;  /* 0x009a080001927983 */ /* 0x000ee80000300a00 */
[----:B------:R-:W3:Y:S01]  /*d7cd0*/  LDL.LU.64 R144, [R1+0x9a00] ;  /* 0x009a000001907983 */ /* 0x000ee20000300a00 */
[----:B------:R-:W-:Y:S03]  /*d7ce0*/  HMMA.1688.F32.TF32 R60, R132, R238, R60 ;  /* 0x000000ee843c723c */ /* 0x000fe6000008103c */
[----:B------:R-:W3:Y:S04]  /*d7cf0*/  LDL R244, [R1+0x130] ;  /* 0x0001300001f47983 */ /* 0x000ee80000100800 */
[----:B------:R-:W3:Y:S01]  /*d7d00*/  LDL R245, [R1+0x134] ;  /* 0x0001340001f57983 */ /* 0x000ee20000100800 */
[----:B------:R-:W-:-:S02]  /*d7d10*/  IMAD.MOV.U32 R239, RZ, RZ, R0 ;  /* 0x000000ffffef7224 */ /* 0x000fc400078e0000 */
[----:B----4-:R-:W-:Y:S02]  /*d7d20*/  IMAD.MOV.U32 R246, RZ, RZ, R136 ;  /* 0x000000fffff67224 */ /* 0x010fe400078e0088 */
[----:B------:R-:W4:Y:S01]  /*d7d30*/  LDL.LU R136, [R1+0x99fc] ;  /* 0x0099fc0001887983 */ /* 0x000f220000300800 */
[----:B--2---:R-:W-:Y:S01]  /*d7d40*/  IMAD.MOV.U32 R247, RZ, RZ, R141 ;  /* 0x000000fffff77224 */ /* 0x004fe200078e008d */
[----:B------:R-:W-:Y:S02]  /*d7d50*/  MOV R238, R140 ;  /* 0x0000008c00ee7202 */ /* 0x000fe40000000f00 */
[----:B------:R-:W2:Y:S04]  /*d7d60*/  LDL.LU R141, [R1+0x99f8] ;  /* 0x0099f800018d7983 */ /* 0x000ea80000300800 */
[----:B------:R-:W3:Y:S04]  /*d7d70*/  LDL R236, [R1+0x140] ;  /* 0x0001400001ec7983 */ /* 0x000ee80000100800 */
[----:B------:R-:W3:Y:S04]  /*d7d80*/  LDL R237, [R1+0x144] ;  /* 0x0001440001ed7983 */ /* 0x000ee80000100800 */
[----:B------:R-:W2:Y:S04]  /*d7d90*/  LDL.LU R140, [R1+0x99f4] ;  /* 0x0099f400018c7983 */ /* 0x000ea80000300800 */
[----:B------:R-:W3:Y:S01]  /*d7da0*/  LDL.LU R0, [R1+0x99f0] ;  /* 0x0099f00001007983 */ /* 0x000ee20000300800 */
[C---:B------:R-:W-:Y:S03]  /*d7db0*/  HMMA.1688.F32.TF32 R56, R132.reuse, R226, R56 ;  /* 0x000000e28438723c */ /* 0x040fe60000081038 */
[----:B------:R-:W2:Y:S04]  /*d7dc0*/  LDL R224, [R1+0x150] ;  /* 0x0001500001e07983 */ /* 0x000ea80000100800 */
[----:B------:R-:W2:Y:S01]  /*d7dd0*/  LDL R225, [R1+0x154] ;  /* 0x0001540001e17983 */ /* 0x000ea20000100800 */
[----:B------:R-:W-:Y:S01]  /*d7de0*/  IMAD.MOV.U32 R227, RZ, RZ, R137 ;  /* 0x000000ffffe37224 */ /* 0x000fe200078e0089 */
[----:B------:R-:W-:Y:S01]  /*d7df0*/  HMMA.1688.F32.TF32 R48, R132, R218, R48 ;  /* 0x000000da8430723c */ /* 0x000fe20000081030 */
[----:B----4-:R-:W-:-:S02]  /*d7e00*/  IMAD.MOV.U32 R226, RZ, RZ, R136 ;  /* 0x000000ffffe27224 */ /* 0x010fc400078e0088 */
[----:B------:R-:W4:Y:S04]  /*d7e10*/  LDL.LU R136, [R1+0x99ec] ;  /* 0x0099ec0001887983 */ /* 0x000f280000300800 */
[----:B------:R-:W2:Y:S04]  /*d7e20*/  LDL.LU R137, [R1+0x99e8] ;  /* 0x0099e80001897983 */ /* 0x000ea80000300800 */
[----:B------:R-:W2:Y:S04]  /*d7e30*/  LDL R216, [R1+0x170] ;  /* 0x0001700001d87983 */ /* 0x000ea80000100800 */
[----:B------:R-:W2:Y:S04]  /*d7e40*/  LDL R217, [R1+0x174] ;  /* 0x0001740001d97983 */ /* 0x000ea80000100800 */
[----:B------:R-:W2:Y:S01]  /*d7e50*/  LDL R218, [R1+0x178] ;  /* 0x0001780001da7983 */ /* 0x000ea20000100800 */
[----:B---3--:R-:W-:-:S03]  /*d7e60*/  IMAD.MOV.U32 R219, RZ, RZ, R0 ;  /* 0x000000ffffdb7224 */ /* 0x008fc600078e0000 */
[----:B------:R-:W3:Y:S01]  /*d7e70*/  LDL.LU R0, [R1+0x99e4] ;  /* 0x0099e40001007983 */ /* 0x000ee20000300800 */
[C---:B------:R-:W-:Y:S03]  /*d7e80*/  HMMA.1688.F32.TF32 R44, R132.reuse, R214, R44 ;  /* 0x000000d6842c723c */ /* 0x040fe6000008102c */
[----:B------:R-:W3:Y:S04]  /*d7e90*/  LDL R212, [R1+0x180] ;  /* 0x0001800001d47983 */ /* 0x000ee80000100800 */
[----:B------:R-:W3:Y:S01]  /*d7ea0*/  LDL R213, [R1+0x184] ;  /* 0x0001840001d57983 */ /* 0x000ee20000100800 */
[----:B------:R-:W-:Y:S01]  /*d7eb0*/  HMMA.1688.F32.TF32 R40, R132, R210, R40 ;  /* 0x000000d28428723c */ /* 0x000fe20000081028 */
[----:B----4-:R-:W-:Y:S01]  /*d7ec0*/  MOV R215, R136 ;  /* 0x0000008800d77202 */ /* 0x010fe20000000f00 */
[----:B--2---:R-:W-:-:S02]  /*d7ed0*/  IMAD.MOV.U32 R214, RZ, RZ, R137 ;  /* 0x000000ffffd67224 */ /* 0x004fc400078e0089 */
[----:B------:R-:W2:Y:S04]  /*d7ee0*/  LDL.LU R137, [R1+0x99e0] ;  /* 0x0099e00001897983 */ /* 0x000ea80000300800 */
[----:B------:R-:W4:Y:S04]  /*d7ef0*/  LDL.LU R136, [R1+0x99dc] ;  /* 0x0099dc0001887983 */ /* 0x000f280000300800 */
[----:B------:R-:W2:Y:S04]  /*d7f00*/  LDL R208, [R1+0x190] ;  /* 0x0001900001d07983 */ /* 0x000ea80000100800 */
[----:B------:R-:W2:Y:S04]  /*d7f10*/  LDL R209, [R1+0x194] ;  /* 0x0001940001d17983 */ /* 0x000ea80000100800 */
[----:B------:R-:W2:Y:S01]  /*d7f20*/  LDL R210, [R1+0x198] ;  /* 0x0001980001d27983 */ /* 0x000ea20000100800 */
[----:B---3--:R-:W-:-:S03]  /*d7f30*/  IMAD.MOV.U32 R211, RZ, RZ, R0 ;  /* 0x000000ffffd37224 */ /* 0x008fc600078e0000 */
[----:B------:R-:W3:Y:S01]  /*d7f40*/  LDL.LU R0, [R1+0x99d8] ;  /* 0x0099d80001007983 */ /* 0x000ee20000300800 */
[C---:B------:R-:W-:Y:S03]  /*d7f50*/  HMMA.1688.F32.TF32 R28, R132.reuse, R198, R28 ;  /* 0x000000c6841c723c */ /* 0x040fe6000008101c */
[----:B------:R-:W2:Y:S03]  /*d7f60*/  LDL R200, [R1+0x1b0] ;  /* 0x0001b00001c87983 */ /* 0x000ea60000100800 */
[----:B------:R-:W-:Y:S01]  /*d7f70*/  HMMA.1688.F32.TF32 R32, R132, R202, R32 ;  /* 0x000000ca8420723c */ /* 0x000fe20000081020 */
[----:B------:R-:W2:Y:S04]  /*d7f80*/  LDL R201, [R1+0x1b4] ;  /* 0x0001b40001c97983 */ /* 0x000ea80000100800 */
[----:B------:R-:W2:Y:S04]  /*d7f90*/  LDL R202, [R1+0x1b8] ;  /* 0x0001b80001ca7983 */ /* 0x000ea80000100800 */
[----:B------:R-:W2:Y:S04]  /*d7fa0*/  LDL R203, [R1+0x1bc] ;  /* 0x0001bc0001cb7983 */ /* 0x000ea80000100800 */
[----:B------:R-:W2:Y:S04]  /*d7fb0*/  LDL R196, [R1+0x1c0] ;  /* 0x0001c00001c47983 */ /* 0x000ea80000100800 */
[----:B------:R-:W2:Y:S04]  /*d7fc0*/  LDL R197, [R1+0x1c4] ;  /* 0x0001c40001c57983 */ /* 0x000ea80000100800 */
[----:B------:R-:W2:Y:S01]  /*d7fd0*/  LDL R198, [R1+0x1c8] ;  /* 0x0001c80001c67983 */ /* 0x000ea20000100800 */
[----:B---3--:R-:W-:-:S03]  /*d7fe0*/  IMAD.MOV.U32 R199, RZ, RZ, R0 ;  /* 0x000000ffffc77224 */ /* 0x008fc600078e0000 */
[----:B------:R-:W3:Y:S01]  /*d7ff0*/  LDL.LU R0, [R1+0x99d4] ;  /* 0x0099d40001007983 */ /* 0x000ee20000300800 */
[C---:B------:R-:W-:Y:S03]  /*d8000*/  HMMA.1688.F32.TF32 R12, R132.reuse, R106, R12 ;  /* 0x0000006a840c723c */ /* 0x040fe6000008100c */
[----:B------:R-:W3:Y:S03]  /*d8010*/  LDL R106, [R1+0x398] ;  /* 0x00039800016a7983 */ /* 0x000ee60000100800 */
[C---:B------:R-:W-:Y:S01]  /*d8020*/  HMMA.1688.F32.TF32 R16, R132.reuse, R186, R16 ;  /* 0x000000ba8410723c */ /* 0x040fe20000081010 */
[----:B------:R-:W3:Y:S04]  /*d8030*/  LDL R107, [R1+0x39c] ;  /* 0x00039c00016b7983 */ /* 0x000ee80000100800 */
[----:B------:R-:W3:Y:S01]  /*d8040*/  LDL R192, [R1+0x3b0] ;  /* 0x0003b00001c07983 */ /* 0x000ee20000100800 */
[C---:B------:R-:W-:Y:S03]  /*d8050*/  HMMA.1688.F32.TF32 R20, R132.reuse, R190, R20 ;  /* 0x000000be8414723c */ /* 0x040fe60000081014 */
[----:B------:R-:W3:Y:S03]  /*d8060*/  LDL R193, [R1+0x3b4] ;  /* 0x0003b40001c17983 */ /* 0x000ee60000100800 */
[C---:B------:R-:W-:Y:S01]  /*d8070*/  HMMA.1688.F32.TF32 R24, R132.reuse, R194, R24 ;  /* 0x000000c28418723c */ /* 0x040fe20000081018 */
[----:B------:R-:W3:Y:S04]  /*d8080*/  LDL R194, [R1+0x3b8] ;  /* 0x0003b80001c27983 */ /* 0x000ee80000100800 */
[----:B------:R-:W3:Y:S01]  /*d8090*/  LDL R195, [R1+0x3bc] ;  /* 0x0003bc0001c37983 */ /* 0x000ee20000100800 */
[----:B------:R-:W-:Y:S03]  /*d80a0*/  HMMA.1688.F32.TF32 R36, R132, R206, R36 ;  /* 0x000000ce8424723c */ /* 0x000fe60000081024 */
[----:B------:R-:W3:Y:S04]  /*d80b0*/  LDL R184, [R1+0x440] ;  /* 0x0004400001b87983 */ /* 0x000ee80000100800 */
[----:B------:R-:W3:Y:S01]  /*d80c0*/  LDL R185, [R1+0x444] ;  /* 0x0004440001b97983 */ /* 0x000ee20000100800 */
[----:B----4-:R-:W-:-:S03]  /*d80d0*/  IMAD.MOV.U32 R206, RZ, RZ, R136 ;  /* 0x000000ffffce7224 */ /* 0x010fc600078e0088 */
[----:B------:R-:W4:Y:S01]  /*d80e0*/  LDL R186, [R1+0x448] ;  /* 0x0004480001ba7983 */ /* 0x000f220000100800 */
[----:B--2---:R-:W-:-:S03]  /*d80f0*/  IMAD.MOV.U32 R207, RZ, RZ, R137 ;  /* 0x000000ffffcf7224 */ /* 0x004fc600078e0089 */
[----:B------:R-:W4:Y:S04]  /*d8100*/  LDL R187, [R1+0x44c] ;  /* 0x00044c0001bb7983 */ /* 0x000f280000100800 */
[----:B------:R-:W2:Y:S04]  /*d8110*/  LDL R188, [R1+0x3e0] ;  /* 0x0003e00001bc7983 */ /* 0x000ea80000100800 */
[----:B------:R-:W2:Y:S04]  /*d8120*/  LDL R189, [R1+0x3e4] ;  /* 0x0003e40001bd7983 */ /* 0x000ea80000100800 */
[----:B------:R-:W4:Y:S01]  /*d8130*/  LDL R190, [R1+0x3e8] ;  /* 0x0003e80001be7983 */ /* 0x000f220000100800 */
[C---:B------:R-:W-:Y:S07]  /*d8140*/  HMMA.1688.F32.TF32 R52, R132.reuse, R222, R52 ;  /* 0x000000de8434723c */ /* 0x040fee0000081034 */
[----:B------:R-:W-:Y:S01]  /*d8150*/  MOV R222, R140 ;  /* 0x0000008c00de7202 */ /* 0x000fe20000000f00 */
[----:B------:R-:W-:Y:S01]  /*d8160*/  IMAD.MOV.U32 R223, RZ, RZ, R141 ;  /* 0x000000ffffdf7224 */ /* 0x000fe200078e008d */
[C---:B------:R-:W-:Y:S07]  /*d8170*/  HMMA.1688.F32.TF32 R68, R132.reuse, R250, R68 ;  /* 0x000000fa8444723c */ /* 0x040fee0000081044 */
[----:B------:R-:W-:Y:S01]  /*d8180*/  IMAD.MOV.U32 R250, RZ, RZ, R144 ;  /* 0x000000fffffa7224 */ /* 0x000fe200078e0090 */
[----:B------:R-:W-:Y:S01]  /*d8190*/  HMMA.1688.F32.TF32 R84, R132, R150, R84 ;  /* 0x000000968454723c */ /* 0x000fe20000081054 */
[----:B------:R-:W-:-:S05]  /*d81a0*/  IMAD.MOV.U32 R251, RZ, RZ, R145 ;  /* 0x000000fffffb7224 */ /* 0x000fca00078e0091 */
[C---:B------:R-:W-:Y:S06]  /*d81b0*/  HMMA.1688.F32.TF32 R88, R132.reuse, R154, R88 ;  /* 0x0000009a8458723c */ /* 0x040fec0000081058 */
[C---:B------:R-:W-:Y:S06]  /*d81c0*/  HMMA.1688.F32.TF32 R92, R132.reuse, R158, R92 ;  /* 0x0000009e845c723c */ /* 0x040fec000008105c */
[C---:B------:R-:W-:Y:S06]  /*d81d0*/  HMMA.1688.F32.TF32 R100, R132.reuse, R162, R100 ;  /* 0x000000a28464723c */ /* 0x040fec0000081064 */
[C---:B------:R-:W-:Y:S06]  /*d81e0*/  HMMA.1688.F32.TF32 R112, R132.reuse, R166, R112 ;  /* 0x000000a68470723c */ /* 0x040fec0000081070 */
[C---:B------:R-:W-:Y:S06]  /*d81f0*/  HMMA.1688.F32.TF32 R232, R132.reuse, R170, R232 ;  /* 0x000000aa84e8723c */ /* 0x040fec00000810e8 */
[----:B------:R-:W-:Y:S01]  /*d8200*/  HMMA.1688.F32.TF32 R228, R132, R174, R228 ;  /* 0x000000ae84e4723c */ /* 0x000fe200000810e4 */
[----:B---3--:R-:W-:-:S02]  /*d8210*/  IMAD.MOV.U32 R191, RZ, RZ, R0 ;  /* 0x000000ffffbf7224 */ /* 0x008fc400078e0000 */
[----:B------:R-:W3:Y:S04]  /*d8220*/  LDL.LU R0, [R1+0x99d0] ;  /* 0x0099d00001007983 */ /* 0x000ee80000300800 */
[----:B------:R-:W2:Y:S04]  /*d8230*/  LDL R240, [R1+0x400] ;  /* 0x0004000001f07983 */ /* 0x000ea80000100800 */
[----:B------:R-:W2:Y:S04]  /*d8240*/  LDL R241, [R1+0x404] ;  /* 0x0004040001f17983 */ /* 0x000ea80000100800 */
[----:B------:R-:W4:Y:S04]  /*d8250*/  LDL R176, [R1+0x3f0] ;  /* 0x0003f00001b07983 */ /* 0x000f280000100800 */
[----:B------:R-:W4:Y:S04]  /*d8260*/  LDL R177, [R1+0x3f4] ;  /* 0x0003f40001b17983 */ /* 0x000f280000100800 */
[----:B------:R-:W3:Y:S04]  /*d8270*/  LDL R204, [R1+0x1a0] ;  /* 0x0001a00001cc7983 */ /* 0x000ee80000100800 */
[----:B------:R-:W3:Y:S04]  /*d8280*/  LDL R205, [R1+0x1a4] ;  /* 0x0001a40001cd7983 */ /* 0x000ee80000100800 */
[----:B------:R-:W3:Y:S04]  /*d8290*/  LDL.LU R136, [R1+0x99cc] ;  /* 0x0099cc0001887983 */ /* 0x000ee80000300800 */
[----:B------:R-:W3:Y:S04]  /*d82a0*/  LDL.LU R137, [R1+0x99c8] ;  /* 0x0099c80001897983 */ /* 0x000ee80000300800 */
[----:B------:R-:W3:Y:S04]  /*d82b0*/  LDL R180, [R1+0x410] ;  /* 0x0004100001b47983 */ /* 0x000ee80000100800 */
[----:B------:R-:W3:Y:S04]  /*d82c0*/  LDL R181, [R1+0x414] ;  /* 0x0004140001b57983 */ /* 0x000ee80000100800 */
[----:B------:R-:W3:Y:S04]  /*d82d0*/  LDL R220, [R1+0x160] ;  /* 0x0001600001dc7983 */ /* 0x000ee80000100800 */
[----:B------:R-:W3:Y:S04]  /*d82e0*/  LDL R221, [R1+0x164] ;  /* 0x0001640001dd7983 */ /* 0x000ee80000100800 */
[----:B------:R-:W3:Y:S04]  /*d82f0*/  LDL.LU R140, [R1+0x99c4] ;  /* 0x0099c400018c7983 */ /* 0x000ee80000300800 */
[----:B------:R-:W3:Y:S04]  /*d8300*/  LDL.LU R141, [R1+0x99c0] ;  /* 0x0099c000018d7983 */ /* 0x000ee80000300800 */
[----:B------:R-:W3:Y:S04]  /*d8310*/  LDL R248, [R1+0x120] ;  /* 0x0001200001f87983 */ /* 0x000ee80000100800 */
[----:B------:R-:W3:Y:S04]  /*d8320*/  LDL R249, [R1+0x124] ;  /* 0x0001240001f97983 */ /* 0x000ee80000100800 */
[----:B------:R-:W3:Y:S04]  /*d8330*/  LDL.LU R144, [R1+0x99bc] ;  /* 0x0099bc0001907983 */ /* 0x000ee80000300800 */
[----:B------:R-:W3:Y:S04]  /*d8340*/  LDL.LU R145, [R1+0x99b8] ;  /* 0x0099b80001917983 */ /* 0x000ee80000300800 */
        /* <DEDUP_REMOVED lines=15> */
[----:B------:R-:W-:Y:S04]  /*d8440*/  LDS R130, [R3+UR6+0x95080] ;  /* 0x0950800603827984 */ /* 0x000fe80008000800 */
[----:B------:R-:W2:Y:S01]  /*d8450*/  LDS R131, [R252+UR6+0x95080] ;  /* 0x09508006fc837984 */ /* 0x000ea20008000800 */
[C---:B------:R-:W-:Y:S06]  /*d8460*/  HMMA.1688.F32.TF32 R72, R132.reuse, R242, R72 ;  /* 0x000000f28448723c */ /* 0x040fec0000081048 */
[C---:B------:R-:W-:Y:S06]  /*d8470*/  HMMA.1688.F32.TF32 R76, R132.reuse, R178, R76 ;  /* 0x000000b2844c723c */ /* 0x040fec000008104c */
[C---:B------:R-:W-:Y:S06]  /*d8480*/  HMMA.1688.F32.TF32 R80, R132.reuse, R182, R80 ;  /* 0x000000b68450723c */ /* 0x040fec0000081050 */
[----:B------:R-:W-:Y:S01]  /*d8490*/  HMMA.1688.F32.TF32 R96, R132, R106, R96 ;  /* 0x0000006a8460723c */ /* 0x000fe20000081060 */
[----:B------:R-:W3:Y:S04]  /*d84a0*/  LDL R132, [R1+0x430] ;  /* 0x0004300001847983 */ /* 0x000ee80000100800 */
[----:B------:R-:W3:Y:S04]  /*d84b0*/  LDL R133, [R1+0x434] ;  /* 0x0004340001857983 */ /* 0x000ee80000100800 */
[----:B------:R-:W-:Y:S04]  /*d84c0*/  LDS R106, [R3+UR6+0x97080] ;  /* 0x09708006036a7984 */ /* 0x000fe80008000800 */
[----:B------:R-:W1:Y:S01]  /*d84d0*/  LDS R107, [R252+UR6+0x97080] ;  /* 0x09708006fc6b7984 */ /* 0x000e620008000800 */
[C---:B--2---:R-:W-:Y:S06]  /*d84e0*/  HMMA.1688.F32.TF32 R116, R128.reuse, R240, R116 ;  /* 0x000000f08074723c */ /* 0x044fec0000081074 */
[----:B----4-:R-:W-:Y:S01]  /*d84f0*/  HMMA.1688.F32.TF32 R108, R128, R176, R108 ;  /* 0x000000b0806c723c */ /* 0x010fe2000008106c */
[----:B---3--:R-:W-:-:S02]  /*d8500*/  IMAD.MOV.U32 R134, RZ, RZ, R172 ;  /* 0x000000ffff867224 */ /* 0x008fc400078e00ac */
[----:B------:R-:W2:Y:S01]  /*d8510*/  LDL.LU R172, [R1+0x9944] ;  /* 0x0099440001ac7983 */ /* 0x000ea20000300800 */
[----:B------:R-:W-:-:S03]  /*d8520*/  IMAD.MOV.U32 R135, RZ, RZ, R173 ;  /* 0x000000ffff877224 */ /* 0x000fc600078e00ad */
[----:B------:R-:W2:Y:S04]  /*d8530*/  LDL.LU R173, [R1+0x9940] ;  /* 0x0099400001ad7983 */ /* 0x000ea80000300800 */
[----:B------:R-:W3:Y:S04]  /*d8540*/  LDL.LU.64 R178, [R1+0x9938] ;  /* 0x0099380001b27983 */ /* 0x000ee80000300a00 */
[----:B------:R-:W4:Y:S04]  /*d8550*/  LDL.LU.64 R176, [R1+0x9930] ;  /* 0x0099300001b07983 */ /* 0x000f280000300a00 */
[----:B------:R-:W3:Y:S04]  /*d8560*/  LDL.LU.64 R242, [R1+0x9928] ;  /* 0x0099280001f27983 */ /* 0x000ee80000300a00 */
[----:B------:R-:W2:Y:S04]  /*d8570*/  LDL.LU.64 R240, [R1+0x9920] ;  /* 0x0099200001f07983 */ /* 0x000ea80000300a00 */
[----:B------:R-:W-:Y:S04]  /*d8580*/  STL.64 [R1+0x9900], R118 ;  /* 0x0099007601007387 */ /* 0x000fe80000100a00 */
[----:B------:R1:W-:Y:S04]  /*d8590*/  STL.64 [R1+0x98f8], R116 ;  /* 0x0098f87401007387 */ /* 0x0003e80000100a00 */
[----:B-1----:R-:W4:Y:S04]  /*d85a0*/  LDL R116, [R1+0x420] ;  /* 0x0004200001747983 */ /* 0x002f280000100800 */
[----:B------:R-:W4:Y:S01]  /*d85b0*/  LDL R117, [R1+0x424] ;  /* 0x0004240001757983 */ /* 0x000f220000100800 */
[----:B------:R-:W-:Y:S03]  /*d85c0*/  HMMA.1688.F32.TF32 R120, R128, R180, R120 ;  /* 0x000000b48078723c */ /* 0x000fe60000081078 */
[----:B------:R-:W3:Y:S04]  /*d85d0*/  LDL.LU.64 R182, [R1+0x9918] ;  /* 0x0099180001b67983 */ /* 0x000ee80000300a00 */
[----:B------:R-:W3:-:S15]  /*d85e0*/  LDL.LU.64 R180, [R1+0x9910] ;  /* 0x0099100001b47983 */ /* 0x000ede0000300a00 */
[----:B------:R-:W-:-:S01]  /*d85f0*/  NOP ;  /* 0x0000000000007918 */ /* 0x000fc20000000000 */
[----:B------:R-:W-:Y:S04]  /*d8600*/  STL.64 [R1+0x98f0], R122 ;  /* 0x0098f07a01007387 */ /* 0x000fe80000100a00 */
[----:B------:R-:W-:Y:S01]  /*d8610*/  STL.64 [R1+0x98e8], R120 ;  /* 0x0098e87801007387 */ /* 0x000fe20000100a00 */
[----:B----4-:R-:W-:-:S15]  /*d8620*/  HMMA.1688.F32.TF32 R124, R128, R116, R124 ;  /* 0x00000074807c723c */ /* 0x010fde000008107c */
[----:B------:R-:W-:-:S08]  /*d8630*/  NOP ;  /* 0x0000000000007918 */ /* 0x000fd00000000000 */
[----:B------:R2:W-:Y:S04]  /*d8640*/  STL.64 [R1+0x98e0], R126 ;  /* 0x0098e07e01007387 */ /* 0x0005e80000100a00 */
[----:B------:R1:W-:Y:S01]  /*d8650*/  STL.64 [R1+0x98d8], R124 ;  /* 0x0098d87c01007387 */ /* 0x0003e20000100a00 */
[----:B--2---:R-:W-:Y:S01]  /*d8660*/  MOV R126, R240 ;  /* 0x000000f0007e7202 */ /* 0x004fe20000000f00 */
[----:B------:R-:W-:Y:S02]  /*d8670*/  IMAD.MOV.U32 R127, RZ, RZ, R241 ;  /* 0x000000ffff7f7224 */ /* 0x000fe400078e00f1 */
[----:B------:R-:W2:Y:S04]  /*d8680*/  LDL.LU R240, [R1+0x990c] ;  /* 0x00990c0001f07983 */ /* 0x000ea80000300800 */
[----:B------:R-:W2:Y:S04]  /*d8690*/  LDL.LU R241, [R1+0x9908] ;  /* 0x0099080001f17983 */ /* 0x000ea80000300800 */
[----:B------:R-:W4:Y:S04]  /*d86a0*/  LDL R118, [R1+0x3f8] ;  /* 0x0003f80001767983 */ /* 0x000f280000100800 */
[----:B------:R-:W4:Y:S01]  /*d86b0*/  LDL R119, [R1+0x3fc] ;  /* 0x0003fc0001777983 */ /* 0x000f220000100800 */
[C---:B------:R-:W-:Y:S03]  /*d86c0*/  HMMA.1688.F32.TF32 R4, R128.reuse, R132, R4 ;  /* 0x000000848004723c */ /* 0x040fe60000081004 */
[----:B------:R-:W4:Y:S03]  /*d86d0*/  LDL.64 R122, [R1+0x408] ;  /* 0x00040800017a7983 */ /* 0x000f260000100a00 */
        /* <DEDUP_REMOVED lines=28> */
[----:B--2---:R-:W-:Y:S01]  /*d88a0*/  HMMA.1688.F32.TF32 R64, R128, R240, R64 ;  /* 0x000000f08040723c */ /* 0x004fe20000081040 */
[----:B------:R-:W2:Y:S05]  /*d88b0*/  LDL R130, [R1+0x428] ;  /* 0x0004280001827983 */ /* 0x000eaa0000100800 */
[----:B----4-:R-:W-:Y:S01]  /*d88c0*/  HMMA.1688.F32.TF32 R108, R104, R118, R108 ;  /* 0x00000076686c723c */ /* 0x010fe2000008106c */
[----:B------:R-:W3:Y:S04]  /*d88d0*/  LDL.LU.64 R118, [R1+0x9900] ;  /* 0x0099000001767983 */ /* 0x000ee80000300a00 */
[----:B------:R-:W3:Y:S01]  /*d88e0*/  LDL.LU.64 R116, [R1+0x98f8] ;  /* 0x0098f80001747983 */ /* 0x000ee20000300a00 */
        /* <DEDUP_REMOVED lines=10> */
[----:B------:R-:W-:Y:S01]  /*d8990*/  IMAD.MOV.U32 R220, RZ, RZ, R147 ;  /* 0x000000ffffdc7224 */ /* 0x000fe200078e0093 */
[----:B------:R-:W-:Y:S01]  /*d89a0*/  MOV R212, R155 ;  /* 0x0000009b00d47202 */ /* 0x000fe20000000f00 */
[----:B------:R-:W-:Y:S01]  /*d89b0*/  IMAD.MOV.U32 R221, RZ, RZ, R146 ;  /* 0x000000ffffdd7224 */ /* 0x000fe200078e0092 */
[----:B------:R-:W-:Y:S01]  /*d89c0*/  MOV R200, R167 ;  /* 0x000000a700c87202 */ /* 0x000fe20000000f00 */
[----:B------:R-:W-:Y:S01]  /*d89d0*/  IMAD.MOV.U32 R216, RZ, RZ, R151 ;  /* 0x000000ffffd87224 */ /* 0x000fe200078e0097 */
[C---:B------:R-:W-:Y:S01]  /*d89e0*/  HMMA.1688.F32.TF32 R44, R104.reuse, R222, R44 ;  /* 0x000000de682c723c */ /* 0x040fe2000008102c */
[----:B------:R-:W-:Y:S01]  /*d89f0*/  IMAD.MOV.U32 R217, RZ, RZ, R150 ;  /* 0x000000ffffd97224 */ /* 0x000fe200078e0096 */
[----:B------:R-:W-:Y:S01]  /*d8a00*/  MOV R188, R242 ;  /* 0x000000f200bc7202 */ /* 0x000fe20000000f00 */
[----:B------:R-:W-:Y:S01]  /*d8a10*/  IMAD.MOV.U32 R213, RZ, RZ, R154 ;  /* 0x000000ffffd57224 */ /* 0x000fe200078e009a */
[----:B------:R-:W-:Y:S02]  /*d8a20*/  LDS R128, [R3+UR6+0x98080] ;  /* 0x0980800603807984 */ /* 0x000fe40008000800 */
[C---:B------:R-:W-:Y:S01]  /*d8a30*/  HMMA.1688.F32.TF32 R48, R104.reuse, R226, R48 ;  /* 0x000000e26830723c */ /* 0x040fe20000081030 */
[----:B------:R-:W-:Y:S01]  /*d8a40*/  IMAD.MOV.U32 R208, RZ, RZ, R159 ;  /* 0x000000ffffd07224 */ /* 0x000fe200078e009f */
[----:B------:R-:W-:Y:S04]  /*d8a50*/  LDS R129, [R252+UR6+0x98080] ;  /* 0x09808006fc817984 */ /* 0x000fe80008000800 */
[C---:B------:R-:W-:Y:S06]  /*d8a60*/  HMMA.1688.F32.TF32 R52, R104.reuse, R238, R52 ;  /* 0x000000ee6834723c */ /* 0x040fec0000081034 */
[C---:B---3--:R-:W-:Y:S01]  /*d8a70*/  HMMA.1688.F32.TF32 R116, R104.reuse, R122, R116 ;  /* 0x0000007a6874723c */ /* 0x048fe20000081074 */
[----:B------:R-:W3:Y:S04]  /*d8a80*/  LDL.LU.64 R122, [R1+0x98f0] ;  /* 0x0098f000017a7983 */ /* 0x000ee80000300a00 */
[----:B------:R-:W3:Y:S01]  /*d8a90*/  LDL.LU.64 R120, [R1+0x98e8] ;  /* 0x0098e80001787983 */ /* 0x000ee20000300a00 */
[----:B------:R-:W-:Y:S01]  /*d8aa0*/  HMMA.1688.F32.TF32 R56, R104, R246, R56 ;  /* 0x000000f66838723c */ /* 0x000fe20000081038 */
[----:B------:R-:W-:-:S02]  /*d8ab0*/  IMAD.MOV.U32 R209, RZ, RZ, R158 ;  /* 0x000000ffffd17224 */ /* 0x000fc400078e009e */
[----:B------:R-:W-:Y:S01]  /*d8ac0*/  IMAD.MOV.U32 R204, RZ, RZ, R163 ;  /* 0x000000ffffcc7224 */ /* 0x000fe200078e00a3 */
[----:B------:R-:W-:Y:S02]  /*d8ad0*/  LDS R134, [R3+UR6+0x9b080] ;  /* 0x09b0800603867984 */ /* 0x000fe40008000800 */
[C---:B------:R-:W-:Y:S01]  /*d8ae0*/  HMMA.1688.F32.TF32 R60, R104.reuse, R250, R60 ;  /* 0x000000fa683c723c */ /* 0x040fe2000008103c */
[----:B------:R-:W-:Y:S01]  /*d8af0*/  IMAD.MOV.U32 R205, RZ, RZ, R162 ;  /* 0x000000ffffcd7224 */ /* 0x000fe200078e00a2 */
[----:B------:R-:W-:Y:S04]  /*d8b00*/  LDS R135, [R252+UR6+0x9b080] ;  /* 0x09b08006fc877984 */ /* 0x000fe80008000800 */
[----:B---3--:R-:W-:Y:S01]  /*d8b10*/  HMMA.1688.F32.TF32 R120, R104, R126, R120 ;  /* 0x0000007e6878723c */ /* 0x008fe20000081078 */
[----:B------:R-:W2:Y:S04]  /*d8b20*/  LDL.LU.64 R126, [R1+0x98e0] ;  /* 0x0098e000017e7983 */ /* 0x000ea80000300a00 */
[----:B-1----:R-:W2:Y:S01]  /*d8b30*/  LDL.LU.64 R124, [R1+0x98d8] ;  /* 0x0098d800017c7983 */ /* 0x002ea20000300a00 */
        /* <DEDUP_REMOVED lines=9> */
[----:B------:R-:W-:Y:S02]  /*d8bd0*/  IMAD.MOV.U32 R189, RZ, RZ, R178 ;  /* 0x000000ffffbd7224 */ /* 0x000fe400078e00b2 */
[----:B------:R-:W-:Y:S02]  /*d8be0*/  IMAD.MOV.U32 R184, RZ, RZ, R182 ;  /* 0x000000ffffb87224 */ /* 0x000fe400078e00b6 */
[----:B------:R-:W-:Y:S01]  /*d8bf0*/  IMAD.MOV.U32 R185, RZ, RZ, R243 ;  /* 0x000000ffffb97224 */ /* 0x000fe200078e00f3 */
[----:B--2---:R-:W-:Y:S01]  /*d8c00*/  HMMA.1688.F32.TF32 R124, R104, R130, R124 ;  /* 0x00000082687c723c */ /* 0x004fe2000008107c */
[----:B------:R-:W-:Y:S04]  /*d8c10*/  LDS R130, [R3+UR6+0x99080] ;  /* 0x0990800603827984 */ /* 0x000fe80008000800 */
[----:B------:R-:W1:-:S15]  /*d8c20*/  LDS R131, [R252+UR6+0x99080] ;  /* 0x09908006fc837984 */ /* 0x000e5e0008000800 */
[----:B------:R-:W-:-:S03]  /*d8c30*/  NOP ;  /* 0x0000000000007918 */ /* 0x000fc60000000000 */
        /* <DEDUP_REMOVED lines=28> */
[----:B------:R-:W3:Y:S04]  /*d8e00*/  LDL R248, [R1+0x1260] ;  /* 0x0012600001f87983 */ /* 0x000ee80000100800 */
[----:B------:R-:W3:Y:S04]  /*d8e10*/  LDL R249, [R1+0x1264] ;  /* 0x0012640001f97983 */ /* 0x000ee80000100800 */
[----:B------:R-:W4:Y:S04]  /*d8e20*/  LDL.LU R139, [R1+0x98d4] ;  /* 0x0098d400018b7983 */ /* 0x000f280000300800 */
[----:B------:R-:W3:Y:S04]  /*d8e30*/  LDL.LU R138, [R1+0x98d0] ;  /* 0x0098d000018a7983 */ /* 0x000ee80000300800 */
[----:B------:R-:W3:Y:S04]  /*d8e40*/  LDL R224, [R1+0x11c0] ;  /* 0x0011c00001e07983 */ /* 0x000ee80000100800 */
[----:B------:R-:W3:Y:S04]  /*d8e50*/  LDL R225, [R1+0x11c4] ;  /* 0x0011c40001e17983 */ /* 0x000ee80000100800 */
        /* <DEDUP_REMOVED lines=19> */
[----:B--2---:R-:W-:-:S03]  /*d8f90*/  IMAD.MOV.U32 R60, RZ, RZ, R179 ;  /* 0x000000ffff3c7224 */ /* 0x004fc600078e00b3 */
[----:B------:R-:W2:Y:S01]  /*d8fa0*/  LDL.LU R178, [R1+0x9880] ;  /* 0x0098800001b27983 */ /* 0x000ea20000300800 */
[----:B------:R-:W-:-:S03]  /*d8fb0*/  IMAD.MOV.U32 R61, RZ, RZ, R183 ;  /* 0x000000ffff3d7224 */ /* 0x000fc600078e00b7 */
[----:B------:R-:W2:Y:S04]  /*d8fc0*/  LDL.LU R182, [R1+0x987c] ;  /* 0x00987c0001b67983 */ /* 0x000ea80000300800 */
[----:B------:R-:W2:Y:S04]  /*d8fd0*/  LDL.LU R243, [R1+0x9878] ;  /* 0x0098780001f37983 */ /* 0x000ea80000300800 */
[----:B------:R-:W2:Y:S04]  /*d8fe0*/  LDL.LU R179, [R1+0x9874] ;  /* 0x0098740001b37983 */ /* 0x000ea80000300800 */
[----:B------:R-:W2:Y:S01]  /*d8ff0*/  LDL.LU R183, [R1+0x9870] ;  /* 0x0098700001b77983 */ /* 0x000ea20000300800 */
[----:B----4-:R-:W-:Y:S01]  /*d9000*/  IMAD.MOV.U32 R57, RZ, RZ, R139 ;  /* 0x000000ffff397224 */ /* 0x010fe200078e008b */
[----:B---3--:R-:W-:-:S02]  /*d9010*/  MOV R56, R138 ;  /* 0x0000008a00387202 */ /* 0x008fc40000000f00 */
[----:B------:R-:W3:Y:S04]  /*d9020*/  LDL.LU R138, [R1+0x986c] ;  /* 0x00986c00018a7983 */ /* 0x000ee80000300800 */
[----:B------:R-:W3:Y:S01]  /*d9030*/  LDL.LU R139, [R1+0x9868] ;  /* 0x00986800018b7983 */ /* 0x000ee20000300800 */
[----:B------:R-:W-:Y:S02]  /*d9040*/  IMAD.MOV.U32 R53, RZ, RZ, R143 ;  /* 0x000000ffff357224 */ /* 0x000fe400078e008f */
[----:B------:R-:W-:Y:S02]  /*d9050*/  IMAD.MOV.U32 R52, RZ, RZ, R142 ;  /* 0x000000ffff347224 */ /* 0x000fe400078e008e */
[----:B------:R-:W4:Y:S01]  /*d9060*/  LDL.LU R142, [R1+0x9864] ;  /* 0x00986400018e7983 */ /* 0x000f220000300800 */
[----:B------:R-:W-:-:S03]  /*d9070*/  IMAD.MOV.U32 R49, RZ, RZ, R147 ;  /* 0x000000ffff317224 */ /* 0x000fc600078e0093 */
[----:B------:R-:W4:Y:S01]  /*d9080*/  LDL.LU R143, [R1+0x9860] ;  /* 0x00986000018f7983 */ /* 0x000f220000300800 */
[----:B------:R-:W-:-:S03]  /*d9090*/  IMAD.MOV.U32 R48, RZ, RZ, R146 ;  /* 0x000000ffff307224 */ /* 0x000fc600078e0092 */
[----:B------:R-:W4:Y:S01]  /*d90a0*/  LDL.LU R146, [R1+0x985c] ;  /* 0x00985c0001927983 */ /* 0x000f220000300800 */
[----:B------:R-:W-:-:S03]  /*d90b0*/  IMAD.MOV.U32 R45, RZ, RZ, R151 ;  /* 0x000000ffff2d7224 */ /* 0x000fc600078e0097 */
[----:B------:R-:W4:Y:S01]  /*d90c0*/  LDL.LU R147, [R1+0x9858] ;  /* 0x0098580001937983 */ /* 0x000f220000300800 */
[----:B------:R-:W-:-:S03]  /*d90d0*/  MOV R44, R150 ;  /* 0x00000096002c7202 */ /* 0x000fc60000000f00 */
[----:B------:R-:W4:Y:S01]  /*d90e0*/  LDL.LU R150, [R1+0x9854] ;  /* 0x0098540001967983 */ /* 0x000f220000300800 */
[----:B------:R-:W-:-:S03]  /*d90f0*/  IMAD.MOV.U32 R41, RZ, RZ, R155 ;  /* 0x000000ffff297224 */ /* 0x000fc600078e009b */
        /* <DEDUP_REMOVED lines=25> */
[----:B--2---:R-:W-:-:S03]  /*d9290*/  IMAD.MOV.U32 R8, RZ, RZ, R178 ;  /* 0x000000ffff087224 */ /* 0x004fc600078e00b2 */
[----:B------:R-:W2:Y:S01]  /*d92a0*/  LDL.LU R178, [R1+0x981c] ;  /* 0x00981c0001b27983 */ /* 0x000ea20000300800 */
[----:B------:R-:W-:-:S03]  /*d92b0*/  IMAD.MOV.U32 R5, RZ, RZ, R182 ;  /* 0x000000ffff057224 */ /* 0x000fc600078e00b6 */
[----:B------:R-:W2:Y:S01]  /*d92c0*/  LDL.LU R242, [R1+0x9818] ;  /* 0x0098180001f27983 */ /* 0x000ea20000300800 */
[----:B------:R-:W-:-:S03]  /*d92d0*/  IMAD.MOV.U32 R4, RZ, RZ, R243 ;  /* 0x000000ffff047224 */ /* 0x000fc600078e00f3 */
[----:B------:R-:W2:Y:S04]  /*d92e0*/  LDL.LU R243, [R1+0x9814] ;  /* 0x0098140001f37983 */ /* 0x000ea80000300800 */
[----:B------:R-:W2:Y:S01]  /*d92f0*/  LDL.LU R182, [R1+0x9810] ;  /* 0x0098100001b67983 */ /* 0x000ea20000300800 */
[----:B------:R-:W-:-:S03]  /*d9300*/  MOV R124, R183 ;  /* 0x000000b7007c7202 */ /* 0x000fc60000000f00 */
[----:B------:R-:W2:Y:S01]  /*d9310*/  LDL.LU R183, [R1+0x980c] ;  /* 0x00980c0001b77983 */ /* 0x000ea20000300800 */
[----:B------:R-:W-:-:S03]  /*d9320*/  IMAD.MOV.U32 R125, RZ, RZ, R179 ;  /* 0x000000ffff7d7224 */ /* 0x000fc600078e00b3 */
[----:B------:R-:W2:Y:S04]  /*d9330*/  LDL.LU R179, [R1+0x9808] ;  /* 0x0098080001b37983 */ /* 0x000ea80000300800 */
[----:B------:R-:W2:Y:S04]  /*d9340*/  LDL.64 R236, [R1+0x11d0] ;  /* 0x0011d00001ec7983 */ /* 0x000ea80000100a00 */
[----:B------:R-:W2:Y:S04]  /*d9350*/  LDL.64 R238, [R1+0x11d8] ;  /* 0x0011d80001ee7983 */ /* 0x000ea80000100a00 */
[----:B------:R-:W2:Y:S04]  /*d9360*/  LDL.64 R244, [R1+0x1250] ;  /* 0x0012500001f47983 */ /* 0x000ea80000100a00 */
[----:B------:R-:W2:Y:S01]  /*d9370*/  LDL.64 R246, [R1+0x1258] ;  /* 0x0012580001f67983 */ /* 0x000ea20000100a00 */
[C---:B------:R-:W-:Y:S06]  /*d9380*/  HMMA.1688.F32.TF32 R28, R104.reuse, R206, R28 ;  /* 0x000000ce681c723c */ /* 0x040fec000008101c */
[----:B------:R-:W-:Y:S06]  /*d9390*/  HMMA.1688.F32.TF32 R32, R104, R210, R32 ;  /* 0x000000d26820723c */ /* 0x000fec0000081020 */
[----:B-1----:R-:W-:Y:S06]  /*d93a0*/  HMMA.1688.F32.TF32 R120, R128, R124, R120 ;  /* 0x0000007c8078723c */ /* 0x002fec0000081078 */
        /* <DEDUP_REMOVED lines=8> */
[----:B--2---:R1:W-:Y:S05]  /*d9430*/  STL.64 [R1+0x94b0], R242 ;  /* 0x0094b0f201007387 */ /* 0x0043ea0000100a00 */
[C---:B------:R-:W-:Y:S01]  /*d9440*/  HMMA.1688.F32.TF32 R64, R104.reuse, R242, R64 ;  /* 0x000000f26840723c */ /* 0x040fe20000081040 */
[----:B------:R2:W-:Y:S05]  /*d9450*/  STL.64 [R1+0x94a8], R240 ;  /* 0x0094a8f001007387 */ /* 0x0005ea0000100a00 */
[C---:B------:R-:W-:Y:S01]  /*d9460*/  HMMA.1688.F32.TF32 R68, R104.reuse, R182, R68 ;  /* 0x000000b66844723c */ /* 0x040fe20000081044 */
[----:B-1----:R-:W3:Y:S04]  /*d9470*/  LDL.64 R242, [R1+0x1378] ;  /* 0x0013780001f27983 */ /* 0x002ee80000100a00 */
[----:B--2---:R-:W2:Y:S04]  /*d9480*/  LDL.64 R240, [R1+0x1370] ;  /* 0x0013700001f07983 */ /* 0x004ea80000100a00 */
[----:B------:R1:W-:Y:S01]  /*d9490*/  STL.64 [R1+0x94c0], R182 ;  /* 0x0094c0b601007387 */ /* 0x0003e20000100a00 */
[C---:B------:R-:W-:Y:S03]  /*d94a0*/  HMMA.1688.F32.TF32 R72, R104.reuse, R178, R72 ;  /* 0x000000b26848723c */ /* 0x040fe60000081048 */
[----:B------:R4:W-:Y:S04]  /*d94b0*/  STL.64 [R1+0x94b8], R180 ;  /* 0x0094b8b401007387 */ /* 0x0009e80000100a00 */
[----:B-1----:R-:W3:Y:S04]  /*d94c0*/  LDL.64 R182, [R1+0x1368] ;  /* 0x0013680001b67983 */ /* 0x002ee80000100a00 */
[----:B----4-:R-:W4:Y:S04]  /*d94d0*/  LDL.64 R180, [R1+0x1360] ;  /* 0x0013600001b47983 */ /* 0x010f280000100a00 */
[----:B------:R1:W-:Y:S04]  /*d94e0*/  STL.64 [R1+0x94d0], R178 ;  /* 0x0094d0b201007387 */ /* 0x0003e80000100a00 */
[----:B------:R1:W-:Y:S04]  /*d94f0*/  STL.64 [R1+0x94c8], R176 ;  /* 0x0094c8b001007387 */ /* 0x0003e80000100a00 */
[----:B-1----:R-:W3:Y:S04]  /*d9500*/  LDL.64 R178, [R1+0x1358] ;  /* 0x0013580001b27983 */ /* 0x002ee80000100a00 */
[----:B------:R-:W2:Y:S04]  /*d9510*/  LDL.64 R176, [R1+0x1350] ;  /* 0x0013500001b07983 */ /* 0x000ea80000100a00 */
        /* <DEDUP_REMOVED lines=9> */
[----:B------:R1:W-:Y:S04]  /*d95b0*/  STL [R1+0x9414], R159 ;  /* 0x0094149f01007387 */ /* 0x0003e80000100800 */
[----:B------:R-:W-:Y:S04]  /*d95c0*/  STL [R1+0x941c], R154 ;  /* 0x00941c9a01007387 */ /* 0x000fe80000100800 */
[----:B------:R3:W-:Y:S04]  /*d95d0*/  STL [R1+0x9410], R155 ;  /* 0x0094109b01007387 */ /* 0x0007e80000100800 */
[----:B------:R-:W-:Y:S04]  /*d95e0*/  STL [R1+0x9424], R150 ;  /* 0x0094249601007387 */ /* 0x000fe80000100800 */
[----:B------:R-:W-:Y:S01]  /*d95f0*/  STL [R1+0x9420], R151 ;  /* 0x0094209701007387 */ /* 0x000fe20000100800 */
[C---:B------:R-:W-:Y:S03]  /*d9600*/  HMMA.1688.F32.TF32 R76, R104.reuse, R174, R76 ;  /* 0x000000ae684c723c */ /* 0x040fe6000008104c */
[----:B------:R-:W-:Y:S04]  /*d9610*/  STL [R1+0x940c], R146 ;  /* 0x00940c9201007387 */ /* 0x000fe80000100800 */
[----:B------:R-:W-:Y:S01]  /*d9620*/  STL [R1+0x9408], R147 ;  /* 0x0094089301007387 */ /* 0x000fe20000100800 */
[----:B------:R-:W-:Y:S03]  /*d9630*/  HMMA.1688.F32.TF32 R80, R104, R170, R80 ;  /* 0x000000aa6850723c */ /* 0x000fe60000081050 */
[----:B------:R-:W-:Y:S04]  /*d9640*/  STL [R1+0x942c], R142 ;  /* 0x00942c8e01007387 */ /* 0x000fe80000100800 */
[----:B------:R-:W-:Y:S04]  /*d9650*/  STL [R1+0x9428], R143 ;  /* 0x0094288f01007387 */ /* 0x000fe80000100800 */
[----:B------:R-:W4:Y:S04]  /*d9660*/  LDL.64 R104, [R1+0x1340] ;  /* 0x0013400001687983 */ /* 0x000f280000100a00 */
[----:B------:R-:W3:Y:S04]  /*d9670*/  LDL.64 R106, [R1+0x1348] ;  /* 0x00134800016a7983 */ /* 0x000ee80000100a00 */
[----:B------:R-:W-:Y:S04]  /*d9680*/  STL [R1+0x9434], R138 ;  /* 0x0094348a01007387 */ /* 0x000fe80000100800 */
[----:B------:R-:W-:Y:S04]  /*d9690*/  STL [R1+0x9430], R139 ;  /* 0x0094308b01007387 */ /* 0x000fe80000100800 */
[----:B------:R-:W2:Y:S04]  /*d96a0*/  LDL.LU.64 R126, [R1+0x9800] ;  /* 0x00980000017e7983 */ /* 0x000ea80000300a00 */
[----:B------:R-:W2:Y:S04]  /*d96b0*/  LDL.LU.64 R124, [R1+0x97f8] ;  /* 0x0097f800017c7983 */ /* 0x000ea80000300a00 */
[----:B------:R-:W4:Y:S01]  /*d96c0*/  LDL.LU.64 R6, [R1+0x97f0] ;  /* 0x0097f00001067983 */ /* 0x000f220000300a00 */
[C---:B--2---:R-:W-:Y:S03]  /*d96d0*/  HMMA.1688.F32.TF32 R124, R128.reuse, R4, R124 ;  /* 0x00000004807c723c */ /* 0x044fe6000008107c */
[----:B------:R-:W4:Y:S04]  /*d96e0*/  LDL.LU.64 R4, [R1+0x97e8] ;  /* 0x0097e80001047983 */ /* 0x000f280000300a00 */
[----:B------:R-:W2:Y:S01]  /*d96f0*/  LDL.LU.64 R10, [R1+0x97e0] ;  /* 0x0097e000010a7983 */ /* 0x000ea20000300a00 */
[C---:B----4-:R-:W-:Y:S03]  /*d9700*/  HMMA.1688.F32.TF32 R4, R128.reuse, R8, R4 ;  /* 0x000000088004723c */ /* 0x050fe60000081004 */
        /* <DEDUP_REMOVED lines=11> */
[C---:B------:R-:W-:Y:S06]  /*d97c0*/  HMMA.1688.F32.TF32 R32, R128.reuse, R36, R32 ;  /* 0x000000248020723c */ /* 0x040fec0000081020 */
[C---:B----4-:R-:W-:Y:S01]  /*d97d0*/  HMMA.1688.F32.TF32 R20, R128.reuse, R24, R20 ;  /* 0x000000188014723c */ /* 0x050fe20000081014 */
[----:B------:R-:W2:Y:S04]  /*d97e0*/  LDL.LU.64 R24, [R1+0x9798] ;  /* 0x0097980001187983 */ /* 0x000ea80000300a00 */
[----:B------:R-:W4:Y:S04]  /*d97f0*/  LDL.LU.64 R38, [R1+0x9790] ;  /* 0x0097900001267983 */ /* 0x000f280000300a00 */
[----:B------:R-:W4:Y:S04]  /*d9800*/  LDL.LU.64 R36, [R1+0x9788] ;  /* 0x0097880001247983 */ /* 0x000f280000300a00 */
[----:B------:R-:W3:Y:S01]  /*d9810*/  LDL.LU.64 R42, [R1+0x9780] ;  /* 0x00978000012a7983 */ /* 0x000ee20000300a00 */
[C---:B----4-:R-:W-:Y:S03]  /*d9820*/  HMMA.1688.F32.TF32 R36, R128.reuse, R40, R36 ;  /* 0x000000288024723c */ /* 0x050fe60000081024 */
[----:B------:R-:W3:Y:S04]  /*d9830*/  LDL.LU.64 R40, [R1+0x9778] ;  /* 0x0097780001287983 */ /* 0x000ee80000300a00 */
[----:B------:R-:W4:Y:S01]  /*d9840*/  LDL.LU.64 R46, [R1+0x9770] ;  /* 0x00977000012e7983 */ /* 0x000f220000300a00 */
[C---:B---3--:R-:W-:Y:S03]  /*d9850*/  HMMA.1688.F32.TF32 R40, R128.reuse, R44, R40 ;  /* 0x0000002c8028723c */ /* 0x048fe60000081028 */
        /* <DEDUP_REMOVED lines=11> */
[C---:B------:R-:W-:Y:S06]  /*d9910*/  HMMA.1688.F32.TF32 R108, R128.reuse, R224, R108 ;  /* 0x000000e0806c723c */ /* 0x040fec000008106c */
[C---:B------:R-:W-:Y:S06]  /*d9920*/  HMMA.1688.F32.TF32 R116, R128.reuse, R236, R116 ;  /* 0x000000ec8074723c */ /* 0x040fec0000081074 */
[----:B---3--:R-:W-:Y:S01]  /*d9930*/  HMMA.1688.F32.TF32 R56, R128, R60, R56 ;  /* 0x0000003c8038723c */ /* 0x008fe20000081038 */
[----:B------:R-:W4:Y:S04]  /*d9940*/  LDL.LU.64 R60, [R1+0x9728] ;  /* 0x00972800013c7983 */ /* 0x000f280000300a00 */
[----:B------:R-:W3:Y:S07]  /*d9950*/  LDL.LU.64 R186, [R1+0x9720] ;  /* 0x0097200001ba7983 */ /* 0x000eee0000300a00 */
[----:B------:R-:W-:Y:S06]  /*d9960*/  HMMA.1688.F32.TF32 R108, R132, R226, R108 ;  /* 0x000000e2846c723c */ /* 0x000fec000008106c */
[----:B------:R-:W-:Y:S06]  /*d9970*/  HMMA.1688.F32.TF32 R64, R128, R188, R64 ;  /* 0x000000bc8040723c */ /* 0x000fec0000081040 */
        /* <DEDUP_REMOVED lines=10> */
[C---:B------:R-:W-:Y:S06]  /*d9a20*/  HMMA.1688.F32.TF32 R28, R128.reuse, R248, R28 ;  /* 0x000000f8801c723c */ /* 0x040fec000008101c */
[C---:B------:R-:W-:Y:S06]  /*d9a30*/  HMMA.1688.F32.TF32 R84, R128.reuse, R104, R84 ;  /* 0x000000688054723c */ /* 0x040fec0000081054 */
[C---:B------:R-:W-:Y:S06]  /*d9a40*/  HMMA.1688.F32.TF32 R88, R128.reuse, R176, R88 ;  /* 0x000000b08058723c */ /* 0x040fec0000081058 */
[C---:B------:R-:W-:Y:S06]  /*d9a50*/  HMMA.1688.F32.TF32 R92, R128.reuse, R180, R92 ;  /* 0x000000b4805c723c */ /* 0x040fec000008105c */
[C---:B------:R-:W-:Y:S01]  /*d9a60*/  HMMA.1688.F32.TF32 R96, R128.reuse, R240, R96 ;  /* 0x000000f08060723c */ /* 0x040fe20000081060 */
[----:B-1----:R-:W-:Y:S01]  /*d9a70*/  IMAD.MOV.U32 R159, RZ, RZ, R238 ;  /* 0x000000ffff9f7224 */ /* 0x002fe200078e00ee */
[----:B------:R-:W-:Y:S01]  /*d9a80*/  MOV R167, R179 ;  /* 0x000000b300a77202 */ /* 0x000fe20000000f00 */
[----:B------:R-:W-:Y:S01]  /*d9a90*/  IMAD.MOV.U32 R155, RZ, RZ, R239 ;  /* 0x000000ffff9b7224 */ /* 0x000fe200078e00ef */
[----:B------:R-:W-:Y:S02]  /*d9aa0*/  LDS R104, [R3+UR6+0x8e100] ;  /* 0x08e1000603687984 */ /* 0x000fe40008000800 */
[----:B----4-:R-:W-:Y:S02]  /*d9ab0*/  HMMA.1688.F32.TF32 R60, R128, R184, R60 ;  /* 0x000000b8803c723c */ /* 0x010fe4000008103c */
[----:B------:R-:W2:Y:S04]  /*d9ac0*/  LDL.LU.64 R184, [R1+0x9718] ;  /* 0x0097180001b87983 */ /* 0x000ea80000300a00 */
[----:B------:R-:W4:Y:S04]  /*d9ad0*/  LDL.LU.64 R190, [R1+0x9710] ;  /* 0x0097100001be7983 */ /* 0x000f280000300a00 */
[----:B------:R-:W3:Y:S04]  /*d9ae0*/  LDL.LU.64 R188, [R1+0x9708] ;  /* 0x0097080001bc7983 */ /* 0x000ee80000300a00 */
[----:B------:R-:W4:Y:S04]  /*d9af0*/  LDL.LU.64 R194, [R1+0x9700] ;  /* 0x0097000001c27983 */ /* 0x000f280000300a00 */
[----:B------:R-:W2:Y:S04]  /*d9b00*/  LDL.LU.64 R192, [R1+0x96f8] ;  /* 0x0096f80001c07983 */ /* 0x000ea80000300a00 */
[----:B------:R-:W4:Y:S04]  /*d9b10*/  LDL.LU.64 R198, [R1+0x96f0] ;  /* 0x0096f00001c67983 */ /* 0x000f280000300a00 */
[----:B------:R-:W4:Y:S04]  /*d9b20*/  LDL.LU.64 R196, [R1+0x96e8] ;  /* 0x0096e80001c47983 */ /* 0x000f280000300a00 */
[----:B------:R-:W4:Y:S04]  /*d9b30*/  LDL.LU.64 R202, [R1+0x96e0] ;  /* 0x0096e00001ca7983 */ /* 0x000f280000300a00 */
[----:B------:R-:W4:Y:S04]  /*d9b40*/  LDL.LU.64 R200, [R1+0x96d8] ;  /* 0x0096d80001c87983 */ /* 0x000f280000300a00 */
[----:B------:R-:W4:Y:S04]  /*d9b50*/  LDL.LU.64 R206, [R1+0x96d0] ;  /* 0x0096d00001ce7983 */ /* 0x000f280000300a00 */
[----:B------:R-:W4:Y:S04]  /*d9b60*/  LDL.LU.64 R204, [R1+0x96c8] ;  /* 0x0096c80001cc7983 */ /* 0x000f280000300a00 */
[----:B------:R-:W4:Y:S04]  /*d9b70*/  LDL.LU.64 R210, [R1+0x96c0] ;  /* 0x0096c00001d27983 */ /* 0x000f280000300a00 */
[----:B------:R-:W3:Y:S04]  /*d9b80*/  LDL.LU.64 R208, [R1+0x96b8] ;  /* 0x0096b80001d07983 */ /* 0x000ee80000300a00 */
[----:B------:R-:W4:Y:S04]  /*d9b90*/  LDL.LU.64 R214, [R1+0x96b0] ;  /* 0x0096b00001d67983 */ /* 0x000f280000300a00 */
[----:B------:R-:W2:Y:S04]  /*d9ba0*/  LDL.LU.64 R212, [R1+0x96a8] ;  /* 0x0096a80001d47983 */ /* 0x000ea80000300a00 */
[----:B------:R-:W4:Y:S04]  /*d9bb0*/  LDL.LU.64 R218, [R1+0x96a0] ;  /* 0x0096a00001da7983 */ /* 0x000f280000300a00 */
[----:B------:R-:W3:Y:S04]  /*d9bc0*/  LDL.LU.64 R216, [R1+0x9698] ;  /* 0x0096980001d87983 */ /* 0x000ee80000300a00 */
[----:B------:R-:W4:Y:S04]  /*d9bd0*/  LDL.LU.64 R222, [R1+0x9690] ;  /* 0x0096900001de7983 */ /* 0x000f280000300a00 */
[----:B------:R-:W4:Y:S04]  /*d9be0*/  LDL.LU.64 R220, [R1+0x9688] ;  /* 0x0096880001dc7983 */ /* 0x000f280000300a00 */
[----:B------:R-:W2:Y:S04]  /*d9bf0*/  LDL R130, [R1+0x11f8] ;  /* 0x0011f80001827983 */ /* 0x000ea80000100800 */
[----:B------:R-:W2:Y:S04]  /*d9c00*/  LDL R131, [R1+0x11fc] ;  /* 0x0011fc0001837983 */ /* 0x000ea80000100800 */
[----:B------:R-:W4:Y:S04]  /*d9c10*/  LDL.LU.64 R226, [R1+0x9680] ;  /* 0x0096800001e27983 */ /* 0x000f280000300a00 */
[----:B------:R-:W4:Y:S04]  /*d9c20*/  LDL.LU.64 R224, [R1+0x9678] ;  /* 0x0096780001e07983 */ /* 0x000f280000300a00 */
[----:B------:R-:W-:Y:S04]  /*d9c30*/  STL.64 [R1+0x2f00], R108 ;  /* 0x002f006c01007387 */ /* 0x000fe80000100a00 */
[----:B------:R1:W-:Y:S01]  /*d9c40*/  STL.64 [R1+0x2f08], R110 ;  /* 0x002f086e01007387 */ /* 0x0003e20000100a00 */
[----:B------:R-:W-:Y:S01]  /*d9c50*/  HMMA.1688.F32.TF32 R24, R132, R246, R24 ;  /* 0x000000f68418723c */ /* 0x000fe20000081018 */
[----:B------:R-:W-:-:S02]  /*d9c60*/  IMAD.MOV.U32 R162, RZ, RZ, R106 ;  /* 0x000000ffffa27224 */ /* 0x000fc400078e006a */
[----:B------:R-:W-:Y:S01]  /*d9c70*/  IMAD.MOV.U32 R163, RZ, RZ, R107 ;  /* 0x000000ffffa37224 */ /* 0x000fe200078e006b */
[----:B------:R-:W-:Y:S04]  /*d9c80*/  LDS R105, [R252+UR6+0x8e100] ;  /* 0x08e10006fc697984 */ /* 0x000fe80008000800 */
[----:B-1----:R-:W3:Y:S04]  /*d9c90*/  LDL.64 R110, [R1+0x1208] ;  /* 0x00120800016e7983 */ /* 0x002ee80000100a00 */
[----:B------:R-:W-:Y:S04]  /*d9ca0*/  STL.64 [R1+0x2ef0], R116 ;  /* 0x002ef07401007387 */ /* 0x000fe80000100a00 */
[----:B------:R1:W-:Y:S04]  /*d9cb0*/  STL.64 [R1+0x2ef8], R118 ;  /* 0x002ef87601007387 */ /* 0x0003e80000100a00 */
[----:B------:R-:W4:Y:S04]  /*d9cc0*/  LDL.LU.64 R238, [R1+0x9670] ;  /* 0x0096700001ee7983 */ /* 0x000f280000300a00 */
[----:B------:R-:W4:Y:S04]  /*d9cd0*/  LDL.LU.64 R236, [R1+0x9668] ;  /* 0x0096680001ec7983 */ /* 0x000f280000300a00 */
[----:B-1----:R-:W3:Y:S04]  /*d9ce0*/  LDL.64 R118, [R1+0x11e8] ;  /* 0x0011e80001767983 */ /* 0x002ee80000100a00 */
[----:B------:R-:W-:Y:S04]  /*d9cf0*/  STL [R1+0x943c], R155 ;  /* 0x00943c9b01007387 */ /* 0x000fe80000100800 */
[----:B------:R-:W-:Y:S01]  /*d9d00*/  STL [R1+0x9438], R159 ;  /* 0x0094389f01007387 */ /* 0x000fe20000100800 */
[C---:B--2---:R-:W-:Y:S06]  /*d9d10*/  HMMA.1688.F32.TF32 R128, R132.reuse, R130, R124 ;  /* 0x000000828480723c */ /* 0x044fec000008107c */
[----:B---3--:R-:W-:Y:S06]  /*d9d20*/  HMMA.1688.F32.TF32 R120, R132, R118, R120 ;  /* 0x000000768478723c */ /* 0x008fec0000081078 */
[----:B------:R-:W-:-:S02]  /*d9d30*/  IMAD.MOV.U32 R158, RZ, RZ, R119 ;  /* 0x000000ffff9e7224 */ /* 0x000fc400078e0077 */
[----:B------:R-:W-:-:S15]  /*d9d40*/  IMAD.MOV.U32 R154, RZ, RZ, R118 ;  /* 0x000000ffff9a7224 */ /* 0x000fde00078e0076 */
[----:B------:R-:W-:Y:S04]  /*d9d50*/  STL.64 [R1+0x2ee0], R120 ;  /* 0x002ee07801007387 */ /* 0x000fe80000100a00 */
[----:B------:R1:W-:Y:S04]  /*d9d60*/  STL.64 [R1+0x2ee8], R122 ;  /* 0x002ee87a01007387 */ /* 0x0003e80000100a00 */
[----:B------:R-:W2:Y:S04]  /*d9d70*/  LDL.64 R118, [R1+0x1238] ;  /* 0x0012380001767983 */ /* 0x000ea80000100a00 */
[----:B-1----:R-:W3:Y:S04]  /*d9d80*/  LDL.64 R122, [R1+0x1228] ;  /* 0x00122800017a7983 */ /* 0x002ee80000100a00 */
[----:B------:R-:W-:Y:S04]  /*d9d90*/  STL [R1+0x9444], R158 ;  /* 0x0094449e01007387 */ /* 0x000fe80000100800 */
[----:B------:R-:W-:Y:S04]  /*d9da0*/  STL [R1+0x9440], R154 ;  /* 0x0094409a01007387 */ /* 0x000fe80000100800 */
[----:B------:R-:W4:Y:S01]  /*d9db0*/  LDL.64 R126, [R1+0x1218] ;  /* 0x00121800017e7983 */ /* 0x000f220000100a00 */
[C---:B------:R-:W-:Y:S03]  /*d9dc0*/  HMMA.1688.F32.TF32 R4, R132.reuse, R110, R4 ;  /* 0x0000006e8404723c */ /* 0x040fe60000081004 */
[----:B------:R-:W-:Y:S04]  /*d9dd0*/  STL.64 [R1+0x2ed0], R128 ;  /* 0x002ed08001007387 */ /* 0x000fe80000100a00 */
[----:B------:R-:W-:Y:S01]  /*d9de0*/  STL.64 [R1+0x2ed8], R130 ;  /* 0x002ed88201007387 */ /* 0x000fe20000100a00 */
[----:B------:R-:W-:Y:S01]  /*d9df0*/  IMAD.MOV.U32 R151, RZ, RZ, R111 ;  /* 0x000000ffff977224 */ /* 0x000fe200078e006f */
[----:B------:R-:W-:Y:S01]  /*d9e00*/  MOV R150, R110 ;  /* 0x0000006e00967202 */ /* 0x000fe20000000f00 */
[----:B------:R-:W-:Y:S01]  /*d9e10*/  HMMA.1688.F32.TF32 R28, R132, R250, R28 ;  /* 0x000000fa841c723c */ /* 0x000fe2000008101c */
[----:B------:R-:W-:Y:S01]  /*d9e20*/  IMAD.MOV.U32 R166, RZ, RZ, R178 ;  /* 0x000000ffffa67224 */ /* 0x000fe200078e00b2 */
[----:B------:R-:W-:Y:S01]  /*d9e30*/  LDS R128, [R3+UR6+0x8c100] ;  /* 0x08c1000603807984 */ /* 0x000fe20008000800 */
[----:B------:R-:W-:-:S02]  /*d9e40*/  IMAD.MOV.U32 R170, RZ, RZ, R182 ;  /* 0x000000ffffaa7224 */ /* 0x000fc400078e00b6 */
[----:B------:R-:W-:Y:S01]  /*d9e50*/  IMAD.MOV.U32 R171, RZ, RZ, R183 ;  /* 0x000000ffffab7224 */ /* 0x000fe200078e00b7 */
[----:B------:R-:W-:Y:S01]  /*d9e60*/  LDS R130, [R3+UR6+0x8d100] ;  /* 0x08d1000603827984 */ /* 0x000fe20008000800 */
[----:B------:R-:W-:Y:S02]  /*d9e70*/  IMAD.MOV.U32 R174, RZ, RZ, R242 ;  /* 0x000000ffffae7224 */ /* 0x000fe400078e00f2 */
[----:B------:R-:W-:Y:S01]  /*d9e80*/  IMAD.MOV.U32 R175, RZ, RZ, R243 ;  /* 0x000000ffffaf7224 */ /* 0x000fe200078e00f3 */
[----:B------:R-:W-:Y:S04]  /*d9e90*/  LDS R129, [R252+UR6+0x8c100] ;  /* 0x08c10006fc817984 */ /* 0x000fe80008000800 */
[----:B------:R-:W-:Y:S04]  /*d9ea0*/  STL.64 [R1+0x3090], R4 ;  /* 0x0030900401007387 */ /* 0x000fe80000100a00 */
[----:B------:R4:W-:Y:S04]  /*d9eb0*/  STL.64 [R1+0x3098], R6 ;  /* 0x0030980601007387 */ /* 0x0009e80000100a00 */
[----:B------:R-:W3:Y:S04]  /*d9ec0*/  LDL.64 R110, [R1+0x1248] ;  /* 0x00124800016e7983 */ /* 0x000ee80000100a00 */
[----:B------:R-:W-:Y:S04]  /*d9ed0*/  STL [R1+0x944c], R151 ;  /* 0x00944c9701007387 */ /* 0x000fe80000100800 */
[----:B------:R-:W-:Y:S04]  /*d9ee0*/  STL [R1+0x9448], R150 ;  /* 0x0094489601007387 */ /* 0x000fe80000100800 */
[----:B------:R-:W-:Y:S01]  /*d9ef0*/  LDS R131, [R252+UR6+0x8d100] ;  /* 0x08d10006fc837984 */ /* 0x000fe20008000800 */
[C---:B----4-:R-:W-:Y:S06]  /*d9f00*/  HMMA.1688.F32.TF32 R4, R132.reuse, R126, R8 ;  /* 0x0000007e8404723c */ /* 0x050fec0000081008 */
[----:B--2---:R-:W-:-:S15]  /*d9f10*/  HMMA.1688.F32.TF32 R16, R132, R118, R16 ;  /* 0x000000768410723c */ /* 0x004fde0000081010 */
[----:B------:R-:W-:-:S02]  /*d9f20*/  NOP ;  /* 0x0000000000007918 */ /* 0x000fc40000000000 */
[----:B------:R-:W-:Y:S04]  /*d9f30*/  STL.64 [R1+0x3080], R4 ;  /* 0x0030800401007387 */ /* 0x000fe80000100a00 */
[----:B------:R3:W-:Y:S02]  /*d9f40*/  STL.64 [R1+0x3088], R6 ;  /* 0x0030880601007387 */ /* 0x0007e40000100a00 */
[----:B---3--:R-:W-:Y:S01]  /*d9f50*/  HMMA.1688.F32.TF32 R4, R132, R122, R12 ;  /* 0x0000007a8404723c */ /* 0x008fe2000008100c */
[----:B------:R-:W-:Y:S02]  /*d9f60*/  IMAD.MOV.U32 R143, RZ, RZ, R127 ;  /* 0x000000ffff8f7224 */ /* 0x000fe400078e007f */
[----:B------:R-:W-:-:S03]  /*d9f70*/  IMAD.MOV.U32 R142, RZ, RZ, R126 ;  /* 0x000000ffff8e7224 */ /* 0x000fc600078e007e */
[----:B------:R-:W-:Y:S01]  /*d9f80*/  IMAD.MOV.U32 R138, RZ, RZ, R122 ;  /* 0x000000ffff8a7224 */ /* 0x000fe200078e007a */
[----:B------:R-:W-:Y:S01]  /*d9f90*/  STL [R1+0x9454], R143 ;  /* 0x0094548f01007387 */ /* 0x000fe20000100800 */
[----:B------:R-:W-:-:S03]  /*d9fa0*/  IMAD.MOV.U32 R139, RZ, RZ, R123 ;  /* 0x000000ffff8b7224 */ /* 0x000fc600078e007b */
[----:B------:R-:W-:Y:S01]  /*d9fb0*/  STL [R1+0x9450], R142 ;  /* 0x0094508e01007387 */ /* 0x000fe20000100800 */
[----:B------:R-:W-:-:S11]  /*d9fc0*/  IMAD.MOV.U32 R123, RZ, RZ, R2 ;  /* 0x000000ffff7b7224 */ /* 0x000fd600078e0002 */
[----:B------:R-:W-:Y:S04]  /*d9fd0*/  STL.64 [R1+0x3070], R4 ;  /* 0x0030700401007387 */ /* 0x000fe80000100a00 */
[----:B------:R1:W-:Y:S04]  /*d9fe0*/  STL.64 [R1+0x3078], R6 ;  /* 0x0030780601007387 */ /* 0x0003e80000100a00 */
[----:B------:R-:W2:Y:S04]  /*d9ff0*/  LDL R10, [R1+0x12e8] ;  /* 0x0012e800010a7983 */ /* 0x000ea80000100800 */
[----:B------:R-:W2:Y:S04]  /*da000*/  LDL R11, [R1+0x12ec] ;  /* 0x0012ec00010b7983 */ /* 0x000ea80000100800 */
[----:B------:R-:W3:Y:S04]  /*da010*/  LDL R14, [R1+0x12d8] ;  /* 0x0012d800010e7983 */ /* 0x000ee80000100800 */
[----:B------:R-:W3:Y:S04]  /*da020*/  LDL R15, [R1+0x12dc] ;  /* 0x0012dc00010f7983 */ /* 0x000ee80000100800 */
[----:B-1----:R-:W4:Y:S04]  /*da030*/  LDL.64 R6, [R1+0x12f8] ;  /* 0x0012f80001067983 */ /* 0x002f280000100a00 */
[----:B------:R1:W-:Y:S04]  /*da040*/  STL.64 [R1+0x94e0], R138 ;  /* 0x0094e08a01007387 */ /* 0x0003e80000100a00 */
[----:B------:R-:W-:Y:S04]  /*da050*/  STL.64 [R1+0x94d8], R136 ;  /* 0x0094d88801007387 */ /* 0x000fe80000100a00 */
[----:B-1----:R-:W2:Y:S04]  /*da060*/  LDL R138, [R1+0x12c8] ;  /* 0x0012c800018a7983 */ /* 0x002ea80000100800 */
[----:B------:R-:W2:Y:S04]  /*da070*/  LDL R139, [R1+0x12cc] ;  /* 0x0012cc00018b7983 */ /* 0x000ea80000100800 */
[----:B------:R-:W-:Y:S04]  /*da080*/  STL.64 [R1+0x3060], R16 ;  /* 0x0030601001007387 */ /* 0x000fe80000100a00 */
[----:B------:R1:W-:Y:S04]  /*da090*/  STL.64 [R1+0x3068], R18 ;  /* 0x0030681201007387 */ /* 0x0003e80000100a00 */
[----:B------:R-:W3:Y:S04]  /*da0a0*/  LDL R126, [R1+0x1308] ;  /* 0x00130800017e7983 */ /* 0x000ee80000100800 */
[----:B------:R-:W3:Y:S04]  /*da0b0*/  LDL R127, [R1+0x130c] ;  /* 0x00130c00017f7983 */ /* 0x000ee80000100800 */
[----:B-1----:R-:W3:Y:S04]  /*da0c0*/  LDL R18, [R1+0x12b8] ;  /* 0x0012b80001127983 */ /* 0x002ee80000100800 */
[----:B------:R-:W3:Y:S04]  /*da0d0*/  LDL R19, [R1+0x12bc] ;  /* 0x0012bc0001137983 */ /* 0x000ee80000100800 */
[----:B------:R-:W3:Y:S04]  /*da0e0*/  LDL R122, [R1+0x1318] ;  /* 0x00131800017a7983 */ /* 0x000ee80000100800 */
[----:B------:R-:W4:Y:S01]  /*da0f0*/  LDL.LU R2, [R1+0x9660] ;  /* 0x0096600001027983 */ /* 0x000f220000300800 */
[----:B------:R-:W-:Y:S01]  /*da100*/  HMMA.1688.F32.TF32 R20, R132, R110, R20 ;  /* 0x0000006e8414723c */ /* 0x000fe20000081014 */
[----:B------:R-:W-:Y:S01]  /*da110*/  MOV R155, R118 ;  /* 0x00000076009b7202 */ /* 0x000fe20000000f00 */
[----:B------:R-:W-:-:S04]  /*da120*/  IMAD.MOV.U32 R159, RZ, RZ, R119 ;  /* 0x000000ffff9f7224 */ /* 0x000fc800078e0077 */
[----:B------:R-:W-:Y:S01]  /*da130*/  IMAD.MOV.U32 R154, RZ, RZ, R111 ;  /* 0x000000ffff9a7224 */ /* 0x000fe200078e006f */
[----:B------:R-:W2:Y:S01]  /*da140*/  LDL.64 R118, [R1+0x1328] ;  /* 0x0013280001767983 */ /* 0x000ea20000100a00 */
[----:B------:R-:W-:-:S15]  /*da150*/  IMAD.MOV.U32 R158, RZ, RZ, R110 ;  /* 0x000000ffff9e7224 */ /* 0x000fde00078e006e */
[----:B------:R-:W-:Y:S04]  /*da160*/  STL.64 [R1+0x3050], R20 ;  /* 0x0030501401007387 */ /* 0x000fe80000100a00 */
[----:B------:R1:W-:Y:S04]  /*da170*/  STL.64 [R1+0x3058], R22 ;  /* 0x0030581601007387 */ /* 0x0003e80000100a00 */
[----:B------:R-:W3:Y:S04]  /*da180*/  LDL.64 R110, [R1+0x1338] ;  /* 0x00133800016e7983 */ /* 0x000ee80000100a00 */
[----:B-1----:R-:W3:Y:S04]  /*da190*/  LDL.64 R22, [R1+0x12a8] ;  /* 0x0012a80001167983 */ /* 0x002ee80000100a00 */
[----:B------:R1:W-:Y:S04]  /*da1a0*/  STL.64 [R1+0x9500], R154 ;  /* 0x0095009a01007387 */ /* 0x0003e80000100a00 */
[----:B------:R-:W-:Y:S04]  /*da1b0*/  STL.64 [R1+0x94f8], R152 ;  /* 0x0094f89801007387 */ /* 0x000fe80000100a00 */
[----:B-1----:R-:W3:Y:S04]  /*da1c0*/  LDL R154, [R1+0x1298] ;  /* 0x00129800019a7983 */ /* 0x002ee80000100800 */
[----:B------:R1:W-:Y:S04]  /*da1d0*/  STL.64 [R1+0x94f0], R158 ;  /* 0x0094f09e01007387 */ /* 0x0003e80000100a00 */
[----:B------:R-:W-:Y:S04]  /*da1e0*/  STL.64 [R1+0x94e8], R156 ;  /* 0x0094e89c01007387 */ /* 0x000fe80000100a00 */
[----:B-1----:R-:W2:Y:S01]  /*da1f0*/  LDL.64 R158, [R1+0x1288] ;  /* 0x00128800019e7983 */ /* 0x002ea20000100a00 */
[----:B----4-:R-:W-:Y:S01]  /*da200*/  IMAD.MOV.U32 R155, RZ, RZ, R2 ;  /* 0x000000ffff9b7224 */ /* 0x010fe200078e0002 */
[----:B------:R-:W-:-:S02]  /*da210*/  MOV R2, R247 ;  /* 0x000000f700027202 */ /* 0x000fc40000000f00 */
[----:B------:R-:W4:Y:S04]  /*da220*/  LDL.LU.64 R246, [R1+0x9658] ;  /* 0x0096580001f67983 */ /* 0x000f280000300a00 */
[----:B------:R-:W-:Y:S04]  /*da230*/  STL.64 [R1+0x3040], R24 ;  /* 0x0030401801007387 */ /* 0x000fe80000100a00 */
[----:B------:R1:W-:Y:S04]  /*da240*/  STL.64 [R1+0x3048], R26 ;  /* 0x0030481a01007387 */ /* 0x0003e80000100a00 */
[----:B------:R-:W4:Y:S04]  /*da250*/  LDL.LU.64 R244, [R1+0x9650] ;  /* 0x0096500001f47983 */ /* 0x000f280000300a00 */
[----:B-1----:R-:W4:Y:S04]  /*da260*/  LDL R26, [R1+0x1278] ;  /* 0x00127800011a7983 */ /* 0x002f280000100800 */
[----:B------:R-:W4:Y:S04]  /*da270*/  LDL R27, [R1+0x127c] ;  /* 0x00127c00011b7983 */ /* 0x000f280000100800 */
[----:B------:R2:W-:Y:S04]  /*da280*/  STL [R1+0x92f8], R2 ;  /* 0x0092f80201007387 */ /* 0x0005e80000100800 */
[----:B------:R-:W4:Y:S04]  /*da290*/  LDL.LU.64 R250, [R1+0x9648] ;  /* 0x0096480001fa7983 */ /* 0x000f280000300a00 */
[----:B------:R-:W4:Y:S04]  /*da2a0*/  LDL.LU.64 R248, [R1+0x9640] ;  /* 0x0096400001f87983 */ /* 0x000f280000300a00 */
[----:B------:R-:W-:Y:S04]  /*da2b0*/  STL.64 [R1+0x3030], R28 ;  /* 0x0030301c01007387 */ /* 0x000fe80000100a00 */
[----:B------:R4:W-:Y:S01]  /*da2c0*/  STL.64 [R1+0x3038], R30 ;  /* 0x0030381e01007387 */ /* 0x0009e20000100a00 */
[----:B--2---:R-:W-:-:S02]  /*da2d0*/  IMAD.MOV.U32 R2, RZ, RZ, R159 ;  /* 0x000000ffff027224 */ /* 0x004fc400078e009f */
[----:B------:R-:W-:Y:S02]  /*da2e0*/  IMAD.MOV.U32 R146, RZ, RZ, R6 ;  /* 0x000000ffff927224 */ /* 0x000fe400078e0006 */
[----:B------:R-:W-:Y:S01]  /*da2f0*/  IMAD.MOV.U32 R147, RZ, RZ, R7 ;  /* 0x000000ffff937224 */ /* 0x000fe200078e0007 */
[----:B------:R-:W-:Y:S01]  /*da300*/  MOV R150, R119 ;  /* 0x0000007700967202 */ /* 0x000fe20000000f00 */
[----:B------:R-:W-:Y:S02]  /*da310*/  IMAD.MOV.U32 R151, RZ, RZ, R118 ;  /* 0x000000ffff977224 */ /* 0x000fe400078e0076 */
[----:B---3--:R-:W-:Y:S02]  /*da320*/  IMAD.MOV.U32 R143, RZ, RZ, R110 ;  /* 0x000000ffff8f7224 */ /* 0x008fe400078e006e */
[----:B------:R-:W-:Y:S01]  /*da330*/  IMAD.MOV.U32 R142, RZ, RZ, R111 ;  /* 0x000000ffff8e7224 */ /* 0x000fe200078e006f */
[C---:B----4-:R-:W-:Y:S06]  /*da340*/  HMMA.1688.F32.TF32 R28, R132.reuse, R26, R32 ;  /* 0x0000001a841c723c */ /* 0x050fec0000081020 */
[----:B------:R-:W-:-:S15]  /*da350*/  HMMA.1688.F32.TF32 R24, R132, R158, R36 ;  /* 0x0000009e8418723c */ /* 0x000fde0000081024 */
[----:B------:R-:W-:-:S02]  /*da360*/  NOP ;  /* 0x0000000000007918 */ /* 0x000fc40000000000 */
[----:B------:R-:W-:Y:S04]  /*da370*/  STL.64 [R1+0x3020], R28 ;  /* 0x0030201c01007387 */ /* 0x000fe80000100a00 */
[----:B------:R-:W-:Y:S04]  /*da380*/  STL.64 [R1+0x3028], R30 ;  /* 0x0030281e01007387 */ /* 0x000fe80000100a00 */
[----:B------:R-:W-:Y:S04]  /*da390*/  STL [R1+0x9310], R2 ;  /* 0x0093100201007387 */ /* 0x000fe80000100800 */
[----:B------:R-:W-:Y:S04]  /*da3a0*/  STL.64 [R1+0x3010], R24 ;  /* 0x0030101801007387 */ /* 0x000fe80000100a00 */
[----:B------:R1:W-:Y:S02]  /*da3b0*/  STL.64 [R1+0x3018], R26 ;  /* 0x0030181a01007387 */ /* 0x0003e40000100a00 */
[----:B-1----:R-:W-:Y:S01]  /*da3c0*/  HMMA.1688.F32.TF32 R24, R132, R154, R40 ;  /* 0x0000009a8418723c */ /* 0x002fe20000081028 */
[----:B------:R-:W-:-:S05]  /*da3d0*/  IMAD.MOV.U32 R2, RZ, RZ, R23 ;  /* 0x000000ffff027224 */ /* 0x000fca00078e0017 */
[C---:B------:R-:W-:Y:S06]  /*da3e0*/  HMMA.1688.F32.TF32 R28, R132.reuse, R22, R44 ;  /* 0x00000016841c723c */ /* 0x040fec000008102c */
[C---:B------:R-:W-:Y:S11]  /*da3f0*/  HMMA.1688.F32.TF32 R20, R132.reuse, R138, R52 ;  /* 0x0000008a8414723c */ /* 0x040ff60000081034 */
        /* <DEDUP_REMOVED lines=17> */
[C---:B------:R-:W-:Y:S03]  /*da510*/  HMMA.1688.F32.TF32 R4, R132.reuse, R118, R76 ;  /* 0x000000768404723c */ /* 0x040fe6000008104c */
[----:B------:R2:W-:Y:S03]  /*da520*/  STL.64 [R1+0x2fa8], R10 ;  /* 0x002fa80a01007387 */ /* 0x0005e60000100a00 */
[C---:B-1----:R-:W-:Y:S06]  /*da530*/  HMMA.1688.F32.TF32 R12, R132.reuse, R126, R68 ;  /* 0x0000007e840c723c */ /* 0x042fec0000081044 */
[----:B--2---:R-:W-:Y:S01]  /*da540*/  HMMA.1688.F32.TF32 R8, R132, R122, R72 ;  /* 0x0000007a8408723c */ /* 0x004fe20000081048 */
[----:B------:R-:W-:Y:S04]  /*da550*/  STL.64 [R1+0x9510], R146 ;  /* 0x0095109201007387 */ /* 0x000fe80000100a00 */
[----:B------:R-:W-:-:S12]  /*da560*/  STL.64 [R1+0x9508], R144 ;  /* 0x0095089001007387 */ /* 0x000fd80000100a00 */
        /* <DEDUP_REMOVED lines=12> */
[----:B-1----:R-:W-:Y:S02]  /*da630*/  HMMA.1688.F32.TF32 R4, R132, R106, R84 ;  /* 0x0000006a8404723c */ /* 0x002fe40000081054 */
[----:B------:R-:W-:Y:S04]  /*da640*/  STL.64 [R1+0x9530], R142 ;  /* 0x0095308e01007387 */ /* 0x000fe80000100a00 */
[----:B------:R-:W-:Y:S01]  /*da650*/  STL.64 [R1+0x9528], R140 ;  /* 0x0095288c01007387 */ /* 0x000fe20000100a00 */
[----:B------:R-:W-:-:S02]  /*da660*/  IMAD.MOV.U32 R158, RZ, RZ, R212 ;  /* 0x000000ffff9e7224 */ /* 0x000fc400078e00d4 */
[----:B------:R-:W-:Y:S01]  /*da670*/  IMAD.MOV.U32 R159, RZ, RZ, R216 ;  /* 0x000000ffff9f7224 */ /* 0x000fe200078e00d8 */
[----:B------:R-:W-:Y:S01]  /*da680*/  LDS R106, [R3+UR6+0x8f100] ;  /* 0x08f10006036a7984 */ /* 0x000fe20008000800 */
[----:B------:R-:W-:Y:S02]  /*da690*/  IMAD.MOV.U32 R150, RZ, RZ, R220 ;  /* 0x000000ffff967224 */ /* 0x000fe400078e00dc */
[----:B------:R-:W-:Y:S01]  /*da6a0*/  IMAD.MOV.U32 R151, RZ, RZ, R224 ;  /* 0x000000ffff977224 */ /* 0x000fe200078e00e0 */
[----:B------:R-:W1:Y:S09]  /*da6b0*/  LDS R107, [R252+UR6+0x8f100] ;  /* 0x08f10006fc6b7984 */ /* 0x000e720008000800 */
[----:B------:R-:W-:Y:S04]  /*da6c0*/  STL.64 [R1+0x2f50], R4 ;  /* 0x002f500401007387 */ /* 0x000fe80000100a00 */
[----:B------:R2:W-:Y:S02]  /*da6d0*/  STL.64 [R1+0x2f58], R6 ;  /* 0x002f580601007387 */ /* 0x0005e40000100a00 */
[----:B--2---:R-:W-:Y:S02]  /*da6e0*/  HMMA.1688.F32.TF32 R4, R132, R178, R88 ;  /* 0x000000b28404723c */ /* 0x004fe40000081058 */
[----:B------:R-:W-:Y:S04]  /*da6f0*/  STL.64 [R1+0x9540], R162 ;  /* 0x009540a201007387 */ /* 0x000fe80000100a00 */
[----:B------:R-:W-:-:S15]  /*da700*/  STL.64 [R1+0x9538], R160 ;  /* 0x009538a001007387 */ /* 0x000fde0000100a00 */
[----:B------:R-:W-:-:S02]  /*da710*/  NOP ;  /* 0x0000000000007918 */ /* 0x000fc40000000000 */
        /* <DEDUP_REMOVED lines=10> */
[----:B------:R2:W-:Y:S01]  /*da7c0*/  STL.64 [R1+0x9558], R168 ;  /* 0x009558a801007387 */ /* 0x0005e20000100a00 */
[----:B------:R-:W-:Y:S01]  /*da7d0*/  IMAD.MOV.U32 R242, RZ, RZ, R208 ;  /* 0x000000fffff27224 */ /* 0x000fe200078e00d0 */
[----:B------:R-:W-:Y:S01]  /*da7e0*/  MOV R243, R209 ;  /* 0x000000d100f37202 */ /* 0x000fe20000000f00 */
[----:B------:R-:W-:Y:S01]  /*da7f0*/  IMAD.MOV.U32 R142, RZ, RZ, R236 ;  /* 0x000000ffff8e7224 */ /* 0x000fe200078e00ec */
[----:B------:R-:W-:-:S13]  /*da800*/  MOV R143, R237 ;  /* 0x000000ed008f7202 */ /* 0x000fda0000000f00 */
[----:B------:R-:W-:Y:S04]  /*da810*/  STL.64 [R1+0x2f20], R4 ;  /* 0x002f200401007387 */ /* 0x000fe80000100a00 */
[----:B------:R-:W-:Y:S04]  /*da820*/  STL.64 [R1+0x2f28], R6 ;  /* 0x002f280601007387 */ /* 0x000fe80000100a00 */
[----:B------:R-:W3:Y:S04]  /*da830*/  LDL R240, [R1+0x110] ;  /* 0x0001100001f07983 */ /* 0x000ee80000100800 */
[----:B------:R-:W3:Y:S04]  /*da840*/  LDL R241, [R1+0x114] ;  /* 0x0001140001f17983 */ /* 0x000ee80000100800 */
[----:B------:R-:W4:Y:S04]  /*da850*/  LDL.LU R208, [R1+0x963c] ;  /* 0x00963c0001d07983 */ /* 0x000f280000300800 */
[----:B------:R-:W4:Y:S04]  /*da860*/  LDL.LU R209, [R1+0x9638] ;  /* 0x0096380001d17983 */ /* 0x000f280000300800 */
[----:B------:R-:W3:Y:S04]  /*da870*/  LDL R156, [R1+0xc0] ;  /* 0x0000c000019c7983 */ /* 0x000ee80000100800 */
[----:B------:R-:W3:Y:S04]  /*da880*/  LDL R157, [R1+0xc4] ;  /* 0x0000c400019d7983 */ /* 0x000ee80000100800 */
[----:B------:R-:W4:Y:S04]  /*da890*/  LDL.LU R212, [R1+0x9634] ;  /* 0x0096340001d47983 */ /* 0x000f280000300800 */
[----:B------:R-:W4:Y:S04]  /*da8a0*/  LDL.LU R216, [R1+0x9630] ;  /* 0x0096300001d87983 */ /* 0x000f280000300800 */
[----:B------:R-:W3:Y:S04]  /*da8b0*/  LDL R148, [R1+0xa0] ;  /* 0x0000a00001947983 */ /* 0x000ee80000100800 */
[----:B------:R-:W3:Y:S04]  /*da8c0*/  LDL R149, [R1+0xa4] ;  /* 0x0000a40001957983 */ /* 0x000ee80000100800 */
[----:B------:R-:W4:Y:S04]  /*da8d0*/  LDL.LU R220, [R1+0x962c] ;  /* 0x00962c0001dc7983 */ /* 0x000f280000300800 */
[----:B------:R-:W3:Y:S04]  /*da8e0*/  LDL.LU R224, [R1+0x9628] ;  /* 0x0096280001e07983 */ /* 0x000ee80000300800 */
[----:B------:R-:W4:Y:S04]  /*da8f0*/  LDL R140, [R1+0x90] ;  /* 0x00009000018c7983 */ /* 0x000f280000100800 */
[----:B------:R-:W4:Y:S04]  /*da900*/  LDL R141, [R1+0x94] ;  /* 0x00009400018d7983 */ /* 0x000f280000100800 */
[----:B------:R-:W3:Y:S04]  /*da910*/  LDL.LU R236, [R1+0x9624] ;  /* 0x0096240001ec7983 */ /* 0x000ee80000300800 */
[----:B------:R-:W4:Y:S04]  /*da920*/  LDL.LU R237, [R1+0x9620] ;  /* 0x0096200001ed7983 */ /* 0x000f280000300800 */
[----:B------:R-:W3:Y:S04]  /*da930*/  LDL R122, [R1+0x1388] ;  /* 0x00138800017a7983 */ /* 0x000ee80000100800 */
[----:B------:R-:W3:Y:S04]  /*da940*/  LDL R123, [R1+0x138c] ;  /* 0x00138c00017b7983 */ /* 0x000ee80000100800 */
[----:B------:R-:W4:Y:S04]  /*da950*/  LDL R118, [R1+0x1398] ;  /* 0x0013980001767983 */ /* 0x000f280000100800 */
[----:B------:R-:W4:Y:S04]  /*da960*/  LDL R119, [R1+0x139c] ;  /* 0x00139c0001777983 */ /* 0x000f280000100800 */
[----:B------:R-:W4:Y:S04]  /*da970*/  LDL R110, [R1+0x13a8] ;  /* 0x0013a800016e7983 */ /* 0x000f280000100800 */
[----:B------:R-:W4:Y:S01]  /*da980*/  LDL R111, [R1+0x13ac] ;  /* 0x0013ac00016f7983 */ /* 0x000f220000100800 */
[----:B------:R-:W-:-:S02]  /*da990*/  IMAD.MOV.U32 R166, RZ, RZ, R244 ;  /* 0x000000ffffa67224 */ /* 0x000fc400078e00f4 */
[----:B------:R-:W-:Y:S01]  /*da9a0*/  IMAD.MOV.U32 R167, RZ, RZ, R245 ;  /* 0x000000ffffa77224 */ /* 0x000fe200078e00f5 */
[----:B------:R-:W4:Y:S04]  /*da9b0*/  LDL R164, [R1+0x70] ;  /* 0x0000700001a47983 */ /* 0x000f280000100800 */
[----:B------:R-:W4:Y:S04]  /*da9c0*/  LDL R165, [R1+0x74] ;  /* 0x0000740001a57983 */ /* 0x000f280000100800 */
[----:B------:R-:W4:Y:S04]  /*da9d0*/  LDL.LU R244, [R1+0x961c] ;  /* 0x00961c0001f47983 */ /* 0x000f280000300800 */
[----:B------:R-:W4:Y:S04]  /*da9e0*/  LDL.LU R245, [R1+0x9618] ;  /* 0x0096180001f57983 */ /* 0x000f280000300800 */
[----:B--2---:R-:W2:Y:S04]  /*da9f0*/  LDL.64 R168, [R1+0x60] ;  /* 0x0000600001a87983 */ /* 0x004ea80000100a00 */
        /* <DEDUP_REMOVED lines=13> */
[----:B------:R1:W-:Y:S04]  /*daad0*/  STL.64 [R1+0x9570], R174 ;  /* 0x009570ae01007387 */ /* 0x0003e80000100a00 */
[----:B------:R1:W-:Y:S02]  /*daae0*/  STL.64 [R1+0x9568], R172 ;  /* 0x009568ac01007387 */ /* 0x0003e40000100a00 */
[----:B-1----:R-:W-:-:S02]  /*daaf0*/  IMAD.MOV.U32 R174, RZ, RZ, R249 ;  /* 0x000000ffffae7224 */ /* 0x002fc400078e00f9 */
[----:B------:R-:W-:Y:S01]  /*dab00*/  IMAD.MOV.U32 R175, RZ, RZ, R248 ;  /* 0x000000ffffaf7224 */ /* 0x000fe200078e00f8 */
[----:B------:R-:W2:Y:S04]  /*dab10*/  LDL R172, [R1+0x50] ;  /* 0x0000500001ac7983 */ /* 0x000ea80000100800 */
[----:B------:R-:W2:Y:S04]  /*dab20*/  LDL R173, [R1+0x54] ;  /* 0x0000540001ad7983 */ /* 0x000ea80000100800 */
[----:B------:R-:W2:Y:S04]  /*dab30*/  LDL.LU R249, [R1+0x9614] ;  /* 0x0096140001f97983 */ /* 0x000ea80000300800 */
[----:B------:R-:W2:Y:S04]  /*dab40*/  LDL.LU R248, [R1+0x9610] ;  /* 0x0096100001f87983 */ /* 0x000ea80000300800 */
[----:B------:R-:W-:Y:S01]  /*dab50*/  STL.64 [R1+0x95f0], R106 ;  /* 0x0095f06a01007387 */ /* 0x000fe20000100a00 */
[C---:B---3--:R-:W-:Y:S06]  /*dab60*/  HMMA.1688.F32.TF32 R4, R132.reuse, R122, R100 ;  /* 0x0000007a8404723c */ /* 0x048fec0000081064 */
[----:B----4-:R-:W-:-:S15]  /*dab70*/  HMMA.1688.F32.TF32 R8, R132, R118, R112 ;  /* 0x000000768408723c */ /* 0x010fde0000081070 */
[----:B------:R-:W-:-:S02]  /*dab80*/  NOP ;  /* 0x0000000000007918 */ /* 0x000fc40000000000 */
[----:B------:R-:W-:Y:S04]  /*dab90*/  STL.64 [R1+0x30c0], R4 ;  /* 0x0030c00401007387 */ /* 0x000fe80000100a00 */
[----:B------:R1:W-:Y:S02]  /*daba0*/  STL.64 [R1+0x30c8], R6 ;  /* 0x0030c80601007387 */ /* 0x0003e40000100a00 */
[----:B-1----:R-:W-:Y:S02]  /*dabb0*/  HMMA.1688.F32.TF32 R4, R132, R110, R232 ;  /* 0x0000006e8404723c */ /* 0x002fe400000810e8 */
[----:B------:R-:W-:Y:S04]  /*dabc0*/  STL.64 [R1+0x95e8], R104 ;  /* 0x0095e86801007387 */ /* 0x000fe80000100a00 */
[----:B------:R-:W3:Y:S04]  /*dabd0*/  LDL.LU R56, [R1+0x540] ;  /* 0x0005400001387983 */ /* 0x000ee80000300800 */
[----:B------:R1:W-:Y:S04]  /*dabe0*/  STL.64 [R1+0x30b0], R8 ;  /* 0x0030b00801007387 */ /* 0x0003e80000100a00 */
[----:B------:R4:W-:Y:S09]  /*dabf0*/  STL.64 [R1+0x30b8], R10 ;  /* 0x0030b80a01007387 */ /* 0x0009f20000100a00 */
        /* <DEDUP_REMOVED lines=37> */
[----:B-1----:R-:W3:Y:S01]  /*dae50*/  LDL.LU R8, [R1+0x600] ;  /* 0x0006000001087983 */ /* 0x002ee20000300800 */
[----:B--2---:R-:W-:-:S03]  /*dae60*/  IMAD.MOV.U32 R120, RZ, RZ, R248 ;  /* 0x000000ffff787224 */ /* 0x004fc600078e00f8 */
[----:B------:R-:W2:Y:S01]  /*dae70*/  LDL.LU R9, [R1+0x604] ;  /* 0x0006040001097983 */ /* 0x000ea20000300800 */
[----:B------:R-:W-:-:S03]  /*dae80*/  MOV R121, R249 ;  /* 0x000000f900797202 */ /* 0x000fc60000000f00 */
[----:B----4-:R-:W2:Y:S04]  /*dae90*/  LDL.LU R10, [R1+0x608] ;  /* 0x00060800010a7983 */ /* 0x010ea80000300800 */
[----:B------:R-:W2:Y:S04]  /*daea0*/  LDL.LU R11, [R1+0x60c] ;  /* 0x00060c00010b7983 */ /* 0x000ea80000300800 */
[----:B------:R-:W3:Y:S04]  /*daeb0*/  LDL R4, [R1+0x30] ;  /* 0x0000300001047983 */ /* 0x000ee80000100800 */
[----:B------:R-:W3:Y:S04]  /*daec0*/  LDL R5, [R1+0x34] ;  /* 0x0000340001057983 */ /* 0x000ee80000100800 */
[----:B------:R-:W4:Y:S04]  /*daed0*/  LDL.LU R248, [R1+0x960c] ;  /* 0x00960c0001f87983 */ /* 0x000f280000300800 */
[----:B------:R-:W2:Y:S04]  /*daee0*/  LDL.LU R249, [R1+0x9608] ;  /* 0x0096080001f97983 */ /* 0x000ea80000300800 */
[----:B------:R-:W3:Y:S04]  /*daef0*/  LDL.LU R68, [R1+0x630] ;  /* 0x0006300001447983 */ /* 0x000ee80000300800 */
[----:B------:R-:W3:Y:S04]  /*daf00*/  LDL.LU R69, [R1+0x634] ;  /* 0x0006340001457983 */ /* 0x000ee80000300800 */
[----:B------:R-:W3:Y:S04]  /*daf10*/  LDL.LU R70, [R1+0x638] ;  /* 0x0006380001467983 */ /* 0x000ee80000300800 */
[----:B------:R-:W3:Y:S04]  /*daf20*/  LDL.LU R71, [R1+0x63c] ;  /* 0x00063c0001477983 */ /* 0x000ee80000300800 */
[----:B------:R-:W4:Y:S04]  /*daf30*/  LDL R78, [R1+0x13b8] ;  /* 0x0013b800014e7983 */ /* 0x000f280000100800 */
[----:B------:R-:W4:Y:S04]  /*daf40*/  LDL R79, [R1+0x13bc] ;  /* 0x0013bc00014f7983 */ /* 0x000f280000100800 */
[----:B------:R-:W2:Y:S04]  /*daf50*/  LDL R116, [R1] ;  /* 0x0000000001747983 */ /* 0x000ea80000100800 */
        /* <DEDUP_REMOVED lines=34> */
[----:B------:R-:W4:Y:S04]  /*db180*/  LDL.64 R230, [R1+0x28] ;  /* 0x0000280001e67983 */ /* 0x000f280000100a00 */
[----:B------:R-:W4:Y:S01]  /*db190*/  LDL.64 R228, [R1+0x20] ;  /* 0x0000200001e47983 */ /* 0x000f220000100a00 */
[----:B---3--:R-:W-:-:S15]  /*db1a0*/  HMMA.1688.F32.TF32 R120, R128, R120, R68 ;  /* 0x000000788078723c */ /* 0x008fde0000081044 */
[----:B------:R-:W-:Y:S04]  /*db1b0*/  STL.64 [R1+0x2f10], R76 ;  /* 0x002f104c01007387 */ /* 0x000fe80000100a00 */
[----:B------:R-:W-:Y:S04]  /*db1c0*/  STL.64 [R1+0x2f18], R78 ;  /* 0x002f184e01007387 */ /* 0x000fe80000100a00 */
[----:B------:R-:W3:Y:S04]  /*db1d0*/  LDL.64 R132, [R1+0x40] ;  /* 0x0000400001847983 */ /* 0x000ee80000100a00 */
[----:B------:R-:W3:Y:S04]  /*db1e0*/  LDL.64 R134, [R1+0x48] ;  /* 0x0000480001867983 */ /* 0x000ee80000100a00 */
[----:B------:R-:W-:Y:S04]  /*db1f0*/  STL [R1+0x927c], R248 ;  /* 0x00927cf801007387 */ /* 0x000fe80000100800 */
[----:B--2---:R-:W-:Y:S04]  /*db200*/  STL [R1+0x9278], R249 ;  /* 0x009278f901007387 */ /* 0x004fe80000100800 */
[----:B------:R1:W-:Y:S04]  /*db210*/  STL.64 [R1+0x95e0], R122 ;  /* 0x0095e07a01007387 */ /* 0x0003e80000100a00 */
[----:B------:R-:W-:Y:S01]  /*db220*/  STL.64 [R1+0x95d8], R120 ;  /* 0x0095d87801007387 */ /* 0x000fe20000100a00 */
[C---:B------:R-:W-:Y:S06]  /*db230*/  HMMA.1688.F32.TF32 R116, R128.reuse, R116, R72 ;  /* 0x000000748074723c */ /* 0x040fec0000081048 */
[----:B------:R-:W-:Y:S01]  /*db240*/  HMMA.1688.F32.TF32 R4, R128, R4, R64 ;  /* 0x000000048004723c */ /* 0x000fe20000081040 */
[----:B-1----:R-:W-:-:S02]  /*db250*/  IMAD.MOV.U32 R122, RZ, RZ, R225 ;  /* 0x000000ffff7a7224 */ /* 0x002fc400078e00e1 */
[----:B------:R-:W-:Y:S01]  /*db260*/  IMAD.MOV.U32 R123, RZ, RZ, R221 ;  /* 0x000000ffff7b7224 */ /* 0x000fe200078e00dd */
[----:B----4-:R1:W-:Y:S04]  /*db270*/  STL.64 [R1+0x95d0], R230 ;  /* 0x0095d0e601007387 */ /* 0x0103e80000100a00 */
[----:B------:R-:W-:Y:S04]  /*db280*/  STL [R1+0x9280], R244 ;  /* 0x009280f401007387 */ /* 0x000fe80000100800 */
[----:B------:R-:W-:Y:S04]  /*db290*/  STL [R1+0x9274], R245 ;  /* 0x009274f501007387 */ /* 0x000fe80000100800 */
        /* <DEDUP_REMOVED lines=52> */
[----:B-1----:R-:W-:-:S03]  /*db5e0*/  IMAD.MOV.U32 R230, RZ, RZ, R217 ;  /* 0x000000ffffe67224 */ /* 0x002fc600078e00d9 */
[----:B------:R-:W2:Y:S01]  /*db5f0*/  LDL.LU R225, [R1+0x9604] ;  /* 0x0096040001e17983 */ /* 0x000ea20000300800 */
[----:B------:R-:W-:-:S03]  /*db600*/  IMAD.MOV.U32 R231, RZ, RZ, R213 ;  /* 0x000000ffffe77224 */ /* 0x000fc600078e00d5 */
[----:B------:R-:W2:Y:S04]  /*db610*/  LDL.LU R221, [R1+0x9600] ;  /* 0x0096000001dd7983 */ /* 0x000ea80000300800 */
[----:B------:R-:W2:Y:S04]  /*db620*/  LDL.LU R217, [R1+0x95fc] ;  /* 0x0095fc0001d97983 */ /* 0x000ea80000300800 */
[----:B------:R-:W2:Y:S04]  /*db630*/  LDL.LU R213, [R1+0x95f8] ;  /* 0x0095f80001d57983 */ /* 0x000ea80000300800 */
[----:B------:R-:W-:Y:S04]  /*db640*/  STL [R1+0x9284], R236 ;  /* 0x009284ec01007387 */ /* 0x000fe80000100800 */
[----:B------:R-:W-:Y:S04]  /*db650*/  STL [R1+0x9270], R237 ;  /* 0x009270ed01007387 */ /* 0x000fe80000100800 */
[----:B------:R-:W-:Y:S01]  /*db660*/  STL [R1+0x928c], R224 ;  /* 0x00928ce001007387 */ /* 0x000fe20000100800 */
[C---:B------:R-:W-:Y:S06]  /*db670*/  HMMA.1688.F32.TF32 R108, R128.reuse, R248, R108 ;  /* 0x000000f8806c723c */ /* 0x040fec000008106c */
[C---:B------:R-:W-:Y:S01]  /*db680*/  HMMA.1688.F32.TF32 R124, R128.reuse, R228, R124 ;  /* 0x000000e4807c723c */ /* 0x040fe2000008107c */
[----:B------:R-:W-:Y:S04]  /*db690*/  LDS R228, [R3+UR6+0x90100] ;  /* 0x0901000603e47984 */ /* 0x000fe80008000800 */
[----:B------:R-:W-:Y:S01]  /*db6a0*/  LDS R229, [R252+UR6+0x90100] ;  /* 0x09010006fce57984 */ /* 0x000fe20008000800 */
        /* <DEDUP_REMOVED lines=24> */
[----:B------:R-:W-:Y:S04]  /*db830*/  STL [R1+0x9288], R225 ;  /* 0x009288e101007387 */ /* 0x000fe80000100800 */
[----:B------:R-:W-:Y:S04]  /*db840*/  STL [R1+0x9294], R220 ;  /* 0x009294dc01007387 */ /* 0x000fe80000100800 */
[----:B------:R-:W-:Y:S04]  /*db850*/  STL [R1+0x9290], R221 ;  /* 0x009290dd01007387 */ /* 0x000fe80000100800 */
[----:B------:R-:W-:Y:S04]  /*db860*/  STL [R1+0x929c], R216 ;  /* 0x00929cd801007387 */ /* 0x000fe80000100800 */
[----:B------:R-:W-:Y:S04]  /*db870*/  STL [R1+0x9298], R217 ;  /* 0x009298d901007387 */ /* 0x000fe80000100800 */
[----:B------:R-:W-:Y:S01]  /*db880*/  STL [R1+0x92a4], R212 ;  /* 0x0092a4d401007387 */ /* 0x000fe20000100800 */
[C---:B------:R-:W-:Y:S03]  /*db890*/  HMMA.1688.F32.TF32 R72, R128.reuse, R224, R72 ;  /* 0x000000e08048723c */ /* 0x040fe60000081048 */
[----:B------:R-:W-:Y:S04]  /*db8a0*/  STL [R1+0x92a0], R213 ;  /* 0x0092a0d501007387 */ /* 0x000fe80000100800 */
[----:B------:R-:W-:Y:S01]  /*db8b0*/  STL [R1+0x92ac], R208 ;  /* 0x0092acd001007387 */ /* 0x000fe20000100800 */
[C---:B------:R-:W-:Y:S03]  /*db8c0*/  HMMA.1688.F32.TF32 R76, R128.reuse, R220, R76 ;  /* 0x000000dc804c723c */ /* 0x040fe6000008104c */
[----:B------:R-:W-:Y:S03]  /*db8d0*/  STL [R1+0x92a8], R209 ;  /* 0x0092a8d101007387 */ /* 0x000fe60000100800 */
[C---:B------:R-:W-:Y:S01]  /*db8e0*/  HMMA.1688.F32.TF32 R80, R128.reuse, R216, R80 ;  /* 0x000000d88050723c */ /* 0x040fe20000081050 */
[----:B------:R-:W-:Y:S04]  /*db8f0*/  STL [R1+0x92b4], R204 ;  /* 0x0092b4cc01007387 */ /* 0x000fe80000100800 */
[----:B------:R-:W-:Y:S01]  /*db900*/  STL [R1+0x92b0], R205 ;  /* 0x0092b0cd01007387 */ /* 0x000fe20000100800 */
[C---:B------:R-:W-:Y:S06]  /*db910*/  HMMA.1688.F32.TF32 R84, R128.reuse, R212, R84 ;  /* 0x000000d48054723c */ /* 0x040fec0000081054 */
[----:B------:R-:W-:Y:S01]  /*db920*/  HMMA.1688.F32.TF32 R128, R128, R184, R104 ;  /* 0x000000b88080723c */ /* 0x000fe20000081068 */
[----:B------:R-:W2:Y:S04]  /*db930*/  LDL.LU.64 R106, [R1+0x95f0] ;  /* 0x0095f000016a7983 */ /* 0x000ea80000300a00 */
[----:B------:R-:W2:Y:S02]  /*db940*/  LDL.LU.64 R104, [R1+0x95e8] ;  /* 0x0095e80001687983 */ /* 0x000ea40000300a00 */
[----:B--2---:R-:W-:Y:S02]  /*db950*/  HMMA.1688.F32.TF32 R116, R104, R122, R116 ;  /* 0x0000007a6874723c */ /* 0x004fe40000081074 */
[----:B------:R-:W2:Y:S04]  /*db960*/  LDL.LU.64 R122, [R1+0x95e0] ;  /* 0x0095e000017a7983 */ /* 0x000ea80000300a00 */
[----:B------:R-:W2:-:S15]  /*db970*/  LDL.LU.64 R120, [R1+0x95d8] ;  /* 0x0095d80001787983 */ /* 0x000e9e0000300a00 */
[----:B------:R-:W-:-:S02]  /*db980*/  NOP ;  /* 0x0000000000007918 */ /* 0x000fc40000000000 */
[----:B------:R1:W-:Y:S04]  /*db990*/  STL.64 [R1+0x95c8], R118 ;  /* 0x0095c87601007387 */ /* 0x0003e80000100a00 */
[----:B------:R-:W-:Y:S04]  /*db9a0*/  STL.64 [R1+0x95c0], R116 ;  /* 0x0095c07401007387 */ /* 0x000fe80000100a00 */
[----:B-1----:R-:W3:Y:S04]  /*db9b0*/  LDL R118, [R1+0x38] ;  /* 0x0000380001767983 */ /* 0x002ee80000100800 */
[----:B------:R-:W3:Y:S01]  /*db9c0*/  LDL R119, [R1+0x3c] ;  /* 0x00003c0001777983 */ /* 0x000ee20000100800 */
[C---:B--2---:R-:W-:Y:S03]  /*db9d0*/  HMMA.1688.F32.TF32 R120, R104.reuse, R230, R120 ;  /* 0x000000e66878723c */ /* 0x044fe60000081078 */
[----:B------:R-:W2:Y:S03]  /*db9e0*/  LDL.LU.64 R230, [R1+0x95d0] ;  /* 0x0095d00001e67983 */ /* 0x000ea60000300a00 */
[----:B------:R-:W-:Y:S01]  /*db9f0*/  HMMA.1688.F32.TF32 R16, R104, R174, R16 ;  /* 0x000000ae6810723c */ /* 0x000fe20000081010 */
[----:B------:R-:W-:-:S02]  /*dba00*/  IMAD.MOV.U32 R245, RZ, RZ, R134 ;  /* 0x000000fffff57224 */ /* 0x000fc400078e0086 */
[----:B------:R-:W-:Y:S01]  /*dba10*/  IMAD.MOV.U32 R244, RZ, RZ, R171 ;  /* 0x000000fffff47224 */ /* 0x000fe200078e00ab */
[----:B------:R-:W-:Y:S01]  /*dba20*/  MOV R213, R139 ;  /* 0x0000008b00d57202 */ /* 0x000fe20000000f00 */
[----:B------:R-:W-:Y:S01]  /*dba30*/  IMAD.MOV.U32 R212, RZ, RZ, R138 ;  /* 0x000000ffffd47224 */ /* 0x000fe200078e008a */
[----:B------:R-:W-:Y:S11]  /*dba40*/  HMMA.1688.F32.TF32 R52, R104, R138, R52 ;  /* 0x0000008a6834723c */ /* 0x000ff60000081034 */
[----:B------:R-:W-:Y:S04]  /*dba50*/  STL.64 [R1+0x95b8], R122 ;  /* 0x0095b87a01007387 */ /* 0x000fe80000100a00 */
[----:B------:R-:W-:Y:S04]  /*dba60*/  STL.64 [R1+0x95b0], R120 ;  /* 0x0095b07801007387 */ /* 0x000fe80000100a00 */
[----:B------:R-:W-:Y:S01]  /*dba70*/  STL.64 [R1+0x92c0], R250 ;  /* 0x0092c0fa01007387 */ /* 0x000fe20000100a00 */
[----:B--2---:R-:W-:Y:S01]  /*dba80*/  IMAD.MOV.U32 R248, RZ, RZ, R230 ;  /* 0x000000fffff87224 */ /* 0x004fe200078e00e6 */
[----:B------:R-:W-:-:S05]  /*dba90*/  MOV R249, R231 ;  /* 0x000000e700f97202 */ /* 0x000fca0000000f00 */
[----:B------:R1:W-:Y:S04]  /*dbaa0*/  STL.64 [R1+0x92b8], R248 ;  /* 0x0092b8f801007387 */ /* 0x0003e80000100a00 */
[----:B------:R-:W-:Y:S04]  /*dbab0*/  STL.64 [R1+0x95a8], R18 ;  /* 0x0095a81201007387 */ /* 0x000fe80000100a00 */
[----:B------:R-:W-:Y:S04]  /*dbac0*/  STL.64 [R1+0x95a0], R16 ;  /* 0x0095a01001007387 */ /* 0x000fe80000100a00 */
[----:B------:R-:W-:Y:S04]  /*dbad0*/  STL.64 [R1+0x92d0], R246 ;  /* 0x0092d0f601007387 */ /* 0x000fe80000100a00 */
[----:B------:R2:W-:Y:S04]  /*dbae0*/  STL.64 [R1+0x92c8], R244 ;  /* 0x0092c8f401007387 */ /* 0x0005e80000100a00 */
[----:B------:R-:W4:Y:S04]  /*dbaf0*/  LDL R138, [R1+0x3d8] ;  /* 0x0003d800018a7983 */ /* 0x000f280000100800 */
[----:B------:R-:W4:Y:S04]  /*dbb00*/  LDL R139, [R1+0x3dc] ;  /* 0x0003dc00018b7983 */ /* 0x000f280000100800 */
[----:B------:R-:W3:Y:S04]  /*dbb10*/  LDL R136, [R1+0x3d0] ;  /* 0x0003d00001887983 */ /* 0x000ee80000100800 */
[----:B------:R-:W3:Y:S01]  /*dbb20*/  LDL R137, [R1+0x3d4] ;  /* 0x0003d40001897983 */ /* 0x000ee20000100800 */
[----:B------:R-:W-:-:S02]  /*dbb30*/  IMAD.MOV.U32 R237, RZ, RZ, R135 ;  /* 0x000000ffffed7224 */ /* 0x000fc400078e0087 */
[----:B------:R-:W-:Y:S01]  /*dbb40*/  IMAD.MOV.U32 R236, RZ, RZ, R170 ;  /* 0x000000ffffec7224 */ /* 0x000fe200078e00aa */
[C---:B------:R-:W-:Y:S01]  /*dbb50*/  HMMA.1688.F32.TF32 R108, R104.reuse, R250, R108 ;  /* 0x000000fa686c723c */ /* 0x040fe2000008106c */
[----:B------:R-:W-:Y:S01]  /*dbb60*/  IMAD.MOV.U32 R224, RZ, RZ, R162 ;  /* 0x000000ffffe07224 */ /* 0x000fe200078e00a2 */
[----:B------:R-:W-:Y:S01]  /*dbb70*/  MOV R225, R163 ;  /* 0x000000a300e17202 */ /* 0x000fe20000000f00 */
[----:B------:R-:W-:Y:S02]  /*dbb80*/  IMAD.MOV.U32 R220, RZ, RZ, R146 ;  /* 0x000000ffffdc7224 */ /* 0x000fe400078e0092 */
[----:B------:R-:W-:Y:S01]  /*dbb90*/  IMAD.MOV.U32 R221, RZ, RZ, R147 ;  /* 0x000000ffffdd7224 */ /* 0x000fe200078e0093 */
[----:B------:R-:W-:Y:S01]  /*dbba0*/  HMMA.1688.F32.TF32 R12, R104, R246, R12 ;  /* 0x000000f6680c723c */ /* 0x000fe2000008100c */
[----:B------:R-:W-:Y:S02]  /*dbbb0*/  IMAD.MOV.U32 R216, RZ, RZ, R154 ;  /* 0x000000ffffd87224 */ /* 0x000fe400078e009a */
[----:B------:R-:W-:-:S02]  /*dbbc0*/  IMAD.MOV.U32 R217, RZ, RZ, R155 ;  /* 0x000000ffffd97224 */ /* 0x000fc400078e009b */
[----:B------:R-:W-:Y:S01]  /*dbbd0*/  IMAD.MOV.U32 R208, RZ, RZ, R178 ;  /* 0x000000ffffd07224 */ /* 0x000fe200078e00b2 */
[C---:B------:R-:W-:Y:S01]  /*dbbe0*/  HMMA.1688.F32.TF32 R28, R104.reuse, R162, R28 ;  /* 0x000000a2681c723c */ /* 0x040fe2000008101c */
[----:B------:R-:W-:Y:S02]  /*dbbf0*/  IMAD.MOV.U32 R209, RZ, RZ, R179 ;  /* 0x000000ffffd17224 */ /* 0x000fe400078e00b3 */
[----:B------:R-:W-:Y:S02]  /*dbc00*/  IMAD.MOV.U32 R204, RZ, RZ, R182 ;  /* 0x000000ffffcc7224 */ /* 0x000fe400078e00b6 */
        /* <DEDUP_REMOVED lines=19> */
[----:B----4-:R-:W-:Y:S04]  /*dbd40*/  STL.64 [R1+0x9598], R138 ;  /* 0x0095988a01007387 */ /* 0x010fe80000100a00 */
[----:B---3--:R-:W-:Y:S04]  /*dbd50*/  STL.64 [R1+0x9590], R136 ;  /* 0x0095908801007387 */ /* 0x008fe80000100a00 */
[----:B------:R-:W3:Y:S04]  /*dbd60*/  LDL R156, [R1+0x3c0] ;  /* 0x0003c000019c7983 */ /* 0x000ee80000100800 */
[----:B------:R-:W3:Y:S04]  /*dbd70*/  LDL R157, [R1+0x3c4] ;  /* 0x0003c400019d7983 */ /* 0x000ee80000100800 */
[----:B------:R-:W4:Y:S04]  /*dbd80*/  LDL R158, [R1+0x3c8] ;  /* 0x0003c800019e7983 */ /* 0x000f280000100800 */
[----:B------:R-:W4:Y:S04]  /*dbd90*/  LDL R159, [R1+0x3cc] ;  /* 0x0003cc00019f7983 */ /* 0x000f280000100800 */
        /* <DEDUP_REMOVED lines=32> */
[----:B-1----:R-:W3:Y:S04]  /*dbfa0*/  LDL R248, [R1+0x320] ;  /* 0x0003200001f87983 */ /* 0x002ee80000100800 */
[----:B------:R-:W3:Y:S04]  /*dbfb0*/  LDL R249, [R1+0x324] ;  /* 0x0003240001f97983 */ /* 0x000ee80000100800 */
[----:B------:R-:W4:Y:S04]  /*dbfc0*/  LDL R250, [R1+0x328] ;  /* 0x0003280001fa7983 */ /* 0x000f280000100800 */
[----:B------:R-:W4:Y:S04]  /*dbfd0*/  LDL R251, [R1+0x32c] ;  /* 0x00032c0001fb7983 */ /* 0x000f280000100800 */
[----:B--2---:R-:W2:Y:S04]  /*dbfe0*/  LDL R244, [R1+0x310] ;  /* 0x0003100001f47983 */ /* 0x004ea80000100800 */
[----:B------:R-:W2:Y:S04]  /*dbff0*/  LDL R245, [R1+0x314] ;  /* 0x0003140001f57983 */ /* 0x000ea80000100800 */
[----:B------:R-:W4:Y:S04]  /*dc000*/  LDL R246, [R1+0x318] ;  /* 0x0003180001f67983 */ /* 0x000f280000100800 */
[----:B------:R-:W4:Y:S04]  /*dc010*/  LDL R247, [R1+0x31c] ;  /* 0x00031c0001f77983 */ /* 0x000f280000100800 */
[----:B------:R1:W-:Y:S04]  /*dc020*/  STL.64 [R1+0x92e0], R238 ;  /* 0x0092e0ee01007387 */ /* 0x0003e80000100a00 */
[----:B------:R1:W-:Y:S04]  /*dc030*/  STL.64 [R1+0x92d8], R236 ;  /* 0x0092d8ec01007387 */ /* 0x0003e80000100a00 */
[----:B-1----:R-:W4:Y:S04]  /*dc040*/  LDL R238, [R1+0x308] ;  /* 0x0003080001ee7983 */ /* 0x002f280000100800 */
[----:B------:R-:W3:Y:S04]  /*dc050*/  LDL R236, [R1+0x300] ;  /* 0x0003000001ec7983 */ /* 0x000ee80000100800 */
[----:B------:R-:W3:Y:S04]  /*dc060*/  LDL R237, [R1+0x304] ;  /* 0x0003040001ed7983 */ /* 0x000ee80000100800 */
[----:B------:R-:W4:Y:S04]  /*dc070*/  LDL R239, [R1+0x30c] ;  /* 0x00030c0001ef7983 */ /* 0x000f280000100800 */
[----:B------:R1:W-:Y:S04]  /*dc080*/  STL.64 [R1+0x92f0], R226 ;  /* 0x0092f0e201007387 */ /* 0x0003e80000100a00 */
[----:B------:R1:W-:Y:S04]  /*dc090*/  STL.64 [R1+0x92e8], R224 ;  /* 0x0092e8e001007387 */ /* 0x0003e80000100a00 */
[----:B-1----:R-:W4:Y:S04]  /*dc0a0*/  LDL R226, [R1+0x2f8] ;  /* 0x0002f80001e27983 */ /* 0x002f280000100800 */
[----:B------:R-:W2:Y:S04]  /*dc0b0*/  LDL R224, [R1+0x2f0] ;  /* 0x0002f00001e07983 */ /* 0x000ea80000100800 */
[----:B------:R-:W2:Y:S04]  /*dc0c0*/  LDL R225, [R1+0x2f4] ;  /* 0x0002f40001e17983 */ /* 0x000ea80000100800 */
        /* <DEDUP_REMOVED lines=33> */
[----:B------:R-:W2:Y:S04]  /*dc2e0*/  LDL R164, [R1+0x240] ;  /* 0x0002400001a47983 */ /* 0x000ea80000100800 */
[----:B-1----:R-:W4:Y:S04]  /*dc2f0*/  LDL R202, [R1+0x298] ;  /* 0x0002980001ca7983 */ /* 0x002f280000100800 */
[----:B------:R-:W3:Y:S04]  /*dc300*/  LDL R200, [R1+0x290] ;  /* 0x0002900001c87983 */ /* 0x000ee80000100800 */
[----:B------:R-:W3:Y:S04]  /*dc310*/  LDL R201, [R1+0x294] ;  /* 0x0002940001c97983 */ /* 0x000ee80000100800 */
[----:B------:R-:W4:Y:S04]  /*dc320*/  LDL R203, [R1+0x29c] ;  /* 0x00029c0001cb7983 */ /* 0x000f280000100800 */
[----:B------:R-:W2:Y:S04]  /*dc330*/  LDL R165, [R1+0x244] ;  /* 0x0002440001a57983 */ /* 0x000ea80000100800 */
[----:B------:R-:W4:Y:S04]  /*dc340*/  LDL R166, [R1+0x248] ;  /* 0x0002480001a67983 */ /* 0x000f280000100800 */
[----:B------:R-:W4:Y:S04]  /*dc350*/  LDL R167, [R1+0x24c] ;  /* 0x00024c0001a77983 */ /* 0x000f280000100800 */
[----:B------:R-:W3:Y:S04]  /*dc360*/  LDL R168, [R1+0x230] ;  /* 0x0002300001a87983 */ /* 0x000ee80000100800 */
[----:B------:R-:W3:Y:S04]  /*dc370*/  LDL R169, [R1+0x234] ;  /* 0x0002340001a97983 */ /* 0x000ee80000100800 */
[----:B------:R-:W4:Y:S04]  /*dc380*/  LDL R170, [R1+0x238] ;  /* 0x0002380001aa7983 */ /* 0x000f280000100800 */
[----:B------:R-:W4:Y:S04]  /*dc390*/  LDL R171, [R1+0x23c] ;  /* 0x00023c0001ab7983 */ /* 0x000f280000100800 */
[----:B------:R-:W4:Y:S04]  /*dc3a0*/  LDL R172, [R1+0x210] ;  /* 0x0002100001ac7983 */ /* 0x000f280000100800 */
[----:B------:R-:W4:Y:S04]  /*dc3b0*/  LDL R173, [R1+0x214] ;  /* 0x0002140001ad7983 */ /* 0x000f280000100800 */
[----:B------:R-:W2:Y:S04]  /*dc3c0*/  LDL R174, [R1+0x218] ;  /* 0x0002180001ae7983 */ /* 0x000ea80000100800 */
[----:B------:R-:W2:Y:S04]  /*dc3d0*/  LDL R175, [R1+0x21c] ;  /* 0x00021c0001af7983 */ /* 0x000ea80000100800 */
[----:B------:R-:W-:Y:S04]  /*dc3e0*/  STL.64 [R1+0x9370], R198 ;  /* 0x009370c601007387 */ /* 0x000fe80000100a00 */
[----:B------:R1:W-:Y:S04]  /*dc3f0*/  STL.64 [R1+0x9368], R196 ;  /* 0x009368c401007387 */ /* 0x0003e80000100a00 */
[----:B------:R-:W3:Y:S04]  /*dc400*/  LDL R116, [R1+0x1f0] ;  /* 0x0001f00001747983 */ /* 0x000ee80000100800 */
[----:B------:R-:W3:Y:S01]  /*dc410*/  LDL R117, [R1+0x1f4] ;  /* 0x0001f40001757983 */ /* 0x000ee20000100800 */
[C---:B------:R-:W-:Y:S03]  /*dc420*/  HMMA.1688.F32.TF32 R124, R104.reuse, R230, R124 ;  /* 0x000000e6687c723c */ /* 0x040fe6000008107c */
[----:B------:R-:W-:Y:S04]  /*dc430*/  LDS R230, [R3+UR6+0x91100] ;  /* 0x0911000603e67984 */ /* 0x000fe80008000800 */
[----:B------:R-:W3:Y:S01]  /*dc440*/  LDS R231, [R252+UR6+0x91100] ;  /* 0x09110006fce77984 */ /* 0x000ee20008000800 */
[C---:B------:R-:W-:Y:S03]  /*dc450*/  HMMA.1688.F32.TF32 R100, R104.reuse, R198, R100 ;  /* 0x000000c66864723c */ /* 0x040fe60000081064 */
[----:B-1----:R-:W4:Y:S04]  /*dc460*/  LDL R196, [R1+0x280] ;  /* 0x0002800001c47983 */ /* 0x002f280000100800 */
[----:B------:R-:W4:Y:S01]  /*dc470*/  LDL R197, [R1+0x284] ;  /* 0x0002840001c57983 */ /* 0x000f220000100800 */
[C---:B------:R-:W-:Y:S03]  /*dc480*/  HMMA.1688.F32.TF32 R112, R104.reuse, R194, R112 ;  /* 0x000000c26870723c */ /* 0x040fe60000081070 */
[----:B------:R-:W4:Y:S04]  /*dc490*/  LDL R198, [R1+0x288] ;  /* 0x0002880001c67983 */ /* 0x000f280000100800 */
[----:B------:R-:W4:Y:S04]  /*dc4a0*/  LDL R199, [R1+0x28c] ;  /* 0x00028c0001c77983 */ /* 0x000f280000100800 */
[----:B------:R-:W2:Y:S04]  /*dc4b0*/  LDL R120, [R1+0x200] ;  /* 0x0002000001787983 */ /* 0x000ea80000100800 */
[----:B------:R-:W2:Y:S01]  /*dc4c0*/  LDL R121, [R1+0x204] ;  /* 0x0002040001797983 */ /* 0x000ea20000100800 */
[C---:B------:R-:W-:Y:S03]  /*dc4d0*/  HMMA.1688.F32.TF32 R4, R104.reuse, R118, R4 ;  /* 0x000000766804723c */ /* 0x040fe60000081004 */
[----:B------:R1:W-:Y:S04]  /*dc4e0*/  STL.64 [R1+0x9380], R194 ;  /* 0x009380c201007387 */ /* 0x0003e80000100a00 */
[----:B------:R1:W-:Y:S01]  /*dc4f0*/  STL.64 [R1+0x9378], R192 ;  /* 0x009378c001007387 */ /* 0x0003e20000100a00 */
[C---:B------:R-:W-:Y:S03]  /*dc500*/  HMMA.1688.F32.TF32 R8, R104.reuse, R134, R8 ;  /* 0x000000866808723c */ /* 0x040fe60000081008 */
[----:B------:R-:W4:Y:S03]  /*dc510*/  LDL R16, [R1+0x1e0] ;  /* 0x0001e00001107983 */ /* 0x000f260000100800 */
[C---:B------:R-:W-:Y:S01]  /*dc520*/  HMMA.1688.F32.TF32 R232, R104.reuse, R190, R232 ;  /* 0x000000be68e8723c */ /* 0x040fe200000810e8 */
[----:B-1----:R-:W2:Y:S04]  /*dc530*/  LDL R194, [R1+0x278] ;  /* 0x0002780001c27983 */ /* 0x002ea80000100800 */
[----:B------:R-:W2:Y:S01]  /*dc540*/  LDL R192, [R1+0x270] ;  /* 0x0002700001c07983 */ /* 0x000ea20000100800 */
[----:B------:R-:W-:Y:S03]  /*dc550*/  HMMA.1688.F32.TF32 R104, R104, R186, R128 ;  /* 0x000000ba6868723c */ /* 0x000fe60000081080 */
[----:B------:R-:W2:Y:S04]  /*dc560*/  LDL R193, [R1+0x274] ;  /* 0x0002740001c17983 */ /* 0x000ea80000100800 */
[----:B------:R-:W2:Y:S04]  /*dc570*/  LDL R195, [R1+0x27c] ;  /* 0x00027c0001c37983 */ /* 0x000ea80000100800 */
[----:B------:R-:W4:Y:S04]  /*dc580*/  LDL R17, [R1+0x1e4] ;  /* 0x0001e40001117983 */ /* 0x000f280000100800 */
[----:B------:R1:W-:Y:S04]  /*dc590*/  STL.64 [R1+0x9390], R190 ;  /* 0x009390be01007387 */ /* 0x0003e80000100a00 */
[----:B------:R1:W-:Y:S04]  /*dc5a0*/  STL.64 [R1+0x9388], R188 ;  /* 0x009388bc01007387 */ /* 0x0003e80000100a00 */
[----:B------:R-:W2:Y:S04]  /*dc5b0*/  LDL R128, [R1+0x220] ;  /* 0x0002200001807983 */ /* 0x000ea80000100800 */
[----:B-1----:R-:W2:Y:S04]  /*dc5c0*/  LDL R190, [R1+0x268] ;  /* 0x0002680001be7983 */ /* 0x002ea80000100800 */
[----:B------:R-:W2:Y:S04]  /*dc5d0*/  LDL R188, [R1+0x260] ;  /* 0x0002600001bc7983 */ /* 0x000ea80000100800 */
[----:B------:R-:W2:Y:S04]  /*dc5e0*/  LDL R189, [R1+0x264] ;  /* 0x0002640001bd7983 */ /* 0x000ea80000100800 */
[----:B------:R-:W2:Y:S04]  /*dc5f0*/  LDL R191, [R1+0x26c] ;  /* 0x00026c0001bf7983 */ /* 0x000ea80000100800 */
[----:B------:R-:W2:Y:S04]  /*dc600*/  LDL R129, [R1+0x224] ;  /* 0x0002240001817983 */ /* 0x000ea80000100800 */
[----:B------:R-:W2:Y:S04]  /*dc610*/  LDL R130, [R1+0x228] ;  /* 0x0002280001827983 */ /* 0x000ea80000100800 */
[----:B------:R-:W2:Y:S04]  /*dc620*/  LDL R131, [R1+0x22c] ;  /* 0x00022c0001837983 */ /* 0x000ea80000100800 */
        /* <DEDUP_REMOVED lines=8> */
[----:B------:R-:W2:Y:S04]  /*dc6b0*/  LDL.LU.64 R118, [R1+0x95c8] ;  /* 0x0095c80001767983 */ /* 0x000ea80000300a00 */
[----:B------:R-:W-:Y:S04]  /*dc6c0*/  LDS R134, [R3+UR6+0x93100] ;  /* 0x0931000603867984 */ /* 0x000fe80008000800 */
[----:B------:R-:W1:Y:S01]  /*dc6d0*/  LDS R135, [R252+UR6+0x93100] ;  /* 0x09310006fc877984 */ /* 0x000e620008000800 */
[C---:B---3--:R-:W-:Y:S03]  /*dc6e0*/  HMMA.1688.F32.TF32 R108, R228.reuse, R116, R108 ;  /* 0x00000074e46c723c */ /* 0x048fe6000008106c */
[----:B------:R-:W3:Y:S04]  /*dc6f0*/  LDL.LU.64 R116, [R1+0x95c0] ;  /* 0x0095c00001747983 */ /* 0x000ee80000300a00 */
[----:B------:R-:W3:Y:S01]  /*dc700*/  LDL.LU.64 R122, [R1+0x95b8] ;  /* 0x0095b800017a7983 */ /* 0x000ee20000300a00 */
[C---:B----4-:R-:W-:Y:S06]  /*dc710*/  HMMA.1688.F32.TF32 R12, R228.reuse, R16, R12 ;  /* 0x00000010e40c723c */ /* 0x050fec000008100c */
[C---:B--2---:R-:W-:Y:S06]  /*dc720*/  HMMA.1688.F32.TF32 R96, R228.reuse, R136, R96 ;  /* 0x00000088e460723c */ /* 0x044fec0000081060 */
[----:B---3--:R-:W-:Y:S01]  /*dc730*/  HMMA.1688.F32.TF32 R116, R228, R120, R116 ;  /* 0x00000078e474723c */ /* 0x008fe20000081074 */
[----:B------:R-:W2:-:S15]  /*dc740*/  LDL.LU.64 R120, [R1+0x95b0] ;  /* 0x0095b00001787983 */ /* 0x000e9e0000300a00 */
[----:B------:R-:W-:-:S07]  /*dc750*/  NOP ;  /* 0x0000000000007918 */ /* 0x000fce0000000000 */
[----:B------:R3:W-:Y:S04]  /*dc760*/  STL.64 [R1+0x9588], R118 ;  /* 0x0095887601007387 */ /* 0x0007e80000100a00 */
[----:B------:R-:W-:Y:S04]  /*dc770*/  STL.64 [R1+0x9580], R116 ;  /* 0x0095807401007387 */ /* 0x000fe80000100a00 */
[----:B------:R4:W-:Y:S04]  /*dc780*/  STL.64 [R1+0x9578], R174 ;  /* 0x009578ae01007387 */ /* 0x0009e80000100a00 */
[----:B---3--:R-:W1:Y:S04]  /*dc790*/  LDL R118, [R1+0x1f8] ;  /* 0x0001f80001767983 */ /* 0x008e680000100800 */
[----:B------:R-:W1:Y:S04]  /*dc7a0*/  LDL R119, [R1+0x1fc] ;  /* 0x0001fc0001777983 */ /* 0x000e680000100800 */
[----:B----4-:R-:W3:Y:S04]  /*dc7b0*/  LDL R174, [R1+0x208] ;  /* 0x0002080001ae7983 */ /* 0x010ee80000100800 */
[----:B------:R-:W3:Y:S04]  /*dc7c0*/  LDL R175, [R1+0x20c] ;  /* 0x00020c0001af7983 */ /* 0x000ee80000100800 */
[----:B------:R-:W4:Y:S04]  /*dc7d0*/  LDL.LU.64 R18, [R1+0x95a8] ;  /* 0x0095a80001127983 */ /* 0x000f280000300a00 */
[----:B------:R-:W4:Y:S04]  /*dc7e0*/  LDL.LU.64 R16, [R1+0x95a0] ;  /* 0x0095a00001107983 */ /* 0x000f280000300a00 */
        /* <DEDUP_REMOVED lines=30> */
[----:B-1----:R-:W-:Y:S06]  /*dc9d0*/  HMMA.1688.F32.TF32 R108, R132, R118, R108 ;  /* 0x00000076846c723c */ /* 0x002fec000008106c */
[C---:B----4-:R-:W-:Y:S06]  /*dc9e0*/  HMMA.1688.F32.TF32 R16, R228.reuse, R184, R16 ;  /* 0x000000b8e410723c */ /* 0x050fec0000081010 */
[----:B---3--:R-:W-:Y:S01]  /*dc9f0*/  HMMA.1688.F32.TF32 R228, R228, R136, R104 ;  /* 0x00000088e4e4723c */ /* 0x008fe20000081068 */
        /* <DEDUP_REMOVED lines=10> */
[C---:B--2---:R-:W-:Y:S06]  /*dcaa0*/  HMMA.1688.F32.TF32 R12, R132.reuse, R106, R12 ;  /* 0x0000006a840c723c */ /* 0x044fec000008100c */
[C---:B------:R-:W-:Y:S01]  /*dcab0*/  HMMA.1688.F32.TF32 R124, R132.reuse, R130, R124 ;  /* 0x00000082847c723c */ /* 0x040fe2000008107c */
[----:B------:R-:W-:Y:S04]  /*dcac0*/  LDS R130, [R3+UR6+0x95100] ;  /* 0x0951000603827984 */ /* 0x000fe80008000800 */
[----:B------:R-:W1:Y:S01]  /*dcad0*/  LDS R131, [R252+UR6+0x95100] ;  /* 0x09510006fc837984 */ /* 0x000e620008000800 */
[C---:B---3--:R-:W-:Y:S03]  /*dcae0*/  HMMA.1688.F32.TF32 R120, R132.reuse, R174, R120 ;  /* 0x000000ae8478723c */ /* 0x048fe60000081078 */
[----:B------:R-:W2:Y:S04]  /*dcaf0*/  LDL.LU.64 R174, [R1+0x9570] ;  /* 0x0095700001ae7983 */ /* 0x000ea80000300a00 */
[----:B------:R-:W3:Y:S04]  /*dcb00*/  LDL.LU.64 R172, [R1+0x9568] ;  /* 0x0095680001ac7983 */ /* 0x000ee80000300a00 */
[----:B------:R-:W4:Y:S04]  /*dcb10*/  LDL.LU.64 R170, [R1+0x9560] ;  /* 0x0095600001aa7983 */ /* 0x000f280000300a00 */
[----:B------:R-:W2:Y:S04]  /*dcb20*/  LDL.LU.64 R168, [R1+0x9558] ;  /* 0x0095580001a87983 */ /* 0x000ea80000300a00 */
[----:B------:R-:W4:Y:S04]  /*dcb30*/  LDL.LU.64 R166, [R1+0x9550] ;  /* 0x0095500001a67983 */ /* 0x000f280000300a00 */
[----:B------:R-:W4:Y:S04]  /*dcb40*/  LDL.LU.64 R164, [R1+0x9548] ;  /* 0x0095480001a47983 */ /* 0x000f280000300a00 */
[----:B------:R-:W1:Y:S04]  /*dcb50*/  LDL R180, [R1+0x400] ;  /* 0x0004000001b47983 */ /* 0x000e680000100800 */
[----:B------:R-:W1:Y:S04]  /*dcb60*/  LDL R181, [R1+0x404] ;  /* 0x0004040001b57983 */ /* 0x000e680000100800 */
[----:B------:R-:W3:Y:S04]  /*dcb70*/  LDL R106, [R1+0x398] ;  /* 0x00039800016a7983 */ /* 0x000ee80000100800 */
[----:B------:R-:W3:Y:S04]  /*dcb80*/  LDL R107, [R1+0x39c] ;  /* 0x00039c00016b7983 */ /* 0x000ee80000100800 */
[----:B------:R-:W2:Y:S04]  /*dcb90*/  LDL R176, [R1+0x3f0] ;  /* 0x0003f00001b07983 */ /* 0x000ea80000100800 */
[----:B------:R-:W2:Y:S01]  /*dcba0*/  LDL R177, [R1+0x3f4] ;  /* 0x0003f40001b17983 */ /* 0x000ea20000100800 */
[C---:B------:R-:W-:Y:S03]  /*dcbb0*/  HMMA.1688.F32.TF32 R16, R132.reuse, R186, R16 ;  /* 0x000000ba8410723c */ /* 0x040fe60000081010 */
[----:B------:R-:W4:Y:S03]  /*dcbc0*/  LDL R244, [R1+0x130] ;  /* 0x0001300001f47983 */ /* 0x000f260000100800 */
[C---:B------:R-:W-:Y:S01]  /*dcbd0*/  HMMA.1688.F32.TF32 R20, R132.reuse, R190, R20 ;  /* 0x000000be8414723c */ /* 0x040fe20000081014 */
[----:B------:R-:W4:Y:S04]  /*dcbe0*/  LDL R245, [R1+0x134] ;  /* 0x0001340001f57983 */ /* 0x000f280000100800 */
[----:B------:R-:W4:Y:S01]  /*dcbf0*/  LDL R236, [R1+0x140] ;  /* 0x0001400001ec7983 */ /* 0x000f220000100800 */
        /* <DEDUP_REMOVED lines=31> */
[----:B------:R-:W4:Y:S04]  /*dcdf0*/  LDL R209, [R1+0x194] ;  /* 0x0001940001d17983 */ /* 0x000f280000100800 */
[----:B------:R-:W4:Y:S01]  /*dce00*/  LDL R210, [R1+0x198] ;  /* 0x0001980001d27983 */ /* 0x000f220000100800 */
[C---:B------:R-:W-:Y:S03]  /*dce10*/  HMMA.1688.F32.TF32 R88, R132.reuse, R142, R88 ;  /* 0x0000008e8458723c */ /* 0x040fe60000081058 */
        /* <DEDUP_REMOVED lines=35> */
[C---:B------:R-:W-:Y:S03]  /*dd050*/  HMMA.1688.F32.TF32 R92, R132.reuse, R150, R92 ;  /* 0x00000096845c723c */ /* 0x040fe6000008105c */
[----:B------:R-:W4:Y:S04]  /*dd060*/  LDL.LU.64 R162, [R1+0x9540] ;  /* 0x0095400001a27983 */ /* 0x000f280000300a00 */
[----:B------:R-:W4:Y:S01]  /*dd070*/  LDL.LU.64 R160, [R1+0x9538] ;  /* 0x0095380001a07983 */ /* 0x000f220000300a00 */
        /* <DEDUP_REMOVED lines=12> */
[----:B------:R-:W-:Y:S03]  /*dd140*/  HMMA.1688.F32.TF32 R72, R132, R178, R72 ;  /* 0x000000b28448723c */ /* 0x000fe60000081048 */
[----:B------:R-:W4:Y:S04]  /*dd150*/  LDL.LU.64 R158, [R1+0x94f0] ;  /* 0x0094f000019e7983 */ /* 0x000f280000300a00 */
[----:B------:R-:W4:Y:S01]  /*dd160*/  LDL.LU.64 R156, [R1+0x94e8] ;  /* 0x0094e800019c7983 */ /* 0x000f220000300a00 */
[----:B-1----:R-:W-:Y:S03]  /*dd170*/  HMMA.1688.F32.TF32 R116, R128, R180, R116 ;  /* 0x000000b48074723c */ /* 0x002fe60000081074 */
[----:B------:R-:W4:Y:S04]  /*dd180*/  LDL.LU.64 R138, [R1+0x94e0] ;  /* 0x0094e000018a7983 */ /* 0x000f280000300a00 */
[----:B------:R-:W4:Y:S01]  /*dd190*/  LDL.LU.64 R136, [R1+0x94d8] ;  /* 0x0094d80001887983 */ /* 0x000f220000300a00 */
[C---:B------:R-:W-:Y:S06]  /*dd1a0*/  HMMA.1688.F32.TF32 R76, R132.reuse, R182, R76 ;  /* 0x000000b6844c723c */ /* 0x040fec000008104c */
[C---:B------:R-:W-:Y:S06]  /*dd1b0*/  HMMA.1688.F32.TF32 R80, R132.reuse, R242, R80 ;  /* 0x000000f28450723c */ /* 0x040fec0000081050 */
[----:B---3--:R-:W-:Y:S01]  /*dd1c0*/  HMMA.1688.F32.TF32 R96, R132, R106, R96 ;  /* 0x0000006a8460723c */ /* 0x008fe20000081060 */
[----:B------:R-:W3:Y:S04]  /*dd1d0*/  LDL R132, [R1+0x430] ;  /* 0x0004300001847983 */ /* 0x000ee80000100800 */
[----:B------:R-:W3:Y:S01]  /*dd1e0*/  LDL R133, [R1+0x434] ;  /* 0x0004340001857983 */ /* 0x000ee20000100800 */
[C---:B--2---:R-:W-:Y:S03]  /*dd1f0*/  HMMA.1688.F32.TF32 R108, R128.reuse, R176, R108 ;  /* 0x000000b0806c723c */ /* 0x044fe6000008106c */
[----:B------:R-:W2:Y:S04]  /*dd200*/  LDL R134, [R1+0x438] ;  /* 0x0004380001867983 */ /* 0x000ea80000100800 */
[----:B------:R-:W2:Y:S04]  /*dd210*/  LDL R135, [R1+0x43c] ;  /* 0x00043c0001877983 */ /* 0x000ea80000100800 */
[----:B------:R-:W2:Y:S04]  /*dd220*/  LDL.LU.64 R178, [R1+0x94d0] ;  /* 0x0094d00001b27983 */ /* 0x000ea80000300a00 */
[----:B------:R-:W2:Y:S04]  /*dd230*/  LDL.LU.64 R176, [R1+0x94c8] ;  /* 0x0094c80001b07983 */ /* 0x000ea80000300a00 */
[----:B------:R-:W2:Y:S04]  /*dd240*/  LDL.LU.64 R182, [R1+0x94c0] ;  /* 0x0094c00001b67983 */ /* 0x000ea80000300a00 */
[----:B------:R-:W2:Y:S04]  /*dd250*/  LDL.LU.64 R180, [R1+0x94b8] ;  /* 0x0094b80001b47983 */ /* 0x000ea80000300a00 */
[----:B------:R-:W-:Y:S04]  /*dd260*/  STL.64 [R1+0x94a0], R118 ;  /* 0x0094a07601007387 */ /* 0x000fe80000100a00 */
[----:B------:R1:W-:Y:S04]  /*dd270*/  STL.64 [R1+0x9498], R116 ;  /* 0x0094987401007387 */ /* 0x0003e80000100a00 */
[----:B------:R-:W-:Y:S04]  /*dd280*/  LDS R106, [R3+UR6+0x97100] ;  /* 0x09710006036a7984 */ /* 0x000fe80008000800 */
[----:B------:R-:W2:Y:S04]  /*dd290*/  LDS R107, [R252+UR6+0x97100] ;  /* 0x09710006fc6b7984 */ /* 0x000ea80008000800 */
[----:B-1----:R-:W3:Y:S04]  /*dd2a0*/  LDL R116, [R1+0x420] ;  /* 0x0004200001747983 */ /* 0x002ee80000100800 */
[----:B------:R-:W3:Y:S04]  /*dd2b0*/  LDL R117, [R1+0x424] ;  /* 0x0004240001757983 */ /* 0x000ee80000100800 */
[----:B------:R-:W2:Y:S01]  /*dd2c0*/  LDL.LU.64 R242, [R1+0x94b0] ;  /* 0x0094b00001f27983 */ /* 0x000ea20000300a00 */
[----:B----4-:R-:W-:Y:S03]  /*dd2d0*/  HMMA.1688.F32.TF32 R120, R128, R240, R120 ;  /* 0x000000f08078723c */ /* 0x010fe60000081078 */
[----:B------:R-:W4:-:S15]  /*dd2e0*/  LDL.LU.64 R240, [R1+0x94a8] ;  /* 0x0094a80001f07983 */ /* 0x000f1e0000300a00 */
[----:B------:R-:W-:-:S05]  /*dd2f0*/  NOP ;  /* 0x0000000000007918 */ /* 0x000fca0000000000 */
[----:B------:R-:W-:Y:S04]  /*dd300*/  STL.64 [R1+0x9490], R122 ;  /* 0x0094907a01007387 */ /* 0x000fe80000100a00 */
[----:B------:R-:W-:Y:S01]  /*dd310*/  STL.64 [R1+0x9488], R120 ;  /* 0x0094887801007387 */ /* 0x000fe20000100a00 */
[----:B---3--:R-:W-:-:S15]  /*dd320*/  HMMA.1688.F32.TF32 R124, R128, R116, R124 ;  /* 0x00000074807c723c */ /* 0x008fde000008107c */
[----:B------:R-:W-:-:S08]  /*dd330*/  NOP ;  /* 0x0000000000007918 */ /* 0x000fd00000000000 */
[----:B------:R1:W-:Y:S04]  /*dd340*/  STL.64 [R1+0x9480], R126 ;  /* 0x0094807e01007387 */ /* 0x0003e80000100a00 */
[----:B------:R3:W-:Y:S04]  /*dd350*/  STL.64 [R1+0x9478], R124 ;  /* 0x0094787c01007387 */ /* 0x0007e80000100a00 */
[----:B------:R-:W3:Y:S04]  /*dd360*/  LDL R118, [R1+0x3f8] ;  /* 0x0003f80001767983 */ /* 0x000ee80000100800 */
[----:B------:R-:W3:Y:S01]  /*dd370*/  LDL R119, [R1+0x3fc] ;  /* 0x0003fc0001777983 */ /* 0x000ee20000100800 */
[C---:B------:R-:W-:Y:S03]  /*dd380*/  HMMA.1688.F32.TF32 R4, R128.reuse, R132, R4 ;  /* 0x000000848004723c */ /* 0x040fe60000081004 */
[----:B-1----:R-:W3:Y:S03]  /*dd390*/  LDL R126, [R1+0x418] ;  /* 0x00041800017e7983 */ /* 0x002ee60000100800 */
[C---:B------:R-:W-:Y:S01]  /*dd3a0*/  HMMA.1688.F32.TF32 R8, R128.reuse, R184, R8 ;  /* 0x000000b88008723c */ /* 0x040fe20000081008 */
[----:B------:R-:W3:Y:S04]  /*dd3b0*/  LDL R127, [R1+0x41c] ;  /* 0x00041c00017f7983 */ /* 0x000ee80000100800 */
[----:B------:R-:W3:Y:S01]  /*dd3c0*/  LDL R122, [R1+0x408] ;  /* 0x00040800017a7983 */ /* 0x000ee20000100800 */
        /* <DEDUP_REMOVED lines=26> */
[----:B------:R-:W2:Y:S01]  /*dd570*/  LDL.64 R130, [R1+0x428] ;  /* 0x0004280001827983 */ /* 0x000ea20000100a00 */
[----:B------:R-:W-:-:S03]  /*dd580*/  IMAD.MOV.U32 R123, RZ, RZ, R0 ;  /* 0x000000ffff7b7224 */ /* 0x000fc600078e0000 */
[----:B------:R-:W-:Y:S01]  /*dd590*/  LDS R128, [R3+UR6+0x98100] ;  /* 0x0981000603807984 */ /* 0x000fe20008000800 */
[C---:B---3--:R-:W-:Y:S03]  /*dd5a0*/  HMMA.1688.F32.TF32 R108, R104.reuse, R118, R108 ;  /* 0x00000076686c723c */ /* 0x048fe6000008106c */
[----:B------:R-:W3:Y:S04]  /*dd5b0*/  LDL.LU.64 R118, [R1+0x94a0] ;  /* 0x0094a00001767983 */ /* 0x000ee80000300a00 */
[----:B------:R-:W3:Y:S01]  /*dd5c0*/  LDL.LU.64 R116, [R1+0x9498] ;  /* 0x0094980001747983 */ /* 0x000ee20000300a00 */
[C---:B------:R-:W-:Y:S03]  /*dd5d0*/  HMMA.1688.F32.TF32 R4, R104.reuse, R134, R4 ;  /* 0x000000866804723c */ /* 0x040fe60000081004 */
[----:B------:R-:W-:Y:S03]  /*dd5e0*/  LDS R129, [R252+UR6+0x98100] ;  /* 0x09810006fc817984 */ /* 0x000fe60008000800 */
[C---:B------:R-:W-:Y:S01]  /*dd5f0*/  HMMA.1688.F32.TF32 R28, R104.reuse, R206, R28 ;  /* 0x000000ce681c723c */ /* 0x040fe2000008101c */
[----:B------:R-:W-:Y:S04]  /*dd600*/  LDS R132, [R3+UR6+0x9a100] ;  /* 0x09a1000603847984 */ /* 0x000fe80008000800 */
[----:B------:R-:W-:Y:S01]  /*dd610*/  LDS R134, [R3+UR6+0x9b100] ;  /* 0x09b1000603867984 */ /* 0x000fe20008000800 */
[C---:B------:R-:W-:Y:S03]  /*dd620*/  HMMA.1688.F32.TF32 R32, R104.reuse, R210, R32 ;  /* 0x000000d26820723c */ /* 0x040fe60000081020 */
[----:B------:R-:W-:Y:S03]  /*dd630*/  LDS R133, [R252+UR6+0x9a100] ;  /* 0x09a10006fc857984 */ /* 0x000fe60008000800 */
[C---:B------:R-:W-:Y:S01]  /*dd640*/  HMMA.1688.F32.TF32 R36, R104.reuse, R214, R36 ;  /* 0x000000d66824723c */ /* 0x040fe20000081024 */
[----:B------:R-:W-:Y:S05]  /*dd650*/  LDS R135, [R252+UR6+0x9b100] ;  /* 0x09b10006fc877984 */ /* 0x000fea0008000800 */
[C---:B---3--:R-:W-:Y:S01]  /*dd660*/  HMMA.1688.F32.TF32 R116, R104.reuse, R122, R116 ;  /* 0x0000007a6874723c */ /* 0x048fe20000081074 */
[----:B------:R-:W3:Y:S04]  /*dd670*/  LDL.LU.64 R122, [R1+0x9490] ;  /* 0x00949000017a7983 */ /* 0x000ee80000300a00 */
[----:B------:R-:W3:Y:S01]  /*dd680*/  LDL.LU.64 R120, [R1+0x9488] ;  /* 0x0094880001787983 */ /* 0x000ee20000300a00 */
[C---:B------:R-:W-:Y:S06]  /*dd690*/  HMMA.1688.F32.TF32 R40, R104.reuse, R218, R40 ;  /* 0x000000da6828723c */ /* 0x040fec0000081028 */
[C---:B------:R-:W-:Y:S06]  /*dd6a0*/  HMMA.1688.F32.TF32 R44, R104.reuse, R222, R44 ;  /* 0x000000de682c723c */ /* 0x040fec000008102c */
[C---:B------:R-:W-:Y:S06]  /*dd6b0*/  HMMA.1688.F32.TF32 R64, R104.reuse, R242, R64 ;  /* 0x000000f26840723c */ /* 0x040fec0000081040 */
[C---:B------:R-:W-:Y:S06]  /*dd6c0*/  HMMA.1688.F32.TF32 R68, R104.reuse, R182, R68 ;  /* 0x000000b66844723c */ /* 0x040fec0000081044 */
[C---:B------:R-:W-:Y:S06]  /*dd6d0*/  HMMA.1688.F32.TF32 R72, R104.reuse, R178, R72 ;  /* 0x000000b26848723c */ /* 0x040fec0000081048 */
[----:B---3--:R-:W-:Y:S01]  /*dd6e0*/  HMMA.1688.F32.TF32 R120, R104, R126, R120 ;  /* 0x0000007e6878723c */ /* 0x008fe20000081078 */
        /* <DEDUP_REMOVED lines=16> */
[----:B-1----:R-:W4:Y:S04]  /*dd7f0*/  LDL.64 R242, [R1+0x1388] ;  /* 0x0013880001f27983 */ /* 0x002f280000100a00 */
[----:B---3--:R-:W3:Y:S04]  /*dd800*/  LDL.64 R240, [R1+0x1380] ;  /* 0x0013800001f07983 */ /* 0x008ee80000100a00 */
[----:B------:R1:W-:Y:S04]  /*dd810*/  STL.64 [R1+0x9140], R182 ;  /* 0x009140b601007387 */ /* 0x0003e80000100a00 */
[----:B------:R1:W-:Y:S02]  /*dd820*/  STL.64 [R1+0x9138], R180 ;  /* 0x009138b401007387 */ /* 0x0003e40000100a00 */
[----:B-1----:R-:W-:-:S02]  /*dd830*/  IMAD.MOV.U32 R182, RZ, RZ, R174 ;  /* 0x000000ffffb67224 */ /* 0x002fc400078e00ae */
[----:B------:R-:W-:Y:S01]  /*dd840*/  IMAD.MOV.U32 R183, RZ, RZ, R175 ;  /* 0x000000ffffb77224 */ /* 0x000fe200078e00af */
[----:B------:R-:W4:Y:S04]  /*dd850*/  LDL R180, [R1+0x1370] ;  /* 0x0013700001b47983 */ /* 0x000f280000100800 */
[----:B------:R-:W4:Y:S04]  /*dd860*/  LDL R181, [R1+0x1374] ;  /* 0x0013740001b57983 */ /* 0x000f280000100800 */
[----:B------:R-:W2:Y:S04]  /*dd870*/  LDL.LU R174, [R1+0x9474] ;  /* 0x0094740001ae7983 */ /* 0x000ea80000300800 */
[----:B------:R-:W2:Y:S04]  /*dd880*/  LDL.LU R175, [R1+0x9470] ;  /* 0x0094700001af7983 */ /* 0x000ea80000300800 */
[----:B------:R1:W-:Y:S04]  /*dd890*/  STL.64 [R1+0x9150], R178 ;  /* 0x009150b201007387 */ /* 0x0003e80000100a00 */
[----:B------:R1:W-:Y:S02]  /*dd8a0*/  STL.64 [R1+0x9148], R176 ;  /* 0x009148b001007387 */ /* 0x0003e40000100a00 */
[----:B-1----:R-:W-:-:S02]  /*dd8b0*/  IMAD.MOV.U32 R178, RZ, RZ, R170 ;  /* 0x000000ffffb27224 */ /* 0x002fc400078e00aa */
[----:B------:R-:W-:Y:S01]  /*dd8c0*/  IMAD.MOV.U32 R179, RZ, RZ, R171 ;  /* 0x000000ffffb37224 */ /* 0x000fe200078e00ab */
[----:B------:R-:W3:Y:S04]  /*dd8d0*/  LDL R176, [R1+0x1360] ;  /* 0x0013600001b07983 */ /* 0x000ee80000100800 */
[----:B------:R-:W3:Y:S04]  /*dd8e0*/  LDL R177, [R1+0x1364] ;  /* 0x0013640001b17983 */ /* 0x000ee80000100800 */
[----:B------:R-:W4:Y:S04]  /*dd8f0*/  LDL.LU R170, [R1+0x946c] ;  /* 0x00946c0001aa7983 */ /* 0x000f280000300800 */
[----:B------:R-:W4:Y:S04]  /*dd900*/  LDL.LU R171, [R1+0x9468] ;  /* 0x0094680001ab7983 */ /* 0x000f280000300800 */
[----:B--2---:R1:W-:Y:S01]  /*dd910*/  STL.64 [R1+0x9160], R174 ;  /* 0x009160ae01007387 */ /* 0x0043e20000100a00 */
[C---:B------:R-:W-:Y:S03]  /*dd920*/  HMMA.1688.F32.TF32 R76, R104.reuse, R174, R76 ;  /* 0x000000ae684c723c */ /* 0x040fe6000008104c */
[----:B------:R2:W-:Y:S04]  /*dd930*/  STL.64 [R1+0x9158], R172 ;  /* 0x009158ac01007387 */ /* 0x0005e80000100a00 */
[----:B-1----:R-:W-:Y:S01]  /*dd940*/  IMAD.MOV.U32 R174, RZ, RZ, R166 ;  /* 0x000000ffffae7224 */ /* 0x002fe200078e00a6 */
[----:B------:R-:W-:Y:S01]  /*dd950*/  MOV R175, R167 ;  /* 0x000000a700af7202 */ /* 0x000fe20000000f00 */
[----:B--2---:R-:W2:Y:S04]  /*dd960*/  LDL R172, [R1+0x1350] ;  /* 0x0013500001ac7983 */ /* 0x004ea80000100800 */
[----:B------:R-:W2:Y:S04]  /*dd970*/  LDL R173, [R1+0x1354] ;  /* 0x0013540001ad7983 */ /* 0x000ea80000100800 */
[----:B------:R-:W3:Y:S04]  /*dd980*/  LDL.LU R166, [R1+0x9464] ;  /* 0x0094640001a67983 */ /* 0x000ee80000300800 */
[----:B------:R-:W3:Y:S04]  /*dd990*/  LDL.LU R167, [R1+0x9460] ;  /* 0x0094600001a77983 */ /* 0x000ee80000300800 */
[----:B----4-:R1:W-:Y:S01]  /*dd9a0*/  STL.64 [R1+0x9170], R170 ;  /* 0x009170aa01007387 */ /* 0x0103e20000100a00 */
[----:B------:R-:W-:Y:S03]  /*dd9b0*/  HMMA.1688.F32.TF32 R80, R104, R170, R80 ;  /* 0x000000aa6850723c */ /* 0x000fe60000081050 */
[----:B------:R4:W-:Y:S04]  /*dd9c0*/  STL.64 [R1+0x9168], R168 ;  /* 0x009168a801007387 */ /* 0x0009e80000100a00 */
[----:B-1----:R-:W-:-:S02]  /*dd9d0*/  IMAD.MOV.U32 R170, RZ, RZ, R162 ;  /* 0x000000ffffaa7224 */ /* 0x002fc400078e00a2 */
[----:B------:R-:W-:Y:S01]  /*dd9e0*/  IMAD.MOV.U32 R171, RZ, RZ, R163 ;  /* 0x000000ffffab7224 */ /* 0x000fe200078e00a3 */
[----:B----4-:R-:W4:Y:S04]  /*dd9f0*/  LDL R168, [R1+0x1340] ;  /* 0x0013400001a87983 */ /* 0x010f280000100800 */
[----:B------:R-:W4:Y:S04]  /*dda00*/  LDL R169, [R1+0x1344] ;  /* 0x0013440001a97983 */ /* 0x000f280000100800 */
[----:B------:R-:W2:Y:S04]  /*dda10*/  LDL.LU R162, [R1+0x945c] ;  /* 0x00945c0001a27983 */ /* 0x000ea80000300800 */
[----:B------:R-:W2:Y:S01]  /*dda20*/  LDL.LU R163, [R1+0x9458] ;  /* 0x0094580001a37983 */ /* 0x000ea20000300800 */
[C---:B------:R-:W-:Y:S07]  /*dda30*/  HMMA.1688.F32.TF32 R60, R104.reuse, R250, R60 ;  /* 0x000000fa683c723c */ /* 0x040fee000008103c */
[----:B------:R-:W-:Y:S01]  /*dda40*/  IMAD.MOV.U32 R250, RZ, RZ, R158 ;  /* 0x000000fffffa7224 */ /* 0x000fe200078e009e */
[----:B------:R-:W-:Y:S01]  /*dda50*/  HMMA.1688.F32.TF32 R56, R104, R246, R56 ;  /* 0x000000f66838723c */ /* 0x000fe20000081038 */
[----:B------:R-:W-:-:S06]  /*dda60*/  IMAD.MOV.U32 R251, RZ, RZ, R154 ;  /* 0x000000fffffb7224 */ /* 0x000fcc00078e009a */
[----:B------:R-:W-:Y:S02]  /*dda70*/  IMAD.MOV.U32 R246, RZ, RZ, R155 ;  /* 0x000000fffff67224 */ /* 0x000fe400078e009b */
[----:B------:R-:W-:Y:S01]  /*dda80*/  IMAD.MOV.U32 R247, RZ, RZ, R159 ;  /* 0x000000fffff77224 */ /* 0x000fe200078e009f */
        /* <DEDUP_REMOVED lines=8> */
[----:B------:R-:W3:Y:S04]  /*ddb10*/  LDL.LU R142, [R1+0x9450] ;  /* 0x00945000018e7983 */ /* 0x000ee80000300800 */
[----:B--2---:R1:W-:Y:S01]  /*ddb20*/  STL.64 [R1+0x9190], R162 ;  /* 0x009190a201007387 */ /* 0x0043e20000100a00 */
[C---:B------:R-:W-:Y:S03]  /*ddb30*/  HMMA.1688.F32.TF32 R88, R104.reuse, R162, R88 ;  /* 0x000000a26858723c */ /* 0x040fe60000081058 */
[----:B------:R2:W-:Y:S04]  /*ddb40*/  STL.64 [R1+0x9188], R160 ;  /* 0x009188a001007387 */ /* 0x0005e80000100a00 */
[----:B-1----:R-:W-:Y:S01]  /*ddb50*/  IMAD.MOV.U32 R162, RZ, RZ, R151 ;  /* 0x000000ffffa27224 */ /* 0x002fe200078e0097 */
[----:B------:R-:W-:Y:S01]  /*ddb60*/  MOV R163, R150 ;  /* 0x0000009600a37202 */ /* 0x000fe20000000f00 */
[----:B--2---:R-:W2:Y:S04]  /*ddb70*/  LDL R160, [R1+0x1320] ;  /* 0x0013200001a07983 */ /* 0x004ea80000100800 */
[----:B------:R-:W2:Y:S04]  /*ddb80*/  LDL R161, [R1+0x1324] ;  /* 0x0013240001a17983 */ /* 0x000ea80000100800 */
[----:B------:R-:W2:Y:S04]  /*ddb90*/  LDL.LU R151, [R1+0x944c] ;  /* 0x00944c0001977983 */ /* 0x000ea80000300800 */
[----:B------:R-:W2:Y:S04]  /*ddba0*/  LDL.LU R150, [R1+0x9448] ;  /* 0x0094480001967983 */ /* 0x000ea80000300800 */
[----:B------:R-:W2:Y:S04]  /*ddbb0*/  LDL R248, [R1+0x1240] ;  /* 0x0012400001f87983 */ /* 0x000ea80000100800 */
[----:B------:R-:W2:Y:S04]  /*ddbc0*/  LDL R249, [R1+0x1244] ;  /* 0x0012440001f97983 */ /* 0x000ea80000100800 */
[----:B------:R-:W2:Y:S04]  /*ddbd0*/  LDL.LU R158, [R1+0x9444] ;  /* 0x00944400019e7983 */ /* 0x000ea80000300800 */
[----:B------:R-:W2:Y:S04]  /*ddbe0*/  LDL.LU R154, [R1+0x9440] ;  /* 0x00944000019a7983 */ /* 0x000ea80000300800 */
[----:B------:R-:W2:Y:S04]  /*ddbf0*/  LDL R244, [R1+0x1230] ;  /* 0x0012300001f47983 */ /* 0x000ea80000100800 */
[----:B------:R-:W2:Y:S04]  /*ddc00*/  LDL R245, [R1+0x1234] ;  /* 0x0012340001f57983 */ /* 0x000ea80000100800 */
[----:B------:R-:W2:Y:S04]  /*ddc10*/  LDL.LU R155, [R1+0x943c] ;  /* 0x00943c00019b7983 */ /* 0x000ea80000300800 */
[----:B------:R-:W2:Y:S01]  /*ddc20*/  LDL.LU R159, [R1+0x9438] ;  /* 0x00943800019f7983 */ /* 0x000ea20000300800 */
[C---:B------:R-:W-:Y:S03]  /*ddc30*/  HMMA.1688.F32.TF32 R52, R104.reuse, R238, R52 ;  /* 0x000000ee6834723c */ /* 0x040fe60000081034 */
[----:B------:R-:W2:Y:S04]  /*ddc40*/  LDL R236, [R1+0x1220] ;  /* 0x0012200001ec7983 */ /* 0x000ea80000100800 */
[----:B------:R-:W2:Y:S01]  /*ddc50*/  LDL R237, [R1+0x1224] ;  /* 0x0012240001ed7983 */ /* 0x000ea20000100800 */
[----:B------:R-:W-:Y:S01]  /*ddc60*/  IMAD.MOV.U32 R238, RZ, RZ, R138 ;  /* 0x000000ffffee7224 */ /* 0x000fe200078e008a */
[----:B------:R-:W-:Y:S01]  /*ddc70*/  MOV R239, R139 ;  /* 0x0000008b00ef7202 */ /* 0x000fe20000000f00 */
[----:B------:R-:W-:Y:S01]  /*ddc80*/  HMMA.1688.F32.TF32 R48, R104, R226, R48 ;  /* 0x000000e26830723c */ /* 0x000fe20000081030 */
[----:B------:R-:W2:Y:S04]  /*ddc90*/  LDL.LU R138, [R1+0x9434] ;  /* 0x00943400018a7983 */ /* 0x000ea80000300800 */
[----:B------:R-:W2:Y:S04]  /*ddca0*/  LDL.LU R139, [R1+0x9430] ;  /* 0x00943000018b7983 */ /* 0x000ea80000300800 */
[----:B------:R-:W2:Y:S04]  /*ddcb0*/  LDL R224, [R1+0x1210] ;  /* 0x0012100001e07983 */ /* 0x000ea80000100800 */
[----:B------:R-:W2:Y:S01]  /*ddcc0*/  LDL R225, [R1+0x1214] ;  /* 0x0012140001e17983 */ /* 0x000ea20000100800 */
[----:B----4-:R-:W-:-:S02]  /*ddcd0*/  IMAD.MOV.U32 R227, RZ, RZ, R143 ;  /* 0x000000ffffe37224 */ /* 0x010fc400078e008f */
[----:B---3--:R-:W-:Y:S02]  /*ddce0*/  IMAD.MOV.U32 R226, RZ, RZ, R142 ;  /* 0x000000ffffe27224 */ /* 0x008fe400078e008e */
[----:B------:R-:W3:Y:S04]  /*ddcf0*/  LDL.LU R142, [R1+0x942c] ;  /* 0x00942c00018e7983 */ /* 0x000ee80000300800 */
[----:B------:R-:W3:Y:S04]  /*ddd00*/  LDL.LU R143, [R1+0x9428] ;  /* 0x00942800018f7983 */ /* 0x000ee80000300800 */
[----:B------:R-:W4:Y:S04]  /*ddd10*/  LDL R220, [R1+0x1200] ;  /* 0x0012000001dc7983 */ /* 0x000f280000100800 */
[----:B------:R-:W4:Y:S01]  /*ddd20*/  LDL R221, [R1+0x1204] ;  /* 0x0012040001dd7983 */ /* 0x000f220000100800 */
[----:B--2---:R-:W-:-:S02]  /*ddd30*/  IMAD.MOV.U32 R223, RZ, RZ, R151 ;  /* 0x000000ffffdf7224 */ /* 0x004fc400078e0097 */
[----:B------:R-:W-:Y:S02]  /*ddd40*/  IMAD.MOV.U32 R222, RZ, RZ, R150 ;  /* 0x000000ffffde7224 */ /* 0x000fe400078e0096 */
[----:B------:R-:W2:Y:S04]  /*ddd50*/  LDL.LU R150, [R1+0x9424] ;  /* 0x0094240001967983 */ /* 0x000ea80000300800 */
[----:B------:R-:W2:Y:S04]  /*ddd60*/  LDL.LU R151, [R1+0x9420] ;  /* 0x0094200001977983 */ /* 0x000ea80000300800 */
[----:B------:R-:W4:Y:S01]  /*ddd70*/  LDL R216, [R1+0x11e0] ;  /* 0x0011e00001d87983 */ /* 0x000f220000100800 */
[----:B------:R-:W-:-:S03]  /*ddd80*/  MOV R219, R158 ;  /* 0x0000009e00db7202 */ /* 0x000fc60000000f00 */
[----:B------:R-:W4:Y:S01]  /*ddd90*/  LDL R217, [R1+0x11e4] ;  /* 0x0011e40001d97983 */ /* 0x000f220000100800 */
[----:B------:R-:W-:-:S03]  /*ddda0*/  IMAD.MOV.U32 R218, RZ, RZ, R154 ;  /* 0x000000ffffda7224 */ /* 0x000fc600078e009a */
[----:B------:R-:W3:Y:S04]  /*dddb0*/  LDL.LU R154, [R1+0x941c] ;  /* 0x00941c00019a7983 */ /* 0x000ee80000300800 */
[----:B------:R-:W4:Y:S04]  /*dddc0*/  LDL.LU R158, [R1+0x9418] ;  /* 0x00941800019e7983 */ /* 0x000f280000300800 */
[----:B------:R-:W3:Y:S04]  /*dddd0*/  LDL R212, [R1+0x11d0] ;  /* 0x0011d00001d47983 */ /* 0x000ee80000100800 */
[----:B------:R-:W3:Y:S01]  /*ddde0*/  LDL R213, [R1+0x11d4] ;  /* 0x0011d40001d57983 */ /* 0x000ee20000100800 */
[----:B------:R-:W-:-:S03]  /*dddf0*/  IMAD.MOV.U32 R214, RZ, RZ, R159 ;  /* 0x000000ffffd67224 */ /* 0x000fc600078e009f */
[----:B------:R-:W4:Y:S01]  /*dde00*/  LDL.LU R159, [R1+0x9414] ;  /* 0x00941400019f7983 */ /* 0x000f220000300800 */
[----:B------:R-:W-:-:S03]  /*dde10*/  IMAD.MOV.U32 R215, RZ, RZ, R155 ;  /* 0x000000ffffd77224 */ /* 0x000fc600078e009b */
[----:B------:R-:W3:Y:S04]  /*dde20*/  LDL.LU R155, [R1+0x9410] ;  /* 0x00941000019b7983 */ /* 0x000ee80000300800 */
[----:B------:R-:W3:Y:S04]  /*dde30*/  LDL R208, [R1+0x11c0] ;  /* 0x0011c00001d07983 */ /* 0x000ee80000100800 */
[----:B------:R-:W3:Y:S04]  /*dde40*/  LDL R209, [R1+0x11c4] ;  /* 0x0011c40001d17983 */ /* 0x000ee80000100800 */
[----:B------:R-:W3:Y:S04]  /*dde50*/  LDL R210, [R1+0x11c8] ;  /* 0x0011c80001d27983 */ /* 0x000ee80000100800 */
[----:B------:R-:W3:Y:S01]  /*dde60*/  LDL R211, [R1+0x11cc] ;  /* 0x0011cc0001d37983 */ /* 0x000ee20000100800 */
[C---:B--2---:R-:W-:Y:S03]  /*dde70*/  HMMA.1688.F32.TF32 R100, R104.reuse, R150, R100 ;  /* 0x000000966864723c */ /* 0x044fe60000081064 */
[----:B----4-:R1:W-:Y:S03]  /*dde80*/  STL.64 [R1+0x91a0], R158 ;  /* 0x0091a09e01007387 */ /* 0x0103e60000100a00 */
[C---:B------:R-:W-:Y:S01]  /*dde90*/  HMMA.1688.F32.TF32 R92, R104.reuse, R158, R92 ;  /* 0x0000009e685c723c */ /* 0x040fe2000008105c */
[----:B------:R2:W-:Y:S05]  /*ddea0*/  STL.64 [R1+0x9198], R156 ;  /* 0x0091989c01007387 */ /* 0x0005ea0000100a00 */
[----:B---3--:R-:W-:Y:S01]  /*ddeb0*/  HMMA.1688.F32.TF32 R96, R104, R154, R96 ;  /* 0x0000009a6860723c */ /* 0x008fe20000081060 */
[----:B-1----:R-:W3:Y:S04]  /*ddec0*/  LDL.64 R158, [R1+0x1318] ;  /* 0x00131800019e7983 */ /* 0x002ee80000100a00 */
[----:B--2---:R-:W2:Y:S04]  /*dded0*/  LDL.64 R156, [R1+0x1310] ;  /* 0x00131000019c7983 */ /* 0x004ea80000100a00 */
[----:B------:R1:W-:Y:S04]  /*ddee0*/  STL.64 [R1+0x91b0], R154 ;  /* 0x0091b09a01007387 */ /* 0x0003e80000100a00 */
[----:B------:R4:W-:Y:S04]  /*ddef0*/  STL.64 [R1+0x91a8], R152 ;  /* 0x0091a89801007387 */ /* 0x0009e80000100a00 */
[----:B-1----:R-:W3:Y:S04]  /*ddf00*/  LDL.64 R154, [R1+0x1308] ;  /* 0x00130800019a7983 */ /* 0x002ee80000100a00 */
[----:B----4-:R-:W4:Y:S04]  /*ddf10*/  LDL.64 R152, [R1+0x1300] ;  /* 0x0013000001987983 */ /* 0x010f280000100a00 */
[----:B------:R1:W-:Y:S04]  /*ddf20*/  STL.64 [R1+0x91c0], R150 ;  /* 0x0091c09601007387 */ /* 0x0003e80000100a00 */
[----:B------:R1:W-:Y:S02]  /*ddf30*/  STL.64 [R1+0x91b8], R148 ;  /* 0x0091b89401007387 */ /* 0x0003e40000100a00 */
[----:B-1----:R-:W-:-:S02]  /*ddf40*/  IMAD.MOV.U32 R150, RZ, RZ, R146 ;  /* 0x000000ffff967224 */ /* 0x002fc400078e0092 */
[----:B------:R-:W-:Y:S01]  /*ddf50*/  IMAD.MOV.U32 R151, RZ, RZ, R147 ;  /* 0x000000ffff977224 */ /* 0x000fe200078e0093 */
[----:B------:R-:W2:Y:S04]  /*ddf60*/  LDL R148, [R1+0x12f0] ;  /* 0x0012f00001947983 */ /* 0x000ea80000100800 */
[----:B------:R-:W2:Y:S04]  /*ddf70*/  LDL R149, [R1+0x12f4] ;  /* 0x0012f40001957983 */ /* 0x000ea80000100800 */
[----:B------:R-:W3:Y:S04]  /*ddf80*/  LDL.LU R146, [R1+0x940c] ;  /* 0x00940c0001927983 */ /* 0x000ee80000300800 */
[----:B------:R-:W3:Y:S04]  /*ddf90*/  LDL.LU R147, [R1+0x9408] ;  /* 0x0094080001937983 */ /* 0x000ee80000300800 */
[----:B------:R-:W4:Y:S04]  /*ddfa0*/  LDL R4, [R1+0x11f0] ;  /* 0x0011f00001047983 */ /* 0x000f280000100800 */
[----:B------:R-:W4:Y:S04]  /*ddfb0*/  LDL R5, [R1+0x11f4] ;  /* 0x0011f40001057983 */ /* 0x000f280000100800 */
[----:B------:R-:W2:Y:S04]  /*ddfc0*/  LDL R28, [R1+0x1250] ;  /* 0x00125000011c7983 */ /* 0x000ea80000100800 */
[----:B------:R-:W2:Y:S01]  /*ddfd0*/  LDL R29, [R1+0x1254] ;  /* 0x00125400011d7983 */ /* 0x000ea20000100800 */
[C---:B------:R-:W-:Y:S06]  /*ddfe0*/  HMMA.1688.F32.TF32 R124, R104.reuse, R130, R124 ;  /* 0x00000082687c723c */ /* 0x040fec000008107c */
[----:B------:R-:W-:Y:S01]  /*ddff0*/  MOV R0, R131 ;  /* 0x0000008300007202 */ /* 0x000fe20000000f00 */
[----:B------:R-:W-:Y:S04]  /*de000*/  LDS R130, [R3+UR6+0x99100] ;  /* 0x0991000603827984 */ /* 0x000fe80008000800 */
[----:B------:R-:W4:Y:S01]  /*de010*/  LDS R131, [R252+UR6+0x99100] ;  /* 0x09910006fc837984 */ /* 0x000f220008000800 */
[C---:B------:R-:W-:Y:S03]  /*de020*/  HMMA.1688.F32.TF32 R24, R104.reuse, R202, R24 ;  /* 0x000000ca6818723c */ /* 0x040fe60000081018 */
[----:B------:R-:W2:Y:S04]  /*de030*/  LDL R204, [R1+0x13b0] ;  /* 0x0013b00001cc7983 */ /* 0x000ea80000100800 */
        /* <DEDUP_REMOVED lines=18> */
[----:B------:R-:W2:Y:S01]  /*de160*/  LDL R193, [R1+0x12c4] ;  /* 0x0012c40001c17983 */ /* 0x000ea20000100800 */
[C---:B------:R-:W-:Y:S06]  /*de170*/  HMMA.1688.F32.TF32 R8, R104.reuse, R186, R8 ;  /* 0x000000ba6808723c */ /* 0x040fec0000081008 */
[C---:B------:R-:W-:Y:S06]  /*de180*/  HMMA.1688.F32.TF32 R12, R104.reuse, R190, R12 ;  /* 0x000000be680c723c */ /* 0x040fec000008100c */
[C---:B------:R-:W-:Y:S06]  /*de190*/  HMMA.1688.F32.TF32 R16, R104.reuse, R194, R16 ;  /* 0x000000c26810723c */ /* 0x040fec0000081010 */
[C---:B------:R-:W-:Y:S06]  /*de1a0*/  HMMA.1688.F32.TF32 R20, R104.reuse, R198, R20 ;  /* 0x000000c66814723c */ /* 0x040fec0000081014 */
[C---:B------:R-:W-:Y:S06]  /*de1b0*/  HMMA.1688.F32.TF32 R232, R104.reuse, R142, R232 ;  /* 0x0000008e68e8723c */ /* 0x040fec00000810e8 */
[C---:B------:R-:W-:Y:S01]  /*de1c0*/  HMMA.1688.F32.TF32 R228, R104.reuse, R138, R228 ;  /* 0x0000008a68e4723c */ /* 0x040fe200000810e4 */
[----:B---3--:R1:W-:Y:S05]  /*de1d0*/  STL.64 [R1+0x91d0], R146 ;  /* 0x0091d09201007387 */ /* 0x0083ea0000100a00 */
[----:B------:R-:W-:Y:S01]  /*de1e0*/  HMMA.1688.F32.TF32 R112, R104, R146, R112 ;  /* 0x000000926870723c */ /* 0x000fe20000081070 */
[----:B------:R3:W-:Y:S04]  /*de1f0*/  STL.64 [R1+0x91c8], R144 ;  /* 0x0091c89001007387 */ /* 0x0007e80000100a00 */
[----:B-1----:R-:W2:Y:S04]  /*de200*/  LDL.64 R146, [R1+0x12e8] ;  /* 0x0012e80001927983 */ /* 0x002ea80000100a00 */
[----:B---3--:R-:W3:Y:S04]  /*de210*/  LDL.64 R144, [R1+0x12e0] ;  /* 0x0012e00001907983 */ /* 0x008ee80000100a00 */
[----:B------:R-:W-:Y:S04]  /*de220*/  STL [R1+0x90f0], R142 ;  /* 0x0090f08e01007387 */ /* 0x000fe80000100800 */
[----:B------:R-:W-:Y:S01]  /*de230*/  STL [R1+0x90ec], R143 ;  /* 0x0090ec8f01007387 */ /* 0x000fe20000100800 */
[C---:B----4-:R-:W-:Y:S03]  /*de240*/  HMMA.1688.F32.TF32 R124, R128.reuse, R4, R124 ;  /* 0x00000004807c723c */ /* 0x050fe6000008107c */
[----:B------:R-:W4:Y:S04]  /*de250*/  LDL.64 R104, [R1+0x12d0] ;  /* 0x0012d00001687983 */ /* 0x000f280000100a00 */
[----:B------:R-:W3:Y:S04]  /*de260*/  LDL.64 R106, [R1+0x12d8] ;  /* 0x0012d800016a7983 */ /* 0x000ee80000100a00 */
[----:B------:R-:W-:Y:S01]  /*de270*/  STL [R1+0x90c4], R138 ;  /* 0x0090c48a01007387 */ /* 0x000fe20000100800 */
[C---:B--2---:R-:W-:Y:S03]  /*de280*/  HMMA.1688.F32.TF32 R24, R128.reuse, R28, R24 ;  /* 0x0000001c8018723c */ /* 0x044fe60000081018 */
[----:B------:R-:W-:Y:S04]  /*de290*/  STL [R1+0x90c0], R139 ;  /* 0x0090c08b01007387 */ /* 0x000fe80000100800 */
[----:B------:R-:W2:Y:S04]  /*de2a0*/  LDL.LU.64 R6, [R1+0x9400] ;  /* 0x0094000001067983 */ /* 0x000ea80000300a00 */
        /* <DEDUP_REMOVED lines=15> */
[C---:B---3--:R-:W-:Y:S01]  /*de3a0*/  HMMA.1688.F32.TF32 R40, R128.reuse, R44, R40 ;  /* 0x0000002c8028723c */ /* 0x048fe20000081028 */
[----:B------:R-:W4:Y:S04]  /*de3b0*/  LDL.LU.64 R44, [R1+0x93a8] ;  /* 0x0093a800012c7983 */ /* 0x000f280000300a00 */
[----:B------:R-:W3:Y:S01]  /*de3c0*/  LDL.LU.64 R186, [R1+0x93a0] ;  /* 0x0093a00001ba7983 */ /* 0x000ee20000300a00 */
[C---:B------:R-:W-:Y:S06]  /*de3d0*/  HMMA.1688.F32.TF32 R120, R128.reuse, R216, R120 ;  /* 0x000000d88078723c */ /* 0x040fec0000081078 */
[C---:B------:R-:W-:Y:S06]  /*de3e0*/  HMMA.1688.F32.TF32 R48, R128.reuse, R188, R48 ;  /* 0x000000bc8030723c */ /* 0x040fec0000081030 */
[----:B------:R-:W-:Y:S06]  /*de3f0*/  HMMA.1688.F32.TF32 R52, R128, R192, R52 ;  /* 0x000000c08034723c */ /* 0x000fec0000081034 */
[----:B------:R-:W-:Y:S06]  /*de400*/  HMMA.1688.F32.TF32 R108, R132, R210, R108 ;  /* 0x000000d2846c723c */ /* 0x000fec000008106c */
[C---:B------:R-:W-:Y:S06]  /*de410*/  HMMA.1688.F32.TF32 R112, R128.reuse, R196, R112 ;  /* 0x000000c48070723c */ /* 0x040fec0000081070 */
[C---:B------:R-:W-:Y:S06]  /*de420*/  HMMA.1688.F32.TF32 R232, R128.reuse, R200, R232 ;  /* 0x000000c880e8723c */ /* 0x040fec00000810e8 */
[----:B------:R-:W-:Y:S06]  /*de430*/  HMMA.1688.F32.TF32 R228, R128, R204, R228 ;  /* 0x000000cc80e4723c */ /* 0x000fec00000810e4 */
[----:B------:R-:W-:Y:S06]  /*de440*/  HMMA.1688.F32.TF32 R116, R132, R214, R116 ;  /* 0x000000d68474723c */ /* 0x000fec0000081074 */
[C---:B--2---:R-:W-:Y:S06]  /*de450*/  HMMA.1688.F32.TF32 R4, R128.reuse, R220, R4 ;  /* 0x000000dc8004723c */ /* 0x044fec0000081004 */
        /* <DEDUP_REMOVED lines=17> */
[----:B------:R-:W-:Y:S06]  /*de570*/  HMMA.1688.F32.TF32 R100, R128, R240, R100 ;  /* 0x000000f08064723c */ /* 0x000fec0000081064 */
[----:B------:R-:W-:Y:S06]  /*de580*/  HMMA.1688.F32.TF32 R120, R132, R218, R120 ;  /* 0x000000da8478723c */ /* 0x000fec0000081078 */
[----:B----4-:R-:W-:Y:S01]  /*de590*/  HMMA.1688.F32.TF32 R44, R128, R184, R44 ;  /* 0x000000b8802c723c */ /* 0x010fe2000008102c */
        /* <DEDUP_REMOVED lines=10> */
[----:B------:R-:W3:Y:S04]  /*de640*/  LDL.LU.64 R204, [R1+0x9348] ;  /* 0x0093480001cc7983 */ /* 0x000ee80000300a00 */
[----:B------:R-:W2:Y:S04]  /*de650*/  LDL R130, [R1+0x11f8] ;  /* 0x0011f80001827983 */ /* 0x000ea80000100800 */
[----:B------:R-:W2:Y:S04]  /*de660*/  LDL R131, [R1+0x11fc] ;  /* 0x0011fc0001837983 */ /* 0x000ea80000100800 */
[----:B------:R-:W4:Y:S04]  /*de670*/  LDL.LU.64 R210, [R1+0x9340] ;  /* 0x0093400001d27983 */ /* 0x000f280000300a00 */
[----:B------:R-:W4:Y:S04]  /*de680*/  LDL.LU.64 R208, [R1+0x9338] ;  /* 0x0093380001d07983 */ /* 0x000f280000300a00 */
[----:B------:R-:W-:Y:S04]  /*de690*/  STL.64 [R1+0x2b00], R108 ;  /* 0x002b006c01007387 */ /* 0x000fe80000100a00 */
[----:B------:R1:W-:Y:S04]  /*de6a0*/  STL.64 [R1+0x2b08], R110 ;  /* 0x002b086e01007387 */ /* 0x0003e80000100a00 */
[----:B-1----:R-:W3:Y:S04]  /*de6b0*/  LDL.64 R110, [R1+0x12c8] ;  /* 0x0012c800016e7983 */ /* 0x002ee80000100a00 */
        /* <DEDUP_REMOVED lines=9> */
[----:B-1----:R-:W4:Y:S01]  /*de750*/  LDL R122, [R1+0x12a8] ;  /* 0x0012a800017a7983 */ /* 0x002f220000100800 */
[----:B------:R-:W-:-:S03]  /*de760*/  IMAD.MOV.U32 R123, RZ, RZ, R2 ;  /* 0x000000ffff7b7224 */ /* 0x000fc600078e0002 */
[----:B------:R-:W4:Y:S01]  /*de770*/  LDL.LU R2, [R1+0x9310] ;  /* 0x0093100001027983 */ /* 0x000f220000300800 */
[C---:B------:R-:W-:Y:S06]  /*de780*/  HMMA.1688.F32.TF32 R4, R132.reuse, R222, R4 ;  /* 0x000000de8404723c */ /* 0x040fec0000081004 */
[C---:B------:R-:W-:Y:S06]  /*de790*/  HMMA.1688.F32.TF32 R8, R132.reuse, R226, R8 ;  /* 0x000000e28408723c */ /* 0x040fec0000081008 */
[C---:B------:R-:W-:Y:S06]  /*de7a0*/  HMMA.1688.F32.TF32 R12, R132.reuse, R238, R12 ;  /* 0x000000ee840c723c */ /* 0x040fec000008100c */
[C---:B------:R-:W-:Y:S06]  /*de7b0*/  HMMA.1688.F32.TF32 R16, R132.reuse, R246, R16 ;  /* 0x000000f68410723c */ /* 0x040fec0000081010 */
[----:B--2---:R-:W-:Y:S01]  /*de7c0*/  HMMA.1688.F32.TF32 R128, R132, R130, R124 ;  /* 0x000000828480723c */ /* 0x004fe2000008107c */
[----:B------:R-:W2:-:S15]  /*de7d0*/  LDL.64 R126, [R1+0x1298] ;  /* 0x00129800017e7983 */ /* 0x000e9e0000100a00 */
[----:B------:R-:W-:-:S07]  /*de7e0*/  NOP ;  /* 0x0000000000007918 */ /* 0x000fce0000000000 */
[----:B------:R-:W-:Y:S04]  /*de7f0*/  STL.64 [R1+0x2ad0], R128 ;  /* 0x002ad08001007387 */ /* 0x000fe80000100a00 */
[----:B------:R-:W-:Y:S04]  /*de800*/  STL.64 [R1+0x2ad8], R130 ;  /* 0x002ad88201007387 */ /* 0x000fe80000100a00 */
[----:B------:R-:W2:Y:S04]  /*de810*/  LDL.LU.64 R222, [R1+0x9308] ;  /* 0x0093080001de7983 */ /* 0x000ea80000300a00 */
[----:B------:R-:W2:Y:S04]  /*de820*/  LDL.LU.64 R220, [R1+0x9300] ;  /* 0x0093000001dc7983 */ /* 0x000ea80000300a00 */
[----:B------:R-:W-:Y:S04]  /*de830*/  STL.64 [R1+0x2c90], R4 ;  /* 0x002c900401007387 */ /* 0x000fe80000100a00 */
[----:B------:R1:W-:Y:S01]  /*de840*/  STL.64 [R1+0x2c98], R6 ;  /* 0x002c980601007387 */ /* 0x0003e20000100a00 */
[----:B------:R-:W-:Y:S03]  /*de850*/  HMMA.1688.F32.TF32 R20, R132, R250, R20 ;  /* 0x000000fa8414723c */ /* 0x000fe60000081014 */
[----:B------:R-:W-:Y:S04]  /*de860*/  LDS R128, [R3+UR6+0x8c180] ;  /* 0x08c1800603807984 */ /* 0x000fe80008000800 */
[----:B------:R-:W-:Y:S04]  /*de870*/  LDS R130, [R3+UR6+0x8d180] ;  /* 0x08d1800603827984 */ /* 0x000fe80008000800 */
[----:B-1----:R-:W2:Y:S01]  /*de880*/  LDL R6, [R1+0x1288] ;  /* 0x0012880001067983 */ /* 0x002ea20000100800 */
[----:B---3--:R-:W-:-:S03]  /*de890*/  IMAD.MOV.U32 R139, RZ, RZ, R118 ;  /* 0x000000ffff8b7224 */ /* 0x008fc600078e0076 */
[----:B------:R-:W-:Y:S04]  /*de8a0*/  LDS R129, [R252+UR6+0x8c180] ;  /* 0x08c18006fc817984 */ /* 0x000fe80008000800 */
[----:B------:R-:W-:Y:S01]  /*de8b0*/  LDS R131, [R252+UR6+0x8d180] ;  /* 0x08d18006fc837984 */ /* 0x000fe20008000800 */
[----:B----4-:R-:W-:-:S03]  /*de8c0*/  MOV R7, R2 ;  /* 0x0000000200077202 */ /* 0x010fc60000000f00 */
[----:B------:R-:W3:Y:S04]  /*de8d0*/  LDL.LU R2, [R1+0x92f8] ;  /* 0x0092f80001027983 */ /* 0x000ee80000300800 */
        /* <DEDUP_REMOVED lines=14> */
[----:B------:R1:W-:Y:S04]  /*de9c0*/  STL.64 [R1+0x2c68], R18 ;  /* 0x002c681201007387 */ /* 0x0003e80000100a00 */
[----:B-1----:R-:W4:Y:S04]  /*de9d0*/  LDL R18, [R1+0x1258] ;  /* 0x0012580001127983 */ /* 0x002f280000100800 */
[----:B------:R-:W4:Y:S04]  /*de9e0*/  LDL.LU.64 R250, [R1+0x92c0] ;  /* 0x0092c00001fa7983 */ /* 0x000f280000300a00 */
[----:B------:R-:W4:Y:S04]  /*de9f0*/  LDL.LU.64 R248, [R1+0x92b8] ;  /* 0x0092b80001f87983 */ /* 0x000f280000300a00 */
[----:B------:R-:W-:Y:S04]  /*dea00*/  STL.64 [R1+0x2c50], R20 ;  /* 0x002c501401007387 */ /* 0x000fe80000100a00 */
[----:B------:R4:W-:Y:S01]  /*dea10*/  STL.64 [R1+0x2c58], R22 ;  /* 0x002c581601007387 */ /* 0x0009e20000100a00 */
[----:B---3--:R-:W-:-:S02]  /*dea20*/  IMAD.MOV.U32 R19, RZ, RZ, R2 ;  /* 0x000000ffff137224 */ /* 0x008fc400078e0002 */
[----:B--2---:R-:W-:-:S05]  /*dea30*/  IMAD.MOV.U32 R138, RZ, RZ, R11 ;  /* 0x000000ffff8a7224 */ /* 0x004fca00078e000b */
[C---:B----4-:R-:W-:Y:S06]  /*dea40*/  HMMA.1688.F32.TF32 R20, R132.reuse, R18, R24 ;  /* 0x000000128414723c */ /* 0x050fec0000081018 */
[C---:B------:R-:W-:Y:S06]  /*dea50*/  HMMA.1688.F32.TF32 R16, R132.reuse, R14, R28 ;  /* 0x0000000e8410723c */ /* 0x040fec000008101c */
[C---:B------:R-:W-:Y:S06]  /*dea60*/  HMMA.1688.F32.TF32 R12, R132.reuse, R10, R32 ;  /* 0x0000000a840c723c */ /* 0x040fec0000081020 */
[C---:B------:R-:W-:Y:S06]  /*dea70*/  HMMA.1688.F32.TF32 R8, R132.reuse, R6, R36 ;  /* 0x000000068408723c */ /* 0x040fec0000081024 */
[----:B------:R-:W-:Y:S01]  /*dea80*/  HMMA.1688.F32.TF32 R4, R132, R126, R40 ;  /* 0x0000007e8404723c */ /* 0x000fe20000081028 */
[----:B------:R-:W-:Y:S04]  /*dea90*/  STL.64 [R1+0x2c40], R20 ;  /* 0x002c401401007387 */ /* 0x000fe80000100a00 */
[----:B------:R-:W-:Y:S04]  /*deaa0*/  STL.64 [R1+0x2c48], R22 ;  /* 0x002c481601007387 */ /* 0x000fe80000100a00 */
[----:B------:R-:W-:Y:S04]  /*deab0*/  STL.64 [R1+0x2c30], R16 ;  /* 0x002c301001007387 */ /* 0x000fe80000100a00 */
[----:B------:R-:W-:Y:S04]  /*deac0*/  STL.64 [R1+0x2c38], R18 ;  /* 0x002c381201007387 */ /* 0x000fe80000100a00 */
[----:B------:R1:W-:Y:S04]  /*dead0*/  STL [R1+0x90c8], R138 ;  /* 0x0090c88a01007387 */ /* 0x0003e80000100800 */
[----:B------:R-:W-:Y:S04]  /*deae0*/  STL.64 [R1+0x2c20], R12 ;  /* 0x002c200c01007387 */ /* 0x000fe80000100a00 */
[----:B------:R-:W-:Y:S01]  /*deaf0*/  STL.64 [R1+0x2c28], R14 ;  /* 0x002c280e01007387 */ /* 0x000fe20000100a00 */
[----:B-1----:R-:W-:-:S03]  /*deb00*/  IMAD.MOV.U32 R138, RZ, RZ, R127 ;  /* 0x000000ffff8a7224 */ /* 0x002fc600078e007f */
[----:B------:R-:W-:Y:S04]  /*deb10*/  STL.64 [R1+0x2c10], R8 ;  /* 0x002c100801007387 */ /* 0x000fe80000100a00 */
[----:B------:R1:W-:Y:S04]  /*deb20*/  STL.64 [R1+0x2c18], R10 ;  /* 0x002c180a01007387 */ /* 0x0003e80000100a00 */
[----:B------:R-:W-:Y:S04]  /*deb30*/  STL [R1+0x90cc], R138 ;  /* 0x0090cc8a01007387 */ /* 0x000fe80000100800 */
[----:B------:R-:W-:Y:S01]  /*deb40*/  STL.64 [R1+0x2c00], R4 ;  /* 0x002c000401007387 */ /* 0x000fe20000100a00 */
[C---:B-1----:R-:W-:Y:S03]  /*deb50*/  HMMA.1688.F32.TF32 R8, R132.reuse, R122, R44 ;  /* 0x0000007a8408723c */ /* 0x042fe6000008102c */
[----:B------:R1:W-:Y:S03]  /*deb60*/  STL.64 [R1+0x2c08], R6 ;  /* 0x002c080601007387 */ /* 0x0003e60000100a00 */
[----:B-1----:R-:W-:-:S15]  /*deb70*/  HMMA.1688.F32.TF32 R4, R132, R118, R48 ;  /* 0x000000768404723c */ /* 0x002fde0000081030 */
[----:B------:R-:W-:-:S02]  /*deb80*/  NOP ;  /* 0x0000000000007918 */ /* 0x000fc40000000000 */
[----:B------:R-:W-:Y:S04]  /*deb90*/  STL.64 [R1+0x2bf0], R8 ;  /* 0x002bf00801007387 */ /* 0x000fe80000100a00 */
[----:B------:R-:W-:Y:S04]  /*deba0*/  STL.64 [R1+0x2bf8], R10 ;  /* 0x002bf80a01007387 */ /* 0x000fe80000100a00 */
[----:B------:R-:W-:Y:S04]  /*debb0*/  STL [R1+0x90d0], R139 ;  /* 0x0090d08b01007387 */ /* 0x000fe80000100800 */
[----:B------:R-:W-:Y:S04]  /*debc0*/  STL.64 [R1+0x2be0], R4 ;  /* 0x002be00401007387 */ /* 0x000fe80000100a00 */
[----:B------:R1:W-:Y:S02]  /*debd0*/  STL.64 [R1+0x2be8], R6 ;  /* 0x002be80601007387 */ /* 0x0003e40000100a00 */
[----:B-1----:R-:W-:Y:S06]  /*debe0*/  HMMA.1688.F32.TF32 R4, R132, R110, R52 ;  /* 0x0000006e8404723c */ /* 0x002fec0000081034 */
[----:B------:R-:W-:-:S05]  /*debf0*/  IMAD.MOV.U32 R138, RZ, RZ, R111 ;  /* 0x000000ffff8a7224 */ /* 0x000fca00078e006f */
[----:B------:R-:W-:-:S12]  /*dec00*/  STL [R1+0x90d4], R138 ;  /* 0x0090d48a01007387 */ /* 0x000fd80000100800 */
[----:B------:R-:W-:Y:S04]  /*dec10*/  STL.64 [R1+0x2bd0], R4 ;  /* 0x002bd00401007387 */ /* 0x000fe80000100a00 */
[----:B------:R1:W-:Y:S02]  /*dec20*/  STL.64 [R1+0x2bd8], R6 ;  /* 0x002bd80601007387 */ /* 0x0003e40000100a00 */
[C---:B-1----:R-:W-:Y:S06]  /*dec30*/  HMMA.1688.F32.TF32 R4, R132.reuse, R106, R56 ;  /* 0x0000006a8404723c */ /* 0x042fec0000081038 */
[----:B------:R-:W-:Y:S01]  /*dec40*/  MOV R139, R107 ;  /* 0x0000006b008b7202 */ /* 0x000fe20000000f00 */
[----:B------:R-:W-:Y:S01]  /*dec50*/  IMAD.MOV.U32 R138, RZ, RZ, R147 ;  /* 0x000000ffff8a7224 */ /* 0x000fe200078e0093 */
[----:B------:R-:W-:Y:S04]  /*dec60*/  LDS R106, [R3+UR6+0x8f180] ;  /* 0x08f18006036a7984 */ /* 0x000fe80008000800 */
[----:B------:R-:W-:Y:S01]  /*dec70*/  STL [R1+0x90d8], R139 ;  /* 0x0090d88b01007387 */ /* 0x000fe20000100800 */
[C---:B------:R-:W-:Y:S03]  /*dec80*/  HMMA.1688.F32.TF32 R8, R132.reuse, R150, R64 ;  /* 0x000000968408723c */ /* 0x040fe60000081040 */
[----:B------:R-:W1:Y:S07]  /*dec90*/  LDS R107, [R252+UR6+0x8f180] ;  /* 0x08f18006fc6b7984 */ /* 0x000e6e0008000800 */
[----:B------:R-:W-:Y:S04]  /*deca0*/  STL.64 [R1+0x2bc0], R4 ;  /* 0x002bc00401007387 */ /* 0x000fe80000100a00 */
[----:B------:R2:W-:Y:S02]  /*decb0*/  STL.64 [R1+0x2bc8], R6 ;  /* 0x002bc80601007387 */ /* 0x0005e40000100a00 */
[----:B--2---:R-:W-:Y:S02]  /*decc0*/  HMMA.1688.F32.TF32 R4, R132, R146, R60 ;  /* 0x000000928404723c */ /* 0x004fe4000008103c */
[----:B------:R-:W-:Y:S01]  /*decd0*/  STL [R1+0x90dc], R138 ;  /* 0x0090dc8a01007387 */ /* 0x000fe20000100800 */
[----:B------:R-:W-:-:S15]  /*dece0*/  IMAD.MOV.U32 R139, RZ, RZ, R155 ;  /* 0x000000ffff8b7224 */ /* 0x000fde00078e009b */
[----:B------:R-:W-:-:S05]  /*decf0*/  NOP ;  /* 0x0000000000007918 */ /* 0x000fca0000000000 */
[----:B------:R-:W-:Y:S04]  /*ded00*/  STL.64 [R1+0x2bb0], R4 ;  /* 0x002bb00401007387 */ /* 0x000fe80000100a00 */
[----:B------:R2:W-:Y:S02]  /*ded10*/  STL.64 [R1+0x2bb8], R6 ;  /* 0x002bb80601007387 */ /* 0x0005e40000100a00 */
[----:B--2---:R-:W-:Y:S02]  /*ded20*/  HMMA.1688.F32.TF32 R4, R132, R154, R68 ;  /* 0x0000009a8404723c */ /* 0x004fe40000081044 */
[----:B------:R-:W-:Y:S04]  /*ded30*/  STL.64 [R1+0x2ba0], R8 ;  /* 0x002ba00801007387 */ /* 0x000fe80000100a00 */
[----:B------:R-:W-:Y:S04]  /*ded40*/  STL.64 [R1+0x2ba8], R10 ;  /* 0x002ba80a01007387 */ /* 0x000fe80000100a00 */
[----:B------:R-:W-:-:S13]  /*ded50*/  STL [R1+0x90e0], R139 ;  /* 0x0090e08b01007387 */ /* 0x000fda0000100800 */
[----:B------:R-:W-:Y:S04]  /*ded60*/  STL.64 [R1+0x2b90], R4 ;  /* 0x002b900401007387 */ /* 0x000fe80000100a00 */
[----:B------:R2:W-:Y:S02]  /*ded70*/  STL.64 [R1+0x2b98], R6 ;  /* 0x002b980601007387 */ /* 0x0005e40000100a00 */
[C---:B--2---:R-:W-:Y:S06]  /*ded80*/  HMMA.1688.F32.TF32 R4, R132.reuse, R158, R72 ;  /* 0x0000009e8404723c */ /* 0x044fec0000081048 */
[----:B------:R-:W-:Y:S01]  /*ded90*/  IMAD.MOV.U32 R138, RZ, RZ, R159 ;  /* 0x000000ffff8a7224 */ /* 0x000fe200078e009f */
[C---:B------:R-:W-:Y:S04]  /*deda0*/  HMMA.1688.F32.TF32 R12, R132.reuse, R162, R76 ;  /* 0x000000a2840c723c */ /* 0x040fe8000008104c */
[----:B------:R-:W-:Y:S02]  /*dedb0*/  STL [R1+0x90e4], R138 ;  /* 0x0090e48a01007387 */ /* 0x000fe40000100800 */
[C---:B------:R-:W-:Y:S10]  /*dedc0*/  HMMA.1688.F32.TF32 R8, R132.reuse, R166, R80 ;  /* 0x000000a68408723c */ /* 0x040ff40000081050 */
        /* <DEDUP_REMOVED lines=12> */
[----:B------:R-:W-:Y:S04]  /*dee90*/  STL.64 [R1+0x2b40], R12 ;  /* 0x002b400c01007387 */ /* 0x000fe80000100a00 */
[----:B------:R-:W-:Y:S05]  /*deea0*/  STL.64 [R1+0x2b48], R14 ;  /* 0x002b480e01007387 */ /* 0x000fea0000100a00 */
[----:B------:R-:W-:Y:S04]  /*deeb0*/  STL.64 [R1+0x2b30], R8 ;  /* 0x002b300801007387 */ /* 0x000fe80000100a00 */
[----:B------:R-:W-:Y:S04]  /*deec0*/  STL.64 [R1+0x2b38], R10 ;  /* 0x002b380a01007387 */ /* 0x000fe80000100a00 */
[----:B------:R-:W-:Y:S04]  /*deed0*/  STL.64 [R1+0x2b20], R4 ;  /* 0x002b200401007387 */ /* 0x000fe80000100a00 */
[----:B------:R2:W-:Y:S01]  /*deee0*/  STL.64 [R1+0x2b28], R6 ;  /* 0x002b280601007387 */ /* 0x0005e20000100a00 */
[----:B------:R-:W-:-:S03]  /*deef0*/  IMAD.MOV.U32 R182, RZ, RZ, R204 ;  /* 0x000000ffffb67224 */ /* 0x000fc600078e00cc */
[----:B------:R-:W3:Y:S01]  /*def00*/  LDL R180, [R1+0x100] ;  /* 0x0001000001b47983 */ /* 0x000ee20000100800 */
[----:B--2---:R-:W-:Y:S01]  /*def10*/  HMMA.1688.F32.TF32 R4, R132, R242, R100 ;  /* 0x000000f28404723c */ /* 0x004fe20000081064 */
[----:B------:R-:W-:Y:S01]  /*def20*/  MOV R183, R205 ;  /* 0x000000cd00b77202 */ /* 0x000fe20000000f00 */
[----:B------:R-:W-:Y:S02]  /*def30*/  IMAD.MOV.U32 R178, RZ, RZ, R208 ;  /* 0x000000ffffb27224 */ /* 0x000fe400078e00d0 */
[----:B------:R-:W-:-:S15]  /*def40*/  IMAD.MOV.U32 R179, RZ, RZ, R209 ;  /* 0x000000ffffb37224 */ /* 0x000fde00078e00d1 */
[----:B------:R-:W-:-:S04]  /*def50*/  NOP ;  /* 0x0000000000007918 */ /* 0x000fc80000000000 */
[----:B------:R-:W-:Y:S04]  /*def60*/  STL.64 [R1+0x2ec0], R4 ;  /* 0x002ec00401007387 */ /* 0x000fe80000100a00 */
[----:B------:R2:W-:Y:S04]  /*def70*/  STL.64 [R1+0x2ec8], R6 ;  /* 0x002ec80601007387 */ /* 0x0005e80000100a00 */
[----:B------:R-:W3:Y:S04]  /*def80*/  LDL R181, [R1+0x104] ;  /* 0x0001040001b57983 */ /* 0x000ee80000100800 */
[----:B------:R-:W4:Y:S04]  /*def90*/  LDL.LU R204, [R1+0x92b4] ;  /* 0x0092b40001cc7983 */ /* 0x000f280000300800 */
[----:B------:R-:W4:Y:S04]  /*defa0*/  LDL.LU R205, [R1+0x92b0] ;  /* 0x0092b00001cd7983 */ /* 0x000f280000300800 */
[----:B------:R-:W4:Y:S04]  /*defb0*/  LDL R176, [R1+0xf0] ;  /* 0x0000f00001b07983 */ /* 0x000f280000100800 */
[----:B------:R-:W4:Y:S04]  /*defc0*/  LDL R177, [R1+0xf4] ;  /* 0x0000f40001b17983 */ /* 0x000f280000100800 */
[----:B------:R-:W4:Y:S04]  /*defd0*/  LDL.LU R208, [R1+0x92ac] ;  /* 0x0092ac0001d07983 */ /* 0x000f280000300800 */
[----:B------:R-:W4:Y:S04]  /*defe0*/  LDL.LU R209, [R1+0x92a8] ;  /* 0x0092a80001d17983 */ /* 0x000f280000300800 */
[----:B------:R-:W2:Y:S04]  /*deff0*/  LDL.64 R118, [R1+0x1398] ;  /* 0x0013980001767983 */ /* 0x000ea80000100a00 */
[----:B------:R-:W3:Y:S01]  /*df000*/  LDL.64 R110, [R1+0x13a8] ;  /* 0x0013a800016e7983 */ /* 0x000ee20000100a00 */
[----:B------:R-:W-:-:S02]  /*df010*/  IMAD.MOV.U32 R174, RZ, RZ, R212 ;  /* 0x000000ffffae7224 */ /* 0x000fc400078e00d4 */
[----:B------:R-:W-:Y:S01]  /*df020*/  IMAD.MOV.U32 R175, RZ, RZ, R213 ;  /* 0x000000ffffaf7224 */ /* 0x000fe200078e00d5 */
[----:B------:R-:W4:Y:S01]  /*df030*/  LDL R172, [R1+0xe0] ;  /* 0x0000e00001ac7983 */ /* 0x000f220000100800 */
[----:B------:R-:W-:-:S03]  /*df040*/  IMAD.MOV.U32 R170, RZ, RZ, R216 ;  /* 0x000000ffffaa7224 */ /* 0x000fc600078e00d8 */
[----:B------:R-:W4:Y:S01]  /*df050*/  LDL R173, [R1+0xe4] ;  /* 0x0000e40001ad7983 */ /* 0x000f220000100800 */
[----:B------:R-:W-:-:S03]  /*df060*/  MOV R171, R217 ;  /* 0x000000d900ab7202 */ /* 0x000fc60000000f00 */
[----:B------:R-:W4:Y:S04]  /*df070*/  LDL.LU R212, [R1+0x92a4] ;  /* 0x0092a40001d47983 */ /* 0x000f280000300800 */
[----:B------:R-:W4:Y:S01]  /*df080*/  LDL.LU R213, [R1+0x92a0] ;  /* 0x0092a00001d57983 */ /* 0x000f220000300800 */
[----:B------:R-:W-:-:S03]  /*df090*/  IMAD.MOV.U32 R162, RZ, RZ, R220 ;  /* 0x000000ffffa27224 */ /* 0x000fc600078e00dc */
[----:B------:R-:W4:Y:S04]  /*df0a0*/  LDL R168, [R1+0xd0] ;  /* 0x0000d00001a87983 */ /* 0x000f280000100800 */
[----:B------:R-:W4:Y:S01]  /*df0b0*/  LDL R169, [R1+0xd4] ;  /* 0x0000d40001a97983 */ /* 0x000f220000100800 */
[----:B------:R-:W-:-:S03]  /*df0c0*/  IMAD.MOV.U32 R163, RZ, RZ, R221 ;  /* 0x000000ffffa37224 */ /* 0x000fc600078e00dd */
[----:B------:R-:W4:Y:S01]  /*df0d0*/  LDL.LU R216, [R1+0x929c] ;  /* 0x00929c0001d87983 */ /* 0x000f220000300800 */
[----:B------:R-:W-:-:S03]  /*df0e0*/  IMAD.MOV.U32 R2, RZ, RZ, R243 ;  /* 0x000000ffff027224 */ /* 0x000fc600078e00f3 */
[----:B------:R-:W4:Y:S01]  /*df0f0*/  LDL.LU R217, [R1+0x9298] ;  /* 0x0092980001d97983 */ /* 0x000f220000300800 */
[----:B------:R-:W-:-:S03]  /*df100*/  IMAD.MOV.U32 R150, RZ, RZ, R224 ;  /* 0x000000ffff967224 */ /* 0x000fc600078e00e0 */
[----:B------:R-:W4:Y:S04]  /*df110*/  LDL R160, [R1+0xb0] ;  /* 0x0000b00001a07983 */ /* 0x000f280000100800 */
[----:B------:R-:W4:Y:S01]  /*df120*/  LDL R161, [R1+0xb4] ;  /* 0x0000b40001a17983 */ /* 0x000f220000100800 */
[----:B------:R-:W-:-:S03]  /*df130*/  IMAD.MOV.U32 R151, RZ, RZ, R225 ;  /* 0x000000ffff977224 */ /* 0x000fc600078e00e1 */
[----:B------:R-:W4:Y:S04]  /*df140*/  LDL.LU R220, [R1+0x9294] ;  /* 0x0092940001dc7983 */ /* 0x000f280000300800 */
[----:B------:R-:W4:Y:S04]  /*df150*/  LDL.LU R221, [R1+0x9290] ;  /* 0x0092900001dd7983 */ /* 0x000f280000300800 */
[----:B------:R-:W4:Y:S04]  /*df160*/  LDL R148, [R1+0x80] ;  /* 0x0000800001947983 */ /* 0x000f280000100800 */
[----:B------:R-:W4:Y:S04]  /*df170*/  LDL R149, [R1+0x84] ;  /* 0x0000840001957983 */ /* 0x000f280000100800 */
[----:B------:R-:W4:Y:S04]  /*df180*/  LDL.LU R224, [R1+0x928c] ;  /* 0x00928c0001e07983 */ /* 0x000f280000300800 */
[----:B------:R-:W4:Y:S04]  /*df190*/  LDL.LU R225, [R1+0x9288] ;  /* 0x0092880001e17983 */ /* 0x000f280000300800 */
        /* <DEDUP_REMOVED lines=11> */
[----:B-1----:R-:W-:Y:S04]  /*df250*/  STL.64 [R1+0x9268], R106 ;  /* 0x0092686a01007387 */ /* 0x002fe80000100a00 */
[----:B------:R-:W-:Y:S01]  /*df260*/  STL.64 [R1+0x9260], R104 ;  /* 0x0092606801007387 */ /* 0x000fe20000100a00 */
[C---:B--2---:R-:W-:Y:S06]  /*df270*/  HMMA.1688.F32.TF32 R8, R132.reuse, R118, R112 ;  /* 0x000000768408723c */ /* 0x044fec0000081070 */
[----:B---3--:R-:W-:-:S15]  /*df280*/  HMMA.1688.F32.TF32 R4, R132, R110, R232 ;  /* 0x0000006e8404723c */ /* 0x008fde00000810e8 */
[----:B------:R-:W-:-:S02]  /*df290*/  NOP ;  /* 0x0000000000007918 */ /* 0x000fc40000000000 */
[----:B------:R1:W-:Y:S04]  /*df2a0*/  STL.64 [R1+0x2eb0], R8 ;  /* 0x002eb00801007387 */ /* 0x0003e80000100a00 */
[----:B------:R2:W-:Y:S04]  /*df2b0*/  STL.64 [R1+0x2eb8], R10 ;  /* 0x002eb80a01007387 */ /* 0x0005e80000100a00 */
[----:B------:R3:W-:Y:S04]  /*df2c0*/  STL.64 [R1+0x2ea0], R4 ;  /* 0x002ea00401007387 */ /* 0x0007e80000100a00 */
[----:B------:R-:W-:Y:S04]  /*df2d0*/  STL.64 [R1+0x2ea8], R6 ;  /* 0x002ea80601007387 */ /* 0x000fe80000100a00 */
        /* <DEDUP_REMOVED lines=16> */
[----:B---3--:R-:W3:Y:S04]  /*df3e0*/  LDL R4, [R1+0x30] ;  /* 0x0000300001047983 */ /* 0x008ee80000100800 */
[----:B------:R-:W3:Y:S04]  /*df3f0*/  LDL R5, [R1+0x34] ;  /* 0x0000340001057983 */ /* 0x000ee80000100800 */
[----:B------:R-:W3:Y:S04]  /*df400*/  LDL.LU R28, [R1+0xa00] ;  /* 0x000a0000011c7983 */ /* 0x000ee80000300800 */
[----:B------:R-:W3:Y:S04]  /*df410*/  LDL.LU R29, [R1+0xa04] ;  /* 0x000a0400011d7983 */ /* 0x000ee80000300800 */
[----:B------:R-:W3:Y:S04]  /*df420*/  LDL.LU R30, [R1+0xa08] ;  /* 0x000a0800011e7983 */ /* 0x000ee80000300800 */
[----:B------:R-:W3:Y:S04]  /*df430*/  LDL.LU R31, [R1+0xa0c] ;  /* 0x000a0c00011f7983 */ /* 0x000ee80000300800 */
[----:B------:R-:W4:Y:S04]  /*df440*/  LDL.64 R42, [R1+0x13b8] ;  /* 0x0013b800012a7983 */ /* 0x000f280000100a00 */
[----:B------:R-:W2:Y:S04]  /*df450*/  LDL R120, [R1+0x10] ;  /* 0x0000100001787983 */ /* 0x000ea80000100800 */
[----:B------:R-:W2:Y:S04]  /*df460*/  LDL R121, [R1+0x14] ;  /* 0x0000140001797983 */ /* 0x000ea80000100800 */
[----:B------:R-:W2:Y:S04]  /*df470*/  LDL.LU R32, [R1+0xa20] ;  /* 0x000a200001207983 */ /* 0x000ea80000300800 */
[----:B------:R-:W2:Y:S04]  /*df480*/  LDL.LU R33, [R1+0xa24] ;  /* 0x000a240001217983 */ /* 0x000ea80000300800 */
[----:B------:R-:W2:Y:S04]  /*df490*/  LDL.LU R34, [R1+0xa28] ;  /* 0x000a280001227983 */ /* 0x000ea80000300800 */
[----:B------:R-:W2:Y:S01]  /*df4a0*/  LDL.LU R35, [R1+0xa2c] ;  /* 0x000a2c0001237983 */ /* 0x000ea20000300800 */
[----:B------:R-:W-:-:S03]  /*df4b0*/  MOV R2, R110 ;  /* 0x0000006e00027202 */ /* 0x000fc60000000f00 */
[----:B------:R-:W3:Y:S01]  /*df4c0*/  LDL R116, [R1] ;  /* 0x0000000001747983 */ /* 0x000ee20000100800 */
[----:B------:R-:W-:-:S03]  /*df4d0*/  IMAD.MOV.U32 R138, RZ, RZ, R111 ;  /* 0x000000ffff8a7224 */ /* 0x000fc600078e006f */
        /* <DEDUP_REMOVED lines=18> */
[----:B------:R1:W-:Y:S04]  /*df600*/  STL.64 [R1+0x91e0], R138 ;  /* 0x0091e08a01007387 */ /* 0x0003e80000100a00 */
[----:B------:R1:W-:Y:S02]  /*df610*/  STL.64 [R1+0x91d8], R136 ;  /* 0x0091d88801007387 */ /* 0x0003e40000100a00 */
[----:B-1----:R-:W-:-:S02]  /*df620*/  IMAD.MOV.U32 R138, RZ, RZ, R236 ;  /* 0x000000ffff8a7224 */ /* 0x002fc400078e00ec */
[----:B------:R-:W-:Y:S01]  /*df630*/  IMAD.MOV.U32 R139, RZ, RZ, R244 ;  /* 0x000000ffff8b7224 */ /* 0x000fe200078e00f4 */
[----:B------:R-:W3:Y:S04]  /*df640*/  LDL R136, [R1+0x60] ;  /* 0x0000600001887983 */ /* 0x000ee80000100800 */
[----:B------:R-:W3:Y:S04]  /*df650*/  LDL R137, [R1+0x64] ;  /* 0x0000640001897983 */ /* 0x000ee80000100800 */
[----:B------:R-:W3:Y:S04]  /*df660*/  LDL.LU R236, [R1+0x9284] ;  /* 0x0092840001ec7983 */ /* 0x000ee80000300800 */
[----:B------:R-:W3:Y:S01]  /*df670*/  LDL.LU R244, [R1+0x9280] ;  /* 0x0092800001f47983 */ /* 0x000ee20000300800 */
[----:B----4-:R-:W-:Y:S06]  /*df680*/  HMMA.1688.F32.TF32 R44, R132, R42, R228 ;  /* 0x0000002a842c723c */ /* 0x010fec00000810e4 */
[----:B------:R-:W-:-:S02]  /*df690*/  IMAD.MOV.U32 R142, RZ, RZ, R42 ;  /* 0x000000ffff8e7224 */ /* 0x000fc400078e002a */
[----:B------:R-:W-:Y:S01]  /*df6a0*/  IMAD.MOV.U32 R143, RZ, RZ, R43 ;  /* 0x000000ffff8f7224 */ /* 0x000fe200078e002b */
[----:B------:R-:W-:Y:S01]  /*df6b0*/  MOV R230, R248 ;  /* 0x000000f800e67202 */ /* 0x000fe20000000f00 */
[----:B------:R-:W-:Y:S01]  /*df6c0*/  IMAD.MOV.U32 R231, RZ, RZ, R249 ;  /* 0x000000ffffe77224 */ /* 0x000fe200078e00f9 */
[----:B--2---:R-:W-:-:S12]  /*df6d0*/  HMMA.1688.F32.TF32 R120, R128, R120, R32 ;  /* 0x000000788078723c */ /* 0x004fd80000081020 */
[----:B------:R-:W-:Y:S04]  /*df6e0*/  STL.64 [R1+0x2b10], R44 ;  /* 0x002b102c01007387 */ /* 0x000fe80000100a00 */
[----:B------:R-:W-:Y:S04]  /*df6f0*/  STL.64 [R1+0x2b18], R46 ;  /* 0x002b182e01007387 */ /* 0x000fe80000100a00 */
[----:B------:R-:W2:Y:S04]  /*df700*/  LDL R228, [R1+0x20] ;  /* 0x0000200001e47983 */ /* 0x000ea80000100800 */
[----:B------:R-:W2:Y:S04]  /*df710*/  LDL R229, [R1+0x24] ;  /* 0x0000240001e57983 */ /* 0x000ea80000100800 */
[----:B------:R-:W4:Y:S04]  /*df720*/  LDL.LU R248, [R1+0x927c] ;  /* 0x00927c0001f87983 */ /* 0x000f280000300800 */
[----:B------:R-:W4:Y:S04]  /*df730*/  LDL.LU R249, [R1+0x9278] ;  /* 0x0092780001f97983 */ /* 0x000f280000300800 */
        /* <DEDUP_REMOVED lines=9> */
[----:B------:R-:W4:Y:S04]  /*df7d0*/  LDL.LU R237, [R1+0x9270] ;  /* 0x0092700001ed7983 */ /* 0x000f280000300800 */
[----:B------:R1:W-:Y:S04]  /*df7e0*/  STL.64 [R1+0x9258], R122 ;  /* 0x0092587a01007387 */ /* 0x0003e80000100a00 */
        /* <DEDUP_REMOVED lines=49> */
[C---:B---3--:R-:W-:Y:S03]  /*dfb00*/  HMMA.1688.F32.TF32 R4, R128.reuse, R4, R28 ;  /* 0x000000048004723c */ /* 0x048fe6000008101c */
        /* <DEDUP_REMOVED lines=41> */
[----:B-1----:R-:W3:Y:S04]  /*dfda0*/  LDL.64 R122, [R1+0x8] ;  /* 0x00000800017a7983 */ /* 0x002ee80000100a00 */
[----:B------:R1:W-:Y:S04]  /*dfdb0*/  STL [R1+0x8f74], R236 ;  /* 0x008f74ec01007387 */ /* 0x0003e80000100800 */
[----:B----4-:R4:W-:Y:S04]  /*dfdc0*/  STL [R1+0x8f70], R237 ;  /* 0x008f70ed01007387 */ /* 0x0109e80000100800 */
[----:B------:R-:W-:Y:S01]  /*dfdd0*/  STL [R1+0x8f7c], R224 ;  /* 0x008f7ce001007387 */ /* 0x000fe20000100800 */
[C---:B------:R-:W-:Y:S03]  /*dfde0*/  HMMA.1688.F32.TF32 R108, R128.reuse, R248, R108 ;  /* 0x000000f8806c723c */ /* 0x040fe6000008106c */
[----:B------:R-:W-:Y:S04]  /*dfdf0*/  STL [R1+0x8f78], R225 ;  /* 0x008f78e101007387 */ /* 0x000fe80000100800 */
[----:B------:R-:W-:Y:S01]  /*dfe00*/  STL [R1+0x9024], R192 ;  /* 0x009024c001007387 */ /* 0x000fe20000100800 */
[C---:B--2---:R-:W-:Y:S03]  /*dfe10*/  HMMA.1688.F32.TF32 R124, R128.reuse, R228, R124 ;  /* 0x000000e4807c723c */ /* 0x044fe6000008107c */
[----:B------:R-:W-:Y:S03]  /*dfe20*/  STL [R1+0x9020], R193 ;  /* 0x009020c101007387 */ /* 0x000fe60000100800 */
[C---:B------:R-:W-:Y:S01]  /*dfe30*/  HMMA.1688.F32.TF32 R8, R128.reuse, R140, R8 ;  /* 0x0000008c8008723c */ /* 0x040fe20000081008 */
[----:B------:R-:W-:Y:S04]  /*dfe40*/  STL [R1+0x902c], R188 ;  /* 0x00902cbc01007387 */ /* 0x000fe80000100800 */
[----:B------:R-:W-:Y:S01]  /*dfe50*/  STL [R1+0x9028], R189 ;  /* 0x009028bd01007387 */ /* 0x000fe20000100800 */
[C---:B------:R-:W-:Y:S03]  /*dfe60*/  HMMA.1688.F32.TF32 R12, R128.reuse, R244, R12 ;  /* 0x000000f4800c723c */ /* 0x040fe6000008100c */
[----:B------:R-:W-:Y:S03]  /*dfe70*/  LDS R228, [R3+UR6+0x90180] ;  /* 0x0901800603e47984 */ /* 0x000fe60008000800 */
[C---:B------:R-:W-:Y:S01]  /*dfe80*/  HMMA.1688.F32.TF32 R16, R128.reuse, R132, R16 ;  /* 0x000000848010723c */ /* 0x040fe20000081010 */
[----:B------:R-:W-:Y:S04]  /*dfe90*/  LDS R229, [R252+UR6+0x90180] ;  /* 0x09018006fce57984 */ /* 0x000fe80008000800 */
[----:B------:R-:W-:Y:S01]  /*dfea0*/  LDS R132, [R3+UR6+0x92180] ;  /* 0x0921800603847984 */ /* 0x000fe20008000800 */
[C---:B------:R-:W-:Y:S03]  /*dfeb0*/  HMMA.1688.F32.TF32 R20, R128.reuse, R136, R20 ;  /* 0x000000888014723c */ /* 0x040fe60000081014 */
[----:B------:R-:W-:Y:S03]  /*dfec0*/  LDS R133, [R252+UR6+0x92180] ;  /* 0x09218006fc857984 */ /* 0x000fe60008000800 */
        /* <DEDUP_REMOVED lines=23> */
[----:B------:R-:W2:Y:S04]  /*e0040*/  LDL.LU.64 R106, [R1+0x9268] ;  /* 0x00926800016a7983 */ /* 0x000ea80000300a00 */
[----:B------:R-:W2:Y:S01]  /*e0050*/  LDL.LU.64 R104, [R1+0x9260] ;  /* 0x0092600001687983 */ /* 0x000ea20000300a00 */
[----:B-1----:R-:W-:-:S03]  /*e0060*/  IMAD.MOV.U32 R236, RZ, RZ, R122 ;  /* 0x000000ffffec7224 */ /* 0x002fc600078e007a */
[----:B------:R1:W-:Y:S01]  /*e0070*/  STL.64 [R1+0x8fa8], R250 ;  /* 0x008fa8fa01007387 */ /* 0x0003e20000100a00 */
[----:B----4-:R-:W-:-:S03]  /*e0080*/  IMAD.MOV.U32 R237, RZ, RZ, R123 ;  /* 0x000000ffffed7224 */ /* 0x010fc600078e007b */
[----:B------:R-:W-:Y:S01]  /*e0090*/  STL.64 [R1+0x8fa0], R248 ;  /* 0x008fa0f801007387 */ /* 0x000fe20000100a00 */
[C---:B--2---:R-:W-:Y:S06]  /*e00a0*/  HMMA.1688.F32.TF32 R116, R104.reuse, R122, R116 ;  /* 0x0000007a6874723c */ /* 0x044fec0000081074 */
[C---:B------:R-:W-:Y:S01]  /*e00b0*/  HMMA.1688.F32.TF32 R108, R104.reuse, R250, R108 ;  /* 0x000000fa686c723c */ /* 0x040fe2000008106c */
[----:B-1----:R-:W2:Y:S04]  /*e00c0*/  LDL R250, [R1+0x38] ;  /* 0x0000380001fa7983 */ /* 0x002ea80000100800 */
[----:B------:R-:W2:Y:S04]  /*e00d0*/  LDL R251, [R1+0x3c] ;  /* 0x00003c0001fb7983 */ /* 0x000ea80000100800 */
[----:B------:R-:W3:Y:S04]  /*e00e0*/  LDL.LU.64 R122, [R1+0x9258] ;  /* 0x00925800017a7983 */ /* 0x000ee80000300a00 */
[----:B------:R-:W3:Y:S04]  /*e00f0*/  LDL.LU.64 R120, [R1+0x9250] ;  /* 0x0092500001787983 */ /* 0x000ee80000300a00 */
[----:B------:R1:W-:Y:S04]  /*e0100*/  STL.64 [R1+0x9248], R118 ;  /* 0x0092487601007387 */ /* 0x0003e80000100a00 */
[----:B------:R-:W-:Y:S04]  /*e0110*/  STL.64 [R1+0x9240], R116 ;  /* 0x0092407401007387 */ /* 0x000fe80000100a00 */
[----:B-1----:R-:W3:Y:S01]  /*e0120*/  LDL.64 R118, [R1+0x18] ;  /* 0x0000180001767983 */ /* 0x002ee20000100a00 */
[----:B------:R-:W-:Y:S06]  /*e0130*/  HMMA.1688.F32.TF32 R16, R104, R134, R16 ;  /* 0x000000866810723c */ /* 0x000fec0000081010 */
[----:B------:R-:W-:-:S02]  /*e0140*/  IMAD.MOV.U32 R249, RZ, RZ, R134 ;  /* 0x000000fffff97224 */ /* 0x000fc400078e0086 */
[----:B------:R-:W-:Y:S01]  /*e0150*/  IMAD.MOV.U32 R248, RZ, RZ, R135 ;  /* 0x000000fffff87224 */ /* 0x000fe200078e0087 */
[----:B------:R-:W-:Y:S01]  /*e0160*/  LDS R134, [R3+UR6+0x93180] ;  /* 0x0931800603867984 */ /* 0x000fe20008000800 */
[C---:B------:R-:W-:Y:S01]  /*e0170*/  HMMA.1688.F32.TF32 R52, R104.reuse, R174, R52 ;  /* 0x000000ae6834723c */ /* 0x040fe20000081034 */
[----:B------:R-:W-:Y:S02]  /*e0180*/  IMAD.MOV.U32 R192, RZ, RZ, R158 ;  /* 0x000000ffffc07224 */ /* 0x000fe400078e009e */
[----:B------:R-:W-:Y:S03]  /*e0190*/  LDS R135, [R252+UR6+0x93180] ;  /* 0x09318006fc877984 */ /* 0x000fe60008000800 */
[C---:B--2---:R-:W-:Y:S06]  /*e01a0*/  HMMA.1688.F32.TF32 R4, R104.reuse, R250, R4 ;  /* 0x000000fa6804723c */ /* 0x044fec0000081004 */
[----:B---3--:R-:W-:Y:S01]  /*e01b0*/  HMMA.1688.F32.TF32 R120, R104, R118, R120 ;  /* 0x000000766878723c */ /* 0x008fe20000081078 */
[----:B------:R-:W-:-:S02]  /*e01c0*/  IMAD.MOV.U32 R251, RZ, RZ, R146 ;  /* 0x000000fffffb7224 */ /* 0x000fc400078e0092 */
[----:B------:R-:W-:-:S15]  /*e01d0*/  IMAD.MOV.U32 R250, RZ, RZ, R147 ;  /* 0x000000fffffa7224 */ /* 0x000fde00078e0093 */
[----:B------:R-:W-:-:S05]  /*e01e0*/  NOP ;  /* 0x0000000000007918 */ /* 0x000fca0000000000 */
        /* <DEDUP_REMOVED lines=8> */
[----:B------:R-:W3:Y:S04]  /*e0270*/  LDL R174, [R1+0x3d8] ;  /* 0x0003d80001ae7983 */ /* 0x000ee80000100800 */
[----:B------:R-:W3:Y:S04]  /*e0280*/  LDL R175, [R1+0x3dc] ;  /* 0x0003dc0001af7983 */ /* 0x000ee80000100800 */
[----:B------:R-:W4:Y:S04]  /*e0290*/  LDL R172, [R1+0x3d0] ;  /* 0x0003d00001ac7983 */ /* 0x000f280000100800 */
[----:B------:R-:W4:Y:S01]  /*e02a0*/  LDL R173, [R1+0x3d4] ;  /* 0x0003d40001ad7983 */ /* 0x000f220000100800 */
[----:B------:R-:W-:Y:S01]  /*e02b0*/  HMMA.1688.F32.TF32 R12, R104, R246, R12 ;  /* 0x000000f6680c723c */ /* 0x000fe2000008100c */
[----:B-1----:R-:W-:Y:S01]  /*e02c0*/  MOV R245, R154 ;  /* 0x0000009a00f57202 */ /* 0x002fe20000000f00 */
[----:B------:R-:W-:-:S02]  /*e02d0*/  IMAD.MOV.U32 R244, RZ, RZ, R155 ;  /* 0x000000fffff47224 */ /* 0x000fc400078e009b */
[----:B------:R-:W-:-:S03]  /*e02e0*/  IMAD.MOV.U32 R193, RZ, RZ, R159 ;  /* 0x000000ffffc17224 */ /* 0x000fc600078e009f */
[----:B------:R-:W-:Y:S01]  /*e02f0*/  MOV R247, R242 ;  /* 0x000000f200f77202 */ /* 0x000fe20000000f00 */
[----:B------:R-:W-:Y:S01]  /*e0300*/  IMAD.MOV.U32 R246, RZ, RZ, R243 ;  /* 0x000000fffff67224 */ /* 0x000fe200078e00f3 */
[----:B------:R-:W-:Y:S01]  /*e0310*/  HMMA.1688.F32.TF32 R28, R104, R150, R28 ;  /* 0x00000096681c723c */ /* 0x000fe2000008101c */
[----:B------:R-:W-:Y:S02]  /*e0320*/  IMAD.MOV.U32 R188, RZ, RZ, R166 ;  /* 0x000000ffffbc7224 */ /* 0x000fe400078e00a6 */
[----:B------:R-:W-:-:S03]  /*e0330*/  IMAD.MOV.U32 R189, RZ, RZ, R167 ;  /* 0x000000ffffbd7224 */ /* 0x000fc600078e00a7 */
[----:B------:R-:W-:Y:S01]  /*e0340*/  HMMA.1688.F32.TF32 R32, R104, R154, R32 ;  /* 0x0000009a6820723c */ /* 0x000fe20000081020 */
[----:B------:R-:W-:Y:S01]  /*e0350*/  MOV R224, R118 ;  /* 0x0000007600e07202 */ /* 0x000fe20000000f00 */
[----:B------:R-:W-:-:S04]  /*e0360*/  IMAD.MOV.U32 R225, RZ, RZ, R119 ;  /* 0x000000ffffe17224 */ /* 0x000fc800078e0077 */
        /* <DEDUP_REMOVED lines=18> */
[----:B---3--:R-:W-:Y:S04]  /*e0490*/  STL.64 [R1+0x9218], R174 ;  /* 0x009218ae01007387 */ /* 0x008fe80000100a00 */
[----:B----4-:R-:W-:Y:S04]  /*e04a0*/  STL.64 [R1+0x9210], R172 ;  /* 0x009210ac01007387 */ /* 0x010fe80000100a00 */
        /* <DEDUP_REMOVED lines=90> */
[----:B------:R-:W3:Y:S04]  /*e0a50*/  LDL R144, [R1+0x240] ;  /* 0x0002400001907983 */ /* 0x000ee80000100800 */
[----:B-1----:R-:W4:Y:S04]  /*e0a60*/  LDL R202, [R1+0x298] ;  /* 0x0002980001ca7983 */ /* 0x002f280000100800 */
[----:B------:R-:W2:Y:S04]  /*e0a70*/  LDL R200, [R1+0x290] ;  /* 0x0002900001c87983 */ /* 0x000ea80000100800 */
[----:B------:R-:W2:Y:S04]  /*e0a80*/  LDL R201, [R1+0x294] ;  /* 0x0002940001c97983 */ /* 0x000ea80000100800 */
[----:B------:R-:W4:Y:S04]  /*e0a90*/  LDL R203, [R1+0x29c] ;  /* 0x00029c0001cb7983 */ /* 0x000f280000100800 */
[----:B------:R-:W3:Y:S04]  /*e0aa0*/  LDL R145, [R1+0x244] ;  /* 0x0002440001917983 */ /* 0x000ee80000100800 */
[----:B------:R-:W4:Y:S04]  /*e0ab0*/  LDL R146, [R1+0x248] ;  /* 0x0002480001927983 */ /* 0x000f280000100800 */
[----:B------:R-:W4:Y:S04]  /*e0ac0*/  LDL R147, [R1+0x24c] ;  /* 0x00024c0001937983 */ /* 0x000f280000100800 */
[----:B------:R-:W2:Y:S04]  /*e0ad0*/  LDL R136, [R1+0x230] ;  /* 0x0002300001887983 */ /* 0x000ea80000100800 */
[----:B------:R-:W2:Y:S04]  /*e0ae0*/  LDL R137, [R1+0x234] ;  /* 0x0002340001897983 */ /* 0x000ea80000100800 */
[----:B------:R-:W4:Y:S04]  /*e0af0*/  LDL R138, [R1+0x238] ;  /* 0x00023800018a7983 */ /* 0x000f280000100800 */
[----:B------:R-:W4:Y:S04]  /*e0b00*/  LDL R139, [R1+0x23c] ;  /* 0x00023c00018b7983 */ /* 0x000f280000100800 */
[----:B------:R-:W4:Y:S04]  /*e0b10*/  LDL R140, [R1+0x210] ;  /* 0x00021000018c7983 */ /* 0x000f280000100800 */
[----:B------:R-:W4:Y:S04]  /*e0b20*/  LDL R141, [R1+0x214] ;  /* 0x00021400018d7983 */ /* 0x000f280000100800 */
[----:B------:R-:W3:Y:S04]  /*e0b30*/  LDL R142, [R1+0x218] ;  /* 0x00021800018e7983 */ /* 0x000ee80000100800 */
[----:B------:R-:W3:Y:S04]  /*e0b40*/  LDL R143, [R1+0x21c] ;  /* 0x00021c00018f7983 */ /* 0x000ee80000100800 */
[----:B------:R-:W-:Y:S04]  /*e0b50*/  STL.64 [R1+0x9018], R198 ;  /* 0x009018c601007387 */ /* 0x000fe80000100a00 */
[----:B------:R1:W-:Y:S04]  /*e0b60*/  STL.64 [R1+0x9010], R196 ;  /* 0x009010c401007387 */ /* 0x0003e80000100a00 */
[----:B------:R-:W2:Y:S04]  /*e0b70*/  LDL R116, [R1+0x1f0] ;  /* 0x0001f00001747983 */ /* 0x000ea80000100800 */
[----:B------:R-:W2:Y:S01]  /*e0b80*/  LDL R117, [R1+0x1f4] ;  /* 0x0001f40001757983 */ /* 0x000ea20000100800 */
[C---:B------:R-:W-:Y:S03]  /*e0b90*/  HMMA.1688.F32.TF32 R124, R104.reuse, R230, R124 ;  /* 0x000000e6687c723c */ /* 0x040fe6000008107c */
[----:B------:R-:W-:Y:S04]  /*e0ba0*/  LDS R230, [R3+UR6+0x91180] ;  /* 0x0911800603e67984 */ /* 0x000fe80008000800 */
[----:B------:R-:W2:Y:S01]  /*e0bb0*/  LDS R231, [R252+UR6+0x91180] ;  /* 0x09118006fce77984 */ /* 0x000ea20008000800 */
[C---:B------:R-:W-:Y:S03]  /*e0bc0*/  HMMA.1688.F32.TF32 R100, R104.reuse, R198, R100 ;  /* 0x000000c66864723c */ /* 0x040fe60000081064 */
[----:B-1----:R-:W4:Y:S04]  /*e0bd0*/  LDL R196, [R1+0x280] ;  /* 0x0002800001c47983 */ /* 0x002f280000100800 */
[----:B------:R-:W4:Y:S01]  /*e0be0*/  LDL R197, [R1+0x284] ;  /* 0x0002840001c57983 */ /* 0x000f220000100800 */
[C---:B------:R-:W-:Y:S03]  /*e0bf0*/  HMMA.1688.F32.TF32 R112, R104.reuse, R194, R112 ;  /* 0x000000c26870723c */ /* 0x040fe60000081070 */
[----:B------:R-:W4:Y:S04]  /*e0c00*/  LDL R198, [R1+0x288] ;  /* 0x0002880001c67983 */ /* 0x000f280000100800 */
[----:B------:R-:W4:Y:S04]  /*e0c10*/  LDL R199, [R1+0x28c] ;  /* 0x00028c0001c77983 */ /* 0x000f280000100800 */
[----:B------:R-:W3:Y:S04]  /*e0c20*/  LDL R120, [R1+0x200] ;  /* 0x0002000001787983 */ /* 0x000ee80000100800 */
[----:B------:R-:W3:Y:S01]  /*e0c30*/  LDL R121, [R1+0x204] ;  /* 0x0002040001797983 */ /* 0x000ee20000100800 */
[C---:B------:R-:W-:Y:S03]  /*e0c40*/  HMMA.1688.F32.TF32 R232, R104.reuse, R190, R232 ;  /* 0x000000be68e8723c */ /* 0x040fe600000810e8 */
[----:B------:R1:W-:Y:S04]  /*e0c50*/  STL.64 [R1+0x9058], R194 ;  /* 0x009058c201007387 */ /* 0x0003e80000100a00 */
[----:B------:R1:W-:Y:S01]  /*e0c60*/  STL.64 [R1+0x9050], R192 ;  /* 0x009050c001007387 */ /* 0x0003e20000100a00 */
[----:B------:R-:W-:Y:S03]  /*e0c70*/  HMMA.1688.F32.TF32 R104, R104, R186, R128 ;  /* 0x000000ba6868723c */ /* 0x000fe60000081080 */
[----:B------:R-:W4:Y:S04]  /*e0c80*/  LDL R16, [R1+0x1e0] ;  /* 0x0001e00001107983 */ /* 0x000f280000100800 */
[----:B-1----:R-:W3:Y:S04]  /*e0c90*/  LDL R194, [R1+0x278] ;  /* 0x0002780001c27983 */ /* 0x002ee80000100800 */
[----:B------:R-:W3:Y:S04]  /*e0ca0*/  LDL R192, [R1+0x270] ;  /* 0x0002700001c07983 */ /* 0x000ee80000100800 */
[----:B------:R-:W3:Y:S04]  /*e0cb0*/  LDL R193, [R1+0x274] ;  /* 0x0002740001c17983 */ /* 0x000ee80000100800 */
[----:B------:R-:W3:Y:S04]  /*e0cc0*/  LDL R195, [R1+0x27c] ;  /* 0x00027c0001c37983 */ /* 0x000ee80000100800 */
[----:B------:R-:W4:Y:S04]  /*e0cd0*/  LDL R17, [R1+0x1e4] ;  /* 0x0001e40001117983 */ /* 0x000f280000100800 */
[----:B------:R1:W-:Y:S04]  /*e0ce0*/  STL.64 [R1+0x9068], R190 ;  /* 0x009068be01007387 */ /* 0x0003e80000100a00 */
[----:B------:R1:W-:Y:S04]  /*e0cf0*/  STL.64 [R1+0x9060], R188 ;  /* 0x009060bc01007387 */ /* 0x0003e80000100a00 */
[----:B------:R-:W3:Y:S04]  /*e0d00*/  LDL R128, [R1+0x220] ;  /* 0x0002200001807983 */ /* 0x000ee80000100800 */
[----:B-1----:R-:W3:Y:S04]  /*e0d10*/  LDL R190, [R1+0x268] ;  /* 0x0002680001be7983 */ /* 0x002ee80000100800 */
[----:B------:R-:W3:Y:S04]  /*e0d20*/  LDL R188, [R1+0x260] ;  /* 0x0002600001bc7983 */ /* 0x000ee80000100800 */
[----:B------:R-:W3:Y:S04]  /*e0d30*/  LDL R189, [R1+0x264] ;  /* 0x0002640001bd7983 */ /* 0x000ee80000100800 */
[----:B------:R-:W3:Y:S04]  /*e0d40*/  LDL R191, [R1+0x26c] ;  /* 0x00026c0001bf7983 */ /* 0x000ee80000100800 */
[----:B------:R-:W3:Y:S04]  /*e0d50*/  LDL R129, [R1+0x224] ;  /* 0x0002240001817983 */ /* 0x000ee80000100800 */
[----:B------:R-:W3:Y:S04]  /*e0d60*/  LDL R130, [R1+0x228] ;  /* 0x0002280001827983 */ /* 0x000ee80000100800 */
[----:B------:R-:W3:Y:S04]  /*e0d70*/  LDL R131, [R1+0x22c] ;  /* 0x00022c0001837983 */ /* 0x000ee80000100800 */
        /* <DEDUP_REMOVED lines=8> */
[----:B------:R-:W3:Y:S01]  /*e0e00*/  LDL.LU.64 R118, [R1+0x9248] ;  /* 0x0092480001767983 */ /* 0x000ee20000300a00 */
[C---:B--2---:R-:W-:Y:S03]  /*e0e10*/  HMMA.1688.F32.TF32 R108, R228.reuse, R116, R108 ;  /* 0x00000074e46c723c */ /* 0x044fe6000008106c */
[----:B------:R-:W2:Y:S04]  /*e0e20*/  LDL.LU.64 R116, [R1+0x9240] ;  /* 0x0092400001747983 */ /* 0x000ea80000300a00 */
[----:B------:R-:W2:Y:S01]  /*e0e30*/  LDL.LU.64 R122, [R1+0x9238] ;  /* 0x00923800017a7983 */ /* 0x000ea20000300a00 */
[C---:B----4-:R-:W-:Y:S06]  /*e0e40*/  HMMA.1688.F32.TF32 R12, R228.reuse, R16, R12 ;  /* 0x00000010e40c723c */ /* 0x050fec000008100c */
[C---:B---3--:R-:W-:Y:S06]  /*e0e50*/  HMMA.1688.F32.TF32 R96, R228.reuse, R172, R96 ;  /* 0x000000ace460723c */ /* 0x048fec0000081060 */
[----:B--2---:R-:W-:Y:S01]  /*e0e60*/  HMMA.1688.F32.TF32 R116, R228, R120, R116 ;  /* 0x00000078e474723c */ /* 0x004fe20000081074 */
[----:B------:R-:W2:-:S15]  /*e0e70*/  LDL.LU.64 R120, [R1+0x9230] ;  /* 0x0092300001787983 */ /* 0x000e9e0000300a00 */
[----:B------:R-:W-:-:S07]  /*e0e80*/  NOP ;  /* 0x0000000000007918 */ /* 0x000fce0000000000 */
        /* <DEDUP_REMOVED lines=62> */
[----:B------:R-:W3:Y:S04]  /*e1270*/  LDL.LU.64 R144, [R1+0x91c8] ;  /* 0x0091c80001907983 */ /* 0x000ee80000300a00 */
[----:B------:R-:W1:Y:S04]  /*e1280*/  LDL R180, [R1+0x400] ;  /* 0x0004000001b47983 */ /* 0x000e680000100800 */
[----:B------:R-:W1:Y:S04]  /*e1290*/  LDL R181, [R1+0x404] ;  /* 0x0004040001b57983 */ /* 0x000e680000100800 */
[----:B------:R-:W2:Y:S04]  /*e12a0*/  LDL R106, [R1+0x398] ;  /* 0x00039800016a7983 */ /* 0x000ea80000100800 */
[----:B------:R-:W2:Y:S04]  /*e12b0*/  LDL R107, [R1+0x39c] ;  /* 0x00039c00016b7983 */ /* 0x000ea80000100800 */
[----:B------:R-:W4:Y:S04]  /*e12c0*/  LDL R176, [R1+0x3f0] ;  /* 0x0003f00001b07983 */ /* 0x000f280000100800 */
[----:B------:R-:W4:Y:S01]  /*e12d0*/  LDL R177, [R1+0x3f4] ;  /* 0x0003f40001b17983 */ /* 0x000f220000100800 */
        /* <DEDUP_REMOVED lines=36> */
[----:B------:R-:W3:Y:S04]  /*e1520*/  LDL R209, [R1+0x194] ;  /* 0x0001940001d17983 */ /* 0x000ee80000100800 */
[----:B------:R-:W3:Y:S01]  /*e1530*/  LDL R210, [R1+0x198] ;  /* 0x0001980001d27983 */ /* 0x000ee20000100800 */
[C---:B------:R-:W-:Y:S03]  /*e1540*/  HMMA.1688.F32.TF32 R88, R132.reuse, R154, R88 ;  /* 0x0000009a8458723c */ /* 0x040fe60000081058 */
        /* <DEDUP_REMOVED lines=32> */
[----:B------:R-:W3:Y:S01]  /*e1750*/  LDL R251, [R1+0x12c] ;  /* 0x00012c0001fb7983 */ /* 0x000ee20000100800 */
[C---:B------:R-:W-:Y:S03]  /*e1760*/  HMMA.1688.F32.TF32 R92, R132.reuse, R158, R92 ;  /* 0x0000009e845c723c */ /* 0x040fe6000008105c */
[----:B------:R-:W3:Y:S04]  /*e1770*/  LDL.LU.64 R150, [R1+0x91c0] ;  /* 0x0091c00001967983 */ /* 0x000ee80000300a00 */
[----:B------:R-:W3:Y:S01]  /*e1780*/  LDL.LU.64 R148, [R1+0x91b8] ;  /* 0x0091b80001947983 */ /* 0x000ee20000300a00 */
        /* <DEDUP_REMOVED lines=16> */
[----:B------:R-:W3:Y:S03]  /*e1890*/  LDL.LU.64 R174, [R1+0x9160] ;  /* 0x0091600001ae7983 */ /* 0x000ee60000300a00 */
[----:B------:R-:W-:Y:S01]  /*e18a0*/  HMMA.1688.F32.TF32 R80, R132, R242, R80 ;  /* 0x000000f28450723c */ /* 0x000fe20000081050 */
[----:B------:R-:W3:Y:S05]  /*e18b0*/  LDL.LU.64 R172, [R1+0x9158] ;  /* 0x0091580001ac7983 */ /* 0x000eea0000300a00 */
[----:B-1----:R-:W-:Y:S06]  /*e18c0*/  HMMA.1688.F32.TF32 R116, R128, R180, R116 ;  /* 0x000000b48074723c */ /* 0x002fec0000081074 */
[----:B--2---:R-:W-:Y:S01]  /*e18d0*/  HMMA.1688.F32.TF32 R96, R132, R106, R96 ;  /* 0x0000006a8460723c */ /* 0x004fe20000081060 */
[----:B------:R-:W2:Y:S04]  /*e18e0*/  LDL R132, [R1+0x430] ;  /* 0x0004300001847983 */ /* 0x000ea80000100800 */
[----:B------:R-:W2:Y:S01]  /*e18f0*/  LDL R133, [R1+0x434] ;  /* 0x0004340001857983 */ /* 0x000ea20000100800 */
[C---:B----4-:R-:W-:Y:S03]  /*e1900*/  HMMA.1688.F32.TF32 R108, R128.reuse, R176, R108 ;  /* 0x000000b0806c723c */ /* 0x050fe6000008106c */
[----:B------:R-:W4:Y:S04]  /*e1910*/  LDL R134, [R1+0x438] ;  /* 0x0004380001867983 */ /* 0x000f280000100800 */
[----:B------:R-:W4:Y:S04]  /*e1920*/  LDL R135, [R1+0x43c] ;  /* 0x00043c0001877983 */ /* 0x000f280000100800 */
[----:B------:R-:W4:Y:S04]  /*e1930*/  LDL.LU.64 R178, [R1+0x9150] ;  /* 0x0091500001b27983 */ /* 0x000f280000300a00 */
[----:B------:R-:W4:Y:S04]  /*e1940*/  LDL.LU.64 R176, [R1+0x9148] ;  /* 0x0091480001b07983 */ /* 0x000f280000300a00 */
        /* <DEDUP_REMOVED lines=8> */
[----:B------:R-:W4:Y:S01]  /*e19d0*/  LDL.LU.64 R242, [R1+0x9130] ;  /* 0x0091300001f27983 */ /* 0x000f220000300a00 */
[----:B---3--:R-:W-:Y:S03]  /*e19e0*/  HMMA.1688.F32.TF32 R120, R128, R240, R120 ;  /* 0x000000f08078723c */ /* 0x008fe60000081078 */
[----:B------:R-:W3:-:S15]  /*e19f0*/  LDL.LU.64 R240, [R1+0x9128] ;  /* 0x0091280001f07983 */ /* 0x000ede0000300a00 */
[----:B------:R-:W-:-:S05]  /*e1a00*/  NOP ;  /* 0x0000000000007918 */ /* 0x000fca0000000000 */
[----:B------:R-:W-:Y:S04]  /*e1a10*/  STL.64 [R1+0x9110], R122 ;  /* 0x0091107a01007387 */ /* 0x000fe80000100a00 */
[----:B------:R-:W-:Y:S01]  /*e1a20*/  STL.64 [R1+0x9108], R120 ;  /* 0x0091087801007387 */ /* 0x000fe20000100a00 */
[----:B--2---:R-:W-:-:S15]  /*e1a30*/  HMMA.1688.F32.TF32 R124, R128, R116, R124 ;  /* 0x00000074807c723c */ /* 0x004fde000008107c */
[----:B------:R-:W-:-:S08]  /*e1a40*/  NOP ;  /* 0x0000000000007918 */ /* 0x000fd00000000000 */
[----:B------:R1:W-:Y:S04]  /*e1a50*/  STL.64 [R1+0x9100], R126 ;  /* 0x0091007e01007387 */ /* 0x0003e80000100a00 */
[----:B------:R2:W-:Y:S04]  /*e1a60*/  STL.64 [R1+0x90f8], R124 ;  /* 0x0090f87c01007387 */ /* 0x0005e80000100a00 */
[----:B------:R-:W2:Y:S04]  /*e1a70*/  LDL R118, [R1+0x3f8] ;  /* 0x0003f80001767983 */ /* 0x000ea80000100800 */
[----:B------:R-:W2:Y:S01]  /*e1a80*/  LDL R119, [R1+0x3fc] ;  /* 0x0003fc0001777983 */ /* 0x000ea20000100800 */
[C---:B------:R-:W-:Y:S03]  /*e1a90*/  HMMA.1688.F32.TF32 R4, R128.reuse, R132, R4 ;  /* 0x000000848004723c */ /* 0x040fe60000081004 */
[----:B-1----:R-:W2:Y:S03]  /*e1aa0*/  LDL R126, [R1+0x418] ;  /* 0x00041800017e7983 */ /* 0x002ea60000100800 */
[C---:B------:R-:W-:Y:S01]  /*e1ab0*/  HMMA.1688.F32.TF32 R8, R128.reuse, R184, R8 ;  /* 0x000000b88008723c */ /* 0x040fe20000081008 */
[----:B------:R-:W2:Y:S04]  /*e1ac0*/  LDL R127, [R1+0x41c] ;  /* 0x00041c00017f7983 */ /* 0x000ea80000100800 */
[----:B------:R-:W2:Y:S01]  /*e1ad0*/  LDL R122, [R1+0x408] ;  /* 0x00040800017a7983 */ /* 0x000ea20000100800 */
[C---:B------:R-:W-:Y:S03]  /*e1ae0*/  HMMA.1688.F32.TF32 R12, R128.reuse, R188, R12 ;  /* 0x000000bc800c723c */ /* 0x040fe6000008100c */
[----:B------:R-:W2:Y:S03]  /*e1af0*/  LDL R123, [R1+0x40c] ;  /* 0x00040c00017b7983 */ /* 0x000ea60000100800 */
        /* <DEDUP_REMOVED lines=27> */
[----:B------:R-:W3:Y:S04]  /*e1cb0*/  LDL R130, [R1+0x428] ;  /* 0x0004280001827983 */ /* 0x000ee80000100800 */
[----:B------:R-:W-:Y:S01]  /*e1cc0*/  LDS R128, [R3+UR6+0x98180] ;  /* 0x0981800603807984 */ /* 0x000fe20008000800 */
[C---:B--2---:R-:W-:Y:S03]  /*e1cd0*/  HMMA.1688.F32.TF32 R108, R104.reuse, R118, R108 ;  /* 0x00000076686c723c */ /* 0x044fe6000008106c */
[----:B------:R-:W2:Y:S04]  /*e1ce0*/  LDL.LU.64 R118, [R1+0x9120] ;  /* 0x0091200001767983 */ /* 0x000ea80000300a00 */
[----:B------:R-:W2:Y:S01]  /*e1cf0*/  LDL.LU.64 R116, [R1+0x9118] ;  /* 0x0091180001747983 */ /* 0x000ea20000300a00 */
[----:B------:R-:W-:Y:S01]  /*e1d00*/  HMMA.1688.F32.TF32 R4, R104, R134, R4 ;  /* 0x000000866804723c */ /* 0x000fe20000081004 */
[----:B------:R-:W-:-:S02]  /*e1d10*/  IMAD.MOV.U32 R131, RZ, RZ, R0 ;  /* 0x000000ffff837224 */ /* 0x000fc400078e0000 */
[----:B------:R-:W-:Y:S03]  /*e1d20*/  LDS R129, [R252+UR6+0x98180] ;  /* 0x09818006fc817984 */ /* 0x000fe60008000800 */
[C---:B--2---:R-:W-:Y:S01]  /*e1d30*/  HMMA.1688.F32.TF32 R116, R104.reuse, R122, R116 ;  /* 0x0000007a6874723c */ /* 0x044fe20000081074 */
[----:B------:R-:W2:Y:S04]  /*e1d40*/  LDL.LU.64 R122, [R1+0x9110] ;  /* 0x00911000017a7983 */ /* 0x000ea80000300a00 */
[----:B------:R-:W2:Y:S01]  /*e1d50*/  LDL.LU.64 R120, [R1+0x9108] ;  /* 0x0091080001787983 */ /* 0x000ea20000300a00 */
[C---:B------:R-:W-:Y:S03]  /*e1d60*/  HMMA.1688.F32.TF32 R80, R104.reuse, R170, R80 ;  /* 0x000000aa6850723c */ /* 0x040fe60000081050 */
[----:B------:R-:W-:Y:S03]  /*e1d70*/  LDS R134, [R3+UR6+0x9b180] ;  /* 0x09b1800603867984 */ /* 0x000fe60008000800 */
[C---:B------:R-:W-:Y:S01]  /*e1d80*/  HMMA.1688.F32.TF32 R84, R104.reuse, R166, R84 ;  /* 0x000000a66854723c */ /* 0x040fe20000081054 */
[----:B------:R-:W-:Y:S05]  /*e1d90*/  LDS R135, [R252+UR6+0x9b180] ;  /* 0x09b18006fc877984 */ /* 0x000fea0008000800 */
[C---:B--2---:R-:W-:Y:S01]  /*e1da0*/  HMMA.1688.F32.TF32 R120, R104.reuse, R126, R120 ;  /* 0x0000007e6878723c */ /* 0x044fe20000081078 */
[----:B------:R-:W3:Y:S04]  /*e1db0*/  LDL.LU.64 R126, [R1+0x9100] ;  /* 0x00910000017e7983 */ /* 0x000ee80000300a00 */
[----:B------:R-:W3:Y:S01]  /*e1dc0*/  LDL.LU.64 R124, [R1+0x90f8] ;  /* 0x0090f800017c7983 */ /* 0x000ee20000300a00 */
[C---:B------:R-:W-:Y:S06]  /*e1dd0*/  HMMA.1688.F32.TF32 R100, R104.reuse, R150, R100 ;  /* 0x000000966864723c */ /* 0x040fec0000081064 */
        /* <DEDUP_REMOVED lines=33> */
[----:B------:R2:W-:Y:S01]  /*e1ff0*/  STL.64 [R1+0x8eb8], R148 ;  /* 0x008eb89401007387 */ /* 0x0005e20000100a00 */
[----:B------:R-:W-:Y:S01]  /*e2000*/  HMMA.1688.F32.TF32 R32, R104, R210, R32 ;  /* 0x000000d26820723c */ /* 0x000fe20000081020 */
[----:B------:R-:W-:-:S02]  /*e2010*/  IMAD.MOV.U32 R0, RZ, RZ, R199 ;  /* 0x000000ffff007224 */ /* 0x000fc400078e00c7 */
[----:B------:R-:W-:Y:S01]  /*e2020*/  LDS R130, [R3+UR6+0x99180] ;  /* 0x0991800603827984 */ /* 0x000fe20008000800 */
[----:B-1----:R-:W-:Y:S02]  /*e2030*/  IMAD.MOV.U32 R150, RZ, RZ, R142 ;  /* 0x000000ffff967224 */ /* 0x002fe400078e008e */
[C---:B------:R-:W-:Y:S01]  /*e2040*/  HMMA.1688.F32.TF32 R20, R104.reuse, R198, R20 ;  /* 0x000000c66814723c */ /* 0x040fe20000081014 */
[----:B------:R-:W-:Y:S01]  /*e2050*/  IMAD.MOV.U32 R151, RZ, RZ, R143 ;  /* 0x000000ffff977224 */ /* 0x000fe200078e008f */
[----:B------:R-:W1:Y:S04]  /*e2060*/  LDS R131, [R252+UR6+0x99180] ;  /* 0x09918006fc837984 */ /* 0x000e680008000800 */
[----:B--2---:R-:W2:Y:S04]  /*e2070*/  LDL R148, [R1+0x13b0] ;  /* 0x0013b00001947983 */ /* 0x004ea80000100800 */
[----:B------:R-:W3:Y:S04]  /*e2080*/  LDL R149, [R1+0x13b4] ;  /* 0x0013b40001957983 */ /* 0x000ee80000100800 */
[----:B------:R-:W4:Y:S04]  /*e2090*/  LDL.LU R142, [R1+0x90f0] ;  /* 0x0090f000018e7983 */ /* 0x000f280000300800 */
[----:B------:R-:W4:Y:S04]  /*e20a0*/  LDL.LU R143, [R1+0x90ec] ;  /* 0x0090ec00018f7983 */ /* 0x000f280000300800 */
[----:B------:R1:W-:Y:S04]  /*e20b0*/  STL.64 [R1+0x8ed0], R146 ;  /* 0x008ed09201007387 */ /* 0x0003e80000100a00 */
[----:B------:R1:W-:Y:S02]  /*e20c0*/  STL.64 [R1+0x8ec8], R144 ;  /* 0x008ec89001007387 */ /* 0x0003e40000100a00 */
[----:B-1----:R-:W-:Y:S01]  /*e20d0*/  MOV R146, R2 ;  /* 0x0000000200927202 */ /* 0x002fe20000000f00 */
[----:B------:R-:W-:Y:S01]  /*e20e0*/  IMAD.MOV.U32 R147, RZ, RZ, R138 ;  /* 0x000000ffff937224 */ /* 0x000fe200078e008a */
[----:B------:R-:W2:Y:S04]  /*e20f0*/  LDL R144, [R1+0x13a0] ;  /* 0x0013a00001907983 */ /* 0x000ea80000100800 */
[----:B------:R-:W2:Y:S04]  /*e2100*/  LDL R145, [R1+0x13a4] ;  /* 0x0013a40001917983 */ /* 0x000ea80000100800 */
[----:B------:R-:W3:Y:S04]  /*e2110*/  LDL.LU R2, [R1+0x90e8] ;  /* 0x0090e80001027983 */ /* 0x000ee80000300800 */
[----:B------:R-:W2:Y:S04]  /*e2120*/  LDL.LU R138, [R1+0x90e4] ;  /* 0x0090e400018a7983 */ /* 0x000ea80000300800 */
[----:B----4-:R1:W-:Y:S01]  /*e2130*/  STL.64 [R1+0x8ee0], R142 ;  /* 0x008ee08e01007387 */ /* 0x0103e20000100a00 */
[----:B------:R-:W-:Y:S03]  /*e2140*/  HMMA.1688.F32.TF32 R232, R104, R142, R232 ;  /* 0x0000008e68e8723c */ /* 0x000fe600000810e8 */
[----:B------:R4:W-:Y:S04]  /*e2150*/  STL.64 [R1+0x8ed8], R140 ;  /* 0x008ed88c01007387 */ /* 0x0009e80000100a00 */
[----:B-1----:R-:W3:Y:S01]  /*e2160*/  LDL R142, [R1+0x1398] ;  /* 0x00139800018e7983 */ /* 0x002ee20000100800 */
[----:B------:R-:W-:-:S03]  /*e2170*/  IMAD.MOV.U32 R143, RZ, RZ, R139 ;  /* 0x000000ffff8f7224 */ /* 0x000fc600078e008b */
[----:B----4-:R-:W4:Y:S04]  /*e2180*/  LDL R140, [R1+0x1390] ;  /* 0x00139000018c7983 */ /* 0x010f280000100800 */
[----:B------:R-:W4:Y:S04]  /*e2190*/  LDL R141, [R1+0x1394] ;  /* 0x00139400018d7983 */ /* 0x000f280000100800 */
[----:B------:R-:W3:Y:S04]  /*e21a0*/  LDL.LU R139, [R1+0x90e0] ;  /* 0x0090e000018b7983 */ /* 0x000ee80000300800 */
[----:B------:R-:W4:Y:S04]  /*e21b0*/  LDL R236, [R1+0x1310] ;  /* 0x0013100001ec7983 */ /* 0x000f280000100800 */
[----:B------:R-:W4:Y:S01]  /*e21c0*/  LDL R237, [R1+0x1314] ;  /* 0x0013140001ed7983 */ /* 0x000f220000100800 */
[----:B--2---:R-:W-:-:S03]  /*e21d0*/  IMAD.MOV.U32 R239, RZ, RZ, R138 ;  /* 0x000000ffffef7224 */ /* 0x004fc600078e008a */
[----:B------:R-:W2:Y:S04]  /*e21e0*/  LDL R238, [R1+0x1318] ;  /* 0x0013180001ee7983 */ /* 0x000ea80000100800 */
[----:B------:R-:W4:Y:S04]  /*e21f0*/  LDL.LU R138, [R1+0x90dc] ;  /* 0x0090dc00018a7983 */ /* 0x000f280000300800 */
[----:B------:R-:W2:Y:S04]  /*e2200*/  LDL R224, [R1+0x1300] ;  /* 0x0013000001e07983 */ /* 0x000ea80000100800 */
[----:B------:R-:W2:Y:S04]  /*e2210*/  LDL R225, [R1+0x1304] ;  /* 0x0013040001e17983 */ /* 0x000ea80000100800 */
[----:B------:R-:W2:Y:S01]  /*e2220*/  LDL R226, [R1+0x1308] ;  /* 0x0013080001e27983 */ /* 0x000ea20000100800 */
[----:B---3--:R-:W-:-:S03]  /*e2230*/  IMAD.MOV.U32 R227, RZ, RZ, R139 ;  /* 0x000000ffffe37224 */ /* 0x008fc600078e008b */
[----:B------:R-:W3:Y:S04]  /*e2240*/  LDL.LU R139, [R1+0x90d8] ;  /* 0x0090d800018b7983 */ /* 0x000ee80000300800 */
[----:B------:R-:W2:Y:S04]  /*e2250*/  LDL R216, [R1+0x12e0] ;  /* 0x0012e00001d87983 */ /* 0x000ea80000100800 */
[----:B------:R-:W2:Y:S04]  /*e2260*/  LDL R217, [R1+0x12e4] ;  /* 0x0012e40001d97983 */ /* 0x000ea80000100800 */
[----:B------:R-:W2:Y:S01]  /*e2270*/  LDL R218, [R1+0x12e8] ;  /* 0x0012e80001da7983 */ /* 0x000ea20000100800 */
[----:B----4-:R-:W-:-:S03]  /*e2280*/  IMAD.MOV.U32 R219, RZ, RZ, R138 ;  /* 0x000000ffffdb7224 */ /* 0x010fc600078e008a */
[----:B------:R-:W4:Y:S04]  /*e2290*/  LDL.LU R138, [R1+0x90d4] ;  /* 0x0090d400018a7983 */ /* 0x000f280000300800 */
[----:B------:R-:W2:Y:S04]  /*e22a0*/  LDL R212, [R1+0x12d0] ;  /* 0x0012d00001d47983 */ /* 0x000ea80000100800 */
[----:B------:R-:W2:Y:S04]  /*e22b0*/  LDL R213, [R1+0x12d4] ;  /* 0x0012d40001d57983 */ /* 0x000ea80000100800 */
[----:B------:R-:W2:Y:S01]  /*e22c0*/  LDL R214, [R1+0x12d8] ;  /* 0x0012d80001d67983 */ /* 0x000ea20000100800 */
[----:B---3--:R-:W-:-:S03]  /*e22d0*/  MOV R215, R139 ;  /* 0x0000008b00d77202 */ /* 0x008fc60000000f00 */
[----:B------:R-:W3:Y:S04]  /*e22e0*/  LDL.LU R139, [R1+0x90d0] ;  /* 0x0090d000018b7983 */ /* 0x000ee80000300800 */
[----:B------:R-:W2:Y:S04]  /*e22f0*/  LDL R208, [R1+0x12c0] ;  /* 0x0012c00001d07983 */ /* 0x000ea80000100800 */
[----:B------:R-:W2:Y:S04]  /*e2300*/  LDL R209, [R1+0x12c4] ;  /* 0x0012c40001d17983 */ /* 0x000ea80000100800 */
[----:B------:R-:W2:Y:S01]  /*e2310*/  LDL R210, [R1+0x12c8] ;  /* 0x0012c80001d27983 */ /* 0x000ea20000100800 */
[----:B----4-:R-:W-:-:S03]  /*e2320*/  IMAD.MOV.U32 R211, RZ, RZ, R138 ;  /* 0x000000ffffd37224 */ /* 0x010fc600078e008a */
[----:B------:R-:W4:Y:S01]  /*e2330*/  LDL.LU R138, [R1+0x90cc] ;  /* 0x0090cc00018a7983 */ /* 0x000f220000300800 */
[----:B------:R-:W-:Y:S03]  /*e2340*/  HMMA.1688.F32.TF32 R24, R104, R202, R24 ;  /* 0x000000ca6818723c */ /* 0x000fe60000081018 */
[----:B------:R-:W2:Y:S04]  /*e2350*/  LDL R200, [R1+0x12a0] ;  /* 0x0012a00001c87983 */ /* 0x000ea80000100800 */
[----:B------:R-:W2:Y:S04]  /*e2360*/  LDL R201, [R1+0x12a4] ;  /* 0x0012a40001c97983 */ /* 0x000ea80000100800 */
[----:B------:R-:W2:Y:S04]  /*e2370*/  LDL R202, [R1+0x12a8] ;  /* 0x0012a80001ca7983 */ /* 0x000ea80000100800 */
[----:B------:R-:W2:Y:S04]  /*e2380*/  LDL R203, [R1+0x12ac] ;  /* 0x0012ac0001cb7983 */ /* 0x000ea80000100800 */
[----:B------:R-:W2:Y:S04]  /*e2390*/  LDL R196, [R1+0x1290] ;  /* 0x0012900001c47983 */ /* 0x000ea80000100800 */
[----:B------:R-:W2:Y:S04]  /*e23a0*/  LDL R197, [R1+0x1294] ;  /* 0x0012940001c57983 */ /* 0x000ea80000100800 */
[----:B------:R-:W2:Y:S01]  /*e23b0*/  LDL R198, [R1+0x1298] ;  /* 0x0012980001c67983 */ /* 0x000ea20000100800 */
[----:B----4-:R-:W-:-:S03]  /*e23c0*/  IMAD.MOV.U32 R199, RZ, RZ, R138 ;  /* 0x000000ffffc77224 */ /* 0x010fc600078e008a */
[----:B------:R-:W4:Y:S01]  /*e23d0*/  LDL.LU R138, [R1+0x90c8] ;  /* 0x0090c800018a7983 */ /* 0x000f220000300800 */
        /* <DEDUP_REMOVED lines=22> */
[----:B------:R-:W-:Y:S01]  /*e2540*/  HMMA.1688.F32.TF32 R28, R104, R206, R28 ;  /* 0x000000ce681c723c */ /* 0x000fe2000008101c */
[----:B------:R-:W2:Y:S04]  /*e2550*/  LDL R169, [R1+0x1244] ;  /* 0x0012440001a97983 */ /* 0x000ea80000100800 */
[----:B------:R-:W2:Y:S02]  /*e2560*/  LDL R170, [R1+0x1248] ;  /* 0x0012480001aa7983 */ /* 0x000ea40000100800 */
[----:B---3--:R-:W-:-:S02]  /*e2570*/  IMAD.MOV.U32 R206, RZ, RZ, R139 ;  /* 0x000000ffffce7224 */ /* 0x008fc400078e008b */
[----:B------:R-:W3:Y:S04]  /*e2580*/  LDL R171, [R1+0x124c] ;  /* 0x00124c0001ab7983 */ /* 0x000ee80000100800 */
[----:B------:R-:W2:Y:S04]  /*e2590*/  LDL R160, [R1+0x1220] ;  /* 0x0012200001a07983 */ /* 0x000ea80000100800 */
[----:B------:R-:W2:Y:S04]  /*e25a0*/  LDL R161, [R1+0x1224] ;  /* 0x0012240001a17983 */ /* 0x000ea80000100800 */
[----:B------:R-:W3:Y:S04]  /*e25b0*/  LDL R162, [R1+0x1228] ;  /* 0x0012280001a27983 */ /* 0x000ee80000100800 */
        /* <DEDUP_REMOVED lines=24> */
[----:B----4-:R-:W-:-:S03]  /*e2740*/  IMAD.MOV.U32 R183, RZ, RZ, R138 ;  /* 0x000000ffffb77224 */ /* 0x010fc600078e008a */
[----:B------:R-:W4:Y:S04]  /*e2750*/  LDL.LU R138, [R1+0x90c4] ;  /* 0x0090c400018a7983 */ /* 0x000f280000300800 */
[----:B------:R-:W2:Y:S04]  /*e2760*/  LDL R4, [R1+0x11f0] ;  /* 0x0011f00001047983 */ /* 0x000ea80000100800 */
[----:B------:R-:W2:Y:S04]  /*e2770*/  LDL R5, [R1+0x11f4] ;  /* 0x0011f40001057983 */ /* 0x000ea80000100800 */
[----:B------:R-:W3:Y:S04]  /*e2780*/  LDL R124, [R1+0x11e0] ;  /* 0x0011e000017c7983 */ /* 0x000ee80000100800 */
[----:B------:R-:W3:Y:S04]  /*e2790*/  LDL R125, [R1+0x11e4] ;  /* 0x0011e400017d7983 */ /* 0x000ee80000100800 */
[----:B------:R-:W2:Y:S04]  /*e27a0*/  LDL R204, [R1+0x12b0] ;  /* 0x0012b00001cc7983 */ /* 0x000ea80000100800 */
[----:B------:R-:W2:Y:S04]  /*e27b0*/  LDL R205, [R1+0x12b4] ;  /* 0x0012b40001cd7983 */ /* 0x000ea80000100800 */
        /* <DEDUP_REMOVED lines=20> */
[----:B---3--:R-:W-:Y:S06]  /*e2900*/  HMMA.1688.F32.TF32 R120, R128, R124, R120 ;  /* 0x0000007c8078723c */ /* 0x008fec0000081078 */
[----:B----4-:R-:W-:Y:S01]  /*e2910*/  HMMA.1688.F32.TF32 R228, R104, R138, R228 ;  /* 0x0000008a68e4723c */ /* 0x010fe200000810e4 */
[----:B------:R-:W3:Y:S04]  /*e2920*/  LDL R104, [R1+0x1370] ;  /* 0x0013700001687983 */ /* 0x000ee80000100800 */
[----:B------:R-:W3:Y:S04]  /*e2930*/  LDL R105, [R1+0x1374] ;  /* 0x0013740001697983 */ /* 0x000ee80000100800 */
[----:B------:R-:W4:Y:S04]  /*e2940*/  LDL R106, [R1+0x1378] ;  /* 0x00137800016a7983 */ /* 0x000f280000100800 */
[----:B------:R-:W4:Y:S04]  /*e2950*/  LDL R107, [R1+0x137c] ;  /* 0x00137c00016b7983 */ /* 0x000f280000100800 */
[----:B------:R1:W-:Y:S04]  /*e2960*/  STL.64 [R1+0x8ef0], R138 ;  /* 0x008ef08a01007387 */ /* 0x0003e80000100a00 */
[----:B------:R1:W-:Y:S04]  /*e2970*/  STL.64 [R1+0x8ee8], R136 ;  /* 0x008ee88801007387 */ /* 0x0003e80000100a00 */
[----:B-1----:R-:W4:Y:S04]  /*e2980*/  LDL R138, [R1+0x1388] ;  /* 0x00138800018a7983 */ /* 0x002f280000100800 */
[----:B------:R-:W4:Y:S04]  /*e2990*/  LDL R136, [R1+0x1380] ;  /* 0x0013800001887983 */ /* 0x000f280000100800 */
[----:B------:R-:W4:Y:S04]  /*e29a0*/  LDL R137, [R1+0x1384] ;  /* 0x0013840001897983 */ /* 0x000f280000100800 */
[----:B------:R-:W3:Y:S04]  /*e29b0*/  LDL.LU.64 R126, [R1+0x90b8] ;  /* 0x0090b800017e7983 */ /* 0x000ee80000300a00 */
[----:B------:R-:W3:Y:S04]  /*e29c0*/  LDL.LU.64 R124, [R1+0x90b0] ;  /* 0x0090b000017c7983 */ /* 0x000ee80000300a00 */
[----:B------:R-:W4:Y:S01]  /*e29d0*/  LDL.LU.64 R6, [R1+0x90a8] ;  /* 0x0090a80001067983 */ /* 0x000f220000300a00 */
[C---:B--2---:R-:W-:Y:S06]  /*e29e0*/  HMMA.1688.F32.TF32 R76, R128.reuse, R80, R76 ;  /* 0x00000050804c723c */ /* 0x044fec000008104c */
[C---:B---3--:R-:W-:Y:S01]  /*e29f0*/  HMMA.1688.F32.TF32 R124, R128.reuse, R4, R124 ;  /* 0x00000004807c723c */ /* 0x048fe2000008107c */
[----:B------:R-:W4:Y:S04]  /*e2a00*/  LDL.LU.64 R4, [R1+0x90a0] ;  /* 0x0090a00001047983 */ /* 0x000f280000300a00 */
[----:B------:R-:W2:Y:S04]  /*e2a10*/  LDL.LU.64 R82, [R1+0x9098] ;  /* 0x0090980001527983 */ /* 0x000ea80000300a00 */
[----:B------:R-:W2:Y:S04]  /*e2a20*/  LDL.LU.64 R80, [R1+0x9090] ;  /* 0x0090900001507983 */ /* 0x000ea80000300a00 */
[----:B------:R-:W3:Y:S01]  /*e2a30*/  LDL.LU.64 R86, [R1+0x9088] ;  /* 0x0090880001567983 */ /* 0x000ee20000300a00 */
[C---:B------:R-:W-:Y:S06]  /*e2a40*/  HMMA.1688.F32.TF32 R108, R128.reuse, R244, R108 ;  /* 0x000000f4806c723c */ /* 0x040fec000008106c */
[----:B--2---:R-:W-:Y:S01]  /*e2a50*/  HMMA.1688.F32.TF32 R80, R128, R84, R80 ;  /* 0x000000548050723c */ /* 0x004fe20000081050 */
[----:B------:R-:W3:Y:S01]  /*e2a60*/  LDL.LU.64 R84, [R1+0x9080] ;  /* 0x0090800001547983 */ /* 0x000ee20000300a00 */
[----:B------:R-:W-:-:S15]  /*e2a70*/  IMAD.MOV.U32 R139, RZ, RZ, R2 ;  /* 0x000000ffff8b7224 */ /* 0x000fde00078e0002 */
[----:B------:R-:W-:-:S01]  /*e2a80*/  NOP ;  /* 0x0000000000007918 */ /* 0x000fc20000000000 */
[----:B------:R-:W-:Y:S01]  /*e2a90*/  HMMA.1688.F32.TF32 R108, R132, R246, R108 ;  /* 0x000000f6846c723c */ /* 0x000fe2000008106c */
[----:B------:R-:W2:Y:S01]  /*e2aa0*/  LDL.LU.64 R186, [R1+0x9078] ;  /* 0x0090780001ba7983 */ /* 0x000ea20000300a00 */
[----:B------:R-:W-:-:S04]  /*e2ab0*/  MOV R2, R149 ;  /* 0x0000009500027202 */ /* 0x000fc80000000f00 */
        /* <DEDUP_REMOVED lines=28> */
[----:B---3--:R-:W-:Y:S01]  /*e2c80*/  HMMA.1688.F32.TF32 R84, R128, R184, R84 ;  /* 0x000000b88054723c */ /* 0x008fe20000081054 */
[----:B------:R-:W3:Y:S04]  /*e2c90*/  LDL.LU.64 R184, [R1+0x9070] ;  /* 0x0090700001b87983 */ /* 0x000ee80000300a00 */
[----:B------:R-:W4:Y:S04]  /*e2ca0*/  LDL.LU.64 R190, [R1+0x9068] ;  /* 0x0090680001be7983 */ /* 0x000f280000300a00 */
[----:B------:R-:W2:Y:S04]  /*e2cb0*/  LDL.LU.64 R188, [R1+0x9060] ;  /* 0x0090600001bc7983 */ /* 0x000ea80000300a00 */
[----:B------:R-:W4:Y:S04]  /*e2cc0*/  LDL.LU.64 R194, [R1+0x9058] ;  /* 0x0090580001c27983 */ /* 0x000f280000300a00 */
[----:B------:R-:W3:Y:S04]  /*e2cd0*/  LDL.LU.64 R192, [R1+0x9050] ;  /* 0x0090500001c07983 */ /* 0x000ee80000300a00 */
[----:B------:R-:W2:Y:S04]  /*e2ce0*/  LDL R130, [R1+0x11f8] ;  /* 0x0011f80001827983 */ /* 0x000ea80000100800 */
[----:B------:R-:W2:Y:S04]  /*e2cf0*/  LDL R131, [R1+0x11fc] ;  /* 0x0011fc0001837983 */ /* 0x000ea80000100800 */
[----:B------:R-:W-:Y:S04]  /*e2d00*/  STL [R1+0x8d80], R2 ;  /* 0x008d800201007387 */ /* 0x000fe80000100800 */
[----:B------:R-:W4:Y:S04]  /*e2d10*/  LDL.LU.64 R246, [R1+0x9048] ;  /* 0x0090480001f67983 */ /* 0x000f280000300a00 */
[----:B------:R-:W4:Y:S04]  /*e2d20*/  LDL.LU.64 R244, [R1+0x9040] ;  /* 0x0090400001f47983 */ /* 0x000f280000300a00 */
[----:B------:R-:W-:Y:S04]  /*e2d30*/  STL.64 [R1+0x2700], R108 ;  /* 0x0027006c01007387 */ /* 0x000fe80000100a00 */
[----:B------:R1:W-:Y:S01]  /*e2d40*/  STL.64 [R1+0x2708], R110 ;  /* 0x0027086e01007387 */ /* 0x0003e20000100a00 */
[C---:B------:R-:W-:Y:S03]  /*e2d50*/  HMMA.1688.F32.TF32 R116, R132.reuse, R250, R116 ;  /* 0x000000fa8474723c */ /* 0x040fe60000081074 */
[----:B------:R-:W-:Y:S03]  /*e2d60*/  LDS R128, [R3+UR6+0x8a200] ;  /* 0x08a2000603807984 */ /* 0x000fe60008000800 */
[C---:B------:R-:W-:Y:S01]  /*e2d70*/  HMMA.1688.F32.TF32 R4, R132.reuse, R154, R4 ;  /* 0x0000009a8404723c */ /* 0x040fe20000081004 */
[----:B------:R-:W-:Y:S04]  /*e2d80*/  LDS R129, [R252+UR6+0x8a200] ;  /* 0x08a20006fc817984 */ /* 0x000fe80008000800 */
[----:B-1----:R-:W3:Y:S04]  /*e2d90*/  LDL R110, [R1+0x11e8] ;  /* 0x0011e800016e7983 */ /* 0x002ee80000100800 */
[----:B------:R-:W3:Y:S04]  /*e2da0*/  LDL R111, [R1+0x11ec] ;  /* 0x0011ec00016f7983 */ /* 0x000ee80000100800 */
[----:B------:R-:W4:Y:S04]  /*e2db0*/  LDL.LU.64 R250, [R1+0x9038] ;  /* 0x0090380001fa7983 */ /* 0x000f280000300a00 */
[----:B------:R-:W4:Y:S04]  /*e2dc0*/  LDL.LU.64 R248, [R1+0x9030] ;  /* 0x0090300001f87983 */ /* 0x000f280000300a00 */
[----:B------:R-:W-:Y:S04]  /*e2dd0*/  STL.64 [R1+0x26f0], R116 ;  /* 0x0026f07401007387 */ /* 0x000fe80000100a00 */
[----:B------:R3:W-:Y:S01]  /*e2de0*/  STL.64 [R1+0x26f8], R118 ;  /* 0x0026f87601007387 */ /* 0x0007e20000100a00 */
[C---:B------:R-:W-:Y:S06]  /*e2df0*/  HMMA.1688.F32.TF32 R8, R132.reuse, R158, R8 ;  /* 0x0000009e8408723c */ /* 0x040fec0000081008 */
[C---:B---3--:R-:W-:Y:S06]  /*e2e00*/  HMMA.1688.F32.TF32 R116, R132.reuse, R110, R120 ;  /* 0x0000006e8474723c */ /* 0x048fec0000081078 */
[----:B--2---:R-:W-:Y:S01]  /*e2e10*/  HMMA.1688.F32.TF32 R108, R132, R130, R124 ;  /* 0x00000082846c723c */ /* 0x004fe2000008107c */
[----:B------:R-:W-:Y:S04]  /*e2e20*/  LDS R130, [R3+UR6+0x8b200] ;  /* 0x08b2000603827984 */ /* 0x000fe80008000800 */
[----:B------:R-:W1:-:S12]  /*e2e30*/  LDS R131, [R252+UR6+0x8b200] ;  /* 0x08b20006fc837984 */ /* 0x000e580008000800 */
        /* <DEDUP_REMOVED lines=8> */
[C---:B------:R-:W-:Y:S01]  /*e2ec0*/  HMMA.1688.F32.TF32 R12, R132.reuse, R166, R16 ;  /* 0x000000a6840c723c */ /* 0x040fe20000081010 */
[----:B------:R2:W-:Y:S05]  /*e2ed0*/  STL.64 [R1+0x2888], R10 ;  /* 0x0028880a01007387 */ /* 0x0005ea0000100a00 */
[C---:B--2---:R-:W-:Y:S11]  /*e2ee0*/  HMMA.1688.F32.TF32 R8, R132.reuse, R170, R20 ;  /* 0x000000aa8408723c */ /* 0x044ff60000081014 */
        /* <DEDUP_REMOVED lines=41> */
[----:B------:R-:W1:Y:S04]  /*e3180*/  LDL R238, [R1+0xfd8] ;  /* 0x000fd80001ee7983 */ /* 0x000e680000100800 */
[----:B------:R-:W-:Y:S04]  /*e3190*/  STL.64 [R1+0x2790], R8 ;  /* 0x0027900801007387 */ /* 0x000fe80000100a00 */
[----:B------:R-:W-:Y:S04]  /*e31a0*/  STL.64 [R1+0x2798], R10 ;  /* 0x0027980a01007387 */ /* 0x000fe80000100a00 */
[----:B------:R-:W-:Y:S04]  /*e31b0*/  STL.64 [R1+0x2780], R4 ;  /* 0x0027800401007387 */ /* 0x000fe80000100a00 */
[----:B------:R2:W-:Y:S04]  /*e31c0*/  STL.64 [R1+0x2788], R6 ;  /* 0x0027880601007387 */ /* 0x0005e80000100a00 */
[----:B------:R-:W1:Y:S04]  /*e31d0*/  LDL R239, [R1+0xfdc] ;  /* 0x000fdc0001ef7983 */ /* 0x000e680000100800 */
[----:B------:R-:W3:Y:S04]  /*e31e0*/  LDL.LU R216, [R1+0x1e60] ;  /* 0x001e600001d87983 */ /* 0x000ee80000300800 */
[----:B------:R-:W3:Y:S04]  /*e31f0*/  LDL.LU R217, [R1+0x1e64] ;  /* 0x001e640001d97983 */ /* 0x000ee80000300800 */
[----:B------:R-:W3:Y:S04]  /*e3200*/  LDL.LU R218, [R1+0x1e68] ;  /* 0x001e680001da7983 */ /* 0x000ee80000300800 */
[----:B------:R-:W3:Y:S04]  /*e3210*/  LDL.LU R219, [R1+0x1e6c] ;  /* 0x001e6c0001db7983 */ /* 0x000ee80000300800 */
[----:B------:R-:W4:Y:S04]  /*e3220*/  LDL R214, [R1+0xf68] ;  /* 0x000f680001d67983 */ /* 0x000f280000100800 */
[----:B------:R-:W4:Y:S04]  /*e3230*/  LDL R215, [R1+0xf6c] ;  /* 0x000f6c0001d77983 */ /* 0x000f280000100800 */
[----:B------:R-:W4:Y:S04]  /*e3240*/  LDL.LU R200, [R1+0x1e80] ;  /* 0x001e800001c87983 */ /* 0x000f280000300800 */
[----:B------:R-:W4:Y:S04]  /*e3250*/  LDL.LU R201, [R1+0x1e84] ;  /* 0x001e840001c97983 */ /* 0x000f280000300800 */
[----:B------:R-:W4:Y:S04]  /*e3260*/  LDL.LU R202, [R1+0x1e88] ;  /* 0x001e880001ca7983 */ /* 0x000f280000300800 */
[----:B------:R-:W4:Y:S04]  /*e3270*/  LDL.LU R203, [R1+0x1e8c] ;  /* 0x001e8c0001cb7983 */ /* 0x000f280000300800 */
        /* <DEDUP_REMOVED lines=12> */
[----:B--2---:R-:W2:Y:S04]  /*e3340*/  LDL R6, [R1+0x1328] ;  /* 0x0013280001067983 */ /* 0x004ea80000100800 */
[----:B------:R-:W2:Y:S04]  /*e3350*/  LDL R7, [R1+0x132c] ;  /* 0x00132c0001077983 */ /* 0x000ea80000100800 */
[----:B------:R-:W3:Y:S04]  /*e3360*/  LDL R126, [R1+0x1338] ;  /* 0x00133800017e7983 */ /* 0x000ee80000100800 */
[----:B------:R-:W3:Y:S04]  /*e3370*/  LDL R127, [R1+0x133c] ;  /* 0x00133c00017f7983 */ /* 0x000ee80000100800 */
[----:B------:R-:W4:Y:S04]  /*e3380*/  LDL R122, [R1+0x1348] ;  /* 0x00134800017a7983 */ /* 0x000f280000100800 */
[----:B------:R-:W4:Y:S04]  /*e3390*/  LDL R123, [R1+0x134c] ;  /* 0x00134c00017b7983 */ /* 0x000f280000100800 */
[----:B------:R-:W4:Y:S04]  /*e33a0*/  LDL R118, [R1+0x1358] ;  /* 0x0013580001767983 */ /* 0x000f280000100800 */
[----:B------:R-:W4:Y:S04]  /*e33b0*/  LDL R119, [R1+0x135c] ;  /* 0x00135c0001777983 */ /* 0x000f280000100800 */
        /* <DEDUP_REMOVED lines=12> */
[----:B------:R-:W4:Y:S04]  /*e3480*/  LDL.64 R166, [R1+0xfa8] ;  /* 0x000fa80001a67983 */ /* 0x000f280000100a00 */
[----:B------:R-:W4:Y:S04]  /*e3490*/  LDL.64 R182, [R1+0xf88] ;  /* 0x000f880001b67983 */ /* 0x000f280000100a00 */
[----:B------:R-:W4:Y:S04]  /*e34a0*/  LDL.LU R240, [R1+0x1e90] ;  /* 0x001e900001f07983 */ /* 0x000f280000300800 */
[----:B------:R-:W4:Y:S04]  /*e34b0*/  LDL.LU R241, [R1+0x1e94] ;  /* 0x001e940001f17983 */ /* 0x000f280000300800 */
[----:B------:R-:W4:Y:S04]  /*e34c0*/  LDL.LU R242, [R1+0x1e98] ;  /* 0x001e980001f27983 */ /* 0x000f280000300800 */
[----:B------:R-:W4:Y:S04]  /*e34d0*/  LDL.LU R243, [R1+0x1e9c] ;  /* 0x001e9c0001f37983 */ /* 0x000f280000300800 */
[----:B------:R-:W4:Y:S04]  /*e34e0*/  LDL.64 R206, [R1+0xf58] ;  /* 0x000f580001ce7983 */ /* 0x000f280000100a00 */
[----:B------:R-:W4:Y:S04]  /*e34f0*/  LDL.LU R208, [R1+0x1e70] ;  /* 0x001e700001d07983 */ /* 0x000f280000300800 */
[----:B------:R-:W4:Y:S04]  /*e3500*/  LDL.LU R209, [R1+0x1e74] ;  /* 0x001e740001d17983 */ /* 0x000f280000300800 */
[----:B------:R-:W4:Y:S04]  /*e3510*/  LDL.LU R210, [R1+0x1e78] ;  /* 0x001e780001d27983 */ /* 0x000f280000300800 */
[----:B------:R-:W4:Y:S04]  /*e3520*/  LDL.LU R211, [R1+0x1e7c] ;  /* 0x001e7c0001d37983 */ /* 0x000f280000300800 */
[----:B------:R-:W4:Y:S04]  /*e3530*/  LDL.64 R222, [R1+0xfb8] ;  /* 0x000fb80001de7983 */ /* 0x000f280000100a00 */
[----:B------:R-:W1:Y:S04]  /*e3540*/  LDL.LU R224, [R1+0x1e50] ;  /* 0x001e500001e07983 */ /* 0x000e680000300800 */
[----:B------:R-:W1:Y:S04]  /*e3550*/  LDL.LU R225, [R1+0x1e54] ;  /* 0x001e540001e17983 */ /* 0x000e680000300800 */
[----:B------:R-:W1:Y:S04]  /*e3560*/  LDL.LU R226, [R1+0x1e58] ;  /* 0x001e580001e27983 */ /* 0x000e680000300800 */
[----:B------:R-:W1:Y:S01]  /*e3570*/  LDL.LU R227, [R1+0x1e5c] ;  /* 0x001e5c0001e37983 */ /* 0x000e620000300800 */
[C---:B--2---:R-:W-:Y:S06]  /*e3580*/  HMMA.1688.F32.TF32 R12, R132.reuse, R6, R76 ;  /* 0x00000006840c723c */ /* 0x044fec000008104c */
[C---:B---3--:R-:W-:Y:S06]  /*e3590*/  HMMA.1688.F32.TF32 R8, R132.reuse, R126, R80 ;  /* 0x0000007e8408723c */ /* 0x048fec0000081050 */
[C---:B----4-:R-:W-:Y:S11]  /*e35a0*/  HMMA.1688.F32.TF32 R4, R132.reuse, R122, R84 ;  /* 0x0000007a8404723c */ /* 0x050ff60000081054 */
        /* <DEDUP_REMOVED lines=8> */
[C---:B--2---:R-:W-:Y:S01]  /*e3630*/  HMMA.1688.F32.TF32 R4, R132.reuse, R106, R96 ;  /* 0x0000006a8404723c */ /* 0x044fe20000081060 */
[----:B------:R-:W-:Y:S04]  /*e3640*/  LDS R106, [R3+UR6+0x8d200] ;  /* 0x08d20006036a7984 */ /* 0x000fe80008000800 */
[----:B------:R-:W2:Y:S04]  /*e3650*/  LDS R107, [R252+UR6+0x8d200] ;  /* 0x08d20006fc6b7984 */ /* 0x000ea80008000800 */
[----:B------:R-:W-:Y:S04]  /*e3660*/  STL.64 [R1+0x2740], R12 ;  /* 0x0027400c01007387 */ /* 0x000fe80000100a00 */
[----:B------:R-:W-:Y:S04]  /*e3670*/  STL.64 [R1+0x2748], R14 ;  /* 0x0027480e01007387 */ /* 0x000fe80000100a00 */
[----:B------:R-:W-:Y:S04]  /*e3680*/  STL.64 [R1+0x2730], R8 ;  /* 0x0027300801007387 */ /* 0x000fe80000100a00 */
[----:B------:R-:W-:Y:S04]  /*e3690*/  STL.64 [R1+0x2738], R10 ;  /* 0x0027380a01007387 */ /* 0x000fe80000100a00 */
[----:B------:R-:W-:Y:S04]  /*e36a0*/  STL.64 [R1+0x2720], R4 ;  /* 0x0027200401007387 */ /* 0x000fe80000100a00 */
[----:B------:R3:W-:Y:S02]  /*e36b0*/  STL.64 [R1+0x2728], R6 ;  /* 0x0027280601007387 */ /* 0x0007e40000100a00 */
[C---:B---3--:R-:W-:Y:S06]  /*e36c0*/  HMMA.1688.F32.TF32 R4, R132.reuse, R138, R100 ;  /* 0x0000008a8404723c */ /* 0x048fec0000081064 */
[C---:B------:R-:W-:Y:S06]  /*e36d0*/  HMMA.1688.F32.TF32 R12, R132.reuse, R142, R112 ;  /* 0x0000008e840c723c */ /* 0x040fec0000081070 */
[C---:B------:R-:W-:Y:S11]  /*e36e0*/  HMMA.1688.F32.TF32 R8, R132.reuse, R146, R232 ;  /* 0x000000928408723c */ /* 0x040ff600000810e8 */
[----:B------:R-:W-:Y:S04]  /*e36f0*/  STL.64 [R1+0x28c0], R4 ;  /* 0x0028c00401007387 */ /* 0x000fe80000100a00 */
[----:B------:R3:W-:Y:S02]  /*e3700*/  STL.64 [R1+0x28c8], R6 ;  /* 0x0028c80601007387 */ /* 0x0007e40000100a00 */
[----:B---3--:R-:W-:Y:S02]  /*e3710*/  HMMA.1688.F32.TF32 R4, R132, R150, R228 ;  /* 0x000000968404723c */ /* 0x008fe400000810e4 */
[----:B------:R-:W-:Y:S01]  /*e3720*/  STL.64 [R1+0x28b0], R12 ;  /* 0x0028b00c01007387 */ /* 0x000fe20000100a00 */
[----:B------:R-:W-:-:S03]  /*e3730*/  IMAD.MOV.U32 R2, RZ, RZ, R167 ;  /* 0x000000ffff027224 */ /* 0x000fc600078e00a7 */
[----:B------:R-:W-:Y:S04]  /*e3740*/  STL.64 [R1+0x28b8], R14 ;  /* 0x0028b80e01007387 */ /* 0x000fe80000100a00 */
[----:B------:R-:W-:Y:S04]  /*e3750*/  STL.64 [R1+0x28a0], R8 ;  /* 0x0028a00801007387 */ /* 0x000fe80000100a00 */
[----:B------:R-:W-:Y:S01]  /*e3760*/  STL.64 [R1+0x28a8], R10 ;  /* 0x0028a80a01007387 */ /* 0x000fe20000100a00 */
[C---:B-1----:R-:W-:Y:S03]  /*e3770*/  HMMA.1688.F32.TF32 R20, R128.reuse, R238, R224 ;  /* 0x000000ee8014723c */ /* 0x042fe600000810e0 */
[----:B------:R-:W-:Y:S03]  /*e3780*/  LDS R230, [R3+UR6+0x8f200] ;  /* 0x08f2000603e67984 */ /* 0x000fe60008000800 */
[C---:B------:R-:W-:Y:S01]  /*e3790*/  HMMA.1688.F32.TF32 R16, R128.reuse, R222, R216 ;  /* 0x000000de8010723c */ /* 0x040fe200000810d8 */
[----:B------:R-:W-:Y:S04]  /*e37a0*/  LDS R231, [R252+UR6+0x8f200] ;  /* 0x08f20006fce77984 */ /* 0x000fe80008000800 */
[----:B------:R-:W-:Y:S04]  /*e37b0*/  STL.64 [R1+0x2710], R4 ;  /* 0x0027100401007387 */ /* 0x000fe80000100a00 */
[----:B------:R-:W-:Y:S04]  /*e37c0*/  STL.64 [R1+0x2718], R6 ;  /* 0x0027180601007387 */ /* 0x000fe80000100a00 */
[----:B------:R1:W-:Y:S01]  /*e37d0*/  STL [R1+0x8d84], R2 ;  /* 0x008d840201007387 */ /* 0x0003e20000100800 */
[C---:B------:R-:W-:Y:S03]  /*e37e0*/  HMMA.1688.F32.TF32 R124, R128.reuse, R182, R176 ;  /* 0x000000b6807c723c */ /* 0x040fe600000810b0 */
[----:B------:R-:W-:Y:S03]  /*e37f0*/  LDS R134, [R3+UR6+0x91200] ;  /* 0x0912000603867984 */ /* 0x000fe60008000800 */
[----:B------:R-:W-:Y:S01]  /*e3800*/  HMMA.1688.F32.TF32 R120, R128, R174, R168 ;  /* 0x000000ae8078723c */ /* 0x000fe200000810a8 */
[----:B------:R-:W-:Y:S01]  /*e3810*/  LDS R135, [R252+UR6+0x91200] ;  /* 0x09120006fc877984 */ /* 0x000fe20008000800 */
[----:B-1----:R-:W-:-:S05]  /*e3820*/  IMAD.MOV.U32 R2, RZ, RZ, R183 ;  /* 0x000000ffff027224 */ /* 0x002fca00078e00b7 */
[----:B------:R1:W-:Y:S02]  /*e3830*/  STL [R1+0x8d88], R2 ;  /* 0x008d880201007387 */ /* 0x0003e40000100800 */
[----:B-1----:R-:W-:-:S05]  /*e3840*/  IMAD.MOV.U32 R2, RZ, RZ, R207 ;  /* 0x000000ffff027224 */ /* 0x002fca00078e00cf */
[----:B------:R1:W-:Y:S02]  /*e3850*/  STL [R1+0x8d8c], R2 ;  /* 0x008d8c0201007387 */ /* 0x0003e40000100800 */
[----:B-1----:R-:W-:-:S05]  /*e3860*/  IMAD.MOV.U32 R2, RZ, RZ, R223 ;  /* 0x000000ffff027224 */ /* 0x002fca00078e00df */
[----:B------:R1:W-:Y:S04]  /*e3870*/  STL [R1+0x8d90], R2 ;  /* 0x008d900201007387 */ /* 0x0003e80000100800 */
[----:B------:R-:W3:Y:S04]  /*e3880*/  LDL R238, [R1+0x10d8] ;  /* 0x0010d80001ee7983 */ /* 0x000ee80000100800 */
[----:B------:R-:W3:Y:S01]  /*e3890*/  LDL R239, [R1+0x10dc] ;  /* 0x0010dc0001ef7983 */ /* 0x000ee20000100800 */
[C---:B------:R-:W-:Y:S03]  /*e38a0*/  HMMA.1688.F32.TF32 R12, R128.reuse, R214, R208 ;  /* 0x000000d6800c723c */ /* 0x040fe600000810d0 */
[----:B------:R-:W4:Y:S04]  /*e38b0*/  LDL.LU R216, [R1+0x1d60] ;  /* 0x001d600001d87983 */ /* 0x000f280000300800 */
[----:B------:R-:W4:Y:S01]  /*e38c0*/  LDL.LU R217, [R1+0x1d64] ;  /* 0x001d640001d97983 */ /* 0x000f220000300800 */
[C---:B------:R-:W-:Y:S03]  /*e38d0*/  HMMA.1688.F32.TF32 R8, R128.reuse, R206, R200 ;  /* 0x000000ce8008723c */ /* 0x040fe600000810c8 */
[----:B------:R-:W4:Y:S04]  /*e38e0*/  LDL.LU R218, [R1+0x1d68] ;  /* 0x001d680001da7983 */ /* 0x000f280000300800 */
[----:B------:R-:W4:Y:S04]  /*e38f0*/  LDL.LU R219, [R1+0x1d6c] ;  /* 0x001d6c0001db7983 */ /* 0x000f280000300800 */
[----:B------:R-:W2:Y:S04]  /*e3900*/  LDL R214, [R1+0x10b8] ;  /* 0x0010b80001d67983 */ /* 0x000ea80000100800 */
[----:B------:R-:W2:Y:S01]  /*e3910*/  LDL R215, [R1+0x10bc] ;  /* 0x0010bc0001d77983 */ /* 0x000ea20000100800 */
[C---:B------:R-:W-:Y:S03]  /*e3920*/  HMMA.1688.F32.TF32 R4, R128.reuse, R198, R240 ;  /* 0x000000c68004723c */ /* 0x040fe600000810f0 */
        /* <DEDUP_REMOVED lines=10> */
[----:B------:R-:W2:Y:S01]  /*e39d0*/  LDL.LU R176, [R1+0x1da0] ;  /* 0x001da00001b07983 */ /* 0x000ea20000300800 */
[C---:B------:R-:W-:Y:S03]  /*e39e0*/  HMMA.1688.F32.TF32 R116, R128.reuse, R166, R160 ;  /* 0x000000a68074723c */ /* 0x040fe600000810a0 */
[----:B------:R-:W2:Y:S04]  /*e39f0*/  LDL.LU R177, [R1+0x1da4] ;  /* 0x001da40001b17983 */ /* 0x000ea80000300800 */
[----:B------:R-:W2:Y:S04]  /*e3a00*/  LDL.LU R178, [R1+0x1da8] ;  /* 0x001da80001b27983 */ /* 0x000ea80000300800 */
[----:B------:R-:W2:Y:S04]  /*e3a10*/  LDL.LU R179, [R1+0x1dac] ;  /* 0x001dac0001b37983 */ /* 0x000ea80000300800 */
[----:B------:R-:W3:Y:S04]  /*e3a20*/  LDL R174, [R1+0x1078] ;  /* 0x0010780001ae7983 */ /* 0x000ee80000100800 */
[----:B------:R-:W3:Y:S01]  /*e3a30*/  LDL R175, [R1+0x107c] ;  /* 0x00107c0001af7983 */ /* 0x000ee20000100800 */
[C---:B------:R-:W-:Y:S03]  /*e3a40*/  HMMA.1688.F32.TF32 R108, R128.reuse, R158, R152 ;  /* 0x0000009e806c723c */ /* 0x040fe60000081098 */
        /* <DEDUP_REMOVED lines=26> */
[----:B------:R-:W2:Y:S04]  /*e3bf0*/  LDL R30, [R1+0xff8] ;  /* 0x000ff800011e7983 */ /* 0x000ea80000100800 */
[----:B------:R-:W2:Y:S04]  /*e3c00*/  LDL R31, [R1+0xffc] ;  /* 0x000ffc00011f7983 */ /* 0x000ea80000100800 */
[----:B------:R-:W3:Y:S04]  /*e3c10*/  LDL.LU R24, [R1+0x1e40] ;  /* 0x001e400001187983 */ /* 0x000ee80000300800 */
[----:B------:R-:W3:Y:S04]  /*e3c20*/  LDL.LU R25, [R1+0x1e44] ;  /* 0x001e440001197983 */ /* 0x000ee80000300800 */
[----:B------:R-:W3:Y:S04]  /*e3c30*/  LDL.LU R26, [R1+0x1e48] ;  /* 0x001e4800011a7983 */ /* 0x000ee80000300800 */
[----:B------:R-:W3:Y:S04]  /*e3c40*/  LDL.LU R27, [R1+0x1e4c] ;  /* 0x001e4c00011b7983 */ /* 0x000ee80000300800 */
[----:B------:R-:W1:Y:S04]  /*e3c50*/  LDL.64 R62, [R1+0xfe8] ;  /* 0x000fe800013e7983 */ /* 0x000e680000100a00 */
[----:B------:R-:W2:Y:S04]  /*e3c60*/  LDL.LU R56, [R1+0x1e30] ;  /* 0x001e300001387983 */ /* 0x000ea80000300800 */
[----:B------:R-:W2:Y:S04]  /*e3c70*/  LDL.LU R57, [R1+0x1e34] ;  /* 0x001e340001397983 */ /* 0x000ea80000300800 */
[----:B------:R-:W2:Y:S04]  /*e3c80*/  LDL.LU R58, [R1+0x1e38] ;  /* 0x001e3800013a7983 */ /* 0x000ea80000300800 */
[----:B------:R-:W2:Y:S04]  /*e3c90*/  LDL.LU R59, [R1+0x1e3c] ;  /* 0x001e3c00013b7983 */ /* 0x000ea80000300800 */
[----:B------:R-:W3:Y:S04]  /*e3ca0*/  LDL.64 R54, [R1+0x1008] ;  /* 0x0010080001367983 */ /* 0x000ee80000100a00 */
[----:B------:R-:W2:Y:S04]  /*e3cb0*/  LDL.64 R46, [R1+0x1028] ;  /* 0x00102800012e7983 */ /* 0x000ea80000100a00 */
        /* <DEDUP_REMOVED lines=24> */
[----:B------:R-:W2:Y:S01]  /*e3e40*/  LDL.LU R227, [R1+0x1d5c] ;  /* 0x001d5c0001e37983 */ /* 0x000ea20000300800 */
[----:B----4-:R-:W-:Y:S01]  /*e3e50*/  HMMA.1688.F32.TF32 R68, R128, R198, R240 ;  /* 0x000000c68044723c */ /* 0x010fe200000810f0 */
[----:B-1----:R-:W-:-:S05]  /*e3e60*/  IMAD.MOV.U32 R2, RZ, RZ, R63 ;  /* 0x000000ffff027224 */ /* 0x002fca00078e003f */
[----:B------:R3:W-:Y:S02]  /*e3e70*/  STL [R1+0x8d94], R2 ;  /* 0x008d940201007387 */ /* 0x0007e40000100800 */
[----:B---3--:R-:W-:-:S05]  /*e3e80*/  MOV R2, R55 ;  /* 0x0000003700027202 */ /* 0x008fca0000000f00 */
[----:B------:R2:W-:Y:S02]  /*e3e90*/  STL [R1+0x8d98], R2 ;  /* 0x008d980201007387 */ /* 0x0005e40000100800 */
[----:B--2---:R-:W-:-:S05]  /*e3ea0*/  IMAD.MOV.U32 R2, RZ, RZ, R47 ;  /* 0x000000ffff027224 */ /* 0x004fca00078e002f */
[----:B------:R1:W-:Y:S02]  /*e3eb0*/  STL [R1+0x8d9c], R2 ;  /* 0x008d9c0201007387 */ /* 0x0003e40000100800 */
[----:B-1----:R-:W-:-:S05]  /*e3ec0*/  IMAD.MOV.U32 R2, RZ, RZ, R151 ;  /* 0x000000ffff027224 */ /* 0x002fca00078e0097 */
[----:B------:R1:W-:Y:S02]  /*e3ed0*/  STL [R1+0x8da0], R2 ;  /* 0x008da00201007387 */ /* 0x0003e40000100800 */
[----:B-1----:R-:W-:-:S05]  /*e3ee0*/  IMAD.MOV.U32 R2, RZ, RZ, R167 ;  /* 0x000000ffff027224 */ /* 0x002fca00078e00a7 */
[----:B------:R1:W-:Y:S01]  /*e3ef0*/  STL [R1+0x8da4], R2 ;  /* 0x008da40201007387 */ /* 0x0003e20000100800 */
[----:B------:R-:W-:Y:S01]  /*e3f00*/  HMMA.1688.F32.TF32 R24, R128, R62, R24 ;  /* 0x0000003e8018723c */ /* 0x000fe20000081018 */
[----:B-1----:R-:W-:-:S05]  /*e3f10*/  IMAD.MOV.U32 R2, RZ, RZ, R183 ;  /* 0x000000ffff027224 */ /* 0x002fca00078e00b7 */
[----:B------:R1:W-:Y:S01]  /*e3f20*/  STL [R1+0x8da8], R2 ;  /* 0x008da80201007387 */ /* 0x0003e20000100800 */
[----:B------:R-:W-:Y:S01]  /*e3f30*/  HMMA.1688.F32.TF32 R28, R128, R30, R56 ;  /* 0x0000001e801c723c */ /* 0x000fe20000081038 */
[----:B-1----:R-:W-:-:S05]  /*e3f40*/  IMAD.MOV.U32 R2, RZ, RZ, R207 ;  /* 0x000000ffff027224 */ /* 0x002fca00078e00cf */
[C---:B------:R-:W-:Y:S01]  /*e3f50*/  HMMA.1688.F32.TF32 R56, R128.reuse, R166, R160 ;  /* 0x000000a68038723c */ /* 0x040fe200000810a0 */
[----:B------:R1:W-:Y:S05]  /*e3f60*/  STL [R1+0x8dac], R2 ;  /* 0x008dac0201007387 */ /* 0x0003ea0000100800 */
[----:B------:R-:W-:Y:S01]  /*e3f70*/  HMMA.1688.F32.TF32 R60, R128, R174, R168 ;  /* 0x000000ae803c723c */ /* 0x000fe200000810a8 */
[----:B------:R-:W-:Y:S01]  /*e3f80*/  IMAD.MOV.U32 R166, RZ, RZ, R188 ;  /* 0x000000ffffa67224 */ /* 0x000fe200078e00bc */
[----:B------:R-:W2:Y:S01]  /*e3f90*/  LDL R180, [R1+0x100] ;  /* 0x0001000001b47983 */ /* 0x000ea20000100800 */
[----:B------:R-:W-:-:S03]  /*e3fa0*/  IMAD.MOV.U32 R167, RZ, RZ, R189 ;  /* 0x000000ffffa77224 */ /* 0x000fc600078e00bd */
[C---:B------:R-:W-:Y:S01]  /*e3fb0*/  HMMA.1688.F32.TF32 R64, R128.reuse, R182, R176 ;  /* 0x000000b68040723c */ /* 0x040fe200000810b0 */
[----:B------:R-:W2:Y:S04]  /*e3fc0*/  LDL R181, [R1+0x104] ;  /* 0x0001040001b57983 */ /* 0x000ea80000100800 */
[----:B------:R-:W3:Y:S01]  /*e3fd0*/  LDL R182, [R1+0x108] ;  /* 0x0001080001b67983 */ /* 0x000ee20000100800 */
[C---:B------:R-:W-:Y:S03]  /*e3fe0*/  HMMA.1688.F32.TF32 R32, R128.reuse, R54, R32 ;  /* 0x000000368020723c */ /* 0x040fe60000081020 */
[----:B------:R-:W3:Y:S04]  /*e3ff0*/  LDL R183, [R1+0x10c] ;  /* 0x00010c0001b77983 */ /* 0x000ee80000100800 */
[----:B------:R-:W4:Y:S01]  /*e4000*/  LDL R172, [R1+0xe0] ;  /* 0x0000e00001ac7983 */ /* 0x000f220000100800 */
[C---:B------:R-:W-:Y:S03]  /*e4010*/  HMMA.1688.F32.TF32 R52, R128.reuse, R158, R152 ;  /* 0x0000009e8034723c */ /* 0x040fe60000081098 */
[----:B------:R-:W4:Y:S04]  /*e4020*/  LDL R173, [R1+0xe4] ;  /* 0x0000e40001ad7983 */ /* 0x000f280000100800 */
[----:B------:R-:W3:Y:S01]  /*e4030*/  LDL R174, [R1+0xe8] ;  /* 0x0000e80001ae7983 */ /* 0x000ee20000100800 */
[----:B------:R-:W-:Y:S03]  /*e4040*/  HMMA.1688.F32.TF32 R36, R128, R38, R48 ;  /* 0x000000268024723c */ /* 0x000fe60000081030 */
[----:B------:R-:W3:Y:S01]  /*e4050*/  LDL R175, [R1+0xec] ;  /* 0x0000ec0001af7983 */ /* 0x000ee20000100800 */
[----:B------:R-:W-:-:S03]  /*e4060*/  IMAD.MOV.U32 R158, RZ, RZ, R192 ;  /* 0x000000ffff9e7224 */ /* 0x000fc600078e00c0 */
[----:B------:R-:W2:Y:S04]  /*e4070*/  LDL R168, [R1+0xd0] ;  /* 0x0000d00001a87983 */ /* 0x000ea80000100800 */
[----:B------:R-:W2:Y:S04]  /*e4080*/  LDL R169, [R1+0xd4] ;  /* 0x0000d40001a97983 */ /* 0x000ea80000100800 */
[----:B------:R-:W3:Y:S04]  /*e4090*/  LDL R170, [R1+0xd8] ;  /* 0x0000d80001aa7983 */ /* 0x000ee80000100800 */
[----:B------:R-:W3:Y:S04]  /*e40a0*/  LDL R171, [R1+0xdc] ;  /* 0x0000dc0001ab7983 */ /* 0x000ee80000100800 */
[----:B------:R-:W4:Y:S04]  /*e40b0*/  LDL R164, [R1+0xc0] ;  /* 0x0000c00001a47983 */ /* 0x000f280000100800 */
[----:B------:R-:W4:Y:S01]  /*e40c0*/  LDL R165, [R1+0xc4] ;  /* 0x0000c40001a57983 */ /* 0x000f220000100800 */
[----:B------:R-:W-:Y:S03]  /*e40d0*/  HMMA.1688.F32.TF32 R40, R128, R46, R40 ;  /* 0x0000002e8028723c */ /* 0x000fe60000081028 */
[----:B------:R-:W3:Y:S01]  /*e40e0*/  LDL.LU R188, [R1+0x902c] ;  /* 0x00902c0001bc7983 */ /* 0x000ee20000300800 */
[----:B------:R-:W-:-:S03]  /*e40f0*/  IMAD.MOV.U32 R159, RZ, RZ, R193 ;  /* 0x000000ffff9f7224 */ /* 0x000fc600078e00c1 */
[----:B------:R-:W3:Y:S01]  /*e4100*/  LDL.LU R189, [R1+0x9028] ;  /* 0x0090280001bd7983 */ /* 0x000ee20000300800 */
[C---:B------:R-:W-:Y:S03]  /*e4110*/  HMMA.1688.F32.TF32 R48, R128.reuse, R150, R144 ;  /* 0x000000968030723c */ /* 0x040fe60000081090 */
[----:B------:R-:W2:Y:S04]  /*e4120*/  LDL R156, [R1+0xa0] ;  /* 0x0000a000019c7983 */ /* 0x000ea80000100800 */
[----:B------:R-:W2:Y:S01]  /*e4130*/  LDL R157, [R1+0xa4] ;  /* 0x0000a400019d7983 */ /* 0x000ea20000100800 */
[C---:B------:R-:W-:Y:S01]  /*e4140*/  HMMA.1688.F32.TF32 R44, R128.reuse, R142, R136 ;  /* 0x0000008e802c723c */ /* 0x040fe20000081088 */
[----:B------:R-:W-:Y:S01]  /*e4150*/  IMAD.MOV.U32 R146, RZ, RZ, R251 ;  /* 0x000000ffff927224 */ /* 0x000fe200078e00fb */
[----:B------:R-:W-:Y:S01]  /*e4160*/  MOV R147, R250 ;  /* 0x000000fa00937202 */ /* 0x000fe20000000f00 */
[----:B------:R-:W3:Y:S03]  /*e4170*/  LDL.LU R192, [R1+0x9024] ;  /* 0x0090240001c07983 */ /* 0x000ee60000300800 */
[C---:B------:R-:W-:Y:S01]  /*e4180*/  HMMA.1688.F32.TF32 R80, R128.reuse, R222, R216 ;  /* 0x000000de8050723c */ /* 0x040fe200000810d8 */
[----:B------:R-:W3:Y:S04]  /*e4190*/  LDL.LU R193, [R1+0x9020] ;  /* 0x0090200001c17983 */ /* 0x000ee80000300800 */
[----:B------:R-:W4:Y:S04]  /*e41a0*/  LDL R144, [R1+0x70] ;  /* 0x0000700001907983 */ /* 0x000f280000100800 */
[----:B------:R-:W4:Y:S04]  /*e41b0*/  LDL R145, [R1+0x74] ;  /* 0x0000740001917983 */ /* 0x000f280000100800 */
[----:B------:R-:W2:Y:S04]  /*e41c0*/  LDL R136, [R1+0x50] ;  /* 0x0000500001887983 */ /* 0x000ea80000100800 */
[----:B------:R-:W2:Y:S04]  /*e41d0*/  LDL R137, [R1+0x54] ;  /* 0x0000540001897983 */ /* 0x000ea80000100800 */
[----:B------:R-:W3:Y:S04]  /*e41e0*/  LDL R236, [R1+0x10] ;  /* 0x0000100001ec7983 */ /* 0x000ee80000100800 */
[----:B------:R-:W3:Y:S04]  /*e41f0*/  LDL R237, [R1+0x14] ;  /* 0x0000140001ed7983 */ /* 0x000ee80000100800 */
[----:B------:R-:W4:Y:S04]  /*e4200*/  LDL R250, [R1+0x1148] ;  /* 0x0011480001fa7983 */ /* 0x000f280000100800 */
[----:B------:R-:W4:Y:S04]  /*e4210*/  LDL R251, [R1+0x114c] ;  /* 0x00114c0001fb7983 */ /* 0x000f280000100800 */
[----:B------:R-:W2:Y:S04]  /*e4220*/  LDL R234, [R1+0x1138] ;  /* 0x0011380001ea7983 */ /* 0x000ea80000100800 */
[----:B------:R-:W2:Y:S04]  /*e4230*/  LDL R235, [R1+0x113c] ;  /* 0x00113c0001eb7983 */ /* 0x000ea80000100800 */
[----:B------:R-:W2:Y:S04]  /*e4240*/  LDL.LU R216, [R1+0x1cf0] ;  /* 0x001cf00001d87983 */ /* 0x000ea80000300800 */
[----:B------:R-:W2:Y:S04]  /*e4250*/  LDL.LU R217, [R1+0x1cf4] ;  /* 0x001cf40001d97983 */ /* 0x000ea80000300800 */
[----:B------:R-:W2:Y:S01]  /*e4260*/  LDL.LU R218, [R1+0x1cf8] ;  /* 0x001cf80001da7983 */ /* 0x000ea20000300800 */
[C---:B------:R-:W-:Y:S03]  /*e4270*/  HMMA.1688.F32.TF32 R76, R128.reuse, R214, R208 ;  /* 0x000000d6804c723c */ /* 0x040fe600000810d0 */
[----:B------:R-:W2:Y:S04]  /*e4280*/  LDL.LU R219, [R1+0x1cfc] ;  /* 0x001cfc0001db7983 */ /* 0x000ea80000300800 */
        /* <DEDUP_REMOVED lines=8> */
[----:B------:R-:W4:Y:S01]  /*e4310*/  LDL.LU R208, [R1+0x1d10] ;  /* 0x001d100001d07983 */ /* 0x000f220000300800 */
[----:B------:R-:W-:Y:S03]  /*e4320*/  HMMA.1688.F32.TF32 R72, R128, R206, R200 ;  /* 0x000000ce8048723c */ /* 0x000fe600000810c8 */
[----:B------:R-:W4:Y:S04]  /*e4330*/  LDL.LU R209, [R1+0x1d14] ;  /* 0x001d140001d17983 */ /* 0x000f280000300800 */
[----:B------:R-:W4:Y:S04]  /*e4340*/  LDL.LU R210, [R1+0x1d18] ;  /* 0x001d180001d27983 */ /* 0x000f280000300800 */
[----:B------:R-:W4:Y:S04]  /*e4350*/  LDL.LU R211, [R1+0x1d1c] ;  /* 0x001d1c0001d37983 */ /* 0x000f280000300800 */
        /* <DEDUP_REMOVED lines=18> */
[----:B-1----:R-:W-:-:S03]  /*e4480*/  MOV R2, R223 ;  /* 0x000000df00027202 */ /* 0x002fc60000000f00 */
[----:B------:R-:W4:Y:S04]  /*e4490*/  LDL.LU R220, [R1+0x1ce0] ;  /* 0x001ce00001dc7983 */ /* 0x000f280000300800 */
[----:B------:R-:W4:Y:S04]  /*e44a0*/  LDL.LU R221, [R1+0x1ce4] ;  /* 0x001ce40001dd7983 */ /* 0x000f280000300800 */
[----:B------:R-:W4:Y:S04]  /*e44b0*/  LDL.LU R222, [R1+0x1ce8] ;  /* 0x001ce80001de7983 */ /* 0x000f280000300800 */
[----:B------:R-:W4:Y:S01]  /*e44c0*/  LDL.LU R223, [R1+0x1cec] ;  /* 0x001cec0001df7983 */ /* 0x000f220000300800 */
[----:B------:R-:W-:Y:S03]  /*e44d0*/  HMMA.1688.F32.TF32 R84, R128, R238, R224 ;  /* 0x000000ee8054723c */ /* 0x000fe600000810e0 */
[----:B------:R-:W4:Y:S04]  /*e44e0*/  LDL R224, [R1] ;  /* 0x0000000001e07983 */ /* 0x000f280000100800 */
[----:B------:R-:W4:Y:S04]  /*e44f0*/  LDL R225, [R1+0x4] ;  /* 0x0000040001e17983 */ /* 0x000f280000100800 */
[----:B------:R-:W4:Y:S04]  /*e4500*/  LDL R228, [R1+0x20] ;  /* 0x0000200001e47983 */ /* 0x000f280000100800 */
[----:B------:R-:W4:Y:S01]  /*e4510*/  LDL R229, [R1+0x24] ;  /* 0x0000240001e57983 */ /* 0x000f220000100800 */
[----:B------:R-:W-:-:S02]  /*e4520*/  IMAD.MOV.U32 R154, RZ, RZ, R245 ;  /* 0x000000ffff9a7224 */ /* 0x000fc400078e00f5 */
[----:B------:R-:W-:Y:S01]  /*e4530*/  IMAD.MOV.U32 R155, RZ, RZ, R244 ;  /* 0x000000ffff9b7224 */ /* 0x000fe200078e00f4 */
[----:B------:R-:W4:Y:S04]  /*e4540*/  LDL.64 R140, [R1+0x60] ;  /* 0x00006000018c7983 */ /* 0x000f280000100a00 */
[----:B------:R-:W4:Y:S04]  /*e4550*/  LDL.64 R142, [R1+0x68] ;  /* 0x00006800018e7983 */ /* 0x000f280000100a00 */
[----:B------:R-:W4:Y:S04]  /*e4560*/  LDL.64 R148, [R1+0x80] ;  /* 0x0000800001947983 */ /* 0x000f280000100a00 */
[----:B------:R-:W4:Y:S04]  /*e4570*/  LDL.64 R150, [R1+0x88] ;  /* 0x0000880001967983 */ /* 0x000f280000100a00 */
[----:B------:R-:W4:Y:S04]  /*e4580*/  LDL R152, [R1+0x90] ;  /* 0x0000900001987983 */ /* 0x000f280000100800 */
[----:B------:R-:W4:Y:S04]  /*e4590*/  LDL R153, [R1+0x94] ;  /* 0x0000940001997983 */ /* 0x000f280000100800 */
[----:B------:R-:W4:Y:S04]  /*e45a0*/  LDL R132, [R1+0x40] ;  /* 0x0000400001847983 */ /* 0x000f280000100800 */
[----:B------:R-:W4:Y:S04]  /*e45b0*/  LDL R133, [R1+0x44] ;  /* 0x0000440001857983 */ /* 0x000f280000100800 */
[----:B------:R-:W4:Y:S04]  /*e45c0*/  LDL R244, [R1+0x30] ;  /* 0x0000300001f47983 */ /* 0x000f280000100800 */
[----:B------:R-:W4:Y:S04]  /*e45d0*/  LDL R245, [R1+0x34] ;  /* 0x0000340001f57983 */ /* 0x000f280000100800 */
[----:B------:R-:W4:Y:S04]  /*e45e0*/  LDL.64 R160, [R1+0xb0] ;  /* 0x0000b00001a07983 */ /* 0x000f280000100a00 */
[----:B------:R-:W4:Y:S04]  /*e45f0*/  LDL.64 R162, [R1+0xb8] ;  /* 0x0000b80001a27983 */ /* 0x000f280000100a00 */
[----:B------:R-:W4:Y:S04]  /*e4600*/  LDL.64 R176, [R1+0xf0] ;  /* 0x0000f00001b07983 */ /* 0x000f280000100a00 */
[----:B------:R-:W4:Y:S04]  /*e4610*/  LDL.64 R178, [R1+0xf8] ;  /* 0x0000f80001b27983 */ /* 0x000f280000100a00 */
[----:B------:R-:W4:Y:S04]  /*e4620*/  LDL R240, [R1+0x110] ;  /* 0x0001100001f07983 */ /* 0x000f280000100800 */
[----:B------:R-:W4:Y:S01]  /*e4630*/  LDL R241, [R1+0x114] ;  /* 0x0001140001f17983 */ /* 0x000f220000100800 */
[----:B------:R-:W-:-:S02]  /*e4640*/  IMAD.MOV.U32 R138, RZ, RZ, R249 ;  /* 0x000000ffff8a7224 */ /* 0x000fc400078e00f9 */
[----:B------:R-:W-:Y:S01]  /*e4650*/  IMAD.MOV.U32 R139, RZ, RZ, R248 ;  /* 0x000000ffff8b7224 */ /* 0x000fe200078e00f8 */
[----:B---3--:R-:W-:Y:S06]  /*e4660*/  HMMA.1688.F32.TF32 R120, R104, R236, R120 ;  /* 0x000000ec6878723c */ /* 0x008fec0000081078 */
[C---:B--2---:R-:W-:Y:S06]  /*e4670*/  HMMA.1688.F32.TF32 R232, R128.reuse, R234, R216 ;  /* 0x000000ea80e8723c */ /* 0x044fec00000810d8 */
[C---:B----4-:R-:W-:Y:S06]  /*e4680*/  HMMA.1688.F32.TF32 R112, R128.reuse, R114, R212 ;  /* 0x000000728070723c */ /* 0x050fec00000810d4 */
[C---:B------:R-:W-:Y:S06]  /*e4690*/  HMMA.1688.F32.TF32 R100, R128.reuse, R102, R208 ;  /* 0x000000668064723c */ /* 0x040fec00000810d0 */
[C---:B------:R-:W-:Y:S06]  /*e46a0*/  HMMA.1688.F32.TF32 R92, R128.reuse, R94, R200 ;  /* 0x0000005e805c723c */ /* 0x040fec00000810c8 */
[C---:B------:R-:W-:Y:S01]  /*e46b0*/  HMMA.1688.F32.TF32 R88, R128.reuse, R90, R196 ;  /* 0x0000005a8058723c */ /* 0x040fe200000810c4 */
[----:B------:R-:W2:Y:S04]  /*e46c0*/  LDL.LU.64 R198, [R1+0x9018] ;  /* 0x0090180001c67983 */ /* 0x000ea80000300a00 */
[----:B------:R-:W3:Y:S04]  /*e46d0*/  LDL.LU.64 R196, [R1+0x9010] ;  /* 0x0090100001c47983 */ /* 0x000ee80000300a00 */
[----:B------:R-:W4:Y:S04]  /*e46e0*/  LDL.LU.64 R202, [R1+0x9008] ;  /* 0x0090080001ca7983 */ /* 0x000f280000300a00 */
[----:B------:R-:W2:Y:S01]  /*e46f0*/  LDL.LU.64 R200, [R1+0x9000] ;  /* 0x0090000001c87983 */ /* 0x000ea20000300a00 */
[C---:B------:R-:W-:Y:S03]  /*e4700*/  HMMA.1688.F32.TF32 R96, R128.reuse, R98, R204 ;  /* 0x000000628060723c */ /* 0x040fe600000810cc */
[----:B------:R-:W4:Y:S04]  /*e4710*/  LDL.LU.64 R206, [R1+0x8ff8] ;  /* 0x008ff80001ce7983 */ /* 0x000f280000300a00 */
[----:B------:R-:W3:Y:S04]  /*e4720*/  LDL.LU.64 R204, [R1+0x8ff0] ;  /* 0x008ff00001cc7983 */ /* 0x000ee80000300a00 */
[----:B------:R-:W4:Y:S04]  /*e4730*/  LDL.LU.64 R210, [R1+0x8fe8] ;  /* 0x008fe80001d27983 */ /* 0x000f280000300a00 */
[----:B------:R-:W2:Y:S04]  /*e4740*/  LDL.LU.64 R208, [R1+0x8fe0] ;  /* 0x008fe00001d07983 */ /* 0x000ea80000300a00 */
[----:B------:R-:W4:Y:S01]  /*e4750*/  LDL.LU.64 R214, [R1+0x8fd8] ;  /* 0x008fd80001d67983 */ /* 0x000f220000300a00 */
[----:B------:R-:W-:Y:S03]  /*e4760*/  HMMA.1688.F32.TF32 R128, R128, R250, R220 ;  /* 0x000000fa8080723c */ /* 0x000fe600000810dc */
[----:B------:R-:W3:Y:S04]  /*e4770*/  LDL.LU.64 R212, [R1+0x8fd0] ;  /* 0x008fd00001d47983 */ /* 0x000ee80000300a00 */
[----:B------:R-:W4:Y:S04]  /*e4780*/  LDL.LU.64 R218, [R1+0x8fc8] ;  /* 0x008fc80001da7983 */ /* 0x000f280000300a00 */
[----:B------:R-:W2:Y:S04]  /*e4790*/  LDL.LU.64 R216, [R1+0x8fc0] ;  /* 0x008fc00001d87983 */ /* 0x000ea80000300a00 */
[----:B------:R-:W4:Y:S01]  /*e47a0*/  LDL.LU.64 R222, [R1+0x8fb8] ;  /* 0x008fb80001de7983 */ /* 0x000f220000300a00 */
[C---:B------:R-:W-:Y:S03]  /*e47b0*/  HMMA.1688.F32.TF32 R116, R104.reuse, R224, R116 ;  /* 0x000000e06874723c */ /* 0x040fe60000081074 */
[----:B------:R-:W3:Y:S04]  /*e47c0*/  LDL.LU.64 R220, [R1+0x8fb0] ;  /* 0x008fb00001dc7983 */ /* 0x000ee80000300a00 */
[----:B------:R-:W4:Y:S04]  /*e47d0*/  LDL.LU.64 R250, [R1+0x8fa8] ;  /* 0x008fa80001fa7983 */ /* 0x000f280000300a00 */
[----:B------:R-:W2:Y:S04]  /*e47e0*/  LDL.LU.64 R248, [R1+0x8fa0] ;  /* 0x008fa00001f87983 */ /* 0x000ea80000300a00 */
[----:B------:R-:W4:Y:S04]  /*e47f0*/  LDL.LU.64 R226, [R1+0x8f98] ;  /* 0x008f980001e27983 */ /* 0x000f280000300a00 */
[----:B------:R-:W3:Y:S04]  /*e4800*/  LDL.LU.64 R224, [R1+0x8f90] ;  /* 0x008f900001e07983 */ /* 0x000ee80000300a00 */
[----:B------:R-:W4:Y:S04]  /*e4810*/  LDL.LU.64 R238, [R1+0x8f88] ;  /* 0x008f880001ee7983 */ /* 0x000f280000300a00 */
[----:B------:R-:W2:Y:S01]  /*e4820*/  LDL.LU.64 R236, [R1+0x8f80] ;  /* 0x008f800001ec7983 */ /* 0x000ea20000300a00 */
[C---:B------:R-:W-:Y:S03]  /*e4830*/  HMMA.1688.F32.TF32 R124, R104.reuse, R228, R124 ;  /* 0x000000e4687c723c */ /* 0x040fe6000008107c */
[----:B------:R-:W-:Y:S04]  /*e4840*/  STL.64 [R1+0x8f58], R122 ;  /* 0x008f587a01007387 */ /* 0x000fe80000100a00 */
[----:B------:R-:W-:Y:S01]  /*e4850*/  STL.64 [R1+0x8f50], R120 ;  /* 0x008f507801007387 */ /* 0x000fe20000100a00 */
[----:B------:R-:W-:Y:S01]  /*e4860*/  IMAD.MOV.U32 R242, RZ, RZ, R247 ;  /* 0x000000fffff27224 */ /* 0x000fe200078e00f7 */
[----:B------:R-:W-:Y:S01]  /*e4870*/  MOV R243, R246 ;  /* 0x000000f600f37202 */ /* 0x000fe20000000f00 */
[----:B------:R-:W-:Y:S01]  /*e4880*/  HMMA.1688.F32.TF32 R4, R104, R244, R4 ;  /* 0x000000f46804723c */ /* 0x000fe20000081004 */
[----:B------:R-:W-:Y:S04]  /*e4890*/  LDS R228, [R3+UR6+0x8e200] ;  /* 0x08e2000603e47984 */ /* 0x000fe80008000800 */
[----:B------:R-:W4:Y:S08]  /*e48a0*/  LDS R229, [R252+UR6+0x8e200] ;  /* 0x08e20006fce57984 */ /* 0x000f300008000800 */
[----:B------:R3:W-:Y:S04]  /*e48b0*/  STL.64 [R1+0x8f48], R126 ;  /* 0x008f487e01007387 */ /* 0x0007e80000100a00 */
[----:B------:R-:W-:Y:S01]  /*e48c0*/  STL.64 [R1+0x8f40], R124 ;  /* 0x008f407c01007387 */ /* 0x000fe20000100a00 */
[----:B---3--:R-:W-:-:S03]  /*e48d0*/  IMAD.MOV.U32 R126, RZ, RZ, R224 ;  /* 0x000000ffff7e7224 */ /* 0x008fc600078e00e0 */
[----:B------:R-:W3:Y:S01]  /*e48e0*/  LDL.LU R224, [R1+0x8f7c] ;  /* 0x008f7c0001e07983 */ /* 0x000ee20000300800 */
[----:B------:R-:W-:-:S03]  /*e48f0*/  IMAD.MOV.U32 R127, RZ, RZ, R225 ;  /* 0x000000ffff7f7224 */ /* 0x000fc600078e00e1 */
[----:B------:R-:W3:Y:S01]  /*e4900*/  LDL.LU R225, [R1+0x8f78] ;  /* 0x008f780001e17983 */ /* 0x000ee20000300800 */
[----:B--2---:R-:W-:-:S03]  /*e4910*/  IMAD.MOV.U32 R122, RZ, RZ, R236 ;  /* 0x000000ffff7a7224 */ /* 0x004fc600078e00ec */
[----:B------:R-:W2:Y:S01]  /*e4920*/  LDL.LU R236, [R1+0x8f74] ;  /* 0x008f740001ec7983 */ /* 0x000ea20000300800 */
[----:B------:R-:W-:-:S03]  /*e4930*/  IMAD.MOV.U32 R123, RZ, RZ, R237 ;  /* 0x000000ffff7b7224 */ /* 0x000fc600078e00ed */
[----:B------:R-:W2:Y:S04]  /*e4940*/  LDL.LU R237, [R1+0x8f70] ;  /* 0x008f700001ed7983 */ /* 0x000ea80000300800 */
[----:B------:R-:W2:Y:S04]  /*e4950*/  LDL.LU.64 R246, [R1+0x8f68] ;  /* 0x008f680001f67983 */ /* 0x000ea80000300a00 */
[----:B------:R-:W2:Y:S01]  /*e4960*/  LDL.LU.64 R244, [R1+0x8f60] ;  /* 0x008f600001f47983 */ /* 0x000ea20000300a00 */
[C---:B------:R-:W-:Y:S06]  /*e4970*/  HMMA.1688.F32.TF32 R108, R104.reuse, R248, R108 ;  /* 0x000000f8686c723c */ /* 0x040fec000008106c */
[C---:B------:R-:W-:Y:S01]  /*e4980*/  HMMA.1688.F32.TF32 R8, R104.reuse, R132, R8 ;  /* 0x000000846808723c */ /* 0x040fe20000081008 */
        /* <DEDUP_REMOVED lines=24> */
[C---:B----4-:R-:W-:Y:S06]  /*e4b10*/  HMMA.1688.F32.TF32 R108, R228.reuse, R250, R108 ;  /* 0x000000fae46c723c */ /* 0x050fec000008106c */
[----:B------:R-:W-:Y:S06]  /*e4b20*/  HMMA.1688.F32.TF32 R116, R228, R122, R116 ;  /* 0x0000007ae474723c */ /* 0x000fec0000081074 */
[C---:B---3--:R-:W-:Y:S06]  /*e4b30*/  HMMA.1688.F32.TF32 R72, R104.reuse, R224, R72 ;  /* 0x000000e06848723c */ /* 0x048fec0000081048 */
[C---:B--2---:R-:W-:Y:S06]  /*e4b40*/  HMMA.1688.F32.TF32 R68, R104.reuse, R236, R68 ;  /* 0x000000ec6844723c */ /* 0x044fec0000081044 */
[C---:B------:R-:W-:Y:S06]  /*e4b50*/  HMMA.1688.F32.TF32 R12, R104.reuse, R244, R12 ;  /* 0x000000f4680c723c */ /* 0x040fec000008100c */
[----:B------:R-:W-:Y:S01]  /*e4b60*/  HMMA.1688.F32.TF32 R104, R104, R184, R128 ;  /* 0x000000b86868723c */ /* 0x000fe20000081080 */
[----:B------:R-:W2:Y:S04]  /*e4b70*/  LDL R130, [R1+0x48] ;  /* 0x0000480001827983 */ /* 0x000ea80000100800 */
[----:B------:R-:W2:Y:S04]  /*e4b80*/  LDL R131, [R1+0x4c] ;  /* 0x00004c0001837983 */ /* 0x000ea80000100800 */
[----:B------:R3:W-:Y:S04]  /*e4b90*/  STL.64 [R1+0x8cf8], R250 ;  /* 0x008cf8fa01007387 */ /* 0x0007e80000100a00 */
[----:B------:R4:W-:Y:S04]  /*e4ba0*/  STL.64 [R1+0x8cf0], R248 ;  /* 0x008cf0f801007387 */ /* 0x0009e80000100a00 */
[----:B---3--:R-:W3:Y:S04]  /*e4bb0*/  LDL R250, [R1+0x38] ;  /* 0x0000380001fa7983 */ /* 0x008ee80000100800 */
[----:B------:R-:W3:Y:S04]  /*e4bc0*/  LDL R251, [R1+0x3c] ;  /* 0x00003c0001fb7983 */ /* 0x000ee80000100800 */
[----:B------:R-:W2:Y:S04]  /*e4bd0*/  LDL.LU.64 R122, [R1+0x8f58] ;  /* 0x008f5800017a7983 */ /* 0x000ea80000300a00 */
[----:B------:R-:W2:Y:S01]  /*e4be0*/  LDL.LU.64 R120, [R1+0x8f50] ;  /* 0x008f500001787983 */ /* 0x000ea20000300a00 */
[C---:B------:R-:W-:Y:S03]  /*e4bf0*/  HMMA.1688.F32.TF32 R20, R228.reuse, R142, R20 ;  /* 0x0000008ee414723c */ /* 0x040fe60000081014 */
[----:B------:R1:W-:Y:S04]  /*e4c00*/  STL.64 [R1+0x8f38], R118 ;  /* 0x008f387601007387 */ /* 0x0003e80000100a00 */
[----:B------:R-:W-:Y:S01]  /*e4c10*/  STL.64 [R1+0x8f30], R116 ;  /* 0x008f307401007387 */ /* 0x000fe20000100a00 */
[C---:B------:R-:W-:Y:S01]  /*e4c20*/  HMMA.1688.F32.TF32 R12, R228.reuse, R246, R12 ;  /* 0x000000f6e40c723c */ /* 0x040fe2000008100c */
[----:B----4-:R-:W-:Y:S01]  /*e4c30*/  IMAD.MOV.U32 R249, RZ, RZ, R142 ;  /* 0x000000fffff97224 */ /* 0x010fe200078e008e */
[----:B------:R-:W-:Y:S01]  /*e4c40*/  MOV R248, R143 ;  /* 0x0000008f00f87202 */ /* 0x000fe20000000f00 */
        /* <DEDUP_REMOVED lines=20> */
[----:B--2---:R-:W-:Y:S01]  /*e4d90*/  HMMA.1688.F32.TF32 R120, R228, R126, R120 ;  /* 0x0000007ee478723c */ /* 0x004fe20000081078 */
[----:B------:R-:W4:Y:S01]  /*e4da0*/  LDL.LU.64 R126, [R1+0x8f48] ;  /* 0x008f4800017e7983 */ /* 0x000f220000300a00 */
[----:B------:R-:W-:-:S02]  /*e4db0*/  IMAD.MOV.U32 R251, RZ, RZ, R150 ;  /* 0x000000fffffb7224 */ /* 0x000fc400078e0096 */
[----:B------:R-:W-:Y:S01]  /*e4dc0*/  IMAD.MOV.U32 R250, RZ, RZ, R151 ;  /* 0x000000fffffa7224 */ /* 0x000fe200078e0097 */
[----:B------:R-:W4:Y:S04]  /*e4dd0*/  LDL.LU.64 R124, [R1+0x8f40] ;  /* 0x008f4000017c7983 */ /* 0x000f280000300a00 */
[----:B------:R1:W-:Y:S04]  /*e4de0*/  STL.64 [R1+0x8cc8], R246 ;  /* 0x008cc8f601007387 */ /* 0x0003e80000100a00 */
[----:B------:R2:W-:Y:S04]  /*e4df0*/  STL.64 [R1+0x8cc0], R244 ;  /* 0x008cc0f401007387 */ /* 0x0005e80000100a00 */
[----:B------:R-:W-:Y:S01]  /*e4e00*/  STL.64 [R1+0x8f28], R22 ;  /* 0x008f281601007387 */ /* 0x000fe20000100a00 */
[----:B-1----:R-:W-:Y:S01]  /*e4e10*/  IMAD.MOV.U32 R247, RZ, RZ, R178 ;  /* 0x000000fffff77224 */ /* 0x002fe200078e00b2 */
[----:B------:R-:W-:-:S02]  /*e4e20*/  MOV R246, R179 ;  /* 0x000000b300f67202 */ /* 0x000fc40000000f00 */
[----:B------:R-:W-:Y:S01]  /*e4e30*/  STL.64 [R1+0x8f20], R20 ;  /* 0x008f201401007387 */ /* 0x000fe20000100a00 */
[----:B--2---:R-:W-:Y:S02]  /*e4e40*/  IMAD.MOV.U32 R245, RZ, RZ, R162 ;  /* 0x000000fffff57224 */ /* 0x004fe400078e00a2 */
[----:B------:R-:W-:Y:S01]  /*e4e50*/  IMAD.MOV.U32 R244, RZ, RZ, R163 ;  /* 0x000000fffff47224 */ /* 0x000fe200078e00a3 */
[----:B------:R-:W-:Y:S04]  /*e4e60*/  STL.64 [R1+0x8d78], R250 ;  /* 0x008d78fa01007387 */ /* 0x000fe80000100a00 */
[----:B------:R1:W-:Y:S04]  /*e4e70*/  STL.64 [R1+0x8d70], R248 ;  /* 0x008d70f801007387 */ /* 0x0003e80000100a00 */
[----:B------:R-:W-:Y:S04]  /*e4e80*/  STL.64 [R1+0x8db8], R246 ;  /* 0x008db8f601007387 */ /* 0x000fe80000100a00 */
        /* <DEDUP_REMOVED lines=39> */
[----:B------:R-:W3:Y:S04]  /*e5100*/  LDL R250, [R1+0x338] ;  /* 0x0003380001fa7983 */ /* 0x000ee80000100800 */
[----:B------:R-:W3:Y:S04]  /*e5110*/  LDL R251, [R1+0x33c] ;  /* 0x00033c0001fb7983 */ /* 0x000ee80000100800 */
[----:B--2---:R-:W2:Y:S04]  /*e5120*/  LDL R244, [R1+0x320] ;  /* 0x0003200001f47983 */ /* 0x004ea80000100800 */
[----:B------:R-:W2:Y:S04]  /*e5130*/  LDL R245, [R1+0x324] ;  /* 0x0003240001f57983 */ /* 0x000ea80000100800 */
[----:B------:R-:W3:Y:S04]  /*e5140*/  LDL R246, [R1+0x328] ;  /* 0x0003280001f67983 */ /* 0x000ee80000100800 */
[----:B------:R-:W3:Y:S04]  /*e5150*/  LDL R247, [R1+0x32c] ;  /* 0x00032c0001f77983 */ /* 0x000ee80000100800 */
[----:B------:R1:W-:Y:S04]  /*e5160*/  STL.64 [R1+0x8cd8], R238 ;  /* 0x008cd8ee01007387 */ /* 0x0003e80000100a00 */
[----:B------:R1:W-:Y:S04]  /*e5170*/  STL.64 [R1+0x8cd0], R236 ;  /* 0x008cd0ec01007387 */ /* 0x0003e80000100a00 */
[----:B-1----:R-:W3:Y:S04]  /*e5180*/  LDL R238, [R1+0x318] ;  /* 0x0003180001ee7983 */ /* 0x002ee80000100800 */
[----:B------:R-:W2:Y:S04]  /*e5190*/  LDL R236, [R1+0x310] ;  /* 0x0003100001ec7983 */ /* 0x000ea80000100800 */
[----:B------:R-:W2:Y:S04]  /*e51a0*/  LDL R237, [R1+0x314] ;  /* 0x0003140001ed7983 */ /* 0x000ea80000100800 */
        /* <DEDUP_REMOVED lines=16> */
[----:B----4-:R-:W4:Y:S04]  /*e52b0*/  LDL R216, [R1+0x2e0] ;  /* 0x0002e00001d87983 */ /* 0x010f280000100800 */
[----:B------:R-:W4:Y:S04]  /*e52c0*/  LDL R217, [R1+0x2e4] ;  /* 0x0002e40001d97983 */ /* 0x000f280000100800 */
        /* <DEDUP_REMOVED lines=10> */
[----:B------:R-:W4:Y:S04]  /*e5370*/  LDL R208, [R1+0x2c0] ;  /* 0x0002c00001d07983 */ /* 0x000f280000100800 */
        /* <DEDUP_REMOVED lines=14> */
[----:B------:R-:W-:Y:S04]  /*e5460*/  STL.64 [R1+0x8d68], R198 ;  /* 0x008d68c601007387 */ /* 0x000fe80000100a00 */
[----:B------:R1:W-:Y:S04]  /*e5470*/  STL.64 [R1+0x8d60], R196 ;  /* 0x008d60c401007387 */ /* 0x0003e80000100a00 */
[----:B------:R-:W2:Y:S04]  /*e5480*/  LDL R116, [R1+0x1f0] ;  /* 0x0001f00001747983 */ /* 0x000ea80000100800 */
[----:B------:R-:W2:Y:S01]  /*e5490*/  LDL R117, [R1+0x1f4] ;  /* 0x0001f40001757983 */ /* 0x000ea20000100800 */
[C---:B------:R-:W-:Y:S03]  /*e54a0*/  HMMA.1688.F32.TF32 R16, R228.reuse, R138, R16 ;  /* 0x0000008ae410723c */ /* 0x040fe60000081010 */
[----:B-1----:R-:W4:Y:S03]  /*e54b0*/  LDL R196, [R1+0x290] ;  /* 0x0002900001c47983 */ /* 0x002f260000100800 */
[C---:B------:R-:W-:Y:S01]  /*e54c0*/  HMMA.1688.F32.TF32 R24, R228.reuse, R146, R24 ;  /* 0x00000092e418723c */ /* 0x040fe20000081018 */
[----:B------:R-:W4:Y:S04]  /*e54d0*/  LDL R197, [R1+0x294] ;  /* 0x0002940001c57983 */ /* 0x000f280000100800 */
[----:B------:R-:W3:Y:S01]  /*e54e0*/  LDL R148, [R1+0x1e0] ;  /* 0x0001e00001947983 */ /* 0x000ee20000100800 */
[C---:B------:R-:W-:Y:S03]  /*e54f0*/  HMMA.1688.F32.TF32 R28, R228.reuse, R150, R28 ;  /* 0x00000096e41c723c */ /* 0x040fe6000008101c */
[----:B------:R-:W3:Y:S03]  /*e5500*/  LDL R149, [R1+0x1e4] ;  /* 0x0001e40001957983 */ /* 0x000ee60000100800 */
[C---:B------:R-:W-:Y:S01]  /*e5510*/  HMMA.1688.F32.TF32 R100, R228.reuse, R198, R100 ;  /* 0x000000c6e464723c */ /* 0x040fe20000081064 */
[----:B------:R-:W4:Y:S04]  /*e5520*/  LDL R198, [R1+0x298] ;  /* 0x0002980001c67983 */ /* 0x000f280000100800 */
[----:B------:R-:W4:Y:S01]  /*e5530*/  LDL R199, [R1+0x29c] ;  /* 0x00029c0001c77983 */ /* 0x000f220000100800 */
[C---:B------:R-:W-:Y:S03]  /*e5540*/  HMMA.1688.F32.TF32 R112, R228.reuse, R194, R112 ;  /* 0x000000c2e470723c */ /* 0x040fe60000081070 */
        /* <DEDUP_REMOVED lines=10> */
[----:B------:R-:W3:Y:S04]  /*e55f0*/  LDL R128, [R1+0x210] ;  /* 0x0002100001807983 */ /* 0x000ee80000100800 */
[----:B------:R-:W3:Y:S04]  /*e5600*/  LDL R129, [R1+0x214] ;  /* 0x0002140001817983 */ /* 0x000ee80000100800 */
[----:B------:R-:W4:Y:S04]  /*e5610*/  LDL R144, [R1+0x240] ;  /* 0x0002400001907983 */ /* 0x000f280000100800 */
[----:B------:R-:W4:Y:S04]  /*e5620*/  LDL R145, [R1+0x244] ;  /* 0x0002440001917983 */ /* 0x000f280000100800 */
[----:B------:R-:W4:Y:S04]  /*e5630*/  LDL R146, [R1+0x248] ;  /* 0x0002480001927983 */ /* 0x000f280000100800 */
[----:B------:R-:W4:Y:S01]  /*e5640*/  LDL R147, [R1+0x24c] ;  /* 0x00024c0001937983 */ /* 0x000f220000100800 */
[C---:B------:R-:W-:Y:S03]  /*e5650*/  HMMA.1688.F32.TF32 R124, R228.reuse, R118, R124 ;  /* 0x00000076e47c723c */ /* 0x040fe6000008107c */
[----:B------:R1:W-:Y:S04]  /*e5660*/  STL.64 [R1+0x8dc8], R194 ;  /* 0x008dc8c201007387 */ /* 0x0003e80000100a00 */
[----:B------:R1:W-:Y:S01]  /*e5670*/  STL.64 [R1+0x8dc0], R192 ;  /* 0x008dc0c001007387 */ /* 0x0003e20000100a00 */
[C---:B------:R-:W-:Y:S03]  /*e5680*/  HMMA.1688.F32.TF32 R8, R228.reuse, R130, R8 ;  /* 0x00000082e408723c */ /* 0x040fe60000081008 */
[----:B------:R-:W-:Y:S03]  /*e5690*/  LDS R130, [R3+UR6+0x93200] ;  /* 0x0932000603827984 */ /* 0x000fe60008000800 */
[C---:B------:R-:W-:Y:S01]  /*e56a0*/  HMMA.1688.F32.TF32 R232, R228.reuse, R190, R232 ;  /* 0x000000bee4e8723c */ /* 0x040fe200000810e8 */
[----:B-1----:R-:W4:Y:S04]  /*e56b0*/  LDL R194, [R1+0x288] ;  /* 0x0002880001c27983 */ /* 0x002f280000100800 */
[----:B------:R-:W4:Y:S01]  /*e56c0*/  LDL R192, [R1+0x280] ;  /* 0x0002800001c07983 */ /* 0x000f220000100800 */
[----:B------:R-:W-:Y:S03]  /*e56d0*/  HMMA.1688.F32.TF32 R228, R228, R186, R104 ;  /* 0x000000bae4e4723c */ /* 0x000fe60000081068 */
[----:B------:R-:W4:Y:S04]  /*e56e0*/  LDL R193, [R1+0x284] ;  /* 0x0002840001c17983 */ /* 0x000f280000100800 */
[----:B------:R-:W4:Y:S04]  /*e56f0*/  LDL R195, [R1+0x28c] ;  /* 0x00028c0001c37983 */ /* 0x000f280000100800 */
[----:B------:R1:W-:Y:S04]  /*e5700*/  STL.64 [R1+0x8dd8], R190 ;  /* 0x008dd8be01007387 */ /* 0x0003e80000100a00 */
[----:B------:R1:W-:Y:S04]  /*e5710*/  STL.64 [R1+0x8dd0], R188 ;  /* 0x008dd0bc01007387 */ /* 0x0003e80000100a00 */
        /* <DEDUP_REMOVED lines=8> */
[----:B------:R1:W-:Y:S04]  /*e57a0*/  STL.64 [R1+0x8de8], R186 ;  /* 0x008de8ba01007387 */ /* 0x0003e80000100a00 */
[----:B------:R1:W-:Y:S04]  /*e57b0*/  STL.64 [R1+0x8de0], R184 ;  /* 0x008de0b801007387 */ /* 0x0003e80000100a00 */
[----:B------:R-:W-:Y:S04]  /*e57c0*/  LDS R131, [R252+UR6+0x93200] ;  /* 0x09320006fc837984 */ /* 0x000fe80008000800 */
[----:B-1----:R-:W4:Y:S04]  /*e57d0*/  LDL R186, [R1+0x268] ;  /* 0x0002680001ba7983 */ /* 0x002f280000100800 */
[----:B------:R-:W4:Y:S04]  /*e57e0*/  LDL R184, [R1+0x260] ;  /* 0x0002600001b87983 */ /* 0x000f280000100800 */
[----:B------:R-:W4:Y:S04]  /*e57f0*/  LDL R185, [R1+0x264] ;  /* 0x0002640001b97983 */ /* 0x000f280000100800 */
[----:B------:R-:W4:Y:S04]  /*e5800*/  LDL R187, [R1+0x26c] ;  /* 0x00026c0001bb7983 */ /* 0x000f280000100800 */
[----:B------:R-:W4:Y:S01]  /*e5810*/  LDL.LU.64 R118, [R1+0x8f38] ;  /* 0x008f380001767983 */ /* 0x000f220000300a00 */
[C---:B--2---:R-:W-:Y:S03]  /*e5820*/  HMMA.1688.F32.TF32 R108, R132.reuse, R116, R108 ;  /* 0x00000074846c723c */ /* 0x044fe6000008106c */
[----:B------:R-:W2:Y:S04]  /*e5830*/  LDL.LU.64 R116, [R1+0x8f30] ;  /* 0x008f300001747983 */ /* 0x000ea80000300a00 */
[----:B------:R-:W-:Y:S01]  /*e5840*/  LDS R106, [R3+UR6+0x95200] ;  /* 0x09520006036a7984 */ /* 0x000fe20008000800 */
[C---:B---3--:R-:W-:Y:S03]  /*e5850*/  HMMA.1688.F32.TF32 R120, R132.reuse, R128, R120 ;  /* 0x000000808478723c */ /* 0x048fe60000081078 */
[----:B------:R-:W-:Y:S04]  /*e5860*/  LDS R128, [R3+UR6+0x92200] ;  /* 0x0922000603807984 */ /* 0x000fe80008000800 */
[----:B------:R-:W1:Y:S01]  /*e5870*/  LDS R129, [R252+UR6+0x92200] ;  /* 0x09220006fc817984 */ /* 0x000e620008000800 */
[C---:B------:R-:W-:Y:S03]  /*e5880*/  HMMA.1688.F32.TF32 R124, R132.reuse, R136, R124 ;  /* 0x00000088847c723c */ /* 0x040fe6000008107c */
[----:B------:R-:W-:Y:S03]  /*e5890*/  LDS R107, [R252+UR6+0x95200] ;  /* 0x09520006fc6b7984 */ /* 0x000fe60008000800 */
[C---:B----4-:R-:W-:Y:S06]  /*e58a0*/  HMMA.1688.F32.TF32 R16, R132.reuse, R20, R16 ;  /* 0x000000148410723c */ /* 0x050fec0000081010 */
[----:B--2---:R-:W-:-:S15]  /*e58b0*/  HMMA.1688.F32.TF32 R116, R132, R104, R116 ;  /* 0x000000688474723c */ /* 0x004fde0000081074 */
[----:B------:R-:W-:-:S08]  /*e58c0*/  NOP ;  /* 0x0000000000007918 */ /* 0x000fd00000000000 */
[----:B------:R-:W-:Y:S04]  /*e58d0*/  STL.64 [R1+0x8f18], R118 ;  /* 0x008f187601007387 */ /* 0x000fe80000100a00 */
[----:B------:R-:W-:Y:S04]  /*e58e0*/  STL.64 [R1+0x8f10], R116 ;  /* 0x008f107401007387 */ /* 0x000fe80000100a00 */
[----:B------:R-:W-:Y:S04]  /*e58f0*/  STL.64 [R1+0x8f08], R122 ;  /* 0x008f087a01007387 */ /* 0x000fe80000100a00 */
[----:B------:R-:W-:Y:S04]  /*e5900*/  STL.64 [R1+0x8f00], R120 ;  /* 0x008f007801007387 */ /* 0x000fe80000100a00 */
[----:B------:R2:W-:Y:S04]  /*e5910*/  STL.64 [R1+0x8ef8], R138 ;  /* 0x008ef88a01007387 */ /* 0x0005e80000100a00 */
[----:B------:R-:W3:Y:S04]  /*e5920*/  LDL R104, [R1+0x390] ;  /* 0x0003900001687983 */ /* 0x000ee80000100800 */
[----:B------:R-:W3:Y:S04]  /*e5930*/  LDL R105, [R1+0x394] ;  /* 0x0003940001697983 */ /* 0x000ee80000100800 */
[----:B--2---:R-:W2:Y:S04]  /*e5940*/  LDL R138, [R1+0x218] ;  /* 0x00021800018a7983 */ /* 0x004ea80000100800 */
[----:B------:R-:W2:Y:S04]  /*e5950*/  LDL R139, [R1+0x21c] ;  /* 0x00021c00018b7983 */ /* 0x000ea80000100800 */
[----:B------:R-:W4:Y:S04]  /*e5960*/  LDL R122, [R1+0x208] ;  /* 0x00020800017a7983 */ /* 0x000f280000100800 */
[----:B------:R-:W4:Y:S04]  /*e5970*/  LDL R123, [R1+0x20c] ;  /* 0x00020c00017b7983 */ /* 0x000f280000100800 */
[----:B------:R-:W1:Y:S04]  /*e5980*/  LDL R118, [R1+0x1f8] ;  /* 0x0001f80001767983 */ /* 0x000e680000100800 */
[----:B------:R-:W1:Y:S04]  /*e5990*/  LDL R119, [R1+0x1fc] ;  /* 0x0001fc0001777983 */ /* 0x000e680000100800 */
        /* <DEDUP_REMOVED lines=28> */
[----:B------:R-:W-:Y:S04]  /*e5b60*/  LDS R104, [R3+UR6+0x94200] ;  /* 0x0942000603687984 */ /* 0x000fe80008000800 */
[----:B------:R-:W3:Y:S01]  /*e5b70*/  LDS R105, [R252+UR6+0x94200] ;  /* 0x09420006fc697984 */ /* 0x000ee20008000800 */
[----:B-1----:R-:W-:Y:S06]  /*e5b80*/  HMMA.1688.F32.TF32 R108, R128, R118, R108 ;  /* 0x00000076806c723c */ /* 0x002fec000008106c */
[----:B--2---:R-:W-:Y:S01]  /*e5b90*/  HMMA.1688.F32.TF32 R20, R132, R184, R20 ;  /* 0x000000b88414723c */ /* 0x004fe20000081014 */
[----:B------:R-:W2:Y:S04]  /*e5ba0*/  LDL R134, [R1+0x258] ;  /* 0x0002580001867983 */ /* 0x000ea80000100800 */
[----:B------:R-:W2:Y:S04]  /*e5bb0*/  LDL R135, [R1+0x25c] ;  /* 0x00025c0001877983 */ /* 0x000ea80000100800 */
[----:B------:R-:W4:Y:S04]  /*e5bc0*/  LDL.LU.64 R118, [R1+0x8f18] ;  /* 0x008f180001767983 */ /* 0x000f280000300a00 */
[----:B------:R-:W4:Y:S02]  /*e5bd0*/  LDL.LU.64 R116, [R1+0x8f10] ;  /* 0x008f100001747983 */ /* 0x000f240000300a00 */
[C---:B----4-:R-:W-:Y:S02]  /*e5be0*/  HMMA.1688.F32.TF32 R116, R128.reuse, R122, R116 ;  /* 0x0000007a8074723c */ /* 0x050fe40000081074 */
[----:B------:R-:W4:Y:S04]  /*e5bf0*/  LDL.LU.64 R122, [R1+0x8f08] ;  /* 0x008f0800017a7983 */ /* 0x000f280000300a00 */
[----:B------:R-:W4:Y:S02]  /*e5c00*/  LDL.LU.64 R120, [R1+0x8f00] ;  /* 0x008f000001787983 */ /* 0x000f240000300a00 */
[C---:B----4-:R-:W-:Y:S02]  /*e5c10*/  HMMA.1688.F32.TF32 R120, R128.reuse, R138, R120 ;  /* 0x0000008a8078723c */ /* 0x050fe40000081078 */
[----:B------:R-:W4:Y:S04]  /*e5c20*/  LDL.LU.64 R138, [R1+0x8ef8] ;  /* 0x008ef800018a7983 */ /* 0x000f280000300a00 */
[C---:B------:R-:W-:Y:S06]  /*e5c30*/  HMMA.1688.F32.TF32 R4, R128.reuse, R142, R4 ;  /* 0x0000008e8004723c */ /* 0x040fec0000081004 */
[C---:B------:R-:W-:Y:S06]  /*e5c40*/  HMMA.1688.F32.TF32 R8, R128.reuse, R146, R8 ;  /* 0x000000928008723c */ /* 0x040fec0000081008 */
[C---:B------:R-:W-:Y:S06]  /*e5c50*/  HMMA.1688.F32.TF32 R12, R128.reuse, R150, R12 ;  /* 0x00000096800c723c */ /* 0x040fec000008100c */
[C---:B--2---:R-:W-:Y:S06]  /*e5c60*/  HMMA.1688.F32.TF32 R16, R128.reuse, R134, R16 ;  /* 0x000000868010723c */ /* 0x044fec0000081010 */
[C---:B----4-:R-:W-:Y:S01]  /*e5c70*/  HMMA.1688.F32.TF32 R124, R128.reuse, R138, R124 ;  /* 0x0000008a807c723c */ /* 0x050fe2000008107c */
[----:B------:R-:W2:Y:S04]  /*e5c80*/  LDL.LU.64 R138, [R1+0x8ef0] ;  /* 0x008ef000018a7983 */ /* 0x000ea80000300a00 */
[----:B------:R-:W4:Y:S04]  /*e5c90*/  LDL.LU.64 R136, [R1+0x8ee8] ;  /* 0x008ee80001887983 */ /* 0x000f280000300a00 */
[----:B------:R-:W2:Y:S04]  /*e5ca0*/  LDL.LU.64 R142, [R1+0x8ee0] ;  /* 0x008ee000018e7983 */ /* 0x000ea80000300a00 */
[----:B------:R-:W4:Y:S04]  /*e5cb0*/  LDL.LU.64 R140, [R1+0x8ed8] ;  /* 0x008ed800018c7983 */ /* 0x000f280000300a00 */
[----:B------:R-:W2:Y:S04]  /*e5cc0*/  LDL.LU.64 R146, [R1+0x8ed0] ;  /* 0x008ed00001927983 */ /* 0x000ea80000300a00 */
[----:B------:R-:W4:Y:S04]  /*e5cd0*/  LDL.LU.64 R144, [R1+0x8ec8] ;  /* 0x008ec80001907983 */ /* 0x000f280000300a00 */
[----:B------:R-:W2:Y:S04]  /*e5ce0*/  LDL.LU.64 R150, [R1+0x8ec0] ;  /* 0x008ec00001967983 */ /* 0x000ea80000300a00 */
[----:B------:R-:W4:Y:S04]  /*e5cf0*/  LDL.LU.64 R148, [R1+0x8eb8] ;  /* 0x008eb80001947983 */ /* 0x000f280000300a00 */
[----:B------:R-:W3:Y:S04]  /*e5d00*/  LDL R240, [R1+0x400] ;  /* 0x0004000001f07983 */ /* 0x000ee80000100800 */
[----:B------:R-:W3:Y:S04]  /*e5d10*/  LDL R241, [R1+0x404] ;  /* 0x0004040001f17983 */ /* 0x000ee80000100800 */
[----:B------:R-:W2:Y:S04]  /*e5d20*/  LDL R134, [R1+0x398] ;  /* 0x0003980001867983 */ /* 0x000ea80000100800 */
[----:B------:R-:W2:Y:S04]  /*e5d30*/  LDL R135, [R1+0x39c] ;  /* 0x00039c0001877983 */ /* 0x000ea80000100800 */
        /* <DEDUP_REMOVED lines=76> */
[----:B------:R-:W4:Y:S04]  /*e6200*/  LDL.LU.64 R152, [R1+0x8ea8] ;  /* 0x008ea80001987983 */ /* 0x000f280000300a00 */
[----:B------:R-:W4:Y:S01]  /*e6210*/  LDL.LU.64 R158, [R1+0x8ea0] ;  /* 0x008ea000019e7983 */ /* 0x000f220000300a00 */
[C---:B------:R-:W-:Y:S03]  /*e6220*/  HMMA.1688.F32.TF32 R100, R128.reuse, R166, R100 ;  /* 0x000000a68064723c */ /* 0x040fe60000081064 */
[----:B------:R-:W4:Y:S04]  /*e6230*/  LDL.LU.64 R156, [R1+0x8e98] ;  /* 0x008e9800019c7983 */ /* 0x000f280000300a00 */
[----:B------:R-:W4:Y:S01]  /*e6240*/  LDL.LU.64 R162, [R1+0x8e90] ;  /* 0x008e900001a27983 */ /* 0x000f220000300a00 */
[C---:B------:R-:W-:Y:S03]  /*e6250*/  HMMA.1688.F32.TF32 R112, R128.reuse, R170, R112 ;  /* 0x000000aa8070723c */ /* 0x040fe60000081070 */
[----:B------:R-:W4:Y:S04]  /*e6260*/  LDL.LU.64 R160, [R1+0x8e88] ;  /* 0x008e880001a07983 */ /* 0x000f280000300a00 */
        /* <DEDUP_REMOVED lines=11> */
[----:B---3--:R-:W-:Y:S03]  /*e6320*/  HMMA.1688.F32.TF32 R116, R104, R240, R116 ;  /* 0x000000f06874723c */ /* 0x008fe60000081074 */
[----:B------:R-:W3:Y:S04]  /*e6330*/  LDL.LU.64 R178, [R1+0x8e50] ;  /* 0x008e500001b27983 */ /* 0x000ee80000300a00 */
[----:B------:R-:W3:Y:S01]  /*e6340*/  LDL.LU.64 R176, [R1+0x8e48] ;  /* 0x008e480001b07983 */ /* 0x000ee20000300a00 */
[C---:B------:R-:W-:Y:S06]  /*e6350*/  HMMA.1688.F32.TF32 R80, R128.reuse, R242, R80 ;  /* 0x000000f28050723c */ /* 0x040fec0000081050 */
[----:B--2---:R-:W-:Y:S01]  /*e6360*/  HMMA.1688.F32.TF32 R96, R128, R134, R96 ;  /* 0x000000868060723c */ /* 0x004fe20000081060 */
[----:B------:R-:W2:Y:S04]  /*e6370*/  LDL R128, [R1+0x420] ;  /* 0x0004200001807983 */ /* 0x000ea80000100800 */
[----:B------:R-:W2:Y:S01]  /*e6380*/  LDL R129, [R1+0x424] ;  /* 0x0004240001817983 */ /* 0x000ea20000100800 */
[C---:B----4-:R-:W-:Y:S03]  /*e6390*/  HMMA.1688.F32.TF32 R108, R104.reuse, R180, R108 ;  /* 0x000000b4686c723c */ /* 0x050fe6000008106c */
[----:B------:R-:W4:Y:S04]  /*e63a0*/  LDL.LU.64 R182, [R1+0x8e40] ;  /* 0x008e400001b67983 */ /* 0x000f280000300a00 */
[----:B------:R-:W3:Y:S04]  /*e63b0*/  LDL.LU.64 R180, [R1+0x8e38] ;  /* 0x008e380001b47983 */ /* 0x000ee80000300a00 */
[----:B------:R-:W4:Y:S04]  /*e63c0*/  LDL.LU.64 R242, [R1+0x8e30] ;  /* 0x008e300001f27983 */ /* 0x000f280000300a00 */
[----:B------:R-:W3:Y:S04]  /*e63d0*/  LDL.LU.64 R240, [R1+0x8e28] ;  /* 0x008e280001f07983 */ /* 0x000ee80000300a00 */
[----:B------:R-:W-:Y:S04]  /*e63e0*/  STL.64 [R1+0x8e20], R118 ;  /* 0x008e207601007387 */ /* 0x000fe80000100a00 */
[----:B------:R1:W-:Y:S04]  /*e63f0*/  STL.64 [R1+0x8e18], R116 ;  /* 0x008e187401007387 */ /* 0x0003e80000100a00 */
[----:B------:R-:W-:Y:S04]  /*e6400*/  LDS R130, [R3+UR6+0x97200] ;  /* 0x0972000603827984 */ /* 0x000fe80008000800 */
[----:B------:R-:W-:Y:S04]  /*e6410*/  LDS R131, [R252+UR6+0x97200] ;  /* 0x09720006fc837984 */ /* 0x000fe80008000800 */
[----:B-1----:R-:W4:Y:S04]  /*e6420*/  LDL R116, [R1+0x410] ;  /* 0x0004100001747983 */ /* 0x002f280000100800 */
[----:B------:R-:W4:Y:S01]  /*e6430*/  LDL R117, [R1+0x414] ;  /* 0x0004140001757983 */ /* 0x000f220000100800 */
[C---:B------:R-:W-:Y:S03]  /*e6440*/  HMMA.1688.F32.TF32 R36, R104.reuse, R208, R36 ;  /* 0x000000d06824723c */ /* 0x040fe60000081024 */
[----:B------:R-:W-:Y:S03]  /*e6450*/  LDS R134, [R3+UR6+0x99200] ;  /* 0x0992000603867984 */ /* 0x000fe60008000800 */
[C---:B------:R-:W-:Y:S01]  /*e6460*/  HMMA.1688.F32.TF32 R40, R104.reuse, R212, R40 ;  /* 0x000000d46828723c */ /* 0x040fe20000081028 */
[----:B------:R-:W-:Y:S05]  /*e6470*/  LDS R135, [R252+UR6+0x99200] ;  /* 0x09920006fc877984 */ /* 0x000fea0008000800 */
[C---:B--2---:R-:W-:Y:S01]  /*e6480*/  HMMA.1688.F32.TF32 R124, R104.reuse, R128, R124 ;  /* 0x00000080687c723c */ /* 0x044fe2000008107c */
[----:B------:R-:W-:Y:S04]  /*e6490*/  LDS R128, [R3+UR6+0x96200] ;  /* 0x0962000603807984 */ /* 0x000fe80008000800 */
[----:B------:R-:W1:Y:S01]  /*e64a0*/  LDS R129, [R252+UR6+0x96200] ;  /* 0x09620006fc817984 */ /* 0x000e620008000800 */
[----:B----4-:R-:W-:-:S15]  /*e64b0*/  HMMA.1688.F32.TF32 R120, R104, R116, R120 ;  /* 0x000000746878723c */ /* 0x010fde0000081078 */
[----:B------:R-:W-:-:S08]  /*e64c0*/  NOP ;  /* 0x0000000000007918 */ /* 0x000fd00000000000 */
[----:B------:R-:W-:Y:S04]  /*e64d0*/  STL.64 [R1+0x8e10], R122 ;  /* 0x008e107a01007387 */ /* 0x000fe80000100a00 */
[----:B------:R-:W-:Y:S04]  /*e64e0*/  STL.64 [R1+0x8e08], R120 ;  /* 0x008e087801007387 */ /* 0x000fe80000100a00 */
[----:B------:R2:W-:Y:S04]  /*e64f0*/  STL.64 [R1+0x8e00], R126 ;  /* 0x008e007e01007387 */ /* 0x0005e80000100a00 */
[----:B------:R-:W-:Y:S04]  /*e6500*/  STL.64 [R1+0x8df8], R124 ;  /* 0x008df87c01007387 */ /* 0x000fe80000100a00 */
[----:B------:R-:W1:Y:S04]  /*e6510*/  LDL R118, [R1+0x3f8] ;  /* 0x0003f80001767983 */ /* 0x000e680000100800 */
[----:B------:R-:W1:Y:S01]  /*e6520*/  LDL R119, [R1+0x3fc] ;  /* 0x0003fc0001777983 */ /* 0x000e620000100800 */
[C---:B------:R-:W-:Y:S03]  /*e6530*/  HMMA.1688.F32.TF32 R4, R104.reuse, R184, R4 ;  /* 0x000000b86804723c */ /* 0x040fe60000081004 */
[----:B--2---:R-:W2:Y:S03]  /*e6540*/  LDL R126, [R1+0x418] ;  /* 0x00041800017e7983 */ /* 0x004ea60000100800 */
[C---:B------:R-:W-:Y:S01]  /*e6550*/  HMMA.1688.F32.TF32 R8, R104.reuse, R188, R8 ;  /* 0x000000bc6808723c */ /* 0x040fe20000081008 */
[----:B------:R-:W2:Y:S04]  /*e6560*/  LDL R127, [R1+0x41c] ;  /* 0x00041c00017f7983 */ /* 0x000ea80000100800 */
[----:B------:R-:W4:Y:S01]  /*e6570*/  LDL R122, [R1+0x408] ;  /* 0x00040800017a7983 */ /* 0x000f220000100800 */
[C---:B------:R-:W-:Y:S03]  /*e6580*/  HMMA.1688.F32.TF32 R12, R104.reuse, R192, R12 ;  /* 0x000000c0680c723c */ /* 0x040fe6000008100c */
[----:B------:R-:W4:Y:S03]  /*e6590*/  LDL R123, [R1+0x40c] ;  /* 0x00040c00017b7983 */ /* 0x000f260000100800 */
[C---:B------:R-:W-:Y:S01]  /*e65a0*/  HMMA.1688.F32.TF32 R16, R104.reuse, R244, R16 ;  /* 0x000000f46810723c */ /* 0x040fe20000081010 */
[----:B------:R3:W-:Y:S05]  /*e65b0*/  STL.64 [R1+0x8df0], R186 ;  /* 0x008df0ba01007387 */ /* 0x0007ea0000100a00 */
[C---:B------:R-:W-:Y:S01]  /*e65c0*/  HMMA.1688.F32.TF32 R20, R104.reuse, R132, R20 ;  /* 0x000000846814723c */ /* 0x040fe20000081014 */
[----:B------:R-:W-:Y:S04]  /*e65d0*/  LDS R132, [R3+UR6+0x98200] ;  /* 0x0982000603847984 */ /* 0x000fe80008000800 */
[----:B------:R-:W2:Y:S01]  /*e65e0*/  LDS R133, [R252+UR6+0x98200] ;  /* 0x09820006fc857984 */ /* 0x000ea20008000800 */
[C---:B------:R-:W-:Y:S03]  /*e65f0*/  HMMA.1688.F32.TF32 R24, R104.reuse, R196, R24 ;  /* 0x000000c46818723c */ /* 0x040fe60000081018 */
[----:B---3--:R-:W3:Y:S03]  /*e6600*/  LDL.64 R186, [R1+0x428] ;  /* 0x0004280001ba7983 */ /* 0x008ee60000100a00 */
        /* <DEDUP_REMOVED lines=20> */
[----:B------:R-:W3:Y:S05]  /*e6750*/  LDL R106, [R1+0x1c8] ;  /* 0x0001c800016a7983 */ /* 0x000eea0000100800 */
[C---:B-1----:R-:W-:Y:S01]  /*e6760*/  HMMA.1688.F32.TF32 R108, R128.reuse, R118, R108 ;  /* 0x00000076806c723c */ /* 0x042fe2000008106c */
[----:B------:R-:W4:Y:S04]  /*e6770*/  LDL.LU.64 R118, [R1+0x8e20] ;  /* 0x008e200001767983 */ /* 0x000f280000300a00 */
[----:B------:R-:W4:Y:S02]  /*e6780*/  LDL.LU.64 R116, [R1+0x8e18] ;  /* 0x008e180001747983 */ /* 0x000f240000300a00 */
[C---:B----4-:R-:W-:Y:S02]  /*e6790*/  HMMA.1688.F32.TF32 R116, R128.reuse, R122, R116 ;  /* 0x0000007a8074723c */ /* 0x050fe40000081074 */
[----:B------:R-:W2:Y:S04]  /*e67a0*/  LDL.LU.64 R122, [R1+0x8e10] ;  /* 0x008e1000017a7983 */ /* 0x000ea80000300a00 */
[----:B------:R-:W2:Y:S02]  /*e67b0*/  LDL.LU.64 R120, [R1+0x8e08] ;  /* 0x008e080001787983 */ /* 0x000ea40000300a00 */
[----:B--2---:R-:W-:Y:S02]  /*e67c0*/  HMMA.1688.F32.TF32 R120, R128, R126, R120 ;  /* 0x0000007e8078723c */ /* 0x004fe40000081078 */
[----:B------:R-:W2:Y:S04]  /*e67d0*/  LDL.LU.64 R126, [R1+0x8e00] ;  /* 0x008e0000017e7983 */ /* 0x000ea80000300a00 */
[----:B------:R-:W2:Y:S01]  /*e67e0*/  LDL.LU.64 R124, [R1+0x8df8] ;  /* 0x008df800017c7983 */ /* 0x000ea20000300a00 */
[----:B------:R-:W-:-:S02]  /*e67f0*/  IMAD.MOV.U32 R107, RZ, RZ, R0 ;  /* 0x000000ffff6b7224 */ /* 0x000fc400078e0000 */
[----:B---3--:R-:W-:Y:S01]  /*e6800*/  IMAD.MOV.U32 R0, RZ, RZ, R187 ;  /* 0x000000ffff007224 */ /* 0x008fe200078e00bb */
[C---:B--2---:R-:W-:Y:S01]  /*e6810*/  HMMA.1688.F32.TF32 R124, R128.reuse, R186, R124 ;  /* 0x000000ba807c723c */ /* 0x044fe2000008107c */
[----:B------:R-:W2:Y:S05]  /*e6820*/  LDL.LU.64 R186, [R1+0x8df0] ;  /* 0x008df00001ba7983 */ /* 0x000eaa0000300a00 */
[C---:B------:R-:W-:Y:S06]  /*e6830*/  HMMA.1688.F32.TF32 R8, R128.reuse, R190, R8 ;  /* 0x000000be8008723c */ /* 0x040fec0000081008 */
[C---:B------:R-:W-:Y:S06]  /*e6840*/  HMMA.1688.F32.TF32 R12, R128.reuse, R194, R12 ;  /* 0x000000c2800c723c */ /* 0x040fec000008100c */
[C---:B------:R-:W-:Y:S06]  /*e6850*/  HMMA.1688.F32.TF32 R16, R128.reuse, R246, R16 ;  /* 0x000000f68010723c */ /* 0x040fec0000081010 */
[C---:B--2---:R-:W-:Y:S01]  /*e6860*/  HMMA.1688.F32.TF32 R4, R128.reuse, R186, R4 ;  /* 0x000000ba8004723c */ /* 0x044fe20000081004 */
[----:B------:R-:W2:Y:S04]  /*e6870*/  LDL.LU.64 R186, [R1+0x8de8] ;  /* 0x008de80001ba7983 */ /* 0x000ea80000300a00 */
[----:B------:R-:W3:Y:S04]  /*e6880*/  LDL.LU.64 R184, [R1+0x8de0] ;  /* 0x008de00001b87983 */ /* 0x000ee80000300a00 */
[----:B------:R-:W4:Y:S04]  /*e6890*/  LDL.LU.64 R190, [R1+0x8dd8] ;  /* 0x008dd80001be7983 */ /* 0x000f280000300a00 */
[----:B------:R-:W2:Y:S04]  /*e68a0*/  LDL.LU.64 R188, [R1+0x8dd0] ;  /* 0x008dd00001bc7983 */ /* 0x000ea80000300a00 */
[----:B------:R-:W4:Y:S04]  /*e68b0*/  LDL.LU.64 R194, [R1+0x8dc8] ;  /* 0x008dc80001c27983 */ /* 0x000f280000300a00 */
[----:B------:R-:W3:Y:S04]  /*e68c0*/  LDL.LU.64 R192, [R1+0x8dc0] ;  /* 0x008dc00001c07983 */ /* 0x000ee80000300a00 */
[----:B------:R-:W2:Y:S04]  /*e68d0*/  LDL.LU.64 R246, [R1+0x8db8] ;  /* 0x008db80001f67983 */ /* 0x000ea80000300a00 */
[----:B------:R-:W4:Y:S04]  /*e68e0*/  LDL.LU.64 R244, [R1+0x8db0] ;  /* 0x008db00001f47983 */ /* 0x000f280000300a00 */
[----:B------:R-:W3:Y:S04]  /*e68f0*/  LDL R212, [R1+0x11c0] ;  /* 0x0011c00001d47983 */ /* 0x000ee80000100800 */
[----:B------:R-:W3:Y:S04]  /*e6900*/  LDL R213, [R1+0x11c4] ;  /* 0x0011c40001d57983 */ /* 0x000ee80000100800 */
[----:B------:R-:W2:Y:S04]  /*e6910*/  LDL R216, [R1+0x11d0] ;  /* 0x0011d00001d87983 */ /* 0x000ea80000100800 */
[----:B------:R-:W2:Y:S04]  /*e6920*/  LDL R217, [R1+0x11d4] ;  /* 0x0011d40001d97983 */ /* 0x000ea80000100800 */
[----:B------:R-:W4:Y:S04]  /*e6930*/  LDL.64 R220, [R1+0x11e0] ;  /* 0x0011e00001dc7983 */ /* 0x000f280000100a00 */
[----:B------:R-:W4:Y:S04]  /*e6940*/  LDL.64 R224, [R1+0x11f0] ;  /* 0x0011f00001e07983 */ /* 0x000f280000100a00 */
[----:B------:R-:W4:Y:S04]  /*e6950*/  LDL.64 R236, [R1+0x1200] ;  /* 0x0012000001ec7983 */ /* 0x000f280000100a00 */
[----:B------:R-:W4:Y:S01]  /*e6960*/  LDL.64 R248, [R1+0x1210] ;  /* 0x0012100001f87983 */ /* 0x000f220000100a00 */
[C---:B------:R-:W-:Y:S03]  /*e6970*/  HMMA.1688.F32.TF32 R20, R128.reuse, R106, R20 ;  /* 0x0000006a8014723c */ /* 0x040fe60000081014 */
[----:B------:R-:W-:Y:S03]  /*e6980*/  STL [R1+0x8acc], R242 ;  /* 0x008accf201007387 */ /* 0x000fe60000100800 */
[C---:B------:R-:W-:Y:S01]  /*e6990*/  HMMA.1688.F32.TF32 R24, R128.reuse, R198, R24 ;  /* 0x000000c68018723c */ /* 0x040fe20000081018 */
[----:B------:R-:W-:Y:S04]  /*e69a0*/  STL [R1+0x8ac8], R243 ;  /* 0x008ac8f301007387 */ /* 0x000fe80000100800 */
[----:B------:R-:W-:Y:S01]  /*e69b0*/  STL [R1+0x8ac4], R182 ;  /* 0x008ac4b601007387 */ /* 0x000fe20000100800 */
[C---:B------:R-:W-:Y:S03]  /*e69c0*/  HMMA.1688.F32.TF32 R28, R128.reuse, R202, R28 ;  /* 0x000000ca801c723c */ /* 0x040fe6000008101c */
[----:B------:R1:W-:Y:S03]  /*e69d0*/  STL [R1+0x8ac0], R183 ;  /* 0x008ac0b701007387 */ /* 0x0003e60000100800 */
[C---:B------:R-:W-:Y:S01]  /*e69e0*/  HMMA.1688.F32.TF32 R32, R128.reuse, R206, R32 ;  /* 0x000000ce8020723c */ /* 0x040fe20000081020 */
[----:B------:R-:W-:Y:S05]  /*e69f0*/  STL [R1+0x8ad0], R178 ;  /* 0x008ad0b201007387 */ /* 0x000fea0000100800 */
[C---:B------:R-:W-:Y:S01]  /*e6a00*/  HMMA.1688.F32.TF32 R36, R128.reuse, R210, R36 ;  /* 0x000000d28024723c */ /* 0x040fe20000081024 */
[----:B------:R1:W-:Y:S05]  /*e6a10*/  STL [R1+0x8abc], R179 ;  /* 0x008abcb301007387 */ /* 0x0003ea0000100800 */
[C---:B------:R-:W-:Y:S01]  /*e6a20*/  HMMA.1688.F32.TF32 R40, R128.reuse, R214, R40 ;  /* 0x000000d68028723c */ /* 0x040fe20000081028 */
[----:B------:R-:W-:Y:S05]  /*e6a30*/  STL [R1+0x8ad8], R174 ;  /* 0x008ad8ae01007387 */ /* 0x000fea0000100800 */
[C---:B------:R-:W-:Y:S01]  /*e6a40*/  HMMA.1688.F32.TF32 R44, R128.reuse, R218, R44 ;  /* 0x000000da802c723c */ /* 0x040fe2000008102c */
[----:B------:R-:W-:Y:S05]  /*e6a50*/  STL [R1+0x8ad4], R175 ;  /* 0x008ad4af01007387 */ /* 0x000fea0000100800 */
        /* <DEDUP_REMOVED lines=35> */
[C---:B---3--:R-:W-:Y:S06]  /*e6c90*/  HMMA.1688.F32.TF32 R128, R132.reuse, R212, R108 ;  /* 0x000000d48480723c */ /* 0x048fec000008106c */
[C---:B--2---:R-:W-:Y:S06]  /*e6ca0*/  HMMA.1688.F32.TF32 R108, R132.reuse, R216, R116 ;  /* 0x000000d8846c723c */ /* 0x044fec0000081074 */
[C---:B----4-:R-:W-:Y:S11]  /*e6cb0*/  HMMA.1688.F32.TF32 R104, R132.reuse, R220, R120 ;  /* 0x000000dc8468723c */ /* 0x050ff60000081078 */
[----:B------:R-:W-:Y:S04]  /*e6cc0*/  STL.64 [R1+0x24d0], R128 ;  /* 0x0024d08001007387 */ /* 0x000fe80000100a00 */
[----:B------:R-:W-:Y:S04]  /*e6cd0*/  STL.64 [R1+0x24d8], R130 ;  /* 0x0024d88201007387 */ /* 0x000fe80000100a00 */
[----:B------:R-:W-:Y:S04]  /*e6ce0*/  STL.64 [R1+0x24c0], R108 ;  /* 0x0024c06c01007387 */ /* 0x000fe80000100a00 */
[----:B------:R-:W-:Y:S04]  /*e6cf0*/  STL.64 [R1+0x24c8], R110 ;  /* 0x0024c86e01007387 */ /* 0x000fe80000100a00 */
[----:B------:R-:W-:Y:S04]  /*e6d00*/  STL.64 [R1+0x24b0], R104 ;  /* 0x0024b06801007387 */ /* 0x000fe80000100a00 */
[----:B------:R2:W-:Y:S01]  /*e6d10*/  STL.64 [R1+0x24b8], R106 ;  /* 0x0024b86a01007387 */ /* 0x0005e20000100a00 */
[----:B------:R-:W-:Y:S01]  /*e6d20*/  HMMA.1688.F32.TF32 R4, R132, R236, R4 ;  /* 0x000000ec8404723c */ /* 0x000fe20000081004 */
[----:B-1----:R-:W-:Y:S01]  /*e6d30*/  IMAD.MOV.U32 R183, RZ, RZ, R220 ;  /* 0x000000ffffb77224 */ /* 0x002fe200078e00dc */
[----:B------:R-:W-:Y:S01]  /*e6d40*/  MOV R182, R225 ;  /* 0x000000e100b67202 */ /* 0x000fe20000000f00 */
[----:B------:R-:W-:Y:S01]  /*e6d50*/  IMAD.MOV.U32 R243, RZ, RZ, R224 ;  /* 0x000000fffff37224 */ /* 0x000fe200078e00e0 */
[----:B------:R-:W-:Y:S02]  /*e6d60*/  LDS R128, [R3+UR6+0x8a280] ;  /* 0x08a2800603807984 */ /* 0x000fe40008000800 */
[----:B------:R-:W-:-:S02]  /*e6d70*/  IMAD.MOV.U32 R242, RZ, RZ, R237 ;  /* 0x000000fffff27224 */ /* 0x000fc400078e00ed */
[----:B------:R-:W-:Y:S01]  /*e6d80*/  IMAD.MOV.U32 R179, RZ, RZ, R221 ;  /* 0x000000ffffb37224 */ /* 0x000fe200078e00dd */
[----:B------:R-:W-:Y:S01]  /*e6d90*/  LDS R130, [R3+UR6+0x8b280] ;  /* 0x08b2800603827984 */ /* 0x000fe20008000800 */
[----:B--2---:R-:W-:Y:S01]  /*e6da0*/  HMMA.1688.F32.TF32 R104, R132, R224, R124 ;  /* 0x000000e08468723c */ /* 0x004fe2000008107c */
[----:B------:R-:W-:Y:S02]  /*e6db0*/  IMAD.MOV.U32 R178, RZ, RZ, R236 ;  /* 0x000000ffffb27224 */ /* 0x000fe400078e00ec */
[----:B------:R-:W-:Y:S01]  /*e6dc0*/  LDS R129, [R252+UR6+0x8a280] ;  /* 0x08a28006fc817984 */ /* 0x000fe20008000800 */
[----:B------:R-:W-:Y:S02]  /*e6dd0*/  IMAD.MOV.U32 R174, RZ, RZ, R248 ;  /* 0x000000ffffae7224 */ /* 0x000fe400078e00f8 */
[----:B------:R-:W-:Y:S01]  /*e6de0*/  IMAD.MOV.U32 R175, RZ, RZ, R249 ;  /* 0x000000ffffaf7224 */ /* 0x000fe200078e00f9 */
[----:B------:R-:W1:-:S15]  /*e6df0*/  LDS R131, [R252+UR6+0x8b280] ;  /* 0x08b28006fc837984 */ /* 0x000e5e0008000800 */
[----:B------:R-:W-:-:S01]  /*e6e00*/  NOP ;  /* 0x0000000000007918 */ /* 0x000fc20000000000 */
[----:B------:R-:W-:Y:S04]  /*e6e10*/  STL.64 [R1+0x24a0], R104 ;  /* 0x0024a06801007387 */ /* 0x000fe80000100a00 */
[----:B------:R-:W-:Y:S04]  /*e6e20*/  STL.64 [R1+0x24a8], R106 ;  /* 0x0024a86a01007387 */ /* 0x000fe80000100a00 */
[----:B------:R-:W-:Y:S04]  /*e6e30*/  STL.64 [R1+0x8bf0], R182 ;  /* 0x008bf0b601007387 */ /* 0x000fe80000100a00 */
[----:B------:R-:W-:Y:S04]  /*e6e40*/  STL.64 [R1+0x8be8], R180 ;  /* 0x008be8b401007387 */ /* 0x000fe80000100a00 */
[----:B------:R-:W-:Y:S04]  /*e6e50*/  STL.64 [R1+0x2490], R4 ;  /* 0x0024900401007387 */ /* 0x000fe80000100a00 */
[----:B------:R2:W-:Y:S01]  /*e6e60*/  STL.64 [R1+0x2498], R6 ;  /* 0x0024980601007387 */ /* 0x0005e20000100a00 */
[----:B------:R-:W-:-:S03]  /*e6e70*/  IMAD.MOV.U32 R223, RZ, RZ, R2 ;  /* 0x000000ffffdf7224 */ /* 0x000fc600078e0002 */
[----:B------:R-:W-:Y:S04]  /*e6e80*/  LDS R106, [R3+UR6+0x8d280] ;  /* 0x08d28006036a7984 */ /* 0x000fe80008000800 */
[----:B------:R-:W-:Y:S01]  /*e6e90*/  LDS R107, [R252+UR6+0x8d280] ;  /* 0x08d28006fc6b7984 */ /* 0x000fe20008000800 */
[C---:B--2---:R-:W-:Y:S03]  /*e6ea0*/  HMMA.1688.F32.TF32 R4, R132.reuse, R248, R8 ;  /* 0x000000f88404723c */ /* 0x044fe60000081008 */
[----:B------:R-:W-:Y:S04]  /*e6eb0*/  STL.64 [R1+0x8c10], R242 ;  /* 0x008c10f201007387 */ /* 0x000fe80000100a00 */
[----:B------:R-:W-:Y:S04]  /*e6ec0*/  STL.64 [R1+0x8c08], R240 ;  /* 0x008c08f001007387 */ /* 0x000fe80000100a00 */
[----:B------:R-:W-:Y:S04]  /*e6ed0*/  STL.64 [R1+0x8c00], R178 ;  /* 0x008c00b201007387 */ /* 0x000fe80000100a00 */
[----:B------:R-:W-:Y:S08]  /*e6ee0*/  STL.64 [R1+0x8bf8], R176 ;  /* 0x008bf8b001007387 */ /* 0x000ff00000100a00 */
[----:B------:R-:W-:Y:S04]  /*e6ef0*/  STL.64 [R1+0x2480], R4 ;  /* 0x0024800401007387 */ /* 0x000fe80000100a00 */
[----:B------:R2:W-:Y:S04]  /*e6f00*/  STL.64 [R1+0x2488], R6 ;  /* 0x0024880601007387 */ /* 0x0005e80000100a00 */
[----:B------:R-:W2:Y:S04]  /*e6f10*/  LDL.64 R248, [R1+0x1220] ;  /* 0x0012200001f87983 */ /* 0x000ea80000100a00 */
[----:B------:R-:W3:Y:S04]  /*e6f20*/  LDL.64 R124, [R1+0x1230] ;  /* 0x00123000017c7983 */ /* 0x000ee80000100a00 */
        /* <DEDUP_REMOVED lines=40> */
[----:B------:R-:W-:Y:S04]  /*e71b0*/  STL.64 [R1+0x8c20], R174 ;  /* 0x008c20ae01007387 */ /* 0x000fe80000100a00 */
[----:B------:R-:W-:Y:S01]  /*e71c0*/  STL.64 [R1+0x8c18], R172 ;  /* 0x008c18ac01007387 */ /* 0x000fe20000100a00 */
[----:B--2---:R-:W-:Y:S06]  /*e71d0*/  HMMA.1688.F32.TF32 R4, R132, R248, R12 ;  /* 0x000000f88404723c */ /* 0x004fec000008100c */
[----:B------:R-:W-:Y:S01]  /*e71e0*/  IMAD.MOV.U32 R170, RZ, RZ, R248 ;  /* 0x000000ffffaa7224 */ /* 0x000fe200078e00f8 */
[----:B------:R-:W-:-:S15]  /*e71f0*/  MOV R171, R249 ;  /* 0x000000f900ab7202 */ /* 0x000fde0000000f00 */
[----:B------:R-:W-:-:S01]  /*e7200*/  NOP ;  /* 0x0000000000007918 */ /* 0x000fc20000000000 */
[----:B------:R-:W-:Y:S04]  /*e7210*/  STL.64 [R1+0x2470], R4 ;  /* 0x0024700401007387 */ /* 0x000fe80000100a00 */
[----:B------:R3:W-:Y:S04]  /*e7220*/  STL.64 [R1+0x2478], R6 ;  /* 0x0024780601007387 */ /* 0x0007e80000100a00 */
[----:B------:R-:W2:Y:S04]  /*e7230*/  LDL R248, [R1+0x1380] ;  /* 0x0013800001f87983 */ /* 0x000ea80000100800 */
[----:B------:R-:W2:Y:S01]  /*e7240*/  LDL R249, [R1+0x1384] ;  /* 0x0013840001f97983 */ /* 0x000ea20000100800 */
[C---:B---3--:R-:W-:Y:S03]  /*e7250*/  HMMA.1688.F32.TF32 R4, R132.reuse, R124, R16 ;  /* 0x0000007c8404723c */ /* 0x048fe60000081010 */
[----:B------:R-:W-:Y:S04]  /*e7260*/  STL.64 [R1+0x8c30], R170 ;  /* 0x008c30aa01007387 */ /* 0x000fe80000100a00 */
[----:B------:R-:W-:Y:S01]  /*e7270*/  STL.64 [R1+0x8c28], R168 ;  /* 0x008c28a801007387 */ /* 0x000fe20000100a00 */
[----:B----4-:R-:W-:Y:S01]  /*e7280*/  HMMA.1688.F32.TF32 R8, R132, R120, R20 ;  /* 0x000000788408723c */ /* 0x010fe20000081014 */
[----:B------:R-:W-:-:S14]  /*e7290*/  IMAD.MOV.U32 R166, RZ, RZ, R124 ;  /* 0x000000ffffa67224 */ /* 0x000fdc00078e007c */
[----:B------:R-:W-:Y:S04]  /*e72a0*/  STL.64 [R1+0x2460], R4 ;  /* 0x0024600401007387 */ /* 0x000fe80000100a00 */
[----:B------:R3:W-:Y:S02]  /*e72b0*/  STL.64 [R1+0x2468], R6 ;  /* 0x0024680601007387 */ /* 0x0007e40000100a00 */
[----:B---3--:R-:W-:Y:S01]  /*e72c0*/  HMMA.1688.F32.TF32 R4, R132, R116, R24 ;  /* 0x000000748404723c */ /* 0x008fe20000081018 */
[----:B------:R-:W-:-:S05]  /*e72d0*/  IMAD.MOV.U32 R167, RZ, RZ, R125 ;  /* 0x000000ffffa77224 */ /* 0x000fca00078e007d */
[----:B------:R-:W-:Y:S01]  /*e72e0*/  STL.64 [R1+0x8c40], R166 ;  /* 0x008c40a601007387 */ /* 0x000fe20000100a00 */
[C---:B------:R-:W-:Y:S03]  /*e72f0*/  HMMA.1688.F32.TF32 R12, R132.reuse, R108, R28 ;  /* 0x0000006c840c723c */ /* 0x040fe6000008101c */
[----:B------:R-:W-:Y:S04]  /*e7300*/  STL.64 [R1+0x8c38], R164 ;  /* 0x008c38a401007387 */ /* 0x000fe80000100a00 */
[----:B------:R-:W-:Y:S04]  /*e7310*/  STL.64 [R1+0x2450], R8 ;  /* 0x0024500801007387 */ /* 0x000fe80000100a00 */
[----:B------:R3:W-:Y:S05]  /*e7320*/  STL.64 [R1+0x2458], R10 ;  /* 0x0024580a01007387 */ /* 0x0007ea0000100a00 */
[----:B------:R-:W-:Y:S04]  /*e7330*/  STL.64 [R1+0x2440], R4 ;  /* 0x0024400401007387 */ /* 0x000fe80000100a00 */
[----:B------:R4:W-:Y:S01]  /*e7340*/  STL.64 [R1+0x2448], R6 ;  /* 0x0024480601007387 */ /* 0x0009e20000100a00 */
[C---:B---3--:R-:W-:Y:S06]  /*e7350*/  HMMA.1688.F32.TF32 R8, R132.reuse, R136, R32 ;  /* 0x000000888408723c */ /* 0x048fec0000081020 */
[----:B----4-:R-:W-:Y:S01]  /*e7360*/  HMMA.1688.F32.TF32 R4, R132, R140, R36 ;  /* 0x0000008c8404723c */ /* 0x010fe20000081024 */
[----:B------:R-:W-:Y:S04]  /*e7370*/  STL.64 [R1+0x2430], R12 ;  /* 0x0024300c01007387 */ /* 0x000fe80000100a00 */
[----:B------:R3:W-:-:S12]  /*e7380*/  STL.64 [R1+0x2438], R14 ;  /* 0x0024380e01007387 */ /* 0x0007d80000100a00 */
[----:B------:R-:W-:Y:S01]  /*e7390*/  STL.64 [R1+0x2420], R8 ;  /* 0x0024200801007387 */ /* 0x000fe20000100a00 */
[C---:B---3--:R-:W-:Y:S03]  /*e73a0*/  HMMA.1688.F32.TF32 R12, R132.reuse, R144, R40 ;  /* 0x00000090840c723c */ /* 0x048fe60000081028 */
[----:B------:R3:W-:Y:S04]  /*e73b0*/  STL.64 [R1+0x2428], R10 ;  /* 0x0024280a01007387 */ /* 0x0007e80000100a00 */
[----:B------:R-:W-:Y:S04]  /*e73c0*/  STL.64 [R1+0x2410], R4 ;  /* 0x0024100401007387 */ /* 0x000fe80000100a00 */
[----:B------:R4:W-:Y:S01]  /*e73d0*/  STL.64 [R1+0x2418], R6 ;  /* 0x0024180601007387 */ /* 0x0009e20000100a00 */
[C---:B---3--:R-:W-:Y:S06]  /*e73e0*/  HMMA.1688.F32.TF32 R8, R132.reuse, R148, R44 ;  /* 0x000000948408723c */ /* 0x048fec000008102c */
[C---:B----4-:R-:W-:Y:S05]  /*e73f0*/  HMMA.1688.F32.TF32 R4, R132.reuse, R152, R48 ;  /* 0x000000988404723c */ /* 0x050fea0000081030 */
[----:B------:R-:W-:Y:S04]  /*e7400*/  STL.64 [R1+0x2400], R12 ;  /* 0x0024000c01007387 */ /* 0x000fe80000100a00 */
[----:B------:R3:W-:Y:S08]  /*e7410*/  STL.64 [R1+0x2408], R14 ;  /* 0x0024080e01007387 */ /* 0x0007f00000100a00 */
        /* <DEDUP_REMOVED lines=8> */
[----:B------:R3:W-:Y:S04]  /*e74a0*/  STL.64 [R1+0x23d8], R14 ;  /* 0x0023d80e01007387 */ /* 0x0007e80000100a00 */
[----:B------:R-:W-:Y:S04]  /*e74b0*/  LDS R104, [R3+UR6+0x8c280] ;  /* 0x08c2800603687984 */ /* 0x000fe80008000800 */
[----:B------:R-:W4:Y:S01]  /*e74c0*/  LDS R105, [R252+UR6+0x8c280] ;  /* 0x08c28006fc697984 */ /* 0x000f220008000800 */
[C---:B---3--:R-:W-:Y:S03]  /*e74d0*/  HMMA.1688.F32.TF32 R12, R132.reuse, R196, R64 ;  /* 0x000000c4840c723c */ /* 0x048fe60000081040 */
[----:B------:R-:W-:Y:S04]  /*e74e0*/  STL.64 [R1+0x23c0], R8 ;  /* 0x0023c00801007387 */ /* 0x000fe80000100a00 */
[----:B------:R3:W-:Y:S04]  /*e74f0*/  STL.64 [R1+0x23c8], R10 ;  /* 0x0023c80a01007387 */ /* 0x0007e80000100a00 */
[----:B------:R-:W-:Y:S04]  /*e7500*/  STL.64 [R1+0x23b0], R4 ;  /* 0x0023b00401007387 */ /* 0x000fe80000100a00 */
[----:B------:R1:W-:Y:S01]  /*e7510*/  STL.64 [R1+0x23b8], R6 ;  /* 0x0023b80601007387 */ /* 0x0003e20000100a00 */
[C---:B---3--:R-:W-:Y:S06]  /*e7520*/  HMMA.1688.F32.TF32 R8, R132.reuse, R200, R68 ;  /* 0x000000c88408723c */ /* 0x048fec0000081044 */
[----:B-1----:R-:W-:Y:S01]  /*e7530*/  HMMA.1688.F32.TF32 R4, R132, R204, R72 ;  /* 0x000000cc8404723c */ /* 0x002fe20000081048 */
        /* <DEDUP_REMOVED lines=19> */
[----:B------:R-:W-:Y:S08]  /*e7670*/  STL.64 [R1+0x2348], R14 ;  /* 0x0023480e01007387 */ /* 0x000ff00000100a00 */
[----:B------:R-:W-:Y:S04]  /*e7680*/  STL.64 [R1+0x2330], R8 ;  /* 0x0023300801007387 */ /* 0x000fe80000100a00 */
[----:B------:R-:W-:Y:S04]  /*e7690*/  STL.64 [R1+0x2338], R10 ;  /* 0x0023380a01007387 */ /* 0x000fe80000100a00 */
[----:B------:R-:W-:Y:S04]  /*e76a0*/  STL.64 [R1+0x2320], R4 ;  /* 0x0023200401007387 */ /* 0x000fe80000100a00 */
[----:B------:R2:W-:Y:S04]  /*e76b0*/  STL.64 [R1+0x2328], R6 ;  /* 0x0023280601007387 */ /* 0x0005e80000100a00 */
[----:B------:R-:W3:Y:S01]  /*e76c0*/  LDL R238, [R1+0x10d8] ;  /* 0x0010d80001ee7983 */ /* 0x000ee20000100800 */
[----:B--2---:R-:W-:-:S15]  /*e76d0*/  HMMA.1688.F32.TF32 R4, R132, R248, R100 ;  /* 0x000000f88404723c */ /* 0x004fde0000081064 */
[----:B------:R-:W-:-:S08]  /*e76e0*/  NOP ;  /* 0x0000000000007918 */ /* 0x000fd00000000000 */
[----:B------:R-:W-:Y:S04]  /*e76f0*/  STL.64 [R1+0x2310], R4 ;  /* 0x0023100401007387 */ /* 0x000fe80000100a00 */
[----:B------:R1:W-:Y:S04]  /*e7700*/  STL.64 [R1+0x2318], R6 ;  /* 0x0023180601007387 */ /* 0x0003e80000100a00 */
[----:B------:R-:W3:Y:S04]  /*e7710*/  LDL R239, [R1+0x10dc] ;  /* 0x0010dc0001ef7983 */ /* 0x000ee80000100800 */
[----:B------:R-:W3:Y:S04]  /*e7720*/  LDL.LU R224, [R1+0x17a0] ;  /* 0x0017a00001e07983 */ /* 0x000ee80000300800 */
[----:B------:R-:W3:Y:S04]  /*e7730*/  LDL.LU R225, [R1+0x17a4] ;  /* 0x0017a40001e17983 */ /* 0x000ee80000300800 */
[----:B------:R-:W3:Y:S04]  /*e7740*/  LDL.LU R226, [R1+0x17a8] ;  /* 0x0017a80001e27983 */ /* 0x000ee80000300800 */
[----:B------:R-:W3:Y:S04]  /*e7750*/  LDL.LU R227, [R1+0x17ac] ;  /* 0x0017ac0001e37983 */ /* 0x000ee80000300800 */
[----:B------:R-:W2:Y:S04]  /*e7760*/  LDL R222, [R1+0x10c8] ;  /* 0x0010c80001de7983 */ /* 0x000ea80000100800 */
[----:B------:R-:W4:Y:S04]  /*e7770*/  LDL.LU R2, [R1+0x8dac] ;  /* 0x008dac0001027983 */ /* 0x000f280000300800 */
[----:B------:R-:W3:Y:S04]  /*e7780*/  LDL R214, [R1+0x10b8] ;  /* 0x0010b80001d67983 */ /* 0x000ee80000100800 */
[----:B------:R-:W3:Y:S04]  /*e7790*/  LDL R215, [R1+0x10bc] ;  /* 0x0010bc0001d77983 */ /* 0x000ee80000100800 */
[----:B------:R-:W3:Y:S04]  /*e77a0*/  LDL.LU R208, [R1+0x17c0] ;  /* 0x0017c00001d07983 */ /* 0x000ee80000300800 */
[----:B------:R-:W3:Y:S04]  /*e77b0*/  LDL.LU R209, [R1+0x17c4] ;  /* 0x0017c40001d17983 */ /* 0x000ee80000300800 */
[----:B------:R-:W3:Y:S04]  /*e77c0*/  LDL.LU R210, [R1+0x17c8] ;  /* 0x0017c80001d27983 */ /* 0x000ee80000300800 */
[----:B------:R-:W3:Y:S04]  /*e77d0*/  LDL.LU R211, [R1+0x17cc] ;  /* 0x0017cc0001d37983 */ /* 0x000ee80000300800 */
[----:B------:R-:W3:Y:S01]  /*e77e0*/  LDL R206, [R1+0x10a8] ;  /* 0x0010a80001ce7983 */ /* 0x000ee20000100800 */
[----:B----4-:R-:W-:-:S03]  /*e77f0*/  IMAD.MOV.U32 R207, RZ, RZ, R2 ;  /* 0x000000ffffcf7224 */ /* 0x010fc600078e0002 */
[----:B------:R-:W4:Y:S04]  /*e7800*/  LDL.LU R2, [R1+0x8da8] ;  /* 0x008da80001027983 */ /* 0x000f280000300800 */
        /* <DEDUP_REMOVED lines=10> */
[----:B------:R-:W2:Y:S01]  /*e78b0*/  LDL R158, [R1+0x1088] ;  /* 0x00108800019e7983 */ /* 0x000ea20000100800 */
[----:B----4-:R-:W-:-:S03]  /*e78c0*/  IMAD.MOV.U32 R159, RZ, RZ, R2 ;  /* 0x000000ffff9f7224 */ /* 0x010fc600078e0002 */
[----:B------:R-:W4:Y:S04]  /*e78d0*/  LDL.LU R2, [R1+0x8da4] ;  /* 0x008da40001027983 */ /* 0x000f280000300800 */
[----:B------:R-:W3:Y:S04]  /*e78e0*/  LDL R150, [R1+0x1078] ;  /* 0x0010780001967983 */ /* 0x000ee80000100800 */
[----:B------:R-:W3:Y:S04]  /*e78f0*/  LDL R151, [R1+0x107c] ;  /* 0x00107c0001977983 */ /* 0x000ee80000100800 */
[----:B------:R-:W3:Y:S04]  /*e7900*/  LDL.LU R144, [R1+0x1800] ;  /* 0x0018000001907983 */ /* 0x000ee80000300800 */
[----:B------:R-:W3:Y:S04]  /*e7910*/  LDL.LU R145, [R1+0x1804] ;  /* 0x0018040001917983 */ /* 0x000ee80000300800 */
[----:B------:R-:W3:Y:S04]  /*e7920*/  LDL.LU R146, [R1+0x1808] ;  /* 0x0018080001927983 */ /* 0x000ee80000300800 */
[----:B------:R-:W3:Y:S04]  /*e7930*/  LDL.LU R147, [R1+0x180c] ;  /* 0x00180c0001937983 */ /* 0x000ee80000300800 */
[----:B------:R-:W2:Y:S01]  /*e7940*/  LDL R142, [R1+0x1068] ;  /* 0x00106800018e7983 */ /* 0x000ea20000100800 */
[----:B----4-:R-:W-:-:S03]  /*e7950*/  MOV R143, R2 ;  /* 0x00000002008f7202 */ /* 0x010fc60000000f00 */
[----:B------:R-:W4:Y:S04]  /*e7960*/  LDL.LU R2, [R1+0x8da0] ;  /* 0x008da00001027983 */ /* 0x000f280000300800 */
        /* <DEDUP_REMOVED lines=13> */
[----:B------:R-:W2:Y:S04]  /*e7a40*/  LDL R170, [R1+0x1038] ;  /* 0x0010380001aa7983 */ /* 0x000ea80000100800 */
[----:B------:R-:W2:Y:S04]  /*e7a50*/  LDL R171, [R1+0x103c] ;  /* 0x00103c0001ab7983 */ /* 0x000ea80000100800 */
[----:B------:R-:W2:Y:S04]  /*e7a60*/  LDL.LU R164, [R1+0x1840] ;  /* 0x0018400001a47983 */ /* 0x000ea80000300800 */
[----:B------:R-:W2:Y:S04]  /*e7a70*/  LDL.LU R165, [R1+0x1844] ;  /* 0x0018440001a57983 */ /* 0x000ea80000300800 */
[----:B------:R-:W2:Y:S04]  /*e7a80*/  LDL.LU R166, [R1+0x1848] ;  /* 0x0018480001a67983 */ /* 0x000ea80000300800 */
[----:B------:R-:W2:Y:S04]  /*e7a90*/  LDL.LU R167, [R1+0x184c] ;  /* 0x00184c0001a77983 */ /* 0x000ea80000300800 */
[----:B------:R-:W2:Y:S01]  /*e7aa0*/  LDL R42, [R1+0x1028] ;  /* 0x00102800012a7983 */ /* 0x000ea20000100800 */
[----:B----4-:R-:W-:-:S03]  /*e7ab0*/  IMAD.MOV.U32 R43, RZ, RZ, R2 ;  /* 0x000000ffff2b7224 */ /* 0x010fc600078e0002 */
        /* <DEDUP_REMOVED lines=43> */
[----:B----4-:R-:W-:-:S03]  /*e7d70*/  MOV R11, R2 ;  /* 0x00000002000b7202 */ /* 0x010fc60000000f00 */
[----:B------:R-:W4:Y:S04]  /*e7d80*/  LDL.LU R2, [R1+0x8d88] ;  /* 0x008d880001027983 */ /* 0x000f280000300800 */
[----:B------:R-:W2:Y:S04]  /*e7d90*/  LDL.LU R76, [R1+0x18e0] ;  /* 0x0018e000014c7983 */ /* 0x000ea80000300800 */
[----:B------:R-:W2:Y:S04]  /*e7da0*/  LDL.LU R77, [R1+0x18e4] ;  /* 0x0018e400014d7983 */ /* 0x000ea80000300800 */
[----:B------:R-:W2:Y:S04]  /*e7db0*/  LDL.LU R78, [R1+0x18e8] ;  /* 0x0018e800014e7983 */ /* 0x000ea80000300800 */
[----:B------:R-:W2:Y:S04]  /*e7dc0*/  LDL.LU R79, [R1+0x18ec] ;  /* 0x0018ec00014f7983 */ /* 0x000ea80000300800 */
[----:B-1----:R-:W2:Y:S04]  /*e7dd0*/  LDL R6, [R1+0xf78] ;  /* 0x000f780001067983 */ /* 0x002ea80000100800 */
        /* <DEDUP_REMOVED lines=21> */
[----:B------:R-:W3:Y:S04]  /*e7f30*/  LDL.64 R248, [R1+0x1390] ;  /* 0x0013900001f87983 */ /* 0x000ee80000100a00 */
[----:B------:R-:W2:Y:S04]  /*e7f40*/  LDL.LU R108, [R1+0x1940] ;  /* 0x00194000016c7983 */ /* 0x000ea80000300800 */
[----:B------:R-:W2:Y:S04]  /*e7f50*/  LDL.LU R109, [R1+0x1944] ;  /* 0x00194400016d7983 */ /* 0x000ea80000300800 */
[----:B------:R-:W2:Y:S04]  /*e7f60*/  LDL.LU R110, [R1+0x1948] ;  /* 0x00194800016e7983 */ /* 0x000ea80000300800 */
[----:B------:R-:W2:Y:S04]  /*e7f70*/  LDL.LU R111, [R1+0x194c] ;  /* 0x00194c00016f7983 */ /* 0x000ea80000300800 */
[----:B------:R-:W2:Y:S04]  /*e7f80*/  LDL R100, [R1+0x13b0] ;  /* 0x0013b00001647983 */ /* 0x000ea80000100800 */
        /* <DEDUP_REMOVED lines=25> */
[----:B------:R-:W2:Y:S01]  /*e8120*/  LDL.LU.64 R250, [R1+0x8d78] ;  /* 0x008d780001fa7983 */ /* 0x000ea20000300a00 */
[----:B---3--:R-:W-:Y:S01]  /*e8130*/  HMMA.1688.F32.TF32 R112, R132, R248, R112 ;  /* 0x000000f88470723c */ /* 0x008fe20000081070 */
[----:B----4-:R-:W-:-:S05]  /*e8140*/  IMAD.MOV.U32 R101, RZ, RZ, R2 ;  /* 0x000000ffff657224 */ /* 0x010fca00078e0002 */
[----:B------:R-:W-:-:S15]  /*e8150*/  IMAD.MOV.U32 R2, RZ, RZ, R249 ;  /* 0x000000ffff027224 */ /* 0x000fde00078e00f9 */
[----:B------:R-:W-:-:S02]  /*e8160*/  NOP ;  /* 0x0000000000007918 */ /* 0x000fc40000000000 */
[----:B------:R1:W-:Y:S04]  /*e8170*/  STL.64 [R1+0x2300], R112 ;  /* 0x0023007001007387 */ /* 0x0003e80000100a00 */
[----:B------:R-:W-:Y:S04]  /*e8180*/  STL.64 [R1+0x2308], R114 ;  /* 0x0023087201007387 */ /* 0x000fe80000100a00 */
[----:B------:R-:W3:Y:S04]  /*e8190*/  LDL.LU.64 R248, [R1+0x8d70] ;  /* 0x008d700001f87983 */ /* 0x000ee80000300a00 */
[----:B-1----:R-:W4:Y:S04]  /*e81a0*/  LDL R112, [R1+0x13a0] ;  /* 0x0013a00001707983 */ /* 0x002f280000100800 */
[----:B------:R-:W4:Y:S01]  /*e81b0*/  LDL R113, [R1+0x13a4] ;  /* 0x0013a40001717983 */ /* 0x000f220000100800 */
[----:B--2---:R-:W-:Y:S03]  /*e81c0*/  HMMA.1688.F32.TF32 R100, R132, R100, R228 ;  /* 0x000000648464723c */ /* 0x004fe600000810e4 */
[----:B------:R1:W-:Y:S03]  /*e81d0*/  STL [R1+0x8ab8], R2 ;  /* 0x008ab80201007387 */ /* 0x0003e60000100800 */
        /* <DEDUP_REMOVED lines=15> */
[----:B------:R-:W-:Y:S01]  /*e82d0*/  MOV R178, R251 ;  /* 0x000000fb00b27202 */ /* 0x000fe20000000f00 */
[----:B------:R-:W-:-:S04]  /*e82e0*/  IMAD.MOV.U32 R179, RZ, RZ, R250 ;  /* 0x000000ffffb37224 */ /* 0x000fc800078e00fa */
[----:B------:R-:W-:Y:S01]  /*e82f0*/  HMMA.1688.F32.TF32 R76, R128, R214, R208 ;  /* 0x000000d6804c723c */ /* 0x000fe200000810d0 */
[----:B-1----:R-:W-:-:S05]  /*e8300*/  IMAD.MOV.U32 R2, RZ, RZ, R99 ;  /* 0x000000ffff027224 */ /* 0x002fca00078e0063 */
        /* <DEDUP_REMOVED lines=9> */
[----:B------:R-:W-:-:S02]  /*e83a0*/  IMAD.MOV.U32 R138, RZ, RZ, R245 ;  /* 0x000000ffff8a7224 */ /* 0x000fc400078e00f5 */
[----:B------:R-:W-:-:S03]  /*e83b0*/  IMAD.MOV.U32 R139, RZ, RZ, R244 ;  /* 0x000000ffff8b7224 */ /* 0x000fc600078e00f4 */
[----:B----4-:R-:W-:Y:S06]  /*e83c0*/  HMMA.1688.F32.TF32 R112, R132, R112, R232 ;  /* 0x000000708470723c */ /* 0x010fec00000810e8 */
[C---:B------:R-:W-:Y:S01]  /*e83d0*/  HMMA.1688.F32.TF32 R40, R128.reuse, R42, R44 ;  /* 0x0000002a8028723c */ /* 0x040fe2000008102c */
[----:B------:R-:W-:Y:S01]  /*e83e0*/  MOV R154, R247 ;  /* 0x000000f7009a7202 */ /* 0x000fe20000000f00 */
[----:B------:R-:W-:Y:S01]  /*e83f0*/  IMAD.MOV.U32 R155, RZ, RZ, R246 ;  /* 0x000000ffff9b7224 */ /* 0x000fe200078e00f6 */
[----:B------:R-:W-:Y:S04]  /*e8400*/  LDS R134, [R3+UR6+0x91280] ;  /* 0x0912800603867984 */ /* 0x000fe80008000800 */
[----:B------:R-:W-:Y:S10]  /*e8410*/  LDS R135, [R252+UR6+0x91280] ;  /* 0x09128006fc877984 */ /* 0x000ff40008000800 */
[----:B------:R-:W-:Y:S04]  /*e8420*/  STL.64 [R1+0x22f0], R112 ;  /* 0x0022f07001007387 */ /* 0x000fe80000100a00 */
[----:B------:R1:W-:Y:S04]  /*e8430*/  STL.64 [R1+0x22f8], R114 ;  /* 0x0022f87201007387 */ /* 0x0003e80000100a00 */
        /* <DEDUP_REMOVED lines=36> */
[----:B-1----:R-:W4:Y:S04]  /*e8680*/  LDL R114, [R1+0x1128] ;  /* 0x0011280001727983 */ /* 0x002f280000100800 */
[----:B------:R-:W4:Y:S04]  /*e8690*/  LDL R115, [R1+0x112c] ;  /* 0x00112c0001737983 */ /* 0x000f280000100800 */
[----:B------:R-:W4:Y:S04]  /*e86a0*/  LDL.LU R212, [R1+0x1750] ;  /* 0x0017500001d47983 */ /* 0x000f280000300800 */
[----:B------:R-:W4:Y:S04]  /*e86b0*/  LDL.LU R213, [R1+0x1754] ;  /* 0x0017540001d57983 */ /* 0x000f280000300800 */
[----:B------:R-:W4:Y:S04]  /*e86c0*/  LDL.LU R214, [R1+0x1758] ;  /* 0x0017580001d67983 */ /* 0x000f280000300800 */
[----:B------:R-:W4:Y:S04]  /*e86d0*/  LDL.LU R215, [R1+0x175c] ;  /* 0x00175c0001d77983 */ /* 0x000f280000300800 */
[----:B--2---:R-:W2:Y:S04]  /*e86e0*/  LDL R102, [R1+0x1118] ;  /* 0x0011180001667983 */ /* 0x004ea80000100800 */
        /* <DEDUP_REMOVED lines=29> */
[----:B------:R-:W2:Y:S04]  /*e88c0*/  LDL R224, [R1] ;  /* 0x0000000001e07983 */ /* 0x000ea80000100800 */
[----:B------:R-:W2:Y:S04]  /*e88d0*/  LDL R225, [R1+0x4] ;  /* 0x0000040001e17983 */ /* 0x000ea80000100800 */
[----:B------:R-:W2:Y:S04]  /*e88e0*/  LDL R244, [R1+0x30] ;  /* 0x0000300001f47983 */ /* 0x000ea80000100800 */
[----:B------:R-:W2:Y:S01]  /*e88f0*/  LDL R245, [R1+0x34] ;  /* 0x0000340001f57983 */ /* 0x000ea20000100800 */
[----:B------:R-:W-:Y:S03]  /*e8900*/  HMMA.1688.F32.TF32 R44, R128, R170, R164 ;  /* 0x000000aa802c723c */ /* 0x000fe600000810a4 */
[----:B------:R-:W2:Y:S04]  /*e8910*/  LDL.64 R164, [R1+0x50] ;  /* 0x0000500001a47983 */ /* 0x000ea80000100a00 */
[----:B------:R-:W2:Y:S04]  /*e8920*/  LDL.64 R166, [R1+0x58] ;  /* 0x0000580001a67983 */ /* 0x000ea80000100a00 */
[----:B------:R-:W2:Y:S04]  /*e8930*/  LDL.64 R172, [R1+0x70] ;  /* 0x0000700001ac7983 */ /* 0x000ea80000100a00 */
[----:B------:R-:W2:Y:S04]  /*e8940*/  LDL.64 R174, [R1+0x78] ;  /* 0x0000780001ae7983 */ /* 0x000ea80000100a00 */
[----:B------:R-:W2:Y:S04]  /*e8950*/  LDL.64 R240, [R1+0x90] ;  /* 0x0000900001f07983 */ /* 0x000ea80000100a00 */
[----:B------:R-:W2:Y:S04]  /*e8960*/  LDL.64 R242, [R1+0x98] ;  /* 0x0000980001f27983 */ /* 0x000ea80000100a00 */
[----:B------:R-:W2:Y:S04]  /*e8970*/  LDL R136, [R1+0xb0] ;  /* 0x0000b00001887983 */ /* 0x000ea80000100800 */
[----:B------:R-:W2:Y:S04]  /*e8980*/  LDL R137, [R1+0xb4] ;  /* 0x0000b40001897983 */ /* 0x000ea80000100800 */
[----:B------:R-:W2:Y:S04]  /*e8990*/  LDL R132, [R1+0x40] ;  /* 0x0000400001847983 */ /* 0x000ea80000100800 */
[----:B------:R-:W2:Y:S04]  /*e89a0*/  LDL R133, [R1+0x44] ;  /* 0x0000440001857983 */ /* 0x000ea80000100800 */
[----:B------:R-:W2:Y:S04]  /*e89b0*/  LDL R152, [R1+0xf0] ;  /* 0x0000f00001987983 */ /* 0x000ea80000100800 */
[----:B------:R-:W2:Y:S04]  /*e89c0*/  LDL R153, [R1+0xf4] ;  /* 0x0000f40001997983 */ /* 0x000ea80000100800 */
[----:B------:R-:W2:Y:S04]  /*e89d0*/  LDL.64 R160, [R1+0x110] ;  /* 0x0001100001a07983 */ /* 0x000ea80000100a00 */
[----:B------:R-:W2:Y:S01]  /*e89e0*/  LDL.64 R162, [R1+0x118] ;  /* 0x0001180001a27983 */ /* 0x000ea20000100a00 */
[----:B---3--:R-:W-:-:S02]  /*e89f0*/  IMAD.MOV.U32 R170, RZ, RZ, R249 ;  /* 0x000000ffffaa7224 */ /* 0x008fc400078e00f9 */
[----:B------:R-:W-:Y:S01]  /*e8a00*/  IMAD.MOV.U32 R171, RZ, RZ, R248 ;  /* 0x000000ffffab7224 */ /* 0x000fe200078e00f8 */
[----:B----4-:R-:W-:Y:S06]  /*e8a10*/  HMMA.1688.F32.TF32 R120, R104, R236, R120 ;  /* 0x000000ec6878723c */ /* 0x010fec0000081078 */
[C---:B------:R-:W-:Y:S06]  /*e8a20*/  HMMA.1688.F32.TF32 R232, R128.reuse, R234, R216 ;  /* 0x000000ea80e8723c */ /* 0x040fec00000810d8 */
[C---:B------:R-:W-:Y:S06]  /*e8a30*/  HMMA.1688.F32.TF32 R112, R128.reuse, R114, R212 ;  /* 0x000000728070723c */ /* 0x040fec00000810d4 */
[C---:B--2---:R-:W-:Y:S06]  /*e8a40*/  HMMA.1688.F32.TF32 R100, R128.reuse, R102, R208 ;  /* 0x000000668064723c */ /* 0x044fec00000810d0 */
        /* <DEDUP_REMOVED lines=8> */
[----:B------:R-:W4:Y:S04]  /*e8ad0*/  LDL.LU.64 R204, [R1+0x8d40] ;  /* 0x008d400001cc7983 */ /* 0x000f280000300a00 */
[----:B------:R-:W4:Y:S04]  /*e8ae0*/  LDL.LU.64 R210, [R1+0x8d38] ;  /* 0x008d380001d27983 */ /* 0x000f280000300a00 */
[----:B------:R-:W4:Y:S04]  /*e8af0*/  LDL.LU.64 R208, [R1+0x8d30] ;  /* 0x008d300001d07983 */ /* 0x000f280000300a00 */
[----:B------:R-:W4:Y:S01]  /*e8b00*/  LDL.LU.64 R214, [R1+0x8d28] ;  /* 0x008d280001d67983 */ /* 0x000f220000300a00 */
[----:B------:R-:W-:Y:S03]  /*e8b10*/  HMMA.1688.F32.TF32 R128, R128, R250, R220 ;  /* 0x000000fa8080723c */ /* 0x000fe600000810dc */
[----:B------:R-:W4:Y:S03]  /*e8b20*/  LDL.LU.64 R212, [R1+0x8d20] ;  /* 0x008d200001d47983 */ /* 0x000f260000300a00 */
[C---:B------:R-:W-:Y:S01]  /*e8b30*/  HMMA.1688.F32.TF32 R124, R104.reuse, R228, R124 ;  /* 0x000000e4687c723c */ /* 0x040fe2000008107c */
        /* <DEDUP_REMOVED lines=8> */
[----:B------:R-:W4:Y:S04]  /*e8bc0*/  LDL.LU.64 R224, [R1+0x8ce0] ;  /* 0x008ce00001e07983 */ /* 0x000f280000300a00 */
[----:B------:R-:W4:Y:S04]  /*e8bd0*/  LDL.LU.64 R238, [R1+0x8cd8] ;  /* 0x008cd80001ee7983 */ /* 0x000f280000300a00 */
[----:B------:R-:W4:Y:S04]  /*e8be0*/  LDL.LU.64 R236, [R1+0x8cd0] ;  /* 0x008cd00001ec7983 */ /* 0x000f280000300a00 */
[----:B------:R1:W-:Y:S04]  /*e8bf0*/  STL.64 [R1+0x8cb8], R122 ;  /* 0x008cb87a01007387 */ /* 0x0003e80000100a00 */
[----:B------:R-:W-:Y:S01]  /*e8c00*/  STL.64 [R1+0x8cb0], R120 ;  /* 0x008cb07801007387 */ /* 0x000fe20000100a00 */
[C---:B------:R-:W-:Y:S03]  /*e8c10*/  HMMA.1688.F32.TF32 R4, R104.reuse, R244, R4 ;  /* 0x000000f46804723c */ /* 0x040fe60000081004 */
[----:B------:R1:W-:Y:S04]  /*e8c20*/  STL.64 [R1+0x8ca8], R126 ;  /* 0x008ca87e01007387 */ /* 0x0003e80000100a00 */
[----:B------:R-:W-:Y:S04]  /*e8c30*/  STL.64 [R1+0x8ca0], R124 ;  /* 0x008ca07c01007387 */ /* 0x000fe80000100a00 */
[----:B-1----:R-:W4:Y:S04]  /*e8c40*/  LDL R122, [R1+0x8] ;  /* 0x00000800017a7983 */ /* 0x002f280000100800 */
[----:B------:R-:W4:Y:S04]  /*e8c50*/  LDL R126, [R1+0x18] ;  /* 0x00001800017e7983 */ /* 0x000f280000100800 */
[----:B------:R-:W4:Y:S04]  /*e8c60*/  LDL R127, [R1+0x1c] ;  /* 0x00001c00017f7983 */ /* 0x000f280000100800 */
[----:B------:R-:W4:Y:S04]  /*e8c70*/  LDL R123, [R1+0xc] ;  /* 0x00000c00017b7983 */ /* 0x000f280000100800 */
[----:B------:R-:W4:Y:S04]  /*e8c80*/  LDL.LU.64 R246, [R1+0x8cc8] ;  /* 0x008cc80001f67983 */ /* 0x000f280000300a00 */
[----:B------:R-:W4:Y:S04]  /*e8c90*/  LDL.LU.64 R244, [R1+0x8cc0] ;  /* 0x008cc00001f47983 */ /* 0x000f280000300a00 */
[----:B------:R-:W-:Y:S04]  /*e8ca0*/  LDS R228, [R3+UR6+0x8e280] ;  /* 0x08e2800603e47984 */ /* 0x000fe80008000800 */
[----:B------:R-:W1:Y:S01]  /*e8cb0*/  LDS R229, [R252+UR6+0x8e280] ;  /* 0x08e28006fce57984 */ /* 0x000e620008000800 */
[C---:B------:R-:W-:Y:S03]  /*e8cc0*/  HMMA.1688.F32.TF32 R8, R104.reuse, R132, R8 ;  /* 0x000000846808723c */ /* 0x040fe60000081008 */
[----:B------:R-:W-:Y:S03]  /*e8cd0*/  LDS R132, [R3+UR6+0x90280] ;  /* 0x0902800603847984 */ /* 0x000fe60008000800 */
[C---:B------:R-:W-:Y:S01]  /*e8ce0*/  HMMA.1688.F32.TF32 R16, R104.reuse, R164, R16 ;  /* 0x000000a46810723c */ /* 0x040fe20000081010 */
[----:B------:R-:W1:Y:S05]  /*e8cf0*/  LDS R133, [R252+UR6+0x90280] ;  /* 0x09028006fc857984 */ /* 0x000e6a0008000800 */
        /* <DEDUP_REMOVED lines=15> */
[C---:B--2---:R-:W-:Y:S06]  /*e8df0*/  HMMA.1688.F32.TF32 R96, R104.reuse, R200, R96 ;  /* 0x000000c86860723c */ /* 0x044fec0000081060 */
[C---:B----4-:R-:W-:Y:S06]  /*e8e00*/  HMMA.1688.F32.TF32 R92, R104.reuse, R204, R92 ;  /* 0x000000cc685c723c */ /* 0x050fec000008105c */
[C---:B------:R-:W-:Y:S06]  /*e8e10*/  HMMA.1688.F32.TF32 R88, R104.reuse, R208, R88 ;  /* 0x000000d06858723c */ /* 0x040fec0000081058 */
[C---:B------:R-:W-:Y:S06]  /*e8e20*/  HMMA.1688.F32.TF32 R84, R104.reuse, R212, R84 ;  /* 0x000000d46854723c */ /* 0x040fec0000081054 */
[C---:B------:R-:W-:Y:S06]  /*e8e30*/  HMMA.1688.F32.TF32 R108, R104.reuse, R248, R108 ;  /* 0x000000f8686c723c */ /* 0x040fec000008106c */
[C---:B------:R-:W-:Y:S06]  /*e8e40*/  HMMA.1688.F32.TF32 R76, R104.reuse, R220, R76 ;  /* 0x000000dc684c723c */ /* 0x040fec000008104c */
[C---:B------:R-:W-:Y:S06]  /*e8e50*/  HMMA.1688.F32.TF32 R72, R104.reuse, R224, R72 ;  /* 0x000000e06848723c */ /* 0x040fec0000081048 */
[C---:B------:R-:W-:Y:S06]  /*e8e60*/  HMMA.1688.F32.TF32 R68, R104.reuse, R236, R68 ;  /* 0x000000ec6844723c */ /* 0x040fec0000081044 */
[----:B------:R-:W-:Y:S06]  /*e8e70*/  HMMA.1688.F32.TF32 R80, R104, R216, R80 ;  /* 0x000000d86850723c */ /* 0x000fec0000081050 */
[C---:B-1----:R-:W-:Y:S06]  /*e8e80*/  HMMA.1688.F32.TF32 R108, R228.reuse, R250, R108 ;  /* 0x000000fae46c723c */ /* 0x042fec000008106c */
[----:B------:R-:W-:Y:S06]  /*e8e90*/  HMMA.1688.F32.TF32 R116, R228, R122, R116 ;  /* 0x0000007ae474723c */ /* 0x000fec0000081074 */
[C---:B------:R-:W-:Y:S06]  /*e8ea0*/  HMMA.1688.F32.TF32 R12, R104.reuse, R244, R12 ;  /* 0x000000f4680c723c */ /* 0x040fec000008100c */
[----:B------:R-:W-:Y:S01]  /*e8eb0*/  HMMA.1688.F32.TF32 R104, R104, R184, R128 ;  /* 0x000000b86868723c */ /* 0x000fe20000081080 */
[----:B------:R-:W2:Y:S04]  /*e8ec0*/  LDL R130, [R1+0x48] ;  /* 0x0000480001827983 */ /* 0x000ea80000100800 */
[----:B------:R-:W2:Y:S04]  /*e8ed0*/  LDL R131, [R1+0x4c] ;  /* 0x00004c0001837983 */ /* 0x000ea80000100800 */
[----:B------:R1:W-:Y:S04]  /*e8ee0*/  STL.64 [R1+0x8a40], R250 ;  /* 0x008a40fa01007387 */ /* 0x0003e80000100a00 */
[----:B------:R3:W-:Y:S04]  /*e8ef0*/  STL.64 [R1+0x8a38], R248 ;  /* 0x008a38f801007387 */ /* 0x0007e80000100a00 */
[----:B-1----:R-:W4:Y:S04]  /*e8f00*/  LDL R250, [R1+0x38] ;  /* 0x0000380001fa7983 */ /* 0x002f280000100800 */
[----:B------:R-:W4:Y:S04]  /*e8f10*/  LDL R251, [R1+0x3c] ;  /* 0x00003c0001fb7983 */ /* 0x000f280000100800 */
[----:B------:R-:W2:Y:S04]  /*e8f20*/  LDL.LU.64 R122, [R1+0x8cb8] ;  /* 0x008cb800017a7983 */ /* 0x000ea80000300a00 */
[----:B------:R-:W2:Y:S04]  /*e8f30*/  LDL.LU.64 R120, [R1+0x8cb0] ;  /* 0x008cb00001787983 */ /* 0x000ea80000300a00 */
[----:B------:R1:W-:Y:S04]  /*e8f40*/  STL.64 [R1+0x8c98], R118 ;  /* 0x008c987601007387 */ /* 0x0003e80000100a00 */
[----:B------:R-:W-:Y:S01]  /*e8f50*/  STL.64 [R1+0x8c90], R116 ;  /* 0x008c907401007387 */ /* 0x000fe20000100a00 */
[----:B---3--:R-:W-:Y:S01]  /*e8f60*/  IMAD.MOV.U32 R249, RZ, RZ, R166 ;  /* 0x000000fffff97224 */ /* 0x008fe200078e00a6 */
[C---:B------:R-:W-:Y:S01]  /*e8f70*/  HMMA.1688.F32.TF32 R12, R228.reuse, R246, R12 ;  /* 0x000000f6e40c723c */ /* 0x040fe2000008100c */
[----:B------:R-:W-:Y:S01]  /*e8f80*/  IMAD.MOV.U32 R248, RZ, RZ, R167 ;  /* 0x000000fffff87224 */ /* 0x000fe200078e00a7 */
[----:B-1----:R-:W3:Y:S04]  /*e8f90*/  LDL R118, [R1+0x28] ;  /* 0x0000280001767983 */ /* 0x002ee80000100800 */
        /* <DEDUP_REMOVED lines=20> */
[----:B------:R-:W3:Y:S04]  /*e90e0*/  LDL.LU.64 R126, [R1+0x8ca8] ;  /* 0x008ca800017e7983 */ /* 0x000ee80000300a00 */
[----:B------:R-:W3:Y:S01]  /*e90f0*/  LDL.LU.64 R124, [R1+0x8ca0] ;  /* 0x008ca000017c7983 */ /* 0x000ee20000300a00 */
[----:B----4-:R-:W-:Y:S07]  /*e9100*/  HMMA.1688.F32.TF32 R4, R228, R250, R4 ;  /* 0x000000fae404723c */ /* 0x010fee0000081004 */
[----:B------:R-:W-:-:S02]  /*e9110*/  IMAD.MOV.U32 R251, RZ, RZ, R174 ;  /* 0x000000fffffb7224 */ /* 0x000fc400078e00ae */
[----:B------:R-:W-:-:S08]  /*e9120*/  IMAD.MOV.U32 R250, RZ, RZ, R175 ;  /* 0x000000fffffa7224 */ /* 0x000fd000078e00af */
[----:B------:R-:W-:Y:S04]  /*e9130*/  STL.64 [R1+0x8c88], R122 ;  /* 0x008c887a01007387 */ /* 0x000fe80000100a00 */
[----:B------:R-:W-:Y:S04]  /*e9140*/  STL.64 [R1+0x8c80], R120 ;  /* 0x008c807801007387 */ /* 0x000fe80000100a00 */
[----:B------:R1:W-:Y:S04]  /*e9150*/  STL.64 [R1+0x8a10], R246 ;  /* 0x008a10f601007387 */ /* 0x0003e80000100a00 */
[----:B------:R2:W-:Y:S04]  /*e9160*/  STL.64 [R1+0x8a08], R244 ;  /* 0x008a08f401007387 */ /* 0x0005e80000100a00 */
[----:B------:R-:W-:Y:S01]  /*e9170*/  STL.64 [R1+0x8af8], R250 ;  /* 0x008af8fa01007387 */ /* 0x000fe20000100a00 */
[----:B-1----:R-:W-:-:S02]  /*e9180*/  IMAD.MOV.U32 R247, RZ, RZ, R162 ;  /* 0x000000fffff77224 */ /* 0x002fc400078e00a2 */
[----:B------:R-:W-:Y:S01]  /*e9190*/  IMAD.MOV.U32 R246, RZ, RZ, R163 ;  /* 0x000000fffff67224 */ /* 0x000fe200078e00a3 */
[----:B--2---:R-:W-:Y:S01]  /*e91a0*/  MOV R245, R242 ;  /* 0x000000f200f57202 */ /* 0x004fe20000000f00 */
[----:B------:R-:W-:Y:S01]  /*e91b0*/  IMAD.MOV.U32 R244, RZ, RZ, R243 ;  /* 0x000000fffff47224 */ /* 0x000fe200078e00f3 */
[----:B------:R1:W-:Y:S04]  /*e91c0*/  STL.64 [R1+0x8af0], R248 ;  /* 0x008af0f801007387 */ /* 0x0003e80000100a00 */
[----:B------:R-:W2:Y:S04]  /*e91d0*/  LDL R152, [R1+0x3d0] ;  /* 0x0003d00001987983 */ /* 0x000ea80000100800 */
[----:B------:R-:W2:Y:S04]  /*e91e0*/  LDL R153, [R1+0x3d4] ;  /* 0x0003d40001997983 */ /* 0x000ea80000100800 */
[----:B------:R-:W4:Y:S04]  /*e91f0*/  LDL R154, [R1+0x3d8] ;  /* 0x0003d800019a7983 */ /* 0x000f280000100800 */
[----:B------:R-:W4:Y:S04]  /*e9200*/  LDL R155, [R1+0x3dc] ;  /* 0x0003dc00019b7983 */ /* 0x000f280000100800 */
        /* <DEDUP_REMOVED lines=36> */
[----:B-1----:R-:W2:Y:S04]  /*e9450*/  LDL R248, [R1+0x330] ;  /* 0x0003300001f87983 */ /* 0x002ea80000100800 */
[----:B------:R-:W2:Y:S04]  /*e9460*/  LDL R249, [R1+0x334] ;  /* 0x0003340001f97983 */ /* 0x000ea80000100800 */
[----:B------:R-:W4:Y:S04]  /*e9470*/  LDL R250, [R1+0x338] ;  /* 0x0003380001fa7983 */ /* 0x000f280000100800 */
        /* <DEDUP_REMOVED lines=22> */
[----:B---3--:R-:W3:Y:S04]  /*e95e0*/  LDL R220, [R1+0x2f0] ;  /* 0x0002f00001dc7983 */ /* 0x008ee80000100800 */
        /* <DEDUP_REMOVED lines=32> */
[----:B------:R-:W-:Y:S04]  /*e97f0*/  STL.64 [R1+0x8ab0], R198 ;  /* 0x008ab0c601007387 */ /* 0x000fe80000100a00 */
[----:B------:R1:W-:Y:S04]  /*e9800*/  STL.64 [R1+0x8aa8], R196 ;  /* 0x008aa8c401007387 */ /* 0x0003e80000100a00 */
[----:B------:R-:W3:Y:S04]  /*e9810*/  LDL R116, [R1+0x1f0] ;  /* 0x0001f00001747983 */ /* 0x000ee80000100800 */
[----:B------:R-:W3:Y:S01]  /*e9820*/  LDL R117, [R1+0x1f4] ;  /* 0x0001f40001757983 */ /* 0x000ee20000100800 */
[C---:B------:R-:W-:Y:S03]  /*e9830*/  HMMA.1688.F32.TF32 R16, R228.reuse, R166, R16 ;  /* 0x000000a6e410723c */ /* 0x040fe60000081010 */
[----:B-1----:R-:W2:Y:S03]  /*e9840*/  LDL R196, [R1+0x290] ;  /* 0x0002900001c47983 */ /* 0x002ea60000100800 */
[C---:B------:R-:W-:Y:S01]  /*e9850*/  HMMA.1688.F32.TF32 R20, R228.reuse, R170, R20 ;  /* 0x000000aae414723c */ /* 0x040fe20000081014 */
[----:B------:R-:W2:Y:S04]  /*e9860*/  LDL R197, [R1+0x294] ;  /* 0x0002940001c57983 */ /* 0x000ea80000100800 */
[----:B------:R-:W4:Y:S01]  /*e9870*/  LDL R172, [R1+0x1e0] ;  /* 0x0001e00001ac7983 */ /* 0x000f220000100800 */
[C---:B------:R-:W-:Y:S03]  /*e9880*/  HMMA.1688.F32.TF32 R24, R228.reuse, R174, R24 ;  /* 0x000000aee418723c */ /* 0x040fe60000081018 */
[----:B------:R-:W4:Y:S03]  /*e9890*/  LDL R173, [R1+0x1e4] ;  /* 0x0001e40001ad7983 */ /* 0x000f260000100800 */
[C---:B------:R-:W-:Y:S01]  /*e98a0*/  HMMA.1688.F32.TF32 R100, R228.reuse, R198, R100 ;  /* 0x000000c6e464723c */ /* 0x040fe20000081064 */
[----:B------:R-:W2:Y:S04]  /*e98b0*/  LDL R198, [R1+0x298] ;  /* 0x0002980001c67983 */ /* 0x000ea80000100800 */
[----:B------:R-:W2:Y:S01]  /*e98c0*/  LDL R199, [R1+0x29c] ;  /* 0x00029c0001c77983 */ /* 0x000ea20000100800 */
[C---:B------:R-:W-:Y:S03]  /*e98d0*/  HMMA.1688.F32.TF32 R112, R228.reuse, R194, R112 ;  /* 0x000000c2e470723c */ /* 0x040fe60000081070 */
[----:B------:R-:W2:Y:S04]  /*e98e0*/  LDL R174, [R1+0x1e8] ;  /* 0x0001e80001ae7983 */ /* 0x000ea80000100800 */
[----:B------:R-:W2:Y:S04]  /*e98f0*/  LDL R175, [R1+0x1ec] ;  /* 0x0001ec0001af7983 */ /* 0x000ea80000100800 */
[----:B------:R-:W4:Y:S04]  /*e9900*/  LDL R164, [R1+0x230] ;  /* 0x0002300001a47983 */ /* 0x000f280000100800 */
[----:B------:R-:W4:Y:S04]  /*e9910*/  LDL R165, [R1+0x234] ;  /* 0x0002340001a57983 */ /* 0x000f280000100800 */
        /* <DEDUP_REMOVED lines=16> */
[----:B-1----:R-:W2:Y:S04]  /*e9a20*/  LDL R194, [R1+0x288] ;  /* 0x0002880001c27983 */ /* 0x002ea80000100800 */
[----:B------:R-:W2:Y:S01]  /*e9a30*/  LDL R192, [R1+0x280] ;  /* 0x0002800001c07983 */ /* 0x000ea20000100800 */
[----:B------:R-:W-:Y:S03]  /*e9a40*/  HMMA.1688.F32.TF32 R228, R228, R186, R104 ;  /* 0x000000bae4e4723c */ /* 0x000fe60000081068 */
        /* <DEDUP_REMOVED lines=10> */
[----:B------:R1:W-:Y:S04]  /*e9af0*/  STL.64 [R1+0x8b38], R186 ;  /* 0x008b38ba01007387 */ /* 0x0003e80000100a00 */
[----:B------:R1:W-:Y:S04]  /*e9b00*/  STL.64 [R1+0x8b30], R184 ;  /* 0x008b30b801007387 */ /* 0x0003e80000100a00 */
[----:B------:R-:W-:Y:S04]  /*e9b10*/  LDS R131, [R252+UR6+0x93280] ;  /* 0x09328006fc837984 */ /* 0x000fe80008000800 */
[----:B-1----:R-:W2:Y:S04]  /*e9b20*/  LDL R186, [R1+0x268] ;  /* 0x0002680001ba7983 */ /* 0x002ea80000100800 */
[----:B------:R-:W2:Y:S04]  /*e9b30*/  LDL R184, [R1+0x260] ;  /* 0x0002600001b87983 */ /* 0x000ea80000100800 */
[----:B------:R-:W2:Y:S04]  /*e9b40*/  LDL R185, [R1+0x264] ;  /* 0x0002640001b97983 */ /* 0x000ea80000100800 */
[----:B------:R-:W2:Y:S04]  /*e9b50*/  LDL R187, [R1+0x26c] ;  /* 0x00026c0001bb7983 */ /* 0x000ea80000100800 */
[----:B------:R-:W2:Y:S01]  /*e9b60*/  LDL.LU.64 R118, [R1+0x8c98] ;  /* 0x008c980001767983 */ /* 0x000ea20000300a00 */
[C---:B---3--:R-:W-:Y:S03]  /*e9b70*/  HMMA.1688.F32.TF32 R108, R132.reuse, R116, R108 ;  /* 0x00000074846c723c */ /* 0x048fe6000008106c */
[----:B------:R-:W3:Y:S04]  /*e9b80*/  LDL.LU.64 R116, [R1+0x8c90] ;  /* 0x008c900001747983 */ /* 0x000ee80000300a00 */
[----:B------:R-:W3:Y:S01]  /*e9b90*/  LDL.LU.64 R122, [R1+0x8c88] ;  /* 0x008c8800017a7983 */ /* 0x000ee20000300a00 */
[C---:B----4-:R-:W-:Y:S03]  /*e9ba0*/  HMMA.1688.F32.TF32 R124, R132.reuse, R128, R124 ;  /* 0x00000080847c723c */ /* 0x050fe6000008107c */
[----:B------:R-:W-:Y:S04]  /*e9bb0*/  LDS R128, [R3+UR6+0x92280] ;  /* 0x0922800603807984 */ /* 0x000fe80008000800 */
[----:B------:R-:W1:Y:S01]  /*e9bc0*/  LDS R129, [R252+UR6+0x92280] ;  /* 0x09228006fc817984 */ /* 0x000e620008000800 */
[C---:B------:R-:W-:Y:S03]  /*e9bd0*/  HMMA.1688.F32.TF32 R4, R132.reuse, R164, R4 ;  /* 0x000000a48404723c */ /* 0x040fe60000081004 */
[----:B------:R-:W-:Y:S03]  /*e9be0*/  LDS R106, [R3+UR6+0x95280] ;  /* 0x09528006036a7984 */ /* 0x000fe60008000800 */
[C---:B--2---:R-:W-:Y:S01]  /*e9bf0*/  HMMA.1688.F32.TF32 R8, R132.reuse, R168, R8 ;  /* 0x000000a88408723c */ /* 0x044fe20000081008 */
[----:B------:R-:W-:Y:S05]  /*e9c00*/  LDS R107, [R252+UR6+0x95280] ;  /* 0x09528006fc6b7984 */ /* 0x000fea0008000800 */
[----:B---3--:R-:W-:Y:S01]  /*e9c10*/  HMMA.1688.F32.TF32 R116, R132, R120, R116 ;  /* 0x000000788474723c */ /* 0x008fe20000081074 */
[----:B------:R-:W2:-:S15]  /*e9c20*/  LDL.LU.64 R120, [R1+0x8c80] ;  /* 0x008c800001787983 */ /* 0x000e9e0000300a00 */
[----:B------:R-:W-:-:S07]  /*e9c30*/  NOP ;  /* 0x0000000000007918 */ /* 0x000fce0000000000 */
[----:B------:R-:W-:Y:S04]  /*e9c40*/  STL.64 [R1+0x8c78], R118 ;  /* 0x008c787601007387 */ /* 0x000fe80000100a00 */
[----:B------:R3:W-:Y:S04]  /*e9c50*/  STL.64 [R1+0x8c70], R116 ;  /* 0x008c707401007387 */ /* 0x0007e80000100a00 */
[----:B---3--:R-:W2:Y:S04]  /*e9c60*/  LDL R116, [R1+0x210] ;  /* 0x0002100001747983 */ /* 0x008ea80000100800 */
[----:B------:R-:W2:Y:S02]  /*e9c70*/  LDL R117, [R1+0x214] ;  /* 0x0002140001757983 */ /* 0x000ea40000100800 */
[----:B--2---:R-:W-:-:S15]  /*e9c80*/  HMMA.1688.F32.TF32 R120, R132, R116, R120 ;  /* 0x000000748478723c */ /* 0x004fde0000081078 */
[----:B------:R-:W-:-:S08]  /*e9c90*/  NOP ;  /* 0x0000000000007918 */ /* 0x000fd00000000000 */
[----:B------:R-:W-:Y:S04]  /*e9ca0*/  STL.64 [R1+0x8c68], R122 ;  /* 0x008c687a01007387 */ /* 0x000fe80000100a00 */
[----:B------:R-:W-:Y:S04]  /*e9cb0*/  STL.64 [R1+0x8c60], R120 ;  /* 0x008c607801007387 */ /* 0x000fe80000100a00 */
[----:B------:R-:W-:Y:S04]  /*e9cc0*/  STL.64 [R1+0x8c58], R126 ;  /* 0x008c587e01007387 */ /* 0x000fe80000100a00 */
[----:B------:R-:W-:Y:S04]  /*e9cd0*/  STL.64 [R1+0x8c50], R124 ;  /* 0x008c507c01007387 */ /* 0x000fe80000100a00 */
[----:B------:R2:W-:Y:S04]  /*e9ce0*/  STL.64 [R1+0x8c48], R166 ;  /* 0x008c48a601007387 */ /* 0x0005e80000100a00 */
[----:B------:R-:W1:Y:S04]  /*e9cf0*/  LDL R118, [R1+0x1f8] ;  /* 0x0001f80001767983 */ /* 0x000e680000100800 */
[----:B------:R-:W1:Y:S01]  /*e9d00*/  LDL R119, [R1+0x1fc] ;  /* 0x0001fc0001777983 */ /* 0x000e620000100800 */
[C---:B------:R-:W-:Y:S03]  /*e9d10*/  HMMA.1688.F32.TF32 R12, R132.reuse, R172, R12 ;  /* 0x000000ac840c723c */ /* 0x040fe6000008100c */
[----:B--2---:R-:W2:Y:S03]  /*e9d20*/  LDL R166, [R1+0x228] ;  /* 0x0002280001a67983 */ /* 0x004ea60000100800 */
[C---:B------:R-:W-:Y:S01]  /*e9d30*/  HMMA.1688.F32.TF32 R16, R132.reuse, R104, R16 ;  /* 0x000000688410723c */ /* 0x040fe20000081010 */
[----:B------:R-:W2:Y:S04]  /*e9d40*/  LDL R167, [R1+0x22c] ;  /* 0x00022c0001a77983 */ /* 0x000ea80000100800 */
[----:B------:R-:W3:Y:S01]  /*e9d50*/  LDL R126, [R1+0x218] ;  /* 0x00021800017e7983 */ /* 0x000ee20000100800 */
[C---:B------:R-:W-:Y:S03]  /*e9d60*/  HMMA.1688.F32.TF32 R20, R132.reuse, R184, R20 ;  /* 0x000000b88414723c */ /* 0x040fe60000081014 */
[----:B------:R-:W3:Y:S03]  /*e9d70*/  LDL R127, [R1+0x21c] ;  /* 0x00021c00017f7983 */ /* 0x000ee60000100800 */
[C---:B------:R-:W-:Y:S01]  /*e9d80*/  HMMA.1688.F32.TF32 R24, R132.reuse, R188, R24 ;  /* 0x000000bc8418723c */ /* 0x040fe20000081018 */
[----:B------:R-:W4:Y:S04]  /*e9d90*/  LDL R122, [R1+0x208] ;  /* 0x00020800017a7983 */ /* 0x000f280000100800 */
[----:B------:R-:W4:Y:S01]  /*e9da0*/  LDL R123, [R1+0x20c] ;  /* 0x00020c00017b7983 */ /* 0x000f220000100800 */
[C---:B------:R-:W-:Y:S03]  /*e9db0*/  HMMA.1688.F32.TF32 R28, R132.reuse, R192, R28 ;  /* 0x000000c0841c723c */ /* 0x040fe6000008101c */
[----:B------:R-:W-:Y:S03]  /*e9dc0*/  LDS R104, [R3+UR6+0x94280] ;  /* 0x0942800603687984 */ /* 0x000fe60008000800 */
[C---:B------:R-:W-:Y:S01]  /*e9dd0*/  HMMA.1688.F32.TF32 R32, R132.reuse, R196, R32 ;  /* 0x000000c48420723c */ /* 0x040fe20000081020 */
[----:B------:R-:W2:Y:S05]  /*e9de0*/  LDS R105, [R252+UR6+0x94280] ;  /* 0x09428006fc697984 */ /* 0x000eaa0008000800 */
        /* <DEDUP_REMOVED lines=20> */
[----:B------:R-:W2:Y:S04]  /*e9f30*/  LDL R134, [R1+0x258] ;  /* 0x0002580001867983 */ /* 0x000ea80000100800 */
[----:B------:R-:W2:Y:S01]  /*e9f40*/  LDL R135, [R1+0x25c] ;  /* 0x00025c0001877983 */ /* 0x000ea20000100800 */
[C---:B-1----:R-:W-:Y:S03]  /*e9f50*/  HMMA.1688.F32.TF32 R108, R128.reuse, R118, R108 ;  /* 0x00000076806c723c */ /* 0x042fe6000008106c */
[----:B------:R-:W4:Y:S04]  /*e9f60*/  LDL.LU.64 R118, [R1+0x8c78] ;  /* 0x008c780001767983 */ /* 0x000f280000300a00 */
[----:B------:R-:W4:Y:S02]  /*e9f70*/  LDL.LU.64 R116, [R1+0x8c70] ;  /* 0x008c700001747983 */ /* 0x000f240000300a00 */
[C---:B----4-:R-:W-:Y:S02]  /*e9f80*/  HMMA.1688.F32.TF32 R116, R128.reuse, R122, R116 ;  /* 0x0000007a8074723c */ /* 0x050fe40000081074 */
[----:B------:R-:W3:Y:S04]  /*e9f90*/  LDL.LU.64 R122, [R1+0x8c68] ;  /* 0x008c6800017a7983 */ /* 0x000ee80000300a00 */
[----:B------:R-:W3:Y:S02]  /*e9fa0*/  LDL.LU.64 R120, [R1+0x8c60] ;  /* 0x008c600001787983 */ /* 0x000ee40000300a00 */
[C---:B---3--:R-:W-:Y:S02]  /*e9fb0*/  HMMA.1688.F32.TF32 R120, R128.reuse, R126, R120 ;  /* 0x0000007e8078723c */ /* 0x048fe40000081078 */
[----:B------:R-:W2:Y:S04]  /*e9fc0*/  LDL.LU.64 R126, [R1+0x8c58] ;  /* 0x008c5800017e7983 */ /* 0x000ea80000300a00 */
[----:B------:R-:W2:Y:S02]  /*e9fd0*/  LDL.LU.64 R124, [R1+0x8c50] ;  /* 0x008c5000017c7983 */ /* 0x000ea40000300a00 */
[C---:B--2---:R-:W-:Y:S02]  /*e9fe0*/  HMMA.1688.F32.TF32 R124, R128.reuse, R166, R124 ;  /* 0x000000a6807c723c */ /* 0x044fe4000008107c */
[----:B------:R-:W2:Y:S04]  /*e9ff0*/  LDL.LU.64 R166, [R1+0x8c48] ;  /* 0x008c480001a67983 */ /* 0x000ea80000300a00 */
        /* <DEDUP_REMOVED lines=105> */
[----:B------:R-:W-:Y:S03]  /*ea690*/  HMMA.1688.F32.TF32 R16, R128, R134, R16 ;  /* 0x000000868010723c */ /* 0x000fe60000081010 */
[----:B------:R-:W3:Y:S04]  /*ea6a0*/  LDL.LU.64 R150, [R1+0x8bb0] ;  /* 0x008bb00001967983 */ /* 0x000ee80000300a00 */
[----:B------:R-:W3:Y:S01]  /*ea6b0*/  LDL.LU.64 R148, [R1+0x8ba8] ;  /* 0x008ba80001947983 */ /* 0x000ee20000300a00 */
[----:B--2---:R-:W-:Y:S03]  /*ea6c0*/  HMMA.1688.F32.TF32 R116, R104, R160, R116 ;  /* 0x000000a06874723c */ /* 0x004fe60000081074 */
[----:B------:R-:W2:Y:S04]  /*ea6d0*/  LDL.LU.64 R154, [R1+0x8ba0] ;  /* 0x008ba000019a7983 */ /* 0x000ea80000300a00 */
[----:B------:R-:W2:Y:S01]  /*ea6e0*/  LDL.LU.64 R152, [R1+0x8b98] ;  /* 0x008b980001987983 */ /* 0x000ea20000300a00 */
[C---:B------:R-:W-:Y:S03]  /*ea6f0*/  HMMA.1688.F32.TF32 R76, R128.reuse, R158, R76 ;  /* 0x0000009e804c723c */ /* 0x040fe6000008104c */
[----:B------:R-:W-:Y:S03]  /*ea700*/  LDS R134, [R3+UR6+0x99280] ;  /* 0x0992800603867984 */ /* 0x000fe60008000800 */
[----:B------:R-:W-:Y:S01]  /*ea710*/  HMMA.1688.F32.TF32 R80, R128, R162, R80 ;  /* 0x000000a28050723c */ /* 0x000fe20000081050 */
[----:B------:R-:W2:Y:S04]  /*ea720*/  LDL R128, [R1+0x420] ;  /* 0x0004200001807983 */ /* 0x000ea80000100800 */
[----:B------:R-:W2:Y:S01]  /*ea730*/  LDL R129, [R1+0x424] ;  /* 0x0004240001817983 */ /* 0x000ea20000100800 */
[C---:B----4-:R-:W-:Y:S03]  /*ea740*/  HMMA.1688.F32.TF32 R108, R104.reuse, R156, R108 ;  /* 0x0000009c686c723c */ /* 0x050fe6000008106c */
[----:B------:R-:W4:Y:S04]  /*ea750*/  LDL.LU.64 R158, [R1+0x8b90] ;  /* 0x008b9000019e7983 */ /* 0x000f280000300a00 */
[----:B------:R-:W4:Y:S04]  /*ea760*/  LDL.LU.64 R156, [R1+0x8b88] ;  /* 0x008b8800019c7983 */ /* 0x000f280000300a00 */
[----:B------:R-:W4:Y:S04]  /*ea770*/  LDL.LU.64 R162, [R1+0x8b80] ;  /* 0x008b800001a27983 */ /* 0x000f280000300a00 */
[----:B------:R-:W4:Y:S04]  /*ea780*/  LDL.LU.64 R160, [R1+0x8b78] ;  /* 0x008b780001a07983 */ /* 0x000f280000300a00 */
[----:B------:R-:W-:Y:S04]  /*ea790*/  STL.64 [R1+0x8b70], R118 ;  /* 0x008b707601007387 */ /* 0x000fe80000100a00 */
[----:B------:R1:W-:Y:S04]  /*ea7a0*/  STL.64 [R1+0x8b68], R116 ;  /* 0x008b687401007387 */ /* 0x0003e80000100a00 */
[----:B------:R-:W-:Y:S04]  /*ea7b0*/  LDS R130, [R3+UR6+0x97280] ;  /* 0x0972800603827984 */ /* 0x000fe80008000800 */
[----:B------:R-:W-:Y:S04]  /*ea7c0*/  LDS R131, [R252+UR6+0x97280] ;  /* 0x09728006fc837984 */ /* 0x000fe80008000800 */
[----:B-1----:R-:W4:Y:S04]  /*ea7d0*/  LDL R116, [R1+0x410] ;  /* 0x0004100001747983 */ /* 0x002f280000100800 */
[----:B------:R-:W4:Y:S01]  /*ea7e0*/  LDL R117, [R1+0x414] ;  /* 0x0004140001757983 */ /* 0x000f220000100800 */
[C---:B---3--:R-:W-:Y:S03]  /*ea7f0*/  HMMA.1688.F32.TF32 R36, R104.reuse, R204, R36 ;  /* 0x000000cc6824723c */ /* 0x048fe60000081024 */
[----:B------:R-:W-:Y:S03]  /*ea800*/  LDS R135, [R252+UR6+0x99280] ;  /* 0x09928006fc877984 */ /* 0x000fe60008000800 */
        /* <DEDUP_REMOVED lines=20> */
[----:B---3--:R-:W3:Y:S05]  /*ea950*/  LDL R186, [R1+0x428] ;  /* 0x0004280001ba7983 */ /* 0x008eea0000100800 */
        /* <DEDUP_REMOVED lines=23> */
[----:B------:R-:W3:Y:S05]  /*eaad0*/  LDL.64 R106, [R1+0x1b8] ;  /* 0x0001b800016a7983 */ /* 0x000eea0000100a00 */
[C---:B-1----:R-:W-:Y:S01]  /*eaae0*/  HMMA.1688.F32.TF32 R108, R128.reuse, R118, R108 ;  /* 0x00000076806c723c */ /* 0x042fe2000008106c */
[----:B------:R-:W4:Y:S04]  /*eaaf0*/  LDL.LU.64 R118, [R1+0x8b70] ;  /* 0x008b700001767983 */ /* 0x000f280000300a00 */
[----:B------:R-:W4:Y:S01]  /*eab00*/  LDL.LU.64 R116, [R1+0x8b68] ;  /* 0x008b680001747983 */ /* 0x000f220000300a00 */
[----:B------:R-:W-:Y:S01]  /*eab10*/  IMAD.MOV.U32 R187, RZ, RZ, R0 ;  /* 0x000000ffffbb7224 */ /* 0x000fe200078e0000 */
[C---:B------:R-:W-:Y:S02]  /*eab20*/  HMMA.1688.F32.TF32 R8, R128.reuse, R190, R8 ;  /* 0x000000be8008723c */ /* 0x040fe40000081008 */
[----:B------:R-:W-:Y:S04]  /*eab30*/  LDS R132, [R3+UR6+0x98280] ;  /* 0x0982800603847984 */ /* 0x000fe80008000800 */
[C---:B------:R-:W-:Y:S01]  /*eab40*/  HMMA.1688.F32.TF32 R12, R128.reuse, R194, R12 ;  /* 0x000000c2800c723c */ /* 0x040fe2000008100c */
[----:B------:R-:W1:Y:S05]  /*eab50*/  LDS R133, [R252+UR6+0x98280] ;  /* 0x09828006fc857984 */ /* 0x000e6a0008000800 */
[C---:B----4-:R-:W-:Y:S01]  /*eab60*/  HMMA.1688.F32.TF32 R116, R128.reuse, R122, R116 ;  /* 0x0000007a8074723c */ /* 0x050fe20000081074 */
[----:B------:R-:W2:Y:S04]  /*eab70*/  LDL.LU.64 R122, [R1+0x8b60] ;  /* 0x008b6000017a7983 */ /* 0x000ea80000300a00 */
[----:B------:R-:W2:Y:S02]  /*eab80*/  LDL.LU.64 R120, [R1+0x8b58] ;  /* 0x008b580001787983 */ /* 0x000ea40000300a00 */
[C---:B--2---:R-:W-:Y:S02]  /*eab90*/  HMMA.1688.F32.TF32 R120, R128.reuse, R126, R120 ;  /* 0x0000007e8078723c */ /* 0x044fe40000081078 */
[----:B------:R-:W3:Y:S04]  /*eaba0*/  LDL.LU.64 R126, [R1+0x8b50] ;  /* 0x008b5000017e7983 */ /* 0x000ee80000300a00 */
[----:B------:R-:W3:Y:S02]  /*eabb0*/  LDL.LU.64 R124, [R1+0x8b48] ;  /* 0x008b4800017c7983 */ /* 0x000ee40000300a00 */
[----:B---3--:R-:W-:Y:S02]  /*eabc0*/  HMMA.1688.F32.TF32 R124, R128, R186, R124 ;  /* 0x000000ba807c723c */ /* 0x008fe4000008107c */
[----:B------:R-:W2:Y:S01]  /*eabd0*/  LDL.LU.64 R186, [R1+0x8b40] ;  /* 0x008b400001ba7983 */ /* 0x000ea20000300a00 */
[----:B------:R-:W-:-:S03]  /*eabe0*/  MOV R236, R166 ;  /* 0x000000a600ec7202 */ /* 0x000fc60000000f00 */
[----:B------:R-:W-:Y:S01]  /*eabf0*/  HMMA.1688.F32.TF32 R16, R128, R246, R16 ;  /* 0x000000f68010723c */ /* 0x000fe20000081010 */
[----:B------:R-:W-:-:S05]  /*eac00*/  IMAD.MOV.U32 R237, RZ, RZ, R167 ;  /* 0x000000ffffed7224 */ /* 0x000fca00078e00a7 */
[----:B------:R-:W-:Y:S01]  /*eac10*/  HMMA.1688.F32.TF32 R20, R128, R250, R20 ;  /* 0x000000fa8014723c */ /* 0x000fe20000081014 */
[----:B------:R-:W-:Y:S02]  /*eac20*/  IMAD.MOV.U32 R224, RZ, RZ, R170 ;  /* 0x000000ffffe07224 */ /* 0x000fe400078e00aa */
[----:B------:R-:W-:Y:S02]  /*eac30*/  IMAD.MOV.U32 R225, RZ, RZ, R171 ;  /* 0x000000ffffe17224 */ /* 0x000fe400078e00ab */
[----:B------:R-:W-:Y:S01]  /*eac40*/  IMAD.MOV.U32 R220, RZ, RZ, R174 ;  /* 0x000000ffffdc7224 */ /* 0x000fe200078e00ae */
[----:B------:R-:W-:Y:S01]  /*eac50*/  MOV R216, R178 ;  /* 0x000000b200d87202 */ /* 0x000fe20000000f00 */
[----:B------:R-:W-:Y:S02]  /*eac60*/  IMAD.MOV.U32 R221, RZ, RZ, R175 ;  /* 0x000000ffffdd7224 */ /* 0x000fe400078e00af */
[----:B------:R-:W-:Y:S02]  /*eac70*/  IMAD.MOV.U32 R217, RZ, RZ, R242 ;  /* 0x000000ffffd97224 */ /* 0x000fe400078e00f2 */
[----:B------:R-:W-:-:S02]  /*eac80*/  IMAD.MOV.U32 R212, RZ, RZ, R243 ;  /* 0x000000ffffd47224 */ /* 0x000fc400078e00f3 */
[----:B------:R-:W-:Y:S02]  /*eac90*/  IMAD.MOV.U32 R213, RZ, RZ, R182 ;  /* 0x000000ffffd57224 */ /* 0x000fe400078e00b6 */
[----:B------:R-:W-:Y:S02]  /*eaca0*/  IMAD.MOV.U32 R208, RZ, RZ, R183 ;  /* 0x000000ffffd07224 */ /* 0x000fe400078e00b7 */
[----:B------:R-:W-:Y:S01]  /*eacb0*/  IMAD.MOV.U32 R209, RZ, RZ, R179 ;  /* 0x000000ffffd17224 */ /* 0x000fe200078e00b3 */
        /* <DEDUP_REMOVED lines=9> */
[----:B------:R-:W3:Y:S04]  /*ead50*/  LDL.LU.64 R250, [R1+0x8af8] ;  /* 0x008af80001fa7983 */ /* 0x000ee80000300a00 */
[----:B------:R-:W2:Y:S04]  /*ead60*/  LDL.LU.64 R248, [R1+0x8af0] ;  /* 0x008af00001f87983 */ /* 0x000ea80000300a00 */
        /* <DEDUP_REMOVED lines=12> */
[----:B------:R-:W4:Y:S04]  /*eae30*/  LDL R200, [R1+0x11c0] ;  /* 0x0011c00001c87983 */ /* 0x000f280000100800 */
[----:B------:R-:W4:Y:S04]  /*eae40*/  LDL R201, [R1+0x11c4] ;  /* 0x0011c40001c97983 */ /* 0x000f280000100800 */
[----:B------:R-:W4:Y:S01]  /*eae50*/  LDL.64 R204, [R1+0x11d0] ;  /* 0x0011d00001cc7983 */ /* 0x000f220000100a00 */
[----:B------:R-:W-:Y:S06]  /*eae60*/  HMMA.1688.F32.TF32 R24, R128, R106, R24 ;  /* 0x0000006a8018723c */ /* 0x000fec0000081018 */
[----:B------:R-:W-:Y:S01]  /*eae70*/  IMAD.MOV.U32 R0, RZ, RZ, R107 ;  /* 0x000000ffff007224 */ /* 0x000fe200078e006b */
[----:B-1----:R-:W-:Y:S06]  /*eae80*/  HMMA.1688.F32.TF32 R4, R132, R216, R4 ;  /* 0x000000d88404723c */ /* 0x002fec0000081004 */
[----:B------:R-:W-:Y:S07]  /*eae90*/  HMMA.1688.F32.TF32 R60, R128, R238, R60 ;  /* 0x000000ee803c723c */ /* 0x000fee000008103c */
[----:B------:R-:W-:Y:S01]  /*eaea0*/  IMAD.MOV.U32 R239, RZ, RZ, R2 ;  /* 0x000000ffffef7224 */ /* 0x000fe200078e0002 */
[----:B---3--:R-:W-:Y:S04]  /*eaeb0*/  STL.64 [R1+0x88d8], R242 ;  /* 0x0088d8f201007387 */ /* 0x008fe80000100a00 */
[----:B------:R-:W-:Y:S04]  /*eaec0*/  STL.64 [R1+0x88d0], R240 ;  /* 0x0088d0f001007387 */ /* 0x000fe80000100a00 */
[----:B--2---:R-:W-:Y:S04]  /*eaed0*/  STL.64 [R1+0x88e8], R182 ;  /* 0x0088e8b601007387 */ /* 0x004fe80000100a00 */
[----:B------:R-:W-:Y:S04]  /*eaee0*/  STL.64 [R1+0x88e0], R180 ;  /* 0x0088e0b401007387 */ /* 0x000fe80000100a00 */
[----:B----4-:R-:W-:Y:S01]  /*eaef0*/  STL [R1+0x8844], R178 ;  /* 0x008844b201007387 */ /* 0x010fe20000100800 */
[C---:B------:R-:W-:Y:S03]  /*eaf00*/  HMMA.1688.F32.TF32 R108, R132.reuse, R200, R108 ;  /* 0x000000c8846c723c */ /* 0x040fe6000008106c */
[----:B------:R-:W-:Y:S04]  /*eaf10*/  STL [R1+0x8840], R179 ;  /* 0x008840b301007387 */ /* 0x000fe80000100800 */
        /* <DEDUP_REMOVED lines=26> */
[----:B--2---:R-:W-:Y:S06]  /*eb0c0*/  HMMA.1688.F32.TF32 R104, R132, R212, R124 ;  /* 0x000000d48468723c */ /* 0x004fec000008107c */
[----:B------:R-:W-:Y:S07]  /*eb0d0*/  HMMA.1688.F32.TF32 R72, R128, R178, R72 ;  /* 0x000000b28048723c */ /* 0x000fee0000081048 */
[----:B------:R-:W-:Y:S01]  /*eb0e0*/  MOV R178, R204 ;  /* 0x000000cc00b27202 */ /* 0x000fe20000000f00 */
[----:B------:R-:W-:-:S05]  /*eb0f0*/  IMAD.MOV.U32 R179, RZ, RZ, R205 ;  /* 0x000000ffffb37224 */ /* 0x000fca00078e00cd */
        /* <DEDUP_REMOVED lines=9> */
[C---:B------:R-:W-:Y:S06]  /*eb190*/  HMMA.1688.F32.TF32 R8, R132.reuse, R224, R12 ;  /* 0x000000e08408723c */ /* 0x040fec000008100c */
[----:B--2---:R-:W-:Y:S11]  /*eb1a0*/  HMMA.1688.F32.TF32 R4, R132, R236, R16 ;  /* 0x000000ec8404723c */ /* 0x004ff60000081010 */
[----:B------:R1:W-:Y:S04]  /*eb1b0*/  STL.64 [R1+0x20a0], R104 ;  /* 0x0020a06801007387 */ /* 0x0003e80000100a00 */
[----:B------:R-:W-:Y:S04]  /*eb1c0*/  STL.64 [R1+0x20a8], R106 ;  /* 0x0020a86a01007387 */ /* 0x000fe80000100a00 */
[----:B------:R-:W2:Y:S04]  /*eb1d0*/  LDL R238, [R1+0xfc8] ;  /* 0x000fc80001ee7983 */ /* 0x000ea80000100800 */
[----:B------:R-:W-:Y:S04]  /*eb1e0*/  STL.64 [R1+0x2090], R8 ;  /* 0x0020900801007387 */ /* 0x000fe80000100a00 */
[----:B------:R3:W-:Y:S04]  /*eb1f0*/  STL.64 [R1+0x2098], R10 ;  /* 0x0020980a01007387 */ /* 0x0007e80000100a00 */
[----:B------:R-:W-:Y:S04]  /*eb200*/  STL.64 [R1+0x2080], R4 ;  /* 0x0020800401007387 */ /* 0x000fe80000100a00 */
[----:B------:R4:W-:Y:S04]  /*eb210*/  STL.64 [R1+0x2088], R6 ;  /* 0x0020880601007387 */ /* 0x0009e80000100a00 */
[----:B------:R-:W2:Y:S04]  /*eb220*/  LDL.LU R2, [R1+0x8ab8] ;  /* 0x008ab80001027983 */ /* 0x000ea80000300800 */
[----:B------:R-:W3:Y:S04]  /*eb230*/  LDL R120, [R1+0x1240] ;  /* 0x0012400001787983 */ /* 0x000ee80000100800 */
[----:B------:R-:W3:Y:S04]  /*eb240*/  LDL R121, [R1+0x1244] ;  /* 0x0012440001797983 */ /* 0x000ee80000100800 */
        /* <DEDUP_REMOVED lines=43> */
[----:B------:R-:W2:Y:S01]  /*eb500*/  LDL.64 R220, [R1+0x13b0] ;  /* 0x0013b00001dc7983 */ /* 0x000ea20000100a00 */
[C---:B------:R-:W-:Y:S03]  /*eb510*/  HMMA.1688.F32.TF32 R56, R128.reuse, R226, R56 ;  /* 0x000000e28038723c */ /* 0x040fe60000081038 */
[----:B------:R-:W2:Y:S04]  /*eb520*/  LDL.LU R224, [R1+0x1b80] ;  /* 0x001b800001e07983 */ /* 0x000ea80000300800 */
[----:B------:R-:W2:Y:S04]  /*eb530*/  LDL.LU R225, [R1+0x1b84] ;  /* 0x001b840001e17983 */ /* 0x000ea80000300800 */
[----:B------:R-:W2:Y:S04]  /*eb540*/  LDL.LU R226, [R1+0x1b88] ;  /* 0x001b880001e27983 */ /* 0x000ea80000300800 */
[----:B------:R-:W2:Y:S01]  /*eb550*/  LDL.LU R227, [R1+0x1b8c] ;  /* 0x001b8c0001e37983 */ /* 0x000ea20000300800 */
        /* <DEDUP_REMOVED lines=8> */
[----:B------:R-:W-:Y:S06]  /*eb5e0*/  HMMA.1688.F32.TF32 R52, R128, R222, R52 ;  /* 0x000000de8034723c */ /* 0x000fec0000081034 */
[C---:B---3--:R-:W-:Y:S06]  /*eb5f0*/  HMMA.1688.F32.TF32 R8, R132.reuse, R120, R20 ;  /* 0x000000788408723c */ /* 0x048fec0000081014 */
[C---:B----4-:R-:W-:Y:S06]  /*eb600*/  HMMA.1688.F32.TF32 R4, R132.reuse, R176, R24 ;  /* 0x000000b08404723c */ /* 0x050fec0000081018 */
[C---:B--2---:R-:W-:Y:S11]  /*eb610*/  HMMA.1688.F32.TF32 R12, R132.reuse, R116, R28 ;  /* 0x00000074840c723c */ /* 0x044ff6000008101c */
        /* <DEDUP_REMOVED lines=14> */
[----:B--2---:R-:W-:Y:S05]  /*eb700*/  HMMA.1688.F32.TF32 R4, R132, R148, R48 ;  /* 0x000000948404723c */ /* 0x004fea0000081030 */
[----:B------:R-:W-:Y:S04]  /*eb710*/  STL.64 [R1+0x1ea0], R12 ;  /* 0x001ea00c01007387 */ /* 0x000fe80000100a00 */
[----:B------:R1:W-:Y:S01]  /*eb720*/  STL.64 [R1+0x1ea8], R14 ;  /* 0x001ea80e01007387 */ /* 0x0003e20000100a00 */
[C---:B------:R-:W-:Y:S06]  /*eb730*/  HMMA.1688.F32.TF32 R64, R128.reuse, R242, R64 ;  /* 0x000000f28040723c */ /* 0x040fec0000081040 */
[----:B------:R-:W-:Y:S01]  /*eb740*/  HMMA.1688.F32.TF32 R68, R128, R182, R68 ;  /* 0x000000b68044723c */ /* 0x000fe20000081044 */
[----:B------:R-:W-:Y:S05]  /*eb750*/  STL.64 [R1+0x1e90], R8 ;  /* 0x001e900801007387 */ /* 0x000fea0000100a00 */
[C---:B-1----:R-:W-:Y:S01]  /*eb760*/  HMMA.1688.F32.TF32 R12, R132.reuse, R152, R52 ;  /* 0x00000098840c723c */ /* 0x042fe20000081034 */
[----:B------:R1:W-:Y:S04]  /*eb770*/  STL.64 [R1+0x1e98], R10 ;  /* 0x001e980a01007387 */ /* 0x0003e80000100a00 */
[----:B------:R-:W-:Y:S04]  /*eb780*/  STL.64 [R1+0x1e80], R4 ;  /* 0x001e800401007387 */ /* 0x000fe80000100a00 */
[----:B------:R2:W-:Y:S01]  /*eb790*/  STL.64 [R1+0x1e88], R6 ;  /* 0x001e880601007387 */ /* 0x0005e20000100a00 */
[C---:B-1----:R-:W-:Y:S06]  /*eb7a0*/  HMMA.1688.F32.TF32 R8, R132.reuse, R156, R56 ;  /* 0x0000009c8408723c */ /* 0x042fec0000081038 */
[----:B--2---:R-:W-:Y:S07]  /*eb7b0*/  HMMA.1688.F32.TF32 R4, R132, R160, R60 ;  /* 0x000000a08404723c */ /* 0x004fee000008103c */
[----:B------:R-:W-:Y:S04]  /*eb7c0*/  STL.64 [R1+0x1e70], R12 ;  /* 0x001e700c01007387 */ /* 0x000fe80000100a00 */
[----:B------:R1:W-:Y:S01]  /*eb7d0*/  STL.64 [R1+0x1e78], R14 ;  /* 0x001e780e01007387 */ /* 0x0003e20000100a00 */
[----:B------:R-:W-:Y:S05]  /*eb7e0*/  HMMA.1688.F32.TF32 R76, R128, R174, R76 ;  /* 0x000000ae804c723c */ /* 0x000fea000008104c */
[----:B------:R-:W-:Y:S01]  /*eb7f0*/  STL.64 [R1+0x1e60], R8 ;  /* 0x001e600801007387 */ /* 0x000fe20000100a00 */
[----:B-1----:R-:W-:Y:S03]  /*eb800*/  HMMA.1688.F32.TF32 R12, R132, R164, R64 ;  /* 0x000000a4840c723c */ /* 0x002fe60000081040 */
[----:B------:R1:W-:Y:S04]  /*eb810*/  STL.64 [R1+0x1e68], R10 ;  /* 0x001e680a01007387 */ /* 0x0003e80000100a00 */
[----:B------:R-:W-:Y:S01]  /*eb820*/  STL.64 [R1+0x1e50], R4 ;  /* 0x001e500401007387 */ /* 0x000fe20000100a00 */
[----:B------:R-:W-:Y:S03]  /*eb830*/  HMMA.1688.F32.TF32 R80, R128, R170, R80 ;  /* 0x000000aa8050723c */ /* 0x000fe60000081050 */
[----:B------:R2:W-:Y:S03]  /*eb840*/  STL.64 [R1+0x1e58], R6 ;  /* 0x001e580601007387 */ /* 0x0005e60000100a00 */
[----:B-1----:R-:W-:Y:S06]  /*eb850*/  HMMA.1688.F32.TF32 R8, R132, R168, R68 ;  /* 0x000000a88408723c */ /* 0x002fec0000081044 */
[----:B------:R-:W-:Y:S06]  /*eb860*/  HMMA.1688.F32.TF32 R84, R128, R166, R84 ;  /* 0x000000a68054723c */ /* 0x000fec0000081054 */
[----:B--2---:R-:W-:Y:S01]  /*eb870*/  HMMA.1688.F32.TF32 R4, R132, R172, R72 ;  /* 0x000000ac8404723c */ /* 0x004fe20000081048 */
[----:B------:R-:W-:Y:S04]  /*eb880*/  STL.64 [R1+0x1e40], R12 ;  /* 0x001e400c01007387 */ /* 0x000fe80000100a00 */
[----:B------:R1:W-:Y:S01]  /*eb890*/  STL.64 [R1+0x1e48], R14 ;  /* 0x001e480e01007387 */ /* 0x0003e20000100a00 */
[C---:B------:R-:W-:Y:S05]  /*eb8a0*/  HMMA.1688.F32.TF32 R88, R128.reuse, R162, R88 ;  /* 0x000000a28058723c */ /* 0x040fea0000081058 */
[----:B------:R-:W-:Y:S01]  /*eb8b0*/  STL.64 [R1+0x1e30], R8 ;  /* 0x001e300801007387 */ /* 0x000fe20000100a00 */
[----:B------:R-:W-:Y:S03]  /*eb8c0*/  HMMA.1688.F32.TF32 R92, R128, R158, R92 ;  /* 0x0000009e805c723c */ /* 0x000fe6000008105c */
[----:B------:R2:W-:Y:S03]  /*eb8d0*/  STL.64 [R1+0x1e38], R10 ;  /* 0x001e380a01007387 */ /* 0x0005e60000100a00 */
[----:B-1----:R-:W-:Y:S05]  /*eb8e0*/  HMMA.1688.F32.TF32 R12, R132, R180, R76 ;  /* 0x000000b4840c723c */ /* 0x002fea000008104c */
[----:B------:R-:W-:Y:S01]  /*eb8f0*/  STL.64 [R1+0x1e20], R4 ;  /* 0x001e200401007387 */ /* 0x000fe20000100a00 */
[----:B------:R-:W-:Y:S03]  /*eb900*/  HMMA.1688.F32.TF32 R96, R128, R154, R96 ;  /* 0x0000009a8060723c */ /* 0x000fe60000081060 */
[----:B------:R1:W-:Y:S03]  /*eb910*/  STL.64 [R1+0x1e28], R6 ;  /* 0x001e280601007387 */ /* 0x0003e60000100a00 */
[C---:B--2---:R-:W-:Y:S06]  /*eb920*/  HMMA.1688.F32.TF32 R8, R132.reuse, R240, R80 ;  /* 0x000000f08408723c */ /* 0x044fec0000081050 */
[----:B-1----:R-:W-:Y:S06]  /*eb930*/  HMMA.1688.F32.TF32 R4, R132, R104, R84 ;  /* 0x000000688404723c */ /* 0x002fec0000081054 */
[----:B------:R-:W-:Y:S01]  /*eb940*/  HMMA.1688.F32.TF32 R100, R128, R150, R100 ;  /* 0x000000968064723c */ /* 0x000fe20000081064 */
[----:B------:R-:W-:Y:S04]  /*eb950*/  STL.64 [R1+0x1e10], R12 ;  /* 0x001e100c01007387 */ /* 0x000fe80000100a00 */
[----:B------:R1:W-:Y:S06]  /*eb960*/  STL.64 [R1+0x1e18], R14 ;  /* 0x001e180e01007387 */ /* 0x0003ec0000100a00 */
[----:B------:R-:W-:Y:S04]  /*eb970*/  STL.64 [R1+0x1e00], R8 ;  /* 0x001e000801007387 */ /* 0x000fe80000100a00 */
[----:B------:R2:W-:Y:S01]  /*eb980*/  STL.64 [R1+0x1e08], R10 ;  /* 0x001e080a01007387 */ /* 0x0005e20000100a00 */
[C---:B-1----:R-:W-:Y:S03]  /*eb990*/  HMMA.1688.F32.TF32 R12, R132.reuse, R196, R88 ;  /* 0x000000c4840c723c */ /* 0x042fe60000081058 */
[----:B------:R-:W-:Y:S04]  /*eb9a0*/  STL.64 [R1+0x1df0], R4 ;  /* 0x001df00401007387 */ /* 0x000fe80000100a00 */
[----:B------:R1:W-:Y:S01]  /*eb9b0*/  STL.64 [R1+0x1df8], R6 ;  /* 0x001df80601007387 */ /* 0x0003e20000100a00 */
[----:B--2---:R-:W-:Y:S06]  /*eb9c0*/  HMMA.1688.F32.TF32 R8, R132, R200, R92 ;  /* 0x000000c88408723c */ /* 0x004fec000008105c */
[C---:B------:R-:W-:Y:S06]  /*eb9d0*/  HMMA.1688.F32.TF32 R112, R128.reuse, R146, R112 ;  /* 0x000000928070723c */ /* 0x040fec0000081070 */
[C---:B------:R-:W-:Y:S06]  /*eb9e0*/  HMMA.1688.F32.TF32 R232, R128.reuse, R142, R232 ;  /* 0x0000008e80e8723c */ /* 0x040fec00000810e8 */
[----:B------:R-:W-:Y:S01]  /*eb9f0*/  HMMA.1688.F32.TF32 R228, R128, R138, R228 ;  /* 0x0000008a80e4723c */ /* 0x000fe200000810e4 */
[----:B------:R-:W-:Y:S01]  /*eba00*/  IMAD.MOV.U32 R213, RZ, RZ, R2 ;  /* 0x000000ffffd57224 */ /* 0x000fe200078e0002 */
[----:B------:R-:W-:Y:S04]  /*eba10*/  LDS R104, [R3+UR6+0x8c300] ;  /* 0x08c3000603687984 */ /* 0x000fe80008000800 */
[C---:B-1----:R-:W-:Y:S01]  /*eba20*/  HMMA.1688.F32.TF32 R4, R132.reuse, R204, R96 ;  /* 0x000000cc8404723c */ /* 0x042fe20000081060 */
        /* <DEDUP_REMOVED lines=10> */
[C---:B-1----:R-:W-:Y:S03]  /*ebad0*/  HMMA.1688.F32.TF32 R4, R132.reuse, R208, R100 ;  /* 0x000000d08404723c */ /* 0x042fe60000081064 */
[----:B------:R-:W1:Y:S03]  /*ebae0*/  LDS R105, [R252+UR6+0x8c300] ;  /* 0x08c30006fc697984 */ /* 0x000e660008000800 */
[C---:B------:R-:W-:Y:S06]  /*ebaf0*/  HMMA.1688.F32.TF32 R12, R132.reuse, R212, R112 ;  /* 0x000000d4840c723c */ /* 0x040fec0000081070 */
[C---:B------:R-:W-:Y:S11]  /*ebb00*/  HMMA.1688.F32.TF32 R8, R132.reuse, R216, R232 ;  /* 0x000000d88408723c */ /* 0x040ff600000810e8 */
[----:B------:R-:W-:Y:S04]  /*ebb10*/  STL.64 [R1+0x1db0], R4 ;  /* 0x001db00401007387 */ /* 0x000fe80000100a00 */
[----:B------:R3:W-:Y:S02]  /*ebb20*/  STL.64 [R1+0x1db8], R6 ;  /* 0x001db80601007387 */ /* 0x0007e40000100a00 */
[----:B---3--:R-:W-:Y:S06]  /*ebb30*/  HMMA.1688.F32.TF32 R4, R132, R220, R228 ;  /* 0x000000dc8404723c */ /* 0x008fec00000810e4 */
[----:B------:R-:W-:Y:S01]  /*ebb40*/  IMAD.MOV.U32 R2, RZ, RZ, R221 ;  /* 0x000000ffff027224 */ /* 0x000fe200078e00dd */
[----:B------:R-:W-:Y:S04]  /*ebb50*/  STL.64 [R1+0x1da0], R12 ;  /* 0x001da00c01007387 */ /* 0x000fe80000100a00 */
[----:B------:R3:W-:Y:S04]  /*ebb60*/  STL.64 [R1+0x1da8], R14 ;  /* 0x001da80e01007387 */ /* 0x0007e80000100a00 */
[----:B------:R4:W-:Y:S01]  /*ebb70*/  STL.64 [R1+0x1d90], R8 ;  /* 0x001d900801007387 */ /* 0x0009e20000100a00 */
[C---:B--2---:R-:W-:Y:S03]  /*ebb80*/  HMMA.1688.F32.TF32 R108, R128.reuse, R238, R224 ;  /* 0x000000ee806c723c */ /* 0x044fe600000810e0 */
[----:B------:R2:W-:Y:S04]  /*ebb90*/  STL.64 [R1+0x1d98], R10 ;  /* 0x001d980a01007387 */ /* 0x0005e80000100a00 */
[----:B------:R-:W-:Y:S04]  /*ebba0*/  STL [R1+0x8830], R2 ;  /* 0x0088300201007387 */ /* 0x000fe80000100800 */
[----:B------:R-:W-:Y:S04]  /*ebbb0*/  LDS R230, [R3+UR6+0x8f300] ;  /* 0x08f3000603e67984 */ /* 0x000fe80008000800 */
[----:B------:R-:W-:Y:S04]  /*ebbc0*/  STL.64 [R1+0x1d80], R4 ;  /* 0x001d800401007387 */ /* 0x000fe80000100a00 */
[----:B------:R1:W-:Y:S04]  /*ebbd0*/  STL.64 [R1+0x1d88], R6 ;  /* 0x001d880601007387 */ /* 0x0003e80000100a00 */
        /* <DEDUP_REMOVED lines=86> */
[----:B---3--:R-:W3:Y:S04]  /*ec140*/  LDL R14, [R1+0xf68] ;  /* 0x000f6800010e7983 */ /* 0x008ee80000100800 */
[----:B------:R-:W3:Y:S04]  /*ec150*/  LDL R15, [R1+0xf6c] ;  /* 0x000f6c00010f7983 */ /* 0x000ee80000100800 */
[----:B----4-:R-:W4:Y:S04]  /*ec160*/  LDL.LU R8, [R1+0x1b30] ;  /* 0x001b300001087983 */ /* 0x010f280000300800 */
[----:B------:R-:W4:Y:S04]  /*ec170*/  LDL.LU R9, [R1+0x1b34] ;  /* 0x001b340001097983 */ /* 0x000f280000300800 */
[----:B--2---:R-:W4:Y:S04]  /*ec180*/  LDL.LU R10, [R1+0x1b38] ;  /* 0x001b3800010a7983 */ /* 0x004f280000300800 */
[----:B------:R-:W4:Y:S04]  /*ec190*/  LDL.LU R11, [R1+0x1b3c] ;  /* 0x001b3c00010b7983 */ /* 0x000f280000300800 */
[----:B-1----:R-:W2:Y:S04]  /*ec1a0*/  LDL R6, [R1+0xf78] ;  /* 0x000f780001067983 */ /* 0x002ea80000100800 */
[----:B------:R-:W2:Y:S04]  /*ec1b0*/  LDL R7, [R1+0xf7c] ;  /* 0x000f7c0001077983 */ /* 0x000ea80000100800 */
        /* <DEDUP_REMOVED lines=14> */
[----:B------:R-:W4:Y:S04]  /*ec2a0*/  LDL.64 R94, [R1+0xfa8] ;  /* 0x000fa800015e7983 */ /* 0x000f280000100a00 */
[----:B------:R-:W3:Y:S04]  /*ec2b0*/  LDL.LU R88, [R1+0x1b60] ;  /* 0x001b600001587983 */ /* 0x000ee80000300800 */
[----:B------:R-:W3:Y:S04]  /*ec2c0*/  LDL.LU R89, [R1+0x1b64] ;  /* 0x001b640001597983 */ /* 0x000ee80000300800 */
[----:B------:R-:W3:Y:S04]  /*ec2d0*/  LDL.LU R90, [R1+0x1b68] ;  /* 0x001b6800015a7983 */ /* 0x000ee80000300800 */
[----:B------:R-:W3:Y:S04]  /*ec2e0*/  LDL.LU R91, [R1+0x1b6c] ;  /* 0x001b6c00015b7983 */ /* 0x000ee80000300800 */
[----:B------:R-:W3:Y:S04]  /*ec2f0*/  LDL.64 R86, [R1+0xf88] ;  /* 0x000f880001567983 */ /* 0x000ee80000100a00 */
[----:B------:R-:W3:Y:S04]  /*ec300*/  LDL.64 R78, [R1+0xf58] ;  /* 0x000f5800014e7983 */ /* 0x000ee80000100a00 */
[----:B------:R-:W3:Y:S04]  /*ec310*/  LDL.LU R72, [R1+0x1b20] ;  /* 0x001b200001487983 */ /* 0x000ee80000300800 */
[----:B------:R-:W3:Y:S04]  /*ec320*/  LDL.LU R73, [R1+0x1b24] ;  /* 0x001b240001497983 */ /* 0x000ee80000300800 */
[----:B------:R-:W3:Y:S04]  /*ec330*/  LDL.LU R74, [R1+0x1b28] ;  /* 0x001b2800014a7983 */ /* 0x000ee80000300800 */
[----:B------:R-:W3:Y:S04]  /*ec340*/  LDL.LU R75, [R1+0x1b2c] ;  /* 0x001b2c00014b7983 */ /* 0x000ee80000300800 */
[----:B------:R-:W3:Y:S04]  /*ec350*/  LDL.64 R70, [R1+0xfb8] ;  /* 0x000fb80001467983 */ /* 0x000ee80000100a00 */
        /* <DEDUP_REMOVED lines=20> */
[C---:B------:R-:W-:Y:S03]  /*ec4a0*/  HMMA.1688.F32.TF32 R40, R128.reuse, R42, R44 ;  /* 0x0000002a8028723c */ /* 0x040fe6000008102c */
[----:B------:R-:W-:Y:S03]  /*ec4b0*/  LDS R231, [R252+UR6+0x8f300] ;  /* 0x08f30006fce77984 */ /* 0x000fe60008000800 */
        /* <DEDUP_REMOVED lines=8> */
[C---:B--2---:R-:W-:Y:S06]  /*ec540*/  HMMA.1688.F32.TF32 R4, R128.reuse, R6, R80 ;  /* 0x000000068004723c */ /* 0x044fec0000081050 */
[----:B------:R-:W-:Y:S01]  /*ec550*/  HMMA.1688.F32.TF32 R80, R128, R222, R216 ;  /* 0x000000de8050723c */ /* 0x000fe200000810d8 */
[----:B----4-:R-:W-:-:S05]  /*ec560*/  IMAD.MOV.U32 R2, RZ, RZ, R95 ;  /* 0x000000ffff027224 */ /* 0x010fca00078e005f */
[----:B------:R3:W-:Y:S02]  /*ec570*/  STL [R1+0x8834], R2 ;  /* 0x0088340201007387 */ /* 0x0007e40000100800 */
[----:B---3--:R-:W-:-:S05]  /*ec580*/  MOV R2, R87 ;  /* 0x0000005700027202 */ /* 0x008fca0000000f00 */
[----:B------:R1:W-:Y:S02]  /*ec590*/  STL [R1+0x8838], R2 ;  /* 0x0088380201007387 */ /* 0x0003e40000100800 */
[----:B-1----:R-:W-:-:S05]  /*ec5a0*/  IMAD.MOV.U32 R2, RZ, RZ, R79 ;  /* 0x000000ffff027224 */ /* 0x002fca00078e004f */
[----:B------:R1:W-:Y:S04]  /*ec5b0*/  STL [R1+0x883c], R2 ;  /* 0x00883c0201007387 */ /* 0x0003e80000100800 */
[----:B------:R-:W2:Y:S04]  /*ec5c0*/  LDL R168, [R1+0xe0] ;  /* 0x0000e00001a87983 */ /* 0x000ea80000100800 */
[----:B------:R-:W2:Y:S04]  /*ec5d0*/  LDL R169, [R1+0xe4] ;  /* 0x0000e40001a97983 */ /* 0x000ea80000100800 */
[----:B------:R-:W3:Y:S04]  /*ec5e0*/  LDL R170, [R1+0xe8] ;  /* 0x0000e80001aa7983 */ /* 0x000ee80000100800 */
[----:B------:R-:W3:Y:S01]  /*ec5f0*/  LDL R171, [R1+0xec] ;  /* 0x0000ec0001ab7983 */ /* 0x000ee20000100800 */
[C---:B------:R-:W-:Y:S03]  /*ec600*/  HMMA.1688.F32.TF32 R20, R128.reuse, R22, R64 ;  /* 0x000000168014723c */ /* 0x040fe60000081040 */
[----:B------:R-:W4:Y:S04]  /*ec610*/  LDL R164, [R1+0xd0] ;  /* 0x0000d00001a47983 */ /* 0x000f280000100800 */
[----:B------:R-:W4:Y:S01]  /*ec620*/  LDL R165, [R1+0xd4] ;  /* 0x0000d40001a57983 */ /* 0x000f220000100800 */
[C---:B------:R-:W-:Y:S03]  /*ec630*/  HMMA.1688.F32.TF32 R64, R128.reuse, R182, R172 ;  /* 0x000000b68040723c */ /* 0x040fe600000810ac */
[----:B------:R-:W3:Y:S04]  /*ec640*/  LDL R172, [R1+0xf0] ;  /* 0x0000f00001ac7983 */ /* 0x000ee80000100800 */
[----:B------:R-:W3:Y:S01]  /*ec650*/  LDL R173, [R1+0xf4] ;  /* 0x0000f40001ad7983 */ /* 0x000ee20000100800 */
[C---:B------:R-:W-:Y:S03]  /*ec660*/  HMMA.1688.F32.TF32 R36, R128.reuse, R38, R48 ;  /* 0x000000268024723c */ /* 0x040fe60000081030 */
[----:B------:R-:W3:Y:S04]  /*ec670*/  LDL R174, [R1+0xf8] ;  /* 0x0000f80001ae7983 */ /* 0x000ee80000100800 */
[----:B------:R-:W3:Y:S01]  /*ec680*/  LDL R175, [R1+0xfc] ;  /* 0x0000fc0001af7983 */ /* 0x000ee20000100800 */
[C---:B------:R-:W-:Y:S03]  /*ec690*/  HMMA.1688.F32.TF32 R48, R128.reuse, R146, R140 ;  /* 0x000000928030723c */ /* 0x040fe6000008108c */
[----:B------:R-:W3:Y:S04]  /*ec6a0*/  LDL R166, [R1+0xd8] ;  /* 0x0000d80001a67983 */ /* 0x000ee80000100800 */
[----:B------:R-:W-:Y:S01]  /*ec6b0*/  IMAD.MOV.U32 R142, RZ, RZ, R251 ;  /* 0x000000ffff8e7224 */ /* 0x000fe200078e00fb */
[----:B------:R-:W3:Y:S01]  /*ec6c0*/  LDL R167, [R1+0xdc] ;  /* 0x0000dc0001a77983 */ /* 0x000ee20000100800 */
[----:B------:R-:W-:Y:S01]  /*ec6d0*/  IMAD.MOV.U32 R143, RZ, RZ, R250 ;  /* 0x000000ffff8f7224 */ /* 0x000fe200078e00fa */
[C---:B------:R-:W-:Y:S02]  /*ec6e0*/  HMMA.1688.F32.TF32 R52, R128.reuse, R154, R148 ;  /* 0x0000009a8034723c */ /* 0x040fe40000081094 */
[----:B------:R-:W2:Y:S04]  /*ec6f0*/  LDL R156, [R1+0xb0] ;  /* 0x0000b000019c7983 */ /* 0x000ea80000100800 */
[----:B------:R-:W2:Y:S04]  /*ec700*/  LDL R157, [R1+0xb4] ;  /* 0x0000b400019d7983 */ /* 0x000ea80000100800 */
[----:B------:R-:W3:Y:S04]  /*ec710*/  LDL R158, [R1+0xb8] ;  /* 0x0000b800019e7983 */ /* 0x000ee80000100800 */
[----:B------:R-:W3:Y:S04]  /*ec720*/  LDL R159, [R1+0xbc] ;  /* 0x0000bc00019f7983 */ /* 0x000ee80000100800 */
[----:B------:R-:W4:Y:S04]  /*ec730*/  LDL R152, [R1+0xa0] ;  /* 0x0000a00001987983 */ /* 0x000f280000100800 */
[----:B------:R-:W4:Y:S04]  /*ec740*/  LDL R153, [R1+0xa4] ;  /* 0x0000a40001997983 */ /* 0x000f280000100800 */
[----:B------:R-:W3:Y:S04]  /*ec750*/  LDL R154, [R1+0xa8] ;  /* 0x0000a800019a7983 */ /* 0x000ee80000100800 */
[----:B------:R-:W3:Y:S04]  /*ec760*/  LDL R155, [R1+0xac] ;  /* 0x0000ac00019b7983 */ /* 0x000ee80000100800 */
[----:B------:R-:W2:Y:S04]  /*ec770*/  LDL R140, [R1+0x70] ;  /* 0x00007000018c7983 */ /* 0x000ea80000100800 */
[----:B------:R-:W2:Y:S04]  /*ec780*/  LDL R141, [R1+0x74] ;  /* 0x00007400018d7983 */ /* 0x000ea80000100800 */
        /* <DEDUP_REMOVED lines=8> */
[----:B------:R-:W4:Y:S04]  /*ec810*/  LDL.LU R216, [R1+0x15d0] ;  /* 0x0015d00001d87983 */ /* 0x000f280000300800 */
[----:B------:R-:W4:Y:S01]  /*ec820*/  LDL.LU R217, [R1+0x15d4] ;  /* 0x0015d40001d97983 */ /* 0x000f220000300800 */
[C---:B------:R-:W-:Y:S03]  /*ec830*/  HMMA.1688.F32.TF32 R8, R128.reuse, R78, R8 ;  /* 0x0000004e8008723c */ /* 0x040fe60000081008 */
[----:B------:R-:W4:Y:S04]  /*ec840*/  LDL.LU R218, [R1+0x15d8] ;  /* 0x0015d80001da7983 */ /* 0x000f280000300800 */
[----:B------:R-:W4:Y:S01]  /*ec850*/  LDL.LU R219, [R1+0x15dc] ;  /* 0x0015dc0001db7983 */ /* 0x000f220000300800 */
[C---:B------:R-:W-:Y:S03]  /*ec860*/  HMMA.1688.F32.TF32 R76, R128.reuse, R214, R208 ;  /* 0x000000d6804c723c */ /* 0x040fe600000810d0 */
[----:B------:R-:W2:Y:S04]  /*ec870*/  LDL R114, [R1+0x1128] ;  /* 0x0011280001727983 */ /* 0x000ea80000100800 */
[----:B------:R-:W2:Y:S04]  /*ec880*/  LDL R115, [R1+0x112c] ;  /* 0x00112c0001737983 */ /* 0x000ea80000100800 */
[----:B------:R-:W2:Y:S04]  /*ec890*/  LDL.LU R212, [R1+0x15e0] ;  /* 0x0015e00001d47983 */ /* 0x000ea80000300800 */
[----:B------:R-:W2:Y:S04]  /*ec8a0*/  LDL.LU R213, [R1+0x15e4] ;  /* 0x0015e40001d57983 */ /* 0x000ea80000300800 */
[----:B------:R-:W2:Y:S04]  /*ec8b0*/  LDL.LU R214, [R1+0x15e8] ;  /* 0x0015e80001d67983 */ /* 0x000ea80000300800 */
[----:B------:R-:W2:Y:S04]  /*ec8c0*/  LDL.LU R215, [R1+0x15ec] ;  /* 0x0015ec0001d77983 */ /* 0x000ea80000300800 */
[----:B------:R-:W2:Y:S04]  /*ec8d0*/  LDL R102, [R1+0x1118] ;  /* 0x0011180001667983 */ /* 0x000ea80000100800 */
[----:B------:R-:W2:Y:S01]  /*ec8e0*/  LDL R103, [R1+0x111c] ;  /* 0x00111c0001677983 */ /* 0x000ea20000100800 */
[C---:B------:R-:W-:Y:S03]  /*ec8f0*/  HMMA.1688.F32.TF32 R116, R128.reuse, R94, R116 ;  /* 0x0000005e8074723c */ /* 0x040fe60000081074 */
[----:B------:R-:W2:Y:S04]  /*ec900*/  LDL.LU R208, [R1+0x1600] ;  /* 0x0016000001d07983 */ /* 0x000ea80000300800 */
[----:B------:R-:W2:Y:S01]  /*ec910*/  LDL.LU R209, [R1+0x1604] ;  /* 0x0016040001d17983 */ /* 0x000ea20000300800 */
[C---:B------:R-:W-:Y:S03]  /*ec920*/  HMMA.1688.F32.TF32 R12, R128.reuse, R14, R72 ;  /* 0x0000000e800c723c */ /* 0x040fe60000081048 */
[----:B------:R-:W2:Y:S03]  /*ec930*/  LDL.LU R210, [R1+0x1608] ;  /* 0x0016080001d27983 */ /* 0x000ea60000300800 */
[C---:B------:R-:W-:Y:S01]  /*ec940*/  HMMA.1688.F32.TF32 R72, R128.reuse, R206, R200 ;  /* 0x000000ce8048723c */ /* 0x040fe200000810c8 */
[----:B------:R-:W2:Y:S04]  /*ec950*/  LDL.LU R211, [R1+0x160c] ;  /* 0x00160c0001d37983 */ /* 0x000ea80000300800 */
[----:B------:R-:W2:Y:S04]  /*ec960*/  LDL R98, [R1+0x1108] ;  /* 0x0011080001627983 */ /* 0x000ea80000100800 */
[----:B------:R-:W2:Y:S04]  /*ec970*/  LDL R99, [R1+0x110c] ;  /* 0x00110c0001637983 */ /* 0x000ea80000100800 */
[----:B------:R-:W2:Y:S04]  /*ec980*/  LDL R94, [R1+0x10f8] ;  /* 0x0010f800015e7983 */ /* 0x000ea80000100800 */
[----:B------:R-:W2:Y:S01]  /*ec990*/  LDL R95, [R1+0x10fc] ;  /* 0x0010fc00015f7983 */ /* 0x000ea20000100800 */
[C---:B------:R-:W-:Y:S03]  /*ec9a0*/  HMMA.1688.F32.TF32 R120, R128.reuse, R122, R88 ;  /* 0x0000007a8078723c */ /* 0x040fe60000081058 */
[----:B------:R-:W2:Y:S04]  /*ec9b0*/  LDL.LU R200, [R1+0x1620] ;  /* 0x0016200001c87983 */ /* 0x000ea80000300800 */
[----:B------:R-:W2:Y:S01]  /*ec9c0*/  LDL.LU R201, [R1+0x1624] ;  /* 0x0016240001c97983 */ /* 0x000ea20000300800 */
[C---:B------:R-:W-:Y:S03]  /*ec9d0*/  HMMA.1688.F32.TF32 R16, R128.reuse, R70, R16 ;  /* 0x000000468010723c */ /* 0x040fe60000081010 */
[----:B------:R-:W2:Y:S03]  /*ec9e0*/  LDL.LU R202, [R1+0x1628] ;  /* 0x0016280001ca7983 */ /* 0x000ea60000300800 */
[----:B-1----:R-:W-:Y:S01]  /*ec9f0*/  IMAD.MOV.U32 R2, RZ, RZ, R71 ;  /* 0x000000ffff027224 */ /* 0x002fe200078e0047 */
[----:B------:R-:W2:Y:S01]  /*eca00*/  LDL.LU R203, [R1+0x162c] ;  /* 0x00162c0001cb7983 */ /* 0x000ea20000300800 */
[C---:B------:R-:W-:Y:S03]  /*eca10*/  HMMA.1688.F32.TF32 R68, R128.reuse, R198, R240 ;  /* 0x000000c68044723c */ /* 0x040fe600000810f0 */
        /* <DEDUP_REMOVED lines=15> */
[----:B------:R-:W2:Y:S01]  /*ecb10*/  LDL R229, [R1+0x24] ;  /* 0x0000240001e57983 */ /* 0x000ea20000100800 */
[----:B------:R-:W-:Y:S01]  /*ecb20*/  HMMA.1688.F32.TF32 R124, R128, R86, R124 ;  /* 0x00000056807c723c */ /* 0x000fe2000008107c */
[----:B------:R-:W-:-:S02]  /*ecb30*/  IMAD.MOV.U32 R150, RZ, RZ, R245 ;  /* 0x000000ffff967224 */ /* 0x000fc400078e00f5 */
[----:B------:R-:W-:Y:S01]  /*ecb40*/  IMAD.MOV.U32 R151, RZ, RZ, R244 ;  /* 0x000000ffff977224 */ /* 0x000fe200078e00f4 */
[----:B------:R-:W2:Y:S02]  /*ecb50*/  LDL R245, [R1+0x34] ;  /* 0x0000340001f57983 */ /* 0x000ea40000100800 */
[----:B------:R-:W-:Y:S02]  /*ecb60*/  HMMA.1688.F32.TF32 R84, R128, R238, R224 ;  /* 0x000000ee8054723c */ /* 0x000fe400000810e0 */
[----:B------:R-:W2:Y:S04]  /*ecb70*/  LDL R224, [R1] ;  /* 0x0000000001e07983 */ /* 0x000ea80000100800 */
[----:B------:R-:W2:Y:S04]  /*ecb80*/  LDL R225, [R1+0x4] ;  /* 0x0000040001e17983 */ /* 0x000ea80000100800 */
[----:B------:R-:W2:Y:S04]  /*ecb90*/  LDL R244, [R1+0x30] ;  /* 0x0000300001f47983 */ /* 0x000ea80000100800 */
        /* <DEDUP_REMOVED lines=8> */
[----:B------:R-:W2:Y:S04]  /*ecc20*/  LDL.64 R160, [R1+0xc0] ;  /* 0x0000c00001a07983 */ /* 0x000ea80000100a00 */
[----:B------:R-:W2:Y:S04]  /*ecc30*/  LDL.64 R162, [R1+0xc8] ;  /* 0x0000c80001a27983 */ /* 0x000ea80000100a00 */
[----:B------:R-:W2:Y:S04]  /*ecc40*/  LDL.64 R180, [R1+0x100] ;  /* 0x0001000001b47983 */ /* 0x000ea80000100a00 */
[----:B------:R-:W2:Y:S04]  /*ecc50*/  LDL.64 R182, [R1+0x108] ;  /* 0x0001080001b67983 */ /* 0x000ea80000100a00 */
[----:B------:R-:W2:Y:S04]  /*ecc60*/  LDL R240, [R1+0x110] ;  /* 0x0001100001f07983 */ /* 0x000ea80000100800 */
[----:B------:R-:W2:Y:S01]  /*ecc70*/  LDL R241, [R1+0x114] ;  /* 0x0001140001f17983 */ /* 0x000ea20000100800 */
[----:B------:R-:W-:Y:S01]  /*ecc80*/  IMAD.MOV.U32 R178, RZ, RZ, R249 ;  /* 0x000000ffffb27224 */ /* 0x000fe200078e00f9 */
[----:B------:R-:W-:Y:S01]  /*ecc90*/  MOV R179, R248 ;  /* 0x000000f800b37202 */ /* 0x000fe20000000f00 */
[----:B------:R-:W-:-:S02]  /*ecca0*/  IMAD.MOV.U32 R242, RZ, RZ, R247 ;  /* 0x000000fffff27224 */ /* 0x000fc400078e00f7 */
[----:B------:R-:W-:Y:S01]  /*eccb0*/  IMAD.MOV.U32 R243, RZ, RZ, R246 ;  /* 0x000000fffff37224 */ /* 0x000fe200078e00f6 */
[----:B---3--:R-:W-:Y:S06]  /*eccc0*/  HMMA.1688.F32.TF32 R120, R104, R236, R120 ;  /* 0x000000ec6878723c */ /* 0x008fec0000081078 */
[C---:B----4-:R-:W-:Y:S06]  /*eccd0*/  HMMA.1688.F32.TF32 R232, R128.reuse, R234, R216 ;  /* 0x000000ea80e8723c */ /* 0x050fec00000810d8 */
[C---:B--2---:R-:W-:Y:S06]  /*ecce0*/  HMMA.1688.F32.TF32 R112, R128.reuse, R114, R212 ;  /* 0x000000728070723c */ /* 0x044fec00000810d4 */
        /* <DEDUP_REMOVED lines=82> */
[----:B------:R-:W-:Y:S01]  /*ed210*/  HMMA.1688.F32.TF32 R12, R228, R246, R12 ;  /* 0x000000f6e40c723c */ /* 0x000fe2000008100c */
[----:B---3--:R-:W-:-:S02]  /*ed220*/  IMAD.MOV.U32 R249, RZ, RZ, R162 ;  /* 0x000000fffff97224 */ /* 0x008fc400078e00a2 */
[----:B------:R-:W-:Y:S01]  /*ed230*/  IMAD.MOV.U32 R248, RZ, RZ, R163 ;  /* 0x000000fffff87224 */ /* 0x000fe200078e00a3 */
[----:B-1----:R-:W3:Y:S04]  /*ed240*/  LDL R118, [R1+0x28] ;  /* 0x0000280001767983 */ /* 0x002ee80000100800 */
[----:B------:R-:W3:Y:S01]  /*ed250*/  LDL R119, [R1+0x2c] ;  /* 0x00002c0001777983 */ /* 0x000ee20000100800 */
[C---:B------:R-:W-:Y:S06]  /*ed260*/  HMMA.1688.F32.TF32 R56, R228.reuse, R174, R56 ;  /* 0x000000aee438723c */ /* 0x040fec0000081038 */
[C---:B----4-:R-:W-:Y:S06]  /*ed270*/  HMMA.1688.F32.TF32 R4, R228.reuse, R250, R4 ;  /* 0x000000fae404723c */ /* 0x050fec0000081004 */
[----:B--2---:R-:W-:Y:S01]  /*ed280*/  HMMA.1688.F32.TF32 R120, R228, R126, R120 ;  /* 0x0000007ee478723c */ /* 0x004fe20000081078 */
[----:B------:R-:W3:Y:S01]  /*ed290*/  LDL.LU.64 R126, [R1+0x89f0] ;  /* 0x0089f000017e7983 */ /* 0x000ee20000300a00 */
[----:B------:R-:W-:Y:S01]  /*ed2a0*/  IMAD.MOV.U32 R251, RZ, RZ, R138 ;  /* 0x000000fffffb7224 */ /* 0x000fe200078e008a */
[----:B------:R-:W-:-:S02]  /*ed2b0*/  MOV R250, R139 ;  /* 0x0000008b00fa7202 */ /* 0x000fc40000000f00 */
[----:B------:R-:W3:Y:S04]  /*ed2c0*/  LDL.LU.64 R124, [R1+0x89e8] ;  /* 0x0089e800017c7983 */ /* 0x000ee80000300a00 */
[----:B------:R1:W-:Y:S04]  /*ed2d0*/  STL.64 [R1+0x8788], R246 ;  /* 0x008788f601007387 */ /* 0x0003e80000100a00 */
[----:B------:R2:W-:Y:S04]  /*ed2e0*/  STL.64 [R1+0x8780], R244 ;  /* 0x008780f401007387 */ /* 0x0005e80000100a00 */
[----:B------:R-:W-:Y:S01]  /*ed2f0*/  STL.64 [R1+0x8850], R250 ;  /* 0x008850fa01007387 */ /* 0x000fe20000100a00 */
[----:B-1----:R-:W-:Y:S01]  /*ed300*/  IMAD.MOV.U32 R247, RZ, RZ, R182 ;  /* 0x000000fffff77224 */ /* 0x002fe200078e00b6 */
[----:B------:R-:W-:Y:S01]  /*ed310*/  MOV R246, R183 ;  /* 0x000000b700f67202 */ /* 0x000fe20000000f00 */
[----:B--2---:R-:W-:-:S02]  /*ed320*/  IMAD.MOV.U32 R245, RZ, RZ, R146 ;  /* 0x000000fffff57224 */ /* 0x004fc400078e0092 */
[----:B------:R-:W-:Y:S01]  /*ed330*/  IMAD.MOV.U32 R244, RZ, RZ, R147 ;  /* 0x000000fffff47224 */ /* 0x000fe200078e0093 */
[----:B------:R1:W-:Y:S04]  /*ed340*/  STL.64 [R1+0x8848], R248 ;  /* 0x008848f801007387 */ /* 0x0003e80000100a00 */
[----:B------:R-:W-:Y:S04]  /*ed350*/  STL.64 [R1+0x8860], R246 ;  /* 0x008860f601007387 */ /* 0x000fe80000100a00 */
[----:B------:R2:W-:Y:S04]  /*ed360*/  STL.64 [R1+0x8858], R244 ;  /* 0x008858f401007387 */ /* 0x0005e80000100a00 */
[----:B------:R-:W4:Y:S04]  /*ed370*/  LDL R174, [R1+0x3d8] ;  /* 0x0003d80001ae7983 */ /* 0x000f280000100800 */
[----:B------:R-:W4:Y:S04]  /*ed380*/  LDL R175, [R1+0x3dc] ;  /* 0x0003dc0001af7983 */ /* 0x000f280000100800 */
[----:B------:R-:W2:Y:S04]  /*ed390*/  LDL R172, [R1+0x3d0] ;  /* 0x0003d00001ac7983 */ /* 0x000ea80000100800 */
[----:B------:R-:W2:Y:S01]  /*ed3a0*/  LDL R173, [R1+0x3d4] ;  /* 0x0003d40001ad7983 */ /* 0x000ea20000100800 */
        /* <DEDUP_REMOVED lines=17> */
[----:B--2---:R-:W-:Y:S04]  /*ed4c0*/  STL.64 [R1+0x89c8], R172 ;  /* 0x0089c8ac01007387 */ /* 0x004fe80000100a00 */
        /* <DEDUP_REMOVED lines=36> */
[----:B------:R-:W2:Y:S04]  /*ed710*/  LDL R244, [R1+0x320] ;  /* 0x0003200001f47983 */ /* 0x000ea80000100800 */
[----:B------:R-:W2:Y:S04]  /*ed720*/  LDL R245, [R1+0x324] ;  /* 0x0003240001f57983 */ /* 0x000ea80000100800 */
[----:B------:R-:W4:Y:S04]  /*ed730*/  LDL R246, [R1+0x328] ;  /* 0x0003280001f67983 */ /* 0x000f280000100800 */
        /* <DEDUP_REMOVED lines=65> */
[----:B------:R-:W2:Y:S01]  /*edb50*/  LDL R199, [R1+0x29c] ;  /* 0x00029c0001c77983 */ /* 0x000ea20000100800 */
[C---:B------:R-:W-:Y:S03]  /*edb60*/  HMMA.1688.F32.TF32 R112, R228.reuse, R194, R112 ;  /* 0x000000c2e470723c */ /* 0x040fe60000081070 */
        /* <DEDUP_REMOVED lines=11> */
[----:B------:R-:W4:Y:S04]  /*edc20*/  LDL R129, [R1+0x214] ;  /* 0x0002140001817983 */ /* 0x000f280000100800 */
[----:B------:R-:W2:Y:S04]  /*edc30*/  LDL R140, [R1+0x240] ;  /* 0x00024000018c7983 */ /* 0x000ea80000100800 */
[----:B------:R-:W2:Y:S04]  /*edc40*/  LDL R141, [R1+0x244] ;  /* 0x00024400018d7983 */ /* 0x000ea80000100800 */
[----:B------:R-:W2:Y:S04]  /*edc50*/  LDL R142, [R1+0x248] ;  /* 0x00024800018e7983 */ /* 0x000ea80000100800 */
[----:B------:R-:W2:Y:S01]  /*edc60*/  LDL R143, [R1+0x24c] ;  /* 0x00024c00018f7983 */ /* 0x000ea20000100800 */
        /* <DEDUP_REMOVED lines=28> */
[----:B------:R-:W2:Y:S04]  /*ede30*/  LDL.LU.64 R116, [R1+0x89d8] ;  /* 0x0089d80001747983 */ /* 0x000ea80000300a00 */
[----:B------:R-:W-:Y:S01]  /*ede40*/  LDS R106, [R3+UR6+0x95300] ;  /* 0x09530006036a7984 */ /* 0x000fe20008000800 */
[C---:B----4-:R-:W-:Y:S03]  /*ede50*/  HMMA.1688.F32.TF32 R120, R132.reuse, R128, R120 ;  /* 0x000000808478723c */ /* 0x050fe60000081078 */
[----:B------:R-:W-:Y:S04]  /*ede60*/  LDS R128, [R3+UR6+0x92300] ;  /* 0x0923000603807984 */ /* 0x000fe80008000800 */
[----:B------:R-:W1:Y:S01]  /*ede70*/  LDS R129, [R252+UR6+0x92300] ;  /* 0x09230006fc817984 */ /* 0x000e620008000800 */
[C---:B------:R-:W-:Y:S03]  /*ede80*/  HMMA.1688.F32.TF32 R124, R132.reuse, R176, R124 ;  /* 0x000000b0847c723c */ /* 0x040fe6000008107c */
[----:B------:R-:W-:Y:S03]  /*ede90*/  LDS R107, [R252+UR6+0x95300] ;  /* 0x09530006fc6b7984 */ /* 0x000fe60008000800 */
        /* <DEDUP_REMOVED lines=15> */
[----:B------:R-:W2:Y:S01]  /*edf90*/  LDL.LU.64 R174, [R1+0x89d0] ;  /* 0x0089d00001ae7983 */ /* 0x000ea20000300a00 */
[C---:B---3--:R-:W-:Y:S03]  /*edfa0*/  HMMA.1688.F32.TF32 R100, R132.reuse, R172, R100 ;  /* 0x000000ac8464723c */ /* 0x048fe60000081064 */
[----:B------:R-:W3:Y:S03]  /*edfb0*/  LDL.LU.64 R172, [R1+0x89c8] ;  /* 0x0089c80001ac7983 */ /* 0x000ee60000300a00 */
[C---:B------:R-:W-:Y:S06]  /*edfc0*/  HMMA.1688.F32.TF32 R4, R132.reuse, R136, R4 ;  /* 0x000000888404723c */ /* 0x040fec0000081004 */
[C---:B------:R-:W-:Y:S06]  /*edfd0*/  HMMA.1688.F32.TF32 R8, R132.reuse, R140, R8 ;  /* 0x0000008c8408723c */ /* 0x040fec0000081008 */
[C---:B------:R-:W-:Y:S06]  /*edfe0*/  HMMA.1688.F32.TF32 R12, R132.reuse, R144, R12 ;  /* 0x00000090840c723c */ /* 0x040fec000008100c */
[C---:B------:R-:W-:Y:S01]  /*edff0*/  HMMA.1688.F32.TF32 R16, R132.reuse, R104, R16 ;  /* 0x000000688410723c */ /* 0x040fe20000081010 */
[----:B------:R-:W-:Y:S04]  /*ee000*/  LDS R104, [R3+UR6+0x94300] ;  /* 0x0943000603687984 */ /* 0x000fe80008000800 */
[----:B------:R-:W2:Y:S01]  /*ee010*/  LDS R105, [R252+UR6+0x94300] ;  /* 0x09430006fc697984 */ /* 0x000ea20008000800 */
        /* <DEDUP_REMOVED lines=22> */
[----:B-1----:R-:W-:Y:S06]  /*ee180*/  HMMA.1688.F32.TF32 R108, R128, R118, R108 ;  /* 0x00000076806c723c */ /* 0x002fec000008106c */
[----:B---3--:R-:W-:Y:S01]  /*ee190*/  HMMA.1688.F32.TF32 R228, R132, R172, R228 ;  /* 0x000000ac84e4723c */ /* 0x008fe200000810e4 */
[----:B------:R-:W3:Y:S04]  /*ee1a0*/  LDL R134, [R1+0x258] ;  /* 0x0002580001867983 */ /* 0x000ee80000100800 */
[----:B------:R-:W3:Y:S04]  /*ee1b0*/  LDL R135, [R1+0x25c] ;  /* 0x00025c0001877983 */ /* 0x000ee80000100800 */
[----:B------:R-:W4:Y:S04]  /*ee1c0*/  LDL.LU.64 R118, [R1+0x89c0] ;  /* 0x0089c00001767983 */ /* 0x000f280000300a00 */
[----:B------:R-:W4:Y:S02]  /*ee1d0*/  LDL.LU.64 R116, [R1+0x89b8] ;  /* 0x0089b80001747983 */ /* 0x000f240000300a00 */
[C---:B----4-:R-:W-:Y:S02]  /*ee1e0*/  HMMA.1688.F32.TF32 R116, R128.reuse, R122, R116 ;  /* 0x0000007a8074723c */ /* 0x050fe40000081074 */
[----:B------:R-:W2:Y:S04]  /*ee1f0*/  LDL.LU.64 R122, [R1+0x89b0] ;  /* 0x0089b000017a7983 */ /* 0x000ea80000300a00 */
[----:B------:R-:W2:Y:S02]  /*ee200*/  LDL.LU.64 R120, [R1+0x89a8] ;  /* 0x0089a80001787983 */ /* 0x000ea40000300a00 */
[C---:B--2---:R-:W-:Y:S02]  /*ee210*/  HMMA.1688.F32.TF32 R120, R128.reuse, R178, R120 ;  /* 0x000000b28078723c */ /* 0x044fe40000081078 */
[----:B------:R-:W2:Y:S04]  /*ee220*/  LDL.LU.64 R178, [R1+0x89a0] ;  /* 0x0089a00001b27983 */ /* 0x000ea80000300a00 */
[C---:B------:R-:W-:Y:S06]  /*ee230*/  HMMA.1688.F32.TF32 R4, R128.reuse, R138, R4 ;  /* 0x0000008a8004723c */ /* 0x040fec0000081004 */
[C---:B------:R-:W-:Y:S06]  /*ee240*/  HMMA.1688.F32.TF32 R8, R128.reuse, R142, R8 ;  /* 0x0000008e8008723c */ /* 0x040fec0000081008 */
[C---:B------:R-:W-:Y:S06]  /*ee250*/  HMMA.1688.F32.TF32 R12, R128.reuse, R146, R12 ;  /* 0x00000092800c723c */ /* 0x040fec000008100c */
[C---:B---3--:R-:W-:Y:S06]  /*ee260*/  HMMA.1688.F32.TF32 R16, R128.reuse, R134, R16 ;  /* 0x000000868010723c */ /* 0x048fec0000081010 */
[C---:B--2---:R-:W-:Y:S01]  /*ee270*/  HMMA.1688.F32.TF32 R124, R128.reuse, R178, R124 ;  /* 0x000000b2807c723c */ /* 0x044fe2000008107c */
[----:B------:R-:W2:Y:S04]  /*ee280*/  LDL.LU.64 R178, [R1+0x8998] ;  /* 0x0089980001b27983 */ /* 0x000ea80000300a00 */
[----:B------:R-:W3:Y:S04]  /*ee290*/  LDL.LU.64 R176, [R1+0x8990] ;  /* 0x0089900001b07983 */ /* 0x000ee80000300a00 */
[----:B------:R-:W4:Y:S04]  /*ee2a0*/  LDL.LU.64 R138, [R1+0x8988] ;  /* 0x00898800018a7983 */ /* 0x000f280000300a00 */
[----:B------:R-:W2:Y:S04]  /*ee2b0*/  LDL.LU.64 R136, [R1+0x8980] ;  /* 0x0089800001887983 */ /* 0x000ea80000300a00 */
[----:B------:R-:W4:Y:S04]  /*ee2c0*/  LDL.LU.64 R142, [R1+0x8978] ;  /* 0x00897800018e7983 */ /* 0x000f280000300a00 */
[----:B------:R-:W2:Y:S04]  /*ee2d0*/  LDL.LU.64 R140, [R1+0x8970] ;  /* 0x00897000018c7983 */ /* 0x000ea80000300a00 */
[----:B------:R-:W4:Y:S04]  /*ee2e0*/  LDL.LU.64 R146, [R1+0x8968] ;  /* 0x0089680001927983 */ /* 0x000f280000300a00 */
[----:B------:R-:W2:Y:S04]  /*ee2f0*/  LDL.LU.64 R144, [R1+0x8960] ;  /* 0x0089600001907983 */ /* 0x000ea80000300a00 */
[----:B------:R-:W3:Y:S04]  /*ee300*/  LDL R240, [R1+0x400] ;  /* 0x0004000001f07983 */ /* 0x000ee80000100800 */
[----:B------:R-:W3:Y:S04]  /*ee310*/  LDL R241, [R1+0x404] ;  /* 0x0004040001f17983 */ /* 0x000ee80000100800 */
[----:B------:R-:W4:Y:S04]  /*ee320*/  LDL R134, [R1+0x3a8] ;  /* 0x0003a80001867983 */ /* 0x000f280000100800 */
[----:B------:R-:W4:Y:S04]  /*ee330*/  LDL R135, [R1+0x3ac] ;  /* 0x0003ac0001877983 */ /* 0x000f280000100800 */
        /* <DEDUP_REMOVED lines=38> */
[----:B------:R-:W2:Y:S04]  /*ee5a0*/  LDL R201, [R1+0x194] ;  /* 0x0001940001c97983 */ /* 0x000ea80000100800 */
[----:B------:R-:W2:Y:S01]  /*ee5b0*/  LDL R202, [R1+0x198] ;  /* 0x0001980001ca7983 */ /* 0x000ea20000100800 */
        /* <DEDUP_REMOVED lines=34> */
[C---:B------:R-:W-:Y:S03]  /*ee7e0*/  HMMA.1688.F32.TF32 R92, R128.reuse, R158, R92 ;  /* 0x0000009e805c723c */ /* 0x040fe6000008105c */
[----:B------:R-:W2:Y:S04]  /*ee7f0*/  LDL.LU.64 R150, [R1+0x8958] ;  /* 0x0089580001967983 */ /* 0x000ea80000300a00 */
[----:B------:R-:W2:Y:S01]  /*ee800*/  LDL.LU.64 R148, [R1+0x8950] ;  /* 0x0089500001947983 */ /* 0x000ea20000300a00 */
[C---:B------:R-:W-:Y:S03]  /*ee810*/  HMMA.1688.F32.TF32 R96, R128.reuse, R162, R96 ;  /* 0x000000a28060723c */ /* 0x040fe60000081060 */
[----:B------:R-:W2:Y:S04]  /*ee820*/  LDL.LU.64 R154, [R1+0x8948] ;  /* 0x00894800019a7983 */ /* 0x000ea80000300a00 */
[----:B------:R-:W2:Y:S04]  /*ee830*/  LDL.LU.64 R152, [R1+0x8940] ;  /* 0x0089400001987983 */ /* 0x000ea80000300a00 */
[----:B------:R-:W2:Y:S01]  /*ee840*/  LDL.LU.64 R158, [R1+0x8938] ;  /* 0x00893800019e7983 */ /* 0x000ea20000300a00 */
[C---:B------:R-:W-:Y:S03]  /*ee850*/  HMMA.1688.F32.TF32 R112, R128.reuse, R166, R112 ;  /* 0x000000a68070723c */ /* 0x040fe60000081070 */
[----:B------:R-:W2:Y:S04]  /*ee860*/  LDL.LU.64 R156, [R1+0x8930] ;  /* 0x00893000019c7983 */ /* 0x000ea80000300a00 */
[----:B------:R-:W2:Y:S01]  /*ee870*/  LDL.LU.64 R162, [R1+0x8928] ;  /* 0x0089280001a27983 */ /* 0x000ea20000300a00 */
[C---:B------:R-:W-:Y:S03]  /*ee880*/  HMMA.1688.F32.TF32 R232, R128.reuse, R170, R232 ;  /* 0x000000aa80e8723c */ /* 0x040fe600000810e8 */
[----:B------:R-:W2:Y:S04]  /*ee890*/  LDL.LU.64 R160, [R1+0x8920] ;  /* 0x0089200001a07983 */ /* 0x000ea80000300a00 */
[----:B------:R-:W2:Y:S04]  /*ee8a0*/  LDL R132, [R1+0x1b0] ;  /* 0x0001b00001847983 */ /* 0x000ea80000100800 */
[----:B------:R-:W2:Y:S01]  /*ee8b0*/  LDL R133, [R1+0x1b4] ;  /* 0x0001b40001857983 */ /* 0x000ea20000100800 */
[C---:B------:R-:W-:Y:S03]  /*ee8c0*/  HMMA.1688.F32.TF32 R228, R128.reuse, R174, R228 ;  /* 0x000000ae80e4723c */ /* 0x040fe600000810e4 */
[----:B------:R-:W2:Y:S04]  /*ee8d0*/  LDL.LU.64 R166, [R1+0x8918] ;  /* 0x0089180001a67983 */ /* 0x000ea80000300a00 */
[----:B------:R-:W2:Y:S01]  /*ee8e0*/  LDL.LU.64 R164, [R1+0x8910] ;  /* 0x0089100001a47983 */ /* 0x000ea20000300a00 */
[----:B------:R-:W-:Y:S03]  /*ee8f0*/  HMMA.1688.F32.TF32 R76, R128, R182, R76 ;  /* 0x000000b6804c723c */ /* 0x000fe6000008104c */
[----:B------:R-:W2:Y:S04]  /*ee900*/  LDL.LU.64 R170, [R1+0x8908] ;  /* 0x0089080001aa7983 */ /* 0x000ea80000300a00 */
[----:B------:R-:W2:Y:S01]  /*ee910*/  LDL.LU.64 R168, [R1+0x8900] ;  /* 0x0089000001a87983 */ /* 0x000ea20000300a00 */
[----:B---3--:R-:W-:Y:S03]  /*ee920*/  HMMA.1688.F32.TF32 R116, R104, R240, R116 ;  /* 0x000000f06874723c */ /* 0x008fe60000081074 */
[----:B------:R-:W3:Y:S04]  /*ee930*/  LDL.LU.64 R174, [R1+0x88f8] ;  /* 0x0088f80001ae7983 */ /* 0x000ee80000300a00 */
[----:B------:R-:W3:Y:S01]  /*ee940*/  LDL.LU.64 R172, [R1+0x88f0] ;  /* 0x0088f00001ac7983 */ /* 0x000ee20000300a00 */
[C---:B------:R-:W-:Y:S06]  /*ee950*/  HMMA.1688.F32.TF32 R80, R128.reuse, R242, R80 ;  /* 0x000000f28050723c */ /* 0x040fec0000081050 */
[----:B----4-:R-:W-:Y:S01]  /*ee960*/  HMMA.1688.F32.TF32 R100, R128, R134, R100 ;  /* 0x000000868064723c */ /* 0x010fe20000081064 */
[----:B------:R-:W4:Y:S04]  /*ee970*/  LDL R128, [R1+0x420] ;  /* 0x0004200001807983 */ /* 0x000f280000100800 */
[----:B------:R-:W4:Y:S01]  /*ee980*/  LDL R129, [R1+0x424] ;  /* 0x0004240001817983 */ /* 0x000f220000100800 */
[C---:B--2---:R-:W-:Y:S03]  /*ee990*/  HMMA.1688.F32.TF32 R108, R104.reuse, R180, R108 ;  /* 0x000000b4686c723c */ /* 0x044fe6000008106c */
[----:B------:R-:W2:Y:S04]  /*ee9a0*/  LDL.LU.64 R182, [R1+0x88e8] ;  /* 0x0088e80001b67983 */ /* 0x000ea80000300a00 */
[----:B------:R-:W3:Y:S04]  /*ee9b0*/  LDL.LU.64 R180, [R1+0x88e0] ;  /* 0x0088e00001b47983 */ /* 0x000ee80000300a00 */
[----:B------:R-:W2:Y:S04]  /*ee9c0*/  LDL.LU.64 R242, [R1+0x88d8] ;  /* 0x0088d80001f27983 */ /* 0x000ea80000300a00 */
[----:B------:R-:W3:Y:S04]  /*ee9d0*/  LDL.LU.64 R240, [R1+0x88d0] ;  /* 0x0088d00001f07983 */ /* 0x000ee80000300a00 */
[----:B------:R-:W-:Y:S04]  /*ee9e0*/  STL.64 [R1+0x88c8], R118 ;  /* 0x0088c87601007387 */ /* 0x000fe80000100a00 */
[----:B------:R1:W-:Y:S04]  /*ee9f0*/  STL.64 [R1+0x88c0], R116 ;  /* 0x0088c07401007387 */ /* 0x0003e80000100a00 */
[----:B------:R-:W-:Y:S04]  /*eea00*/  LDS R130, [R3+UR6+0x97300] ;  /* 0x0973000603827984 */ /* 0x000fe80008000800 */
[----:B------:R-:W-:Y:S04]  /*eea10*/  LDS R131, [R252+UR6+0x97300] ;  /* 0x09730006fc837984 */ /* 0x000fe80008000800 */
[----:B-1----:R-:W2:Y:S04]  /*eea20*/  LDL R116, [R1+0x410] ;  /* 0x0004100001747983 */ /* 0x002ea80000100800 */
[----:B------:R-:W2:Y:S01]  /*eea30*/  LDL R117, [R1+0x414] ;  /* 0x0004140001757983 */ /* 0x000ea20000100800 */
[C---:B------:R-:W-:Y:S03]  /*eea40*/  HMMA.1688.F32.TF32 R40, R104.reuse, R208, R40 ;  /* 0x000000d06828723c */ /* 0x040fe60000081028 */
[----:B------:R-:W-:Y:S03]  /*eea50*/  LDS R134, [R3+UR6+0x99300] ;  /* 0x0993000603867984 */ /* 0x000fe60008000800 */
[C---:B------:R-:W-:Y:S01]  /*eea60*/  HMMA.1688.F32.TF32 R36, R104.reuse, R204, R36 ;  /* 0x000000cc6824723c */ /* 0x040fe20000081024 */
[----:B------:R-:W-:Y:S05]  /*eea70*/  LDS R135, [R252+UR6+0x99300] ;  /* 0x09930006fc877984 */ /* 0x000fea0008000800 */
[C---:B----4-:R-:W-:Y:S01]  /*eea80*/  HMMA.1688.F32.TF32 R124, R104.reuse, R128, R124 ;  /* 0x00000080687c723c */ /* 0x050fe2000008107c */
[----:B------:R-:W-:Y:S04]  /*eea90*/  LDS R128, [R3+UR6+0x96300] ;  /* 0x0963000603807984 */ /* 0x000fe80008000800 */
[----:B------:R-:W1:Y:S01]  /*eeaa0*/  LDS R129, [R252+UR6+0x96300] ;  /* 0x09630006fc817984 */ /* 0x000e620008000800 */
[----:B--2---:R-:W-:-:S15]  /*eeab0*/  HMMA.1688.F32.TF32 R120, R104, R116, R120 ;  /* 0x000000746878723c */ /* 0x004fde0000081078 */
[----:B------:R-:W-:-:S08]  /*eeac0*/  NOP ;  /* 0x0000000000007918 */ /* 0x000fd00000000000 */
[----:B------:R-:W-:Y:S04]  /*eead0*/  STL.64 [R1+0x88b8], R122 ;  /* 0x0088b87a01007387 */ /* 0x000fe80000100a00 */
[----:B------:R-:W-:Y:S04]  /*eeae0*/  STL.64 [R1+0x88b0], R120 ;  /* 0x0088b07801007387 */ /* 0x000fe80000100a00 */
[----:B------:R2:W-:Y:S04]  /*eeaf0*/  STL.64 [R1+0x88a8], R126 ;  /* 0x0088a87e01007387 */ /* 0x0005e80000100a00 */
[----:B------:R-:W-:Y:S04]  /*eeb00*/  STL.64 [R1+0x88a0], R124 ;  /* 0x0088a07c01007387 */ /* 0x000fe80000100a00 */
[----:B------:R4:W-:Y:S04]  /*eeb10*/  STL.64 [R1+0x8898], R186 ;  /* 0x008898ba01007387 */ /* 0x0009e80000100a00 */
[----:B------:R-:W1:Y:S01]  /*eeb20*/  LDL.64 R118, [R1+0x3f8] ;  /* 0x0003f80001767983 */ /* 0x000e620000100a00 */
[C---:B------:R-:W-:Y:S03]  /*eeb30*/  HMMA.1688.F32.TF32 R4, R104.reuse, R184, R4 ;  /* 0x000000b86804723c */ /* 0x040fe60000081004 */
[----:B--2---:R-:W2:Y:S03]  /*eeb40*/  LDL R126, [R1+0x418] ;  /* 0x00041800017e7983 */ /* 0x004ea60000100800 */
[C---:B------:R-:W-:Y:S01]  /*eeb50*/  HMMA.1688.F32.TF32 R8, R104.reuse, R188, R8 ;  /* 0x000000bc6808723c */ /* 0x040fe20000081008 */
[----:B----4-:R-:W4:Y:S04]  /*eeb60*/  LDL R186, [R1+0x428] ;  /* 0x0004280001ba7983 */ /* 0x010f280000100800 */
[----:B------:R-:W4:Y:S01]  /*eeb70*/  LDL R187, [R1+0x42c] ;  /* 0x00042c0001bb7983 */ /* 0x000f220000100800 */
[C---:B------:R-:W-:Y:S03]  /*eeb80*/  HMMA.1688.F32.TF32 R12, R104.reuse, R192, R12 ;  /* 0x000000c0680c723c */ /* 0x040fe6000008100c */
[----:B------:R-:W2:Y:S03]  /*eeb90*/  LDL R127, [R1+0x41c] ;  /* 0x00041c00017f7983 */ /* 0x000ea60000100800 */
[C---:B------:R-:W-:Y:S01]  /*eeba0*/  HMMA.1688.F32.TF32 R16, R104.reuse, R244, R16 ;  /* 0x000000f46810723c */ /* 0x040fe20000081010 */
[----:B------:R-:W4:Y:S04]  /*eebb0*/  LDL R122, [R1+0x408] ;  /* 0x00040800017a7983 */ /* 0x000f280000100800 */
[----:B------:R-:W4:Y:S01]  /*eebc0*/  LDL R123, [R1+0x40c] ;  /* 0x00040c00017b7983 */ /* 0x000f220000100800 */
        /* <DEDUP_REMOVED lines=24> */
[----:B------:R-:W3:Y:S06]  /*eed50*/  LDL R106, [R1+0x1b8] ;  /* 0x0001b800016a7983 */ /* 0x000eec0000100800 */
[----:B------:R-:W-:Y:S01]  /*eed60*/  IMAD.MOV.U32 R107, RZ, RZ, R0 ;  /* 0x000000ffff6b7224 */ /* 0x000fe200078e0000 */
[----:B-1----:R-:W-:Y:S06]  /*eed70*/  HMMA.1688.F32.TF32 R108, R128, R118, R108 ;  /* 0x00000076806c723c */ /* 0x002fec000008106c */
[----:B------:R-:W-:-:S02]  /*eed80*/  IMAD.MOV.U32 R0, RZ, RZ, R119 ;  /* 0x000000ffff007224 */ /* 0x000fc400078e0077 */
[----:B------:R-:W4:Y:S04]  /*eed90*/  LDL.LU.64 R118, [R1+0x88c8] ;  /* 0x0088c80001767983 */ /* 0x000f280000300a00 */
[----:B------:R-:W4:Y:S02]  /*eeda0*/  LDL.LU.64 R116, [R1+0x88c0] ;  /* 0x0088c00001747983 */ /* 0x000f240000300a00 */
[C---:B----4-:R-:W-:Y:S02]  /*eedb0*/  HMMA.1688.F32.TF32 R116, R128.reuse, R122, R116 ;  /* 0x0000007a8074723c */ /* 0x050fe40000081074 */
[----:B------:R-:W2:Y:S04]  /*eedc0*/  LDL.LU.64 R122, [R1+0x88b8] ;  /* 0x0088b800017a7983 */ /* 0x000ea80000300a00 */
[----:B------:R-:W2:Y:S02]  /*eedd0*/  LDL.LU.64 R120, [R1+0x88b0] ;  /* 0x0088b00001787983 */ /* 0x000ea40000300a00 */
[C---:B--2---:R-:W-:Y:S02]  /*eede0*/  HMMA.1688.F32.TF32 R120, R128.reuse, R126, R120 ;  /* 0x0000007e8078723c */ /* 0x044fe40000081078 */
[----:B------:R-:W2:Y:S04]  /*eedf0*/  LDL.LU.64 R126, [R1+0x88a8] ;  /* 0x0088a800017e7983 */ /* 0x000ea80000300a00 */
[----:B------:R-:W2:Y:S02]  /*eee00*/  LDL.LU.64 R124, [R1+0x88a0] ;  /* 0x0088a000017c7983 */ /* 0x000ea40000300a00 */
[C---:B--2---:R-:W-:Y:S02]  /*eee10*/  HMMA.1688.F32.TF32 R124, R128.reuse, R186, R124 ;  /* 0x000000ba807c723c */ /* 0x044fe4000008107c */
[----:B------:R-:W2:Y:S04]  /*eee20*/  LDL.LU.64 R186, [R1+0x8898] ;  /* 0x0088980001ba7983 */ /* 0x000ea80000300a00 */
[C---:B------:R-:W-:Y:S06]  /*eee30*/  HMMA.1688.F32.TF32 R8, R128.reuse, R190, R8 ;  /* 0x000000be8008723c */ /* 0x040fec0000081008 */
[----:B------:R-:W-:Y:S01]  /*eee40*/  HMMA.1688.F32.TF32 R12, R128, R194, R12 ;  /* 0x000000c2800c723c */ /* 0x000fe2000008100c */
[----:B------:R-:W-:-:S05]  /*eee50*/  IMAD.MOV.U32 R236, RZ, RZ, R178 ;  /* 0x000000ffffec7224 */ /* 0x000fca00078e00b2 */
[----:B------:R-:W-:Y:S01]  /*eee60*/  HMMA.1688.F32.TF32 R16, R128, R246, R16 ;  /* 0x000000f68010723c */ /* 0x000fe20000081010 */
[----:B------:R-:W-:-:S05]  /*eee70*/  IMAD.MOV.U32 R237, RZ, RZ, R179 ;  /* 0x000000ffffed7224 */ /* 0x000fca00078e00b3 */
[C---:B------:R-:W-:Y:S06]  /*eee80*/  HMMA.1688.F32.TF32 R20, R128.reuse, R250, R20 ;  /* 0x000000fa8014723c */ /* 0x040fec0000081014 */
[C---:B--2---:R-:W-:Y:S01]  /*eee90*/  HMMA.1688.F32.TF32 R4, R128.reuse, R186, R4 ;  /* 0x000000ba8004723c */ /* 0x044fe20000081004 */
        /* <DEDUP_REMOVED lines=10> */
[----:B------:R-:W2:Y:S04]  /*eef40*/  LDL.LU R178, [R1+0x8844] ;  /* 0x0088440001b27983 */ /* 0x000ea80000300800 */
[----:B------:R-:W4:Y:S04]  /*eef50*/  LDL.LU R179, [R1+0x8840] ;  /* 0x0088400001b37983 */ /* 0x000f280000300800 */
[----:B------:R-:W4:Y:S04]  /*eef60*/  LDL R224, [R1+0x11c0] ;  /* 0x0011c00001e07983 */ /* 0x000f280000100800 */
[----:B------:R-:W4:Y:S04]  /*eef70*/  LDL R225, [R1+0x11c4] ;  /* 0x0011c40001e17983 */ /* 0x000f280000100800 */
[----:B------:R-:W-:Y:S04]  /*eef80*/  STL.64 [R1+0x8650], R242 ;  /* 0x008650f201007387 */ /* 0x000fe80000100a00 */
[----:B------:R-:W-:Y:S01]  /*eef90*/  STL.64 [R1+0x8648], R240 ;  /* 0x008648f001007387 */ /* 0x000fe20000100a00 */
[----:B---3--:R-:W-:Y:S03]  /*eefa0*/  HMMA.1688.F32.TF32 R24, R128, R106, R24 ;  /* 0x0000006a8018723c */ /* 0x008fe60000081018 */
[----:B------:R-:W-:Y:S04]  /*eefb0*/  STL.64 [R1+0x8660], R182 ;  /* 0x008660b601007387 */ /* 0x000fe80000100a00 */
[----:B------:R-:W-:Y:S01]  /*eefc0*/  STL.64 [R1+0x8658], R180 ;  /* 0x008658b401007387 */ /* 0x000fe20000100a00 */
[C---:B------:R-:W-:Y:S03]  /*eefd0*/  HMMA.1688.F32.TF32 R104, R132.reuse, R236, R116 ;  /* 0x000000ec8468723c */ /* 0x040fe60000081074 */
[----:B--2---:R-:W-:Y:S04]  /*eefe0*/  STL [R1+0x852c], R178 ;  /* 0x00852cb201007387 */ /* 0x004fe80000100800 */
[----:B----4-:R-:W-:Y:S04]  /*eeff0*/  STL [R1+0x8528], R179 ;  /* 0x008528b301007387 */ /* 0x010fe80000100800 */
        /* <DEDUP_REMOVED lines=21> */
[----:B------:R-:W2:Y:S04]  /*ef150*/  LDL R236, [R1+0x1310] ;  /* 0x0013100001ec7983 */ /* 0x000ea80000100800 */
[----:B------:R-:W-:Y:S04]  /*ef160*/  STL.64 [R1+0x1d70], R108 ;  /* 0x001d706c01007387 */ /* 0x000fe80000100a00 */
[----:B------:R-:W-:Y:S04]  /*ef170*/  STL.64 [R1+0x1d78], R110 ;  /* 0x001d786e01007387 */ /* 0x000fe80000100a00 */
[----:B------:R3:W-:Y:S04]  /*ef180*/  STL.64 [R1+0x1d60], R104 ;  /* 0x001d606801007387 */ /* 0x0007e80000100a00 */
[----:B------:R-:W-:Y:S04]  /*ef190*/  STL.64 [R1+0x1d68], R106 ;  /* 0x001d686a01007387 */ /* 0x000fe80000100a00 */
[----:B-1----:R-:W4:Y:S04]  /*ef1a0*/  LDL.64 R140, [R1+0x11e0] ;  /* 0x0011e000018c7983 */ /* 0x002f280000100a00 */
[----:B------:R-:W2:Y:S04]  /*ef1b0*/  LDL.64 R144, [R1+0x11f0] ;  /* 0x0011f00001907983 */ /* 0x000ea80000100a00 */
        /* <DEDUP_REMOVED lines=16> */
[----:B---3--:R-:W3:Y:S04]  /*ef2c0*/  LDL R104, [R1+0x1280] ;  /* 0x0012800001687983 */ /* 0x008ee80000100800 */
        /* <DEDUP_REMOVED lines=27> */
[----:B------:R-:W-:Y:S06]  /*ef480*/  HMMA.1688.F32.TF32 R48, R128, R218, R48 ;  /* 0x000000da8030723c */ /* 0x000fec0000081030 */
[C---:B----4-:R-:W-:Y:S06]  /*ef490*/  HMMA.1688.F32.TF32 R108, R132.reuse, R140, R120 ;  /* 0x0000008c846c723c */ /* 0x050fec0000081078 */
[----:B--2---:R-:W-:-:S15]  /*ef4a0*/  HMMA.1688.F32.TF32 R4, R132, R148, R4 ;  /* 0x000000948404723c */ /* 0x004fde0000081004 */
[----:B------:R-:W-:-:S02]  /*ef4b0*/  NOP ;  /* 0x0000000000007918 */ /* 0x000fc40000000000 */
[----:B------:R-:W-:Y:S04]  /*ef4c0*/  STL.64 [R1+0x1d50], R108 ;  /* 0x001d506c01007387 */ /* 0x000fe80000100a00 */
[----:B------:R1:W-:Y:S02]  /*ef4d0*/  STL.64 [R1+0x1d58], R110 ;  /* 0x001d586e01007387 */ /* 0x0003e40000100a00 */
[----:B-1----:R-:W-:Y:S01]  /*ef4e0*/  HMMA.1688.F32.TF32 R108, R132, R144, R124 ;  /* 0x00000090846c723c */ /* 0x002fe2000008107c */
[----:B------:R-:W-:Y:S01]  /*ef4f0*/  IMAD.MOV.U32 R158, RZ, RZ, R140 ;  /* 0x000000ffff9e7224 */ /* 0x000fe200078e008c */
[----:B------:R-:W-:-:S04]  /*ef500*/  MOV R159, R141 ;  /* 0x0000008d009f7202 */ /* 0x000fc80000000f00 */
[----:B------:R-:W-:Y:S02]  /*ef510*/  IMAD.MOV.U32 R178, RZ, RZ, R144 ;  /* 0x000000ffffb27224 */ /* 0x000fe400078e0090 */
[----:B------:R-:W-:Y:S01]  /*ef520*/  IMAD.MOV.U32 R179, RZ, RZ, R145 ;  /* 0x000000ffffb37224 */ /* 0x000fe200078e0091 */
[----:B------:R-:W-:Y:S04]  /*ef530*/  STL.64 [R1+0x8700], R158 ;  /* 0x0087009e01007387 */ /* 0x000fe80000100a00 */
[----:B------:R-:W-:Y:S01]  /*ef540*/  STL.64 [R1+0x86f8], R156 ;  /* 0x0086f89c01007387 */ /* 0x000fe20000100a00 */
[C---:B------:R-:W-:Y:S09]  /*ef550*/  HMMA.1688.F32.TF32 R8, R132.reuse, R152, R8 ;  /* 0x000000988408723c */ /* 0x040ff20000081008 */
        /* <DEDUP_REMOVED lines=22> */
[----:B---3--:R-:W-:Y:S08]  /*ef6c0*/  HMMA.1688.F32.TF32 R4, R132, R104, R36 ;  /* 0x000000688404723c */ /* 0x008ff00000081024 */
[----:B------:R-:W-:Y:S04]  /*ef6d0*/  STL.64 [R1+0x1cd0], R12 ;  /* 0x001cd00c01007387 */ /* 0x000fe80000100a00 */
[----:B------:R1:W-:Y:S01]  /*ef6e0*/  STL.64 [R1+0x1cd8], R14 ;  /* 0x001cd80e01007387 */ /* 0x0003e20000100a00 */
[----:B------:R-:W-:Y:S04]  /*ef6f0*/  HMMA.1688.F32.TF32 R52, R128, R222, R52 ;  /* 0x000000de8034723c */ /* 0x000fe80000081034 */
[----:B------:R-:W-:Y:S04]  /*ef700*/  STL.64 [R1+0x1cc0], R8 ;  /* 0x001cc00801007387 */ /* 0x000fe80000100a00 */
[----:B------:R2:W-:Y:S01]  /*ef710*/  STL.64 [R1+0x1cc8], R10 ;  /* 0x001cc80a01007387 */ /* 0x0005e20000100a00 */
[----:B-1----:R-:W-:Y:S03]  /*ef720*/  HMMA.1688.F32.TF32 R12, R132, R196, R40 ;  /* 0x000000c4840c723c */ /* 0x002fe60000081028 */
[----:B------:R-:W-:Y:S03]  /*ef730*/  STL.64 [R1+0x1cb0], R4 ;  /* 0x001cb00401007387 */ /* 0x000fe60000100a00 */
[----:B------:R-:W-:Y:S01]  /*ef740*/  HMMA.1688.F32.TF32 R56, R128, R226, R56 ;  /* 0x000000e28038723c */ /* 0x000fe20000081038 */
[----:B------:R1:W-:Y:S05]  /*ef750*/  STL.64 [R1+0x1cb8], R6 ;  /* 0x001cb80601007387 */ /* 0x0003ea0000100a00 */
[----:B--2---:R-:W-:Y:S06]  /*ef760*/  HMMA.1688.F32.TF32 R8, R132, R200, R44 ;  /* 0x000000c88408723c */ /* 0x004fec000008102c */
[----:B------:R-:W-:Y:S06]  /*ef770*/  HMMA.1688.F32.TF32 R60, R128, R238, R60 ;  /* 0x000000ee803c723c */ /* 0x000fec000008103c */
[----:B-1----:R-:W-:Y:S01]  /*ef780*/  HMMA.1688.F32.TF32 R4, R132, R204, R48 ;  /* 0x000000cc8404723c */ /* 0x002fe20000081030 */
[----:B------:R-:W-:Y:S04]  /*ef790*/  STL.64 [R1+0x1ca0], R12 ;  /* 0x001ca00c01007387 */ /* 0x000fe80000100a00 */
[----:B------:R1:W-:Y:S01]  /*ef7a0*/  STL.64 [R1+0x1ca8], R14 ;  /* 0x001ca80e01007387 */ /* 0x0003e20000100a00 */
[C---:B------:R-:W-:Y:S05]  /*ef7b0*/  HMMA.1688.F32.TF32 R64, R128.reuse, R242, R64 ;  /* 0x000000f28040723c */ /* 0x040fea0000081040 */
[----:B------:R-:W-:Y:S01]  /*ef7c0*/  STL.64 [R1+0x1c90], R8 ;  /* 0x001c900801007387 */ /* 0x000fe20000100a00 */
[----:B------:R-:W-:Y:S03]  /*ef7d0*/  HMMA.1688.F32.TF32 R68, R128, R182, R68 ;  /* 0x000000b68044723c */ /* 0x000fe60000081044 */
[----:B------:R2:W-:Y:S03]  /*ef7e0*/  STL.64 [R1+0x1c98], R10 ;  /* 0x001c980a01007387 */ /* 0x0005e60000100a00 */
[C---:B-1----:R-:W-:Y:S05]  /*ef7f0*/  HMMA.1688.F32.TF32 R12, R132.reuse, R208, R52 ;  /* 0x000000d0840c723c */ /* 0x042fea0000081034 */
[----:B------:R-:W-:Y:S01]  /*ef800*/  STL.64 [R1+0x1c80], R4 ;  /* 0x001c800401007387 */ /* 0x000fe20000100a00 */
[C---:B--2---:R-:W-:Y:S03]  /*ef810*/  HMMA.1688.F32.TF32 R8, R132.reuse, R212, R56 ;  /* 0x000000d48408723c */ /* 0x044fe60000081038 */
[----:B------:R1:W-:Y:S03]  /*ef820*/  STL.64 [R1+0x1c88], R6 ;  /* 0x001c880601007387 */ /* 0x0003e60000100a00 */
        /* <DEDUP_REMOVED lines=9> */
[----:B-1----:R-:W-:Y:S11]  /*ef8c0*/  HMMA.1688.F32.TF32 R4, R132, R236, R72 ;  /* 0x000000ec8404723c */ /* 0x002ff60000081048 */
[----:B------:R-:W-:Y:S04]  /*ef8d0*/  STL.64 [R1+0x1c40], R12 ;  /* 0x001c400c01007387 */ /* 0x000fe80000100a00 */
[----:B------:R-:W-:Y:S04]  /*ef8e0*/  STL.64 [R1+0x1c48], R14 ;  /* 0x001c480e01007387 */ /* 0x000fe80000100a00 */
[----:B------:R-:W2:Y:S04]  /*ef8f0*/  LDL.LU R224, [R1+0xdd0] ;  /* 0x000dd00001e07983 */ /* 0x000ea80000300800 */
[----:B------:R-:W-:Y:S04]  /*ef900*/  STL.64 [R1+0x1c30], R8 ;  /* 0x001c300801007387 */ /* 0x000fe80000100a00 */
[----:B------:R-:W-:Y:S01]  /*ef910*/  STL.64 [R1+0x1c38], R10 ;  /* 0x001c380a01007387 */ /* 0x000fe20000100a00 */
[----:B------:R-:W-:-:S03]  /*ef920*/  IMAD.MOV.U32 R223, RZ, RZ, R2 ;  /* 0x000000ffffdf7224 */ /* 0x000fc600078e0002 */
[----:B------:R1:W-:Y:S04]  /*ef930*/  STL.64 [R1+0x1c20], R4 ;  /* 0x001c200401007387 */ /* 0x0003e80000100a00 */
[----:B------:R3:W-:Y:S04]  /*ef940*/  STL.64 [R1+0x1c28], R6 ;  /* 0x001c280601007387 */ /* 0x0007e80000100a00 */
[----:B------:R-:W2:Y:S04]  /*ef950*/  LDL.LU R225, [R1+0xdd4] ;  /* 0x000dd40001e17983 */ /* 0x000ea80000300800 */
[----:B------:R-:W2:Y:S04]  /*ef960*/  LDL.LU R226, [R1+0xdd8] ;  /* 0x000dd80001e27983 */ /* 0x000ea80000300800 */
[----:B------:R-:W2:Y:S04]  /*ef970*/  LDL.LU R227, [R1+0xddc] ;  /* 0x000ddc0001e37983 */ /* 0x000ea80000300800 */
[----:B------:R-:W4:Y:S04]  /*ef980*/  LDL R222, [R1+0xfb8] ;  /* 0x000fb80001de7983 */ /* 0x000f280000100800 */
[----:B------:R-:W3:Y:S04]  /*ef990*/  LDL.LU R2, [R1+0x883c] ;  /* 0x00883c0001027983 */ /* 0x000ee80000300800 */
[----:B------:R-:W4:Y:S04]  /*ef9a0*/  LDL.LU R208, [R1+0xdf0] ;  /* 0x000df00001d07983 */ /* 0x000f280000300800 */
[----:B------:R-:W4:Y:S04]  /*ef9b0*/  LDL.LU R209, [R1+0xdf4] ;  /* 0x000df40001d17983 */ /* 0x000f280000300800 */
[----:B------:R-:W4:Y:S04]  /*ef9c0*/  LDL.LU R210, [R1+0xdf8] ;  /* 0x000df80001d27983 */ /* 0x000f280000300800 */
[----:B------:R-:W4:Y:S04]  /*ef9d0*/  LDL.LU R211, [R1+0xdfc] ;  /* 0x000dfc0001d37983 */ /* 0x000f280000300800 */
[----:B------:R-:W4:Y:S01]  /*ef9e0*/  LDL R206, [R1+0xf58] ;  /* 0x000f580001ce7983 */ /* 0x000f220000100800 */
[----:B---3--:R-:W-:-:S03]  /*ef9f0*/  IMAD.MOV.U32 R207, RZ, RZ, R2 ;  /* 0x000000ffffcf7224 */ /* 0x008fc600078e0002 */
[----:B------:R-:W3:Y:S04]  /*efa00*/  LDL.LU R2, [R1+0x8838] ;  /* 0x0088380001027983 */ /* 0x000ee80000300800 */
[----:B------:R-:W4:Y:S04]  /*efa10*/  LDL.LU R240, [R1+0xe10] ;  /* 0x000e100001f07983 */ /* 0x000f280000300800 */
[----:B------:R-:W4:Y:S04]  /*efa20*/  LDL.LU R241, [R1+0xe14] ;  /* 0x000e140001f17983 */ /* 0x000f280000300800 */
[----:B------:R-:W4:Y:S04]  /*efa30*/  LDL.LU R242, [R1+0xe18] ;  /* 0x000e180001f27983 */ /* 0x000f280000300800 */
[----:B------:R-:W4:Y:S04]  /*efa40*/  LDL.LU R243, [R1+0xe1c] ;  /* 0x000e1c0001f37983 */ /* 0x000f280000300800 */
[----:B------:R-:W4:Y:S01]  /*efa50*/  LDL R182, [R1+0xf88] ;  /* 0x000f880001b67983 */ /* 0x000f220000100800 */
[----:B---3--:R-:W-:-:S03]  /*efa60*/  IMAD.MOV.U32 R183, RZ, RZ, R2 ;  /* 0x000000ffffb77224 */ /* 0x008fc600078e0002 */
[----:B------:R-:W3:Y:S01]  /*efa70*/  LDL.LU R2, [R1+0x8834] ;  /* 0x0088340001027983 */ /* 0x000ee20000300800 */
[C---:B------:R-:W-:Y:S03]  /*efa80*/  HMMA.1688.F32.TF32 R84, R128.reuse, R166, R84 ;  /* 0x000000a68054723c */ /* 0x040fe60000081054 */
[----:B------:R-:W2:Y:S04]  /*efa90*/  LDL.LU R164, [R1+0xe30] ;  /* 0x000e300001a47983 */ /* 0x000ea80000300800 */
[----:B------:R-:W2:Y:S01]  /*efaa0*/  LDL.LU R165, [R1+0xe34] ;  /* 0x000e340001a57983 */ /* 0x000ea20000300800 */
[C---:B------:R-:W-:Y:S03]  /*efab0*/  HMMA.1688.F32.TF32 R88, R128.reuse, R162, R88 ;  /* 0x000000a28058723c */ /* 0x040fe60000081058 */
[----:B------:R-:W2:Y:S04]  /*efac0*/  LDL.LU R166, [R1+0xe38] ;  /* 0x000e380001a67983 */ /* 0x000ea80000300800 */
[----:B------:R-:W2:Y:S01]  /*efad0*/  LDL.LU R167, [R1+0xe3c] ;  /* 0x000e3c0001a77983 */ /* 0x000ea20000300800 */
[C---:B------:R-:W-:Y:S03]  /*efae0*/  HMMA.1688.F32.TF32 R96, R128.reuse, R154, R96 ;  /* 0x0000009a8060723c */ /* 0x040fe60000081060 */
[----:B------:R-:W4:Y:S03]  /*efaf0*/  LDL R162, [R1+0xfa8] ;  /* 0x000fa80001a27983 */ /* 0x000f260000100800 */
[C---:B------:R-:W-:Y:S06]  /*efb00*/  HMMA.1688.F32.TF32 R112, R128.reuse, R146, R112 ;  /* 0x000000928070723c */ /* 0x040fec0000081070 */
[C---:B------:R-:W-:Y:S06]  /*efb10*/  HMMA.1688.F32.TF32 R100, R128.reuse, R150, R100 ;  /* 0x000000968064723c */ /* 0x040fec0000081064 */
[C---:B------:R-:W-:Y:S06]  /*efb20*/  HMMA.1688.F32.TF32 R80, R128.reuse, R170, R80 ;  /* 0x000000aa8050723c */ /* 0x040fec0000081050 */
[----:B------:R-:W-:Y:S01]  /*efb30*/  HMMA.1688.F32.TF32 R76, R128, R174, R76 ;  /* 0x000000ae804c723c */ /* 0x000fe2000008104c */
[----:B---3--:R-:W-:-:S02]  /*efb40*/  MOV R163, R2 ;  /* 0x0000000200a37202 */ /* 0x008fc40000000f00 */
        /* <DEDUP_REMOVED lines=9> */
[----:B-1----:R-:W2:Y:S04]  /*efbe0*/  LDL R4, [R1+0x1320] ;  /* 0x0013200001047983 */ /* 0x002ea80000100800 */
        /* <DEDUP_REMOVED lines=34> */
[----:B------:R-:W4:Y:S01]  /*efe10*/  LDL.64 R238, [R1+0xfd8] ;  /* 0x000fd80001ee7983 */ /* 0x000f220000100a00 */
[C---:B------:R-:W-:Y:S06]  /*efe20*/  HMMA.1688.F32.TF32 R232, R128.reuse, R142, R232 ;  /* 0x0000008e80e8723c */ /* 0x040fec00000810e8 */
[----:B------:R-:W-:Y:S01]  /*efe30*/  HMMA.1688.F32.TF32 R228, R128, R138, R228 ;  /* 0x0000008a80e4723c */ /* 0x000fe200000810e4 */
        /* <DEDUP_REMOVED lines=15> */
[----:B--2---:R-:W-:Y:S01]  /*eff30*/  HMMA.1688.F32.TF32 R4, R132, R104, R96 ;  /* 0x000000688404723c */ /* 0x004fe20000081060 */
[----:B------:R-:W-:Y:S01]  /*eff40*/  IMAD.MOV.U32 R141, RZ, RZ, R2 ;  /* 0x000000ffff8d7224 */ /* 0x000fe200078e0002 */
[----:B------:R-:W-:Y:S07]  /*eff50*/  LDS R104, [R3+UR6+0x8c380] ;  /* 0x08c3800603687984 */ /* 0x000fee0008000800 */
[----:B------:R-:W-:Y:S04]  /*eff60*/  STL.64 [R1+0x1be0], R12 ;  /* 0x001be00c01007387 */ /* 0x000fe80000100a00 */
[----:B------:R-:W-:Y:S04]  /*eff70*/  STL.64 [R1+0x1be8], R14 ;  /* 0x001be80e01007387 */ /* 0x000fe80000100a00 */
[----:B------:R-:W-:Y:S04]  /*eff80*/  STL.64 [R1+0x1bd0], R8 ;  /* 0x001bd00801007387 */ /* 0x000fe80000100a00 */
[----:B------:R-:W-:Y:S01]  /*eff90*/  STL.64 [R1+0x1bd8], R10 ;  /* 0x001bd80a01007387 */ /* 0x000fe20000100a00 */
[----:B-1----:R-:W-:Y:S03]  /*effa0*/  HMMA.1688.F32.TF32 R120, R128, R170, R164 ;  /* 0x000000aa8078723c */ /* 0x002fe600000810a4 */
[----:B------:R-:W1:Y:S04]  /*effb0*/  LDS R105, [R252+UR6+0x8c380] ;  /* 0x08c38006fc697984 */ /* 0x000e680008000800 */
[----:B------:R-:W-:Y:S04]  /*effc0*/  STL.64 [R1+0xf40], R4 ;  /* 0x000f400401007387 */ /* 0x000fe80000100a00 */
[----:B------:R2:W-:Y:S02]  /*effd0*/  STL.64 [R1+0xf48], R6 ;  /* 0x000f480601007387 */ /* 0x0005e40000100a00 */
[C---:B--2---:R-:W-:Y:S06]  /*effe0*/  HMMA.1688.F32.TF32 R4, R132.reuse, R116, R100 ;  /* 0x000000748404723c */ /* 0x044fec0000081064 */
[C---:B------:R-:W-:Y:S06]  /*efff0*/  HMMA.1688.F32.TF32 R12, R132.reuse, R108, R112 ;  /* 0x0000006c840c723c */ /* 0x040fec0000081070 */
[C---:B------:R-:W-:Y:S11]  /*f0000*/  HMMA.1688.F32.TF32 R8, R132.reuse, R136, R232 ;  /* 0x000000888408723c */ /* 0x040ff600000810e8 */
[----:B------:R-:W-:Y:S04]  /*f0010*/  STL.64 [R1+0xf20], R4 ;  /* 0x000f200401007387 */ /* 0x000fe80000100a00 */
[----:B------:R2:W-:Y:S02]  /*f0020*/  STL.64 [R1+0xf28], R6 ;  /* 0x000f280601007387 */ /* 0x0005e40000100a00 */
[----:B--2---:R-:W-:Y:S02]  /*f0030*/  HMMA.1688.F32.TF32 R4, R132, R140, R228 ;  /* 0x0000008c8404723c */ /* 0x004fe400000810e4 */
[----:B------:R-:W-:Y:S01]  /*f0040*/  STL.64 [R1+0xf00], R12 ;  /* 0x000f000c01007387 */ /* 0x000fe20000100a00 */
[----:B------:R-:W-:-:S03]  /*f0050*/  IMAD.MOV.U32 R2, RZ, RZ, R151 ;  /* 0x000000ffff027224 */ /* 0x000fc600078e0097 */
[----:B------:R-:W-:Y:S04]  /*f0060*/  STL.64 [R1+0xf08], R14 ;  /* 0x000f080e01007387 */ /* 0x000fe80000100a00 */
[----:B------:R-:W-:Y:S04]  /*f0070*/  STL.64 [R1+0xee0], R8 ;  /* 0x000ee00801007387 */ /* 0x000fe80000100a00 */
[----:B------:R-:W-:Y:S01]  /*f0080*/  STL.64 [R1+0xee8], R10 ;  /* 0x000ee80a01007387 */ /* 0x000fe20000100a00 */
[C---:B------:R-:W-:Y:S03]  /*f0090*/  HMMA.1688.F32.TF32 R20, R128.reuse, R238, R224 ;  /* 0x000000ee8014723c */ /* 0x040fe600000810e0 */
        /* <DEDUP_REMOVED lines=10> */
[----:B--2---:R-:W-:-:S05]  /*f0140*/  IMAD.MOV.U32 R2, RZ, RZ, R171 ;  /* 0x000000ffff027224 */ /* 0x004fca00078e00ab */
[----:B------:R2:W-:Y:S02]  /*f0150*/  STL [R1+0x788c], R2 ;  /* 0x00788c0201007387 */ /* 0x0005e40000100800 */
[----:B--2---:R-:W-:-:S05]  /*f0160*/  IMAD.MOV.U32 R2, RZ, RZ, R199 ;  /* 0x000000ffff027224 */ /* 0x004fca00078e00c7 */
[----:B------:R2:W-:Y:S02]  /*f0170*/  STL [R1+0x7890], R2 ;  /* 0x0078900201007387 */ /* 0x0005e40000100800 */
[----:B--2---:R-:W-:-:S05]  /*f0180*/  IMAD.MOV.U32 R2, RZ, RZ, R215 ;  /* 0x000000ffff027224 */ /* 0x004fca00078e00d7 */
[----:B------:R2:W-:Y:S04]  /*f0190*/  STL [R1+0x7894], R2 ;  /* 0x0078940201007387 */ /* 0x0005e80000100800 */
[----:B------:R-:W3:Y:S01]  /*f01a0*/  LDL.LU R224, [R1+0xcd0] ;  /* 0x000cd00001e07983 */ /* 0x000ee20000300800 */
[C---:B------:R-:W-:Y:S03]  /*f01b0*/  HMMA.1688.F32.TF32 R12, R128.reuse, R214, R208 ;  /* 0x000000d6800c723c */ /* 0x040fe600000810d0 */
[----:B------:R-:W3:Y:S04]  /*f01c0*/  LDL.LU R225, [R1+0xcd4] ;  /* 0x000cd40001e17983 */ /* 0x000ee80000300800 */
[----:B------:R-:W3:Y:S04]  /*f01d0*/  LDL.LU R226, [R1+0xcd8] ;  /* 0x000cd80001e27983 */ /* 0x000ee80000300800 */
[----:B------:R-:W3:Y:S04]  /*f01e0*/  LDL.LU R227, [R1+0xcdc] ;  /* 0x000cdc0001e37983 */ /* 0x000ee80000300800 */
[----:B------:R-:W4:Y:S04]  /*f01f0*/  LDL R222, [R1+0x10c8] ;  /* 0x0010c80001de7983 */ /* 0x000f280000100800 */
[----:B------:R-:W4:Y:S01]  /*f0200*/  LDL R223, [R1+0x10cc] ;  /* 0x0010cc0001df7983 */ /* 0x000f220000100800 */
[C---:B------:R-:W-:Y:S03]  /*f0210*/  HMMA.1688.F32.TF32 R8, R128.reuse, R206, R200 ;  /* 0x000000ce8008723c */ /* 0x040fe600000810c8 */
[----:B------:R-:W3:Y:S04]  /*f0220*/  LDL.LU R208, [R1+0xcf0] ;  /* 0x000cf00001d07983 */ /* 0x000ee80000300800 */
[----:B------:R-:W3:Y:S01]  /*f0230*/  LDL.LU R209, [R1+0xcf4] ;  /* 0x000cf40001d17983 */ /* 0x000ee20000300800 */
[C---:B------:R-:W-:Y:S03]  /*f0240*/  HMMA.1688.F32.TF32 R4, R128.reuse, R198, R240 ;  /* 0x000000c68004723c */ /* 0x040fe600000810f0 */
[----:B------:R-:W3:Y:S04]  /*f0250*/  LDL.LU R210, [R1+0xcf8] ;  /* 0x000cf80001d27983 */ /* 0x000ee80000300800 */
[----:B------:R-:W3:Y:S04]  /*f0260*/  LDL.LU R211, [R1+0xcfc] ;  /* 0x000cfc0001d37983 */ /* 0x000ee80000300800 */
[----:B------:R-:W3:Y:S04]  /*f0270*/  LDL R206, [R1+0x10a8] ;  /* 0x0010a80001ce7983 */ /* 0x000ee80000100800 */
[----:B------:R-:W3:Y:S04]  /*f0280*/  LDL R207, [R1+0x10ac] ;  /* 0x0010ac0001cf7983 */ /* 0x000ee80000100800 */
[----:B------:R-:W4:Y:S04]  /*f0290*/  LDL.LU R240, [R1+0xd10] ;  /* 0x000d100001f07983 */ /* 0x000f280000300800 */
[----:B------:R-:W4:Y:S04]  /*f02a0*/  LDL.LU R241, [R1+0xd14] ;  /* 0x000d140001f17983 */ /* 0x000f280000300800 */
[----:B------:R-:W4:Y:S04]  /*f02b0*/  LDL.LU R242, [R1+0xd18] ;  /* 0x000d180001f27983 */ /* 0x000f280000300800 */
[----:B------:R-:W4:Y:S04]  /*f02c0*/  LDL.LU R243, [R1+0xd1c] ;  /* 0x000d1c0001f37983 */ /* 0x000f280000300800 */
[----:B------:R-:W3:Y:S04]  /*f02d0*/  LDL R182, [R1+0x1088] ;  /* 0x0010880001b67983 */ /* 0x000ee80000100800 */
[----:B------:R-:W3:Y:S04]  /*f02e0*/  LDL R183, [R1+0x108c] ;  /* 0x00108c0001b77983 */ /* 0x000ee80000100800 */
[----:B------:R-:W4:Y:S04]  /*f02f0*/  LDL.LU R164, [R1+0xd30] ;  /* 0x000d300001a47983 */ /* 0x000f280000300800 */
[----:B------:R-:W4:Y:S04]  /*f0300*/  LDL.LU R165, [R1+0xd34] ;  /* 0x000d340001a57983 */ /* 0x000f280000300800 */
[----:B------:R-:W4:Y:S04]  /*f0310*/  LDL.LU R166, [R1+0xd38] ;  /* 0x000d380001a67983 */ /* 0x000f280000300800 */
[----:B------:R-:W4:Y:S04]  /*f0320*/  LDL.LU R167, [R1+0xd3c] ;  /* 0x000d3c0001a77983 */ /* 0x000f280000300800 */
[----:B------:R-:W3:Y:S04]  /*f0330*/  LDL R162, [R1+0x1068] ;  /* 0x0010680001a27983 */ /* 0x000ee80000100800 */
[----:B------:R-:W3:Y:S01]  /*f0340*/  LDL R163, [R1+0x106c] ;  /* 0x00106c0001a37983 */ /* 0x000ee20000100800 */
[----:B------:R-:W-:Y:S03]  /*f0350*/  HMMA.1688.F32.TF32 R108, R128, R150, R144 ;  /* 0x00000096806c723c */ /* 0x000fe60000081090 */
        /* <DEDUP_REMOVED lines=32> */
[----:B------:R-:W3:Y:S04]  /*f0560*/  LDL.64 R58, [R1+0xff8] ;  /* 0x000ff800013a7983 */ /* 0x000ee80000100a00 */
        /* <DEDUP_REMOVED lines=29> */
[----:B------:R-:W4:Y:S01]  /*f0740*/  LDL.LU R219, [R1+0xcec] ;  /* 0x000cec0001db7983 */ /* 0x000f220000300800 */
[----:B--2---:R-:W-:-:S03]  /*f0750*/  MOV R2, R239 ;  /* 0x000000ef00027202 */ /* 0x004fc60000000f00 */
[----:B------:R-:W2:Y:S04]  /*f0760*/  LDL.64 R238, [R1+0x10d8] ;  /* 0x0010d80001ee7983 */ /* 0x000ea80000100a00 */
[----:B------:R3:W-:Y:S02]  /*f0770*/  STL [R1+0x7898], R2 ;  /* 0x0078980201007387 */ /* 0x0007e40000100800 */
[----:B---3--:R-:W-:-:S05]  /*f0780*/  IMAD.MOV.U32 R2, RZ, RZ, R59 ;  /* 0x000000ffff027224 */ /* 0x008fca00078e003b */
[----:B------:R4:W-:Y:S02]  /*f0790*/  STL [R1+0x789c], R2 ;  /* 0x00789c0201007387 */ /* 0x0009e40000100800 */
[----:B----4-:R-:W-:-:S05]  /*f07a0*/  IMAD.MOV.U32 R2, RZ, RZ, R51 ;  /* 0x000000ffff027224 */ /* 0x010fca00078e0033 */
[----:B------:R3:W-:Y:S02]  /*f07b0*/  STL [R1+0x78a0], R2 ;  /* 0x0078a00201007387 */ /* 0x0007e40000100800 */
[----:B---3--:R-:W-:-:S05]  /*f07c0*/  IMAD.MOV.U32 R2, RZ, RZ, R159 ;  /* 0x000000ffff027224 */ /* 0x008fca00078e009f */
[----:B------:R3:W-:Y:S02]  /*f07d0*/  STL [R1+0x78a4], R2 ;  /* 0x0078a40201007387 */ /* 0x0007e40000100800 */
[----:B---3--:R-:W-:-:S05]  /*f07e0*/  IMAD.MOV.U32 R2, RZ, RZ, R151 ;  /* 0x000000ffff027224 */ /* 0x008fca00078e0097 */
[----:B------:R3:W-:Y:S02]  /*f07f0*/  STL [R1+0x78a8], R2 ;  /* 0x0078a80201007387 */ /* 0x0007e40000100800 */
[----:B---3--:R-:W-:-:S05]  /*f0800*/  IMAD.MOV.U32 R2, RZ, RZ, R171 ;  /* 0x000000ffff027224 */ /* 0x008fca00078e00ab */
[----:B------:R3:W-:Y:S01]  /*f0810*/  STL [R1+0x78ac], R2 ;  /* 0x0078ac0201007387 */ /* 0x0007e20000100800 */
[----:B------:R-:W-:Y:S01]  /*f0820*/  HMMA.1688.F32.TF32 R40, R128, R42, R44 ;  /* 0x0000002a8028723c */ /* 0x000fe2000008102c */
[----:B---3--:R-:W-:-:S05]  /*f0830*/  MOV R2, R199 ;  /* 0x000000c700027202 */ /* 0x008fca0000000f00 */
[----:B------:R3:W-:Y:S01]  /*f0840*/  STL [R1+0x78b0], R2 ;  /* 0x0078b00201007387 */ /* 0x0007e20000100800 */
[----:B------:R-:W-:Y:S01]  /*f0850*/  HMMA.1688.F32.TF32 R24, R128, R26, R60 ;  /* 0x0000001a8018723c */ /* 0x000fe2000008103c */
[----:B---3--:R-:W-:-:S05]  /*f0860*/  IMAD.MOV.U32 R2, RZ, RZ, R215 ;  /* 0x000000ffff027224 */ /* 0x008fca00078e00d7 */
[C---:B------:R-:W-:Y:S01]  /*f0870*/  HMMA.1688.F32.TF32 R28, R128.reuse, R58, R28 ;  /* 0x0000003a801c723c */ /* 0x040fe2000008101c */
[----:B------:R3:W-:Y:S05]  /*f0880*/  STL [R1+0x78b4], R2 ;  /* 0x0078b40201007387 */ /* 0x0007ea0000100800 */
[C---:B------:R-:W-:Y:S01]  /*f0890*/  HMMA.1688.F32.TF32 R32, R128.reuse, R34, R52 ;  /* 0x000000228020723c */ /* 0x040fe20000081034 */
[----:B------:R-:W4:Y:S05]  /*f08a0*/  LDL R168, [R1+0xe0] ;  /* 0x0000e00001a87983 */ /* 0x000f2a0000100800 */
[C---:B------:R-:W-:Y:S01]  /*f08b0*/  HMMA.1688.F32.TF32 R36, R128.reuse, R50, R36 ;  /* 0x000000328024723c */ /* 0x040fe20000081024 */
[----:B------:R-:W4:Y:S04]  /*f08c0*/  LDL R169, [R1+0xe4] ;  /* 0x0000e40001a97983 */ /* 0x000f280000100800 */
[----:B------:R-:W4:Y:S01]  /*f08d0*/  LDL R148, [R1+0xa0] ;  /* 0x0000a00001947983 */ /* 0x000f220000100800 */
[C---:B------:R-:W-:Y:S03]  /*f08e0*/  HMMA.1688.F32.TF32 R44, R128.reuse, R158, R176 ;  /* 0x0000009e802c723c */ /* 0x040fe600000810b0 */
[----:B------:R-:W4:Y:S03]  /*f08f0*/  LDL R149, [R1+0xa4] ;  /* 0x0000a40001957983 */ /* 0x000f260000100800 */
[----:B------:R-:W-:Y:S01]  /*f0900*/  HMMA.1688.F32.TF32 R48, R128, R142, R136 ;  /* 0x0000008e8030723c */ /* 0x000fe20000081088 */
[----:B------:R-:W-:Y:S01]  /*f0910*/  IMAD.MOV.U32 R158, RZ, RZ, R251 ;  /* 0x000000ffff9e7224 */ /* 0x000fe200078e00fb */
[----:B------:R-:W4:Y:S01]  /*f0920*/  LDL R136, [R1+0x70] ;  /* 0x0000700001887983 */ /* 0x000f220000100800 */
[----:B------:R-:W-:-:S03]  /*f0930*/  IMAD.MOV.U32 R159, RZ, RZ, R250 ;  /* 0x000000ffff9f7224 */ /* 0x000fc600078e00fa */
        /* <DEDUP_REMOVED lines=35> */
[----:B------:R-:W1:Y:S04]  /*f0b70*/  LDL R228, [R1+0x20] ;  /* 0x0000200001e47983 */ /* 0x000e680000100800 */
[----:B------:R-:W1:Y:S04]  /*f0b80*/  LDL R229, [R1+0x24] ;  /* 0x0000240001e57983 */ /* 0x000e680000100800 */
[----:B------:R-:W4:Y:S04]  /*f0b90*/  LDL R250, [R1+0x1148] ;  /* 0x0011480001fa7983 */ /* 0x000f280000100800 */
[----:B------:R-:W4:Y:S04]  /*f0ba0*/  LDL R251, [R1+0x114c] ;  /* 0x00114c0001fb7983 */ /* 0x000f280000100800 */
[----:B------:R-:W4:Y:S04]  /*f0bb0*/  LDL.LU R220, [R1+0xc60] ;  /* 0x000c600001dc7983 */ /* 0x000f280000300800 */
[----:B------:R-:W4:Y:S04]  /*f0bc0*/  LDL.LU R221, [R1+0xc64] ;  /* 0x000c640001dd7983 */ /* 0x000f280000300800 */
[----:B------:R-:W4:Y:S01]  /*f0bd0*/  LDL.LU R222, [R1+0xc68] ;  /* 0x000c680001de7983 */ /* 0x000f220000300800 */
[C---:B------:R-:W-:Y:S03]  /*f0be0*/  HMMA.1688.F32.TF32 R76, R128.reuse, R214, R208 ;  /* 0x000000d6804c723c */ /* 0x040fe600000810d0 */
        /* <DEDUP_REMOVED lines=38> */
[----:B------:R-:W4:Y:S04]  /*f0e50*/  LDL R236, [R1+0x10] ;  /* 0x0000100001ec7983 */ /* 0x000f280000100800 */
[----:B------:R-:W4:Y:S01]  /*f0e60*/  LDL R237, [R1+0x14] ;  /* 0x0000140001ed7983 */ /* 0x000f220000100800 */
[----:B--2---:R-:W-:Y:S03]  /*f0e70*/  HMMA.1688.F32.TF32 R84, R128, R238, R224 ;  /* 0x000000ee8054723c */ /* 0x004fe600000810e0 */
[----:B------:R-:W2:Y:S04]  /*f0e80*/  LDL R224, [R1] ;  /* 0x0000000001e07983 */ /* 0x000ea80000100800 */
[----:B------:R-:W2:Y:S01]  /*f0e90*/  LDL R225, [R1+0x4] ;  /* 0x0000040001e17983 */ /* 0x000ea20000100800 */
[----:B------:R-:W-:Y:S01]  /*f0ea0*/  IMAD.MOV.U32 R142, RZ, RZ, R245 ;  /* 0x000000ffff8e7224 */ /* 0x000fe200078e00f5 */
[----:B------:R-:W-:-:S02]  /*f0eb0*/  MOV R143, R244 ;  /* 0x000000f4008f7202 */ /* 0x000fc40000000f00 */
[----:B------:R-:W2:Y:S04]  /*f0ec0*/  LDL R244, [R1+0x30] ;  /* 0x0000300001f47983 */ /* 0x000ea80000100800 */
[----:B------:R-:W2:Y:S01]  /*f0ed0*/  LDL R245, [R1+0x34] ;  /* 0x0000340001f57983 */ /* 0x000ea20000100800 */
[----:B---3--:R-:W-:-:S03]  /*f0ee0*/  IMAD.MOV.U32 R2, RZ, RZ, R239 ;  /* 0x000000ffff027224 */ /* 0x008fc600078e00ef */
        /* <DEDUP_REMOVED lines=12> */
[----:B------:R-:W-:Y:S01]  /*f0fb0*/  STL [R1+0x78b8], R2 ;  /* 0x0078b80201007387 */ /* 0x000fe20000100800 */
[----:B------:R-:W-:-:S02]  /*f0fc0*/  IMAD.MOV.U32 R162, RZ, RZ, R249 ;  /* 0x000000ffffa27224 */ /* 0x000fc400078e00f9 */
[----:B------:R-:W-:Y:S02]  /*f0fd0*/  IMAD.MOV.U32 R163, RZ, RZ, R248 ;  /* 0x000000ffffa37224 */ /* 0x000fe400078e00f8 */
[----:B------:R-:W-:Y:S02]  /*f0fe0*/  IMAD.MOV.U32 R182, RZ, RZ, R247 ;  /* 0x000000ffffb67224 */ /* 0x000fe400078e00f7 */
[----:B------:R-:W-:Y:S01]  /*f0ff0*/  IMAD.MOV.U32 R183, RZ, RZ, R246 ;  /* 0x000000ffffb77224 */ /* 0x000fe200078e00f6 */
[----:B-1----:R-:W-:Y:S01]  /*f1000*/  HMMA.1688.F32.TF32 R124, R104, R228, R124 ;  /* 0x000000e4687c723c */ /* 0x002fe2000008107c */
[----:B------:R-:W-:Y:S04]  /*f1010*/  LDS R228, [R3+UR6+0x8e380] ;  /* 0x08e3800603e47984 */ /* 0x000fe80008000800 */
[----:B------:R-:W1:Y:S01]  /*f1020*/  LDS R229, [R252+UR6+0x8e380] ;  /* 0x08e38006fce57984 */ /* 0x000e620008000800 */
[C---:B----4-:R-:W-:Y:S06]  /*f1030*/  HMMA.1688.F32.TF32 R112, R128.reuse, R114, R212 ;  /* 0x000000728070723c */ /* 0x050fec00000810d4 */
[C---:B------:R-:W-:Y:S06]  /*f1040*/  HMMA.1688.F32.TF32 R100, R128.reuse, R102, R208 ;  /* 0x000000668064723c */ /* 0x040fec00000810d0 */
[C---:B------:R-:W-:Y:S06]  /*f1050*/  HMMA.1688.F32.TF32 R96, R128.reuse, R98, R204 ;  /* 0x000000628060723c */ /* 0x040fec00000810cc */
[C---:B------:R-:W-:Y:S01]  /*f1060*/  HMMA.1688.F32.TF32 R88, R128.reuse, R90, R196 ;  /* 0x0000005a8058723c */ /* 0x040fe200000810c4 */
[----:B------:R-:W4:Y:S04]  /*f1070*/  LDL.LU.64 R198, [R1+0x8828] ;  /* 0x0088280001c67983 */ /* 0x000f280000300a00 */
[----:B------:R-:W4:Y:S01]  /*f1080*/  LDL.LU.64 R196, [R1+0x8820] ;  /* 0x0088200001c47983 */ /* 0x000f220000300a00 */
        /* <DEDUP_REMOVED lines=8> */
[----:B------:R-:W-:Y:S01]  /*f1110*/  HMMA.1688.F32.TF32 R120, R104, R236, R120 ;  /* 0x000000ec6878723c */ /* 0x000fe20000081078 */
[----:B------:R-:W4:Y:S04]  /*f1120*/  LDL.LU.64 R214, [R1+0x87e8] ;  /* 0x0087e80001d67983 */ /* 0x000f280000300a00 */
[----:B------:R-:W4:Y:S01]  /*f1130*/  LDL.LU.64 R212, [R1+0x87e0] ;  /* 0x0087e00001d47983 */ /* 0x000f220000300a00 */
[----:B------:R-:W-:Y:S03]  /*f1140*/  HMMA.1688.F32.TF32 R128, R128, R250, R220 ;  /* 0x000000fa8080723c */ /* 0x000fe600000810dc */
[----:B------:R-:W4:Y:S04]  /*f1150*/  LDL.LU.64 R218, [R1+0x87d8] ;  /* 0x0087d80001da7983 */ /* 0x000f280000300a00 */
[----:B------:R-:W4:Y:S04]  /*f1160*/  LDL.LU.64 R216, [R1+0x87d0] ;  /* 0x0087d00001d87983 */ /* 0x000f280000300a00 */
[----:B------:R-:W4:Y:S04]  /*f1170*/  LDL.LU.64 R222, [R1+0x87c8] ;  /* 0x0087c80001de7983 */ /* 0x000f280000300a00 */
[----:B------:R-:W4:Y:S04]  /*f1180*/  LDL.LU.64 R220, [R1+0x87c0] ;  /* 0x0087c00001dc7983 */ /* 0x000f280000300a00 */
[----:B------:R-:W1:Y:S04]  /*f1190*/  LDL.LU.64 R250, [R1+0x87b8] ;  /* 0x0087b80001fa7983 */ /* 0x000e680000300a00 */
[----:B------:R-:W4:Y:S01]  /*f11a0*/  LDL.LU.64 R248, [R1+0x87b0] ;  /* 0x0087b00001f87983 */ /* 0x000f220000300a00 */
[C---:B--2---:R-:W-:Y:S03]  /*f11b0*/  HMMA.1688.F32.TF32 R116, R104.reuse, R224, R116 ;  /* 0x000000e06874723c */ /* 0x044fe60000081074 */
[----:B------:R-:W2:Y:S04]  /*f11c0*/  LDL.LU.64 R226, [R1+0x87a8] ;  /* 0x0087a80001e27983 */ /* 0x000ea80000300a00 */
[----:B------:R-:W2:Y:S04]  /*f11d0*/  LDL.LU.64 R224, [R1+0x87a0] ;  /* 0x0087a00001e07983 */ /* 0x000ea80000300a00 */
[----:B------:R-:W2:Y:S04]  /*f11e0*/  LDL.LU.64 R238, [R1+0x8798] ;  /* 0x0087980001ee7983 */ /* 0x000ea80000300a00 */
[----:B------:R-:W2:Y:S04]  /*f11f0*/  LDL.LU.64 R236, [R1+0x8790] ;  /* 0x0087900001ec7983 */ /* 0x000ea80000300a00 */
[----:B------:R3:W-:Y:S04]  /*f1200*/  STL.64 [R1+0x8778], R122 ;  /* 0x0087787a01007387 */ /* 0x0007e80000100a00 */
[----:B------:R-:W-:Y:S01]  /*f1210*/  STL.64 [R1+0x8770], R120 ;  /* 0x0087707801007387 */ /* 0x000fe20000100a00 */
[C---:B------:R-:W-:Y:S03]  /*f1220*/  HMMA.1688.F32.TF32 R4, R104.reuse, R244, R4 ;  /* 0x000000f46804723c */ /* 0x040fe60000081004 */
[----:B------:R3:W-:Y:S04]  /*f1230*/  STL.64 [R1+0x8768], R126 ;  /* 0x0087687e01007387 */ /* 0x0007e80000100a00 */
[----:B------:R-:W-:Y:S04]  /*f1240*/  STL.64 [R1+0x8760], R124 ;  /* 0x0087607c01007387 */ /* 0x000fe80000100a00 */
[----:B---3--:R-:W3:Y:S04]  /*f1250*/  LDL R122, [R1+0x8] ;  /* 0x00000800017a7983 */ /* 0x008ee80000100800 */
[----:B------:R-:W3:Y:S04]  /*f1260*/  LDL R126, [R1+0x18] ;  /* 0x00001800017e7983 */ /* 0x000ee80000100800 */
[----:B------:R-:W3:Y:S04]  /*f1270*/  LDL R127, [R1+0x1c] ;  /* 0x00001c00017f7983 */ /* 0x000ee80000100800 */
[----:B------:R-:W3:Y:S04]  /*f1280*/  LDL R123, [R1+0xc] ;  /* 0x00000c00017b7983 */ /* 0x000ee80000100800 */
[----:B------:R-:W3:Y:S04]  /*f1290*/  LDL.LU.64 R246, [R1+0x8788] ;  /* 0x0087880001f67983 */ /* 0x000ee80000300a00 */
[----:B------:R-:W3:Y:S01]  /*f12a0*/  LDL.LU.64 R244, [R1+0x8780] ;  /* 0x0087800001f47983 */ /* 0x000ee20000300a00 */
[C---:B------:R-:W-:Y:S03]  /*f12b0*/  HMMA.1688.F32.TF32 R8, R104.reuse, R132, R8 ;  /* 0x000000846808723c */ /* 0x040fe60000081008 */
[----:B------:R-:W-:Y:S03]  /*f12c0*/  LDS R132, [R3+UR6+0x90380] ;  /* 0x0903800603847984 */ /* 0x000fe60008000800 */
[C---:B------:R-:W-:Y:S01]  /*f12d0*/  HMMA.1688.F32.TF32 R16, R104.reuse, R176, R16 ;  /* 0x000000b06810723c */ /* 0x040fe20000081010 */
[----:B------:R-:W3:Y:S05]  /*f12e0*/  LDS R133, [R252+UR6+0x90380] ;  /* 0x09038006fc857984 */ /* 0x000eea0008000800 */
        /* <DEDUP_REMOVED lines=23> */
[----:B------:R-:W-:Y:S06]  /*f1460*/  HMMA.1688.F32.TF32 R80, R104, R216, R80 ;  /* 0x000000d86850723c */ /* 0x000fec0000081050 */
[C---:B-1----:R-:W-:Y:S06]  /*f1470*/  HMMA.1688.F32.TF32 R108, R228.reuse, R250, R108 ;  /* 0x000000fae46c723c */ /* 0x042fec000008106c */
[----:B---3--:R-:W-:Y:S06]  /*f1480*/  HMMA.1688.F32.TF32 R116, R228, R122, R116 ;  /* 0x0000007ae474723c */ /* 0x008fec0000081074 */
[C---:B------:R-:W-:Y:S06]  /*f1490*/  HMMA.1688.F32.TF32 R12, R104.reuse, R244, R12 ;  /* 0x000000f4680c723c */ /* 0x040fec000008100c */
[----:B------:R-:W-:Y:S01]  /*f14a0*/  HMMA.1688.F32.TF32 R104, R104, R184, R128 ;  /* 0x000000b86868723c */ /* 0x000fe20000081080 */
[----:B------:R-:W2:Y:S04]  /*f14b0*/  LDL R130, [R1+0x48] ;  /* 0x0000480001827983 */ /* 0x000ea80000100800 */
[----:B------:R-:W2:Y:S04]  /*f14c0*/  LDL R131, [R1+0x4c] ;  /* 0x00004c0001837983 */ /* 0x000ea80000100800 */
[----:B------:R1:W-:Y:S04]  /*f14d0*/  STL.64 [R1+0x8538], R250 ;  /* 0x008538fa01007387 */ /* 0x0003e80000100a00 */
[----:B------:R-:W-:Y:S04]  /*f14e0*/  STL.64 [R1+0x8530], R248 ;  /* 0x008530f801007387 */ /* 0x000fe80000100a00 */
[----:B-1----:R-:W3:Y:S04]  /*f14f0*/  LDL R250, [R1+0x38] ;  /* 0x0000380001fa7983 */ /* 0x002ee80000100800 */
[----:B------:R-:W3:Y:S04]  /*f1500*/  LDL R251, [R1+0x3c] ;  /* 0x00003c0001fb7983 */ /* 0x000ee80000100800 */
[----:B------:R-:W4:Y:S04]  /*f1510*/  LDL.LU.64 R122, [R1+0x8778] ;  /* 0x00877800017a7983 */ /* 0x000f280000300a00 */
[----:B------:R-:W4:Y:S04]  /*f1520*/  LDL.LU.64 R120, [R1+0x8770] ;  /* 0x0087700001787983 */ /* 0x000f280000300a00 */
[----:B------:R1:W-:Y:S04]  /*f1530*/  STL.64 [R1+0x8758], R118 ;  /* 0x0087587601007387 */ /* 0x0003e80000100a00 */
[----:B------:R-:W-:Y:S01]  /*f1540*/  STL.64 [R1+0x8750], R116 ;  /* 0x0087507401007387 */ /* 0x000fe20000100a00 */
[C---:B------:R-:W-:Y:S03]  /*f1550*/  HMMA.1688.F32.TF32 R12, R228.reuse, R246, R12 ;  /* 0x000000f6e40c723c */ /* 0x040fe6000008100c */
[----:B-1----:R-:W2:Y:S04]  /*f1560*/  LDL R118, [R1+0x28] ;  /* 0x0000280001767983 */ /* 0x002ea80000100800 */
        /* <DEDUP_REMOVED lines=20> */
[C---:B----4-:R-:W-:Y:S01]  /*f16b0*/  HMMA.1688.F32.TF32 R120, R228.reuse, R126, R120 ;  /* 0x0000007ee478723c */ /* 0x050fe20000081078 */
[----:B------:R-:W2:Y:S04]  /*f16c0*/  LDL.LU.64 R126, [R1+0x8768] ;  /* 0x00876800017e7983 */ /* 0x000ea80000300a00 */
[----:B------:R-:W2:Y:S04]  /*f16d0*/  LDL.LU.64 R124, [R1+0x8760] ;  /* 0x00876000017c7983 */ /* 0x000ea80000300a00 */
[----:B------:R-:W-:Y:S04]  /*f16e0*/  STL.64 [R1+0x8548], R246 ;  /* 0x008548f601007387 */ /* 0x000fe80000100a00 */
[----:B------:R1:W-:Y:S04]  /*f16f0*/  STL.64 [R1+0x8540], R244 ;  /* 0x008540f401007387 */ /* 0x0003e80000100a00 */
        /* <DEDUP_REMOVED lines=69> */
[----:B--2---:R-:W2:Y:S04]  /*f1b50*/  LDL R216, [R1+0x2d0] ;  /* 0x0002d00001d87983 */ /* 0x004ea80000100800 */
        /* <DEDUP_REMOVED lines=83> */
[----:B----4-:R-:W-:-:S15]  /*f2090*/  HMMA.1688.F32.TF32 R120, R132, R128, R120 ;  /* 0x000000808478723c */ /* 0x010fde0000081078 */
[----:B------:R-:W-:Y:S04]  /*f20a0*/  STL.64 [R1+0x8748], R110 ;  /* 0x0087486e01007387 */ /* 0x000fe80000100a00 */
[----:B------:R1:W-:Y:S04]  /*f20b0*/  STL.64 [R1+0x8740], R108 ;  /* 0x0087406c01007387 */ /* 0x0003e80000100a00 */
[----:B------:R-:W-:Y:S04]  /*f20c0*/  LDS R128, [R3+UR6+0x92380] ;  /* 0x0923800603807984 */ /* 0x000fe80008000800 */
[----:B------:R-:W3:Y:S04]  /*f20d0*/  LDS R129, [R252+UR6+0x92380] ;  /* 0x09238006fc817984 */ /* 0x000ee80008000800 */
[----:B-1----:R-:W2:Y:S04]  /*f20e0*/  LDL R108, [R1+0x200] ;  /* 0x00020000016c7983 */ /* 0x002ea80000100800 */
[----:B------:R-:W2:Y:S01]  /*f20f0*/  LDL R109, [R1+0x204] ;  /* 0x00020400016d7983 */ /* 0x000ea20000100800 */
        /* <DEDUP_REMOVED lines=9> */
[----:B------:R-:W2:Y:S04]  /*f2190*/  LDL R108, [R1+0x3d0] ;  /* 0x0003d000016c7983 */ /* 0x000ea80000100800 */
[----:B------:R-:W2:Y:S04]  /*f21a0*/  LDL R109, [R1+0x3d4] ;  /* 0x0003d400016d7983 */ /* 0x000ea80000100800 */
[----:B-1----:R-:W4:Y:S04]  /*f21b0*/  LDL R178, [R1+0x218] ;  /* 0x0002180001b27983 */ /* 0x002f280000100800 */
[----:B------:R-:W4:Y:S04]  /*f21c0*/  LDL R179, [R1+0x21c] ;  /* 0x00021c0001b37983 */ /* 0x000f280000100800 */
[----:B------:R-:W4:Y:S04]  /*f21d0*/  LDL R122, [R1+0x208] ;  /* 0x00020800017a7983 */ /* 0x000f280000100800 */
[----:B------:R-:W4:Y:S04]  /*f21e0*/  LDL R123, [R1+0x20c] ;  /* 0x00020c00017b7983 */ /* 0x000f280000100800 */
[----:B------:R-:W3:Y:S04]  /*f21f0*/  LDL R118, [R1+0x1f8] ;  /* 0x0001f80001767983 */ /* 0x000ee80000100800 */
[----:B------:R-:W3:Y:S04]  /*f2200*/  LDL R119, [R1+0x1fc] ;  /* 0x0001fc0001777983 */ /* 0x000ee80000100800 */
[----:B------:R-:W3:Y:S01]  /*f2210*/  LDL.LU.64 R110, [R1+0x8748] ;  /* 0x00874800016e7983 */ /* 0x000ee20000300a00 */
[C---:B--2---:R-:W-:Y:S03]  /*f2220*/  HMMA.1688.F32.TF32 R228, R132.reuse, R108, R228 ;  /* 0x0000006c84e4723c */ /* 0x044fe600000810e4 */
[----:B------:R-:W3:Y:S03]  /*f2230*/  LDL.LU.64 R108, [R1+0x8740] ;  /* 0x00874000016c7983 */ /* 0x000ee60000300a00 */
[C---:B------:R-:W-:Y:S06]  /*f2240*/  HMMA.1688.F32.TF32 R4, R132.reuse, R156, R4 ;  /* 0x0000009c8404723c */ /* 0x040fec0000081004 */
        /* <DEDUP_REMOVED lines=30> */
[C---:B---3--:R-:W-:Y:S03]  /*f2430*/  HMMA.1688.F32.TF32 R108, R128.reuse, R118, R108 ;  /* 0x00000076806c723c */ /* 0x048fe6000008106c */
[----:B------:R-:W4:Y:S04]  /*f2440*/  LDL.LU.64 R118, [R1+0x8738] ;  /* 0x0087380001767983 */ /* 0x000f280000300a00 */
[----:B------:R-:W4:Y:S02]  /*f2450*/  LDL.LU.64 R116, [R1+0x8730] ;  /* 0x0087300001747983 */ /* 0x000f240000300a00 */
[C---:B----4-:R-:W-:Y:S02]  /*f2460*/  HMMA.1688.F32.TF32 R116, R128.reuse, R122, R116 ;  /* 0x0000007a8074723c */ /* 0x050fe40000081074 */
[----:B------:R-:W3:Y:S04]  /*f2470*/  LDL.LU.64 R122, [R1+0x8728] ;  /* 0x00872800017a7983 */ /* 0x000ee80000300a00 */
[----:B------:R-:W3:Y:S02]  /*f2480*/  LDL.LU.64 R120, [R1+0x8720] ;  /* 0x0087200001787983 */ /* 0x000ee40000300a00 */
[C---:B---3--:R-:W-:Y:S02]  /*f2490*/  HMMA.1688.F32.TF32 R120, R128.reuse, R178, R120 ;  /* 0x000000b28078723c */ /* 0x048fe40000081078 */
[----:B------:R-:W3:Y:S04]  /*f24a0*/  LDL.LU.64 R178, [R1+0x8718] ;  /* 0x0087180001b27983 */ /* 0x000ee80000300a00 */
[C---:B------:R-:W-:Y:S06]  /*f24b0*/  HMMA.1688.F32.TF32 R4, R128.reuse, R158, R4 ;  /* 0x0000009e8004723c */ /* 0x040fec0000081004 */
[C---:B------:R-:W-:Y:S06]  /*f24c0*/  HMMA.1688.F32.TF32 R8, R128.reuse, R138, R8 ;  /* 0x0000008a8008723c */ /* 0x040fec0000081008 */
[C---:B--2---:R-:W-:Y:S06]  /*f24d0*/  HMMA.1688.F32.TF32 R12, R128.reuse, R134, R12 ;  /* 0x00000086800c723c */ /* 0x044fec000008100c */
[C---:B---3--:R-:W-:Y:S01]  /*f24e0*/  HMMA.1688.F32.TF32 R124, R128.reuse, R178, R124 ;  /* 0x000000b2807c723c */ /* 0x048fe2000008107c */
        /* <DEDUP_REMOVED lines=108> */
[C---:B------:R-:W-:Y:S03]  /*f2bb0*/  HMMA.1688.F32.TF32 R76, R128.reuse, R242, R76 ;  /* 0x000000f2804c723c */ /* 0x040fe6000008104c */
[----:B------:R-:W4:Y:S03]  /*f2bc0*/  LDL R132, [R1+0x120] ;  /* 0x0001200001847983 */ /* 0x000f260000100800 */
[----:B---3--:R-:W-:Y:S01]  /*f2bd0*/  HMMA.1688.F32.TF32 R228, R128, R134, R228 ;  /* 0x0000008680e4723c */ /* 0x008fe200000810e4 */
[----:B------:R-:W3:Y:S04]  /*f2be0*/  LDL R128, [R1+0x420] ;  /* 0x0004200001807983 */ /* 0x000ee80000100800 */
[----:B------:R-:W3:Y:S01]  /*f2bf0*/  LDL R129, [R1+0x424] ;  /* 0x0004240001817983 */ /* 0x000ee20000100800 */
[C---:B--2---:R-:W-:Y:S03]  /*f2c00*/  HMMA.1688.F32.TF32 R108, R104.reuse, R180, R108 ;  /* 0x000000b4686c723c */ /* 0x044fe6000008106c */
        /* <DEDUP_REMOVED lines=8> */
[----:B------:R-:W-:Y:S04]  /*f2c90*/  LDS R131, [R252+UR6+0x97380] ;  /* 0x09738006fc837984 */ /* 0x000fe80008000800 */
[----:B-1----:R-:W2:Y:S04]  /*f2ca0*/  LDL R116, [R1+0x410] ;  /* 0x0004100001747983 */ /* 0x002ea80000100800 */
[----:B------:R-:W2:Y:S01]  /*f2cb0*/  LDL R117, [R1+0x414] ;  /* 0x0004140001757983 */ /* 0x000ea20000100800 */
[C---:B----4-:R-:W-:Y:S03]  /*f2cc0*/  HMMA.1688.F32.TF32 R32, R104.reuse, R212, R32 ;  /* 0x000000d46820723c */ /* 0x050fe60000081020 */
[----:B------:R-:W-:Y:S03]  /*f2cd0*/  LDS R135, [R252+UR6+0x99380] ;  /* 0x09938006fc877984 */ /* 0x000fe60008000800 */
[C---:B------:R-:W-:Y:S01]  /*f2ce0*/  HMMA.1688.F32.TF32 R36, R104.reuse, R216, R36 ;  /* 0x000000d86824723c */ /* 0x040fe20000081024 */
[----:B------:R-:W-:Y:S05]  /*f2cf0*/  LDS R134, [R3+UR6+0x99380] ;  /* 0x0993800603867984 */ /* 0x000fea0008000800 */
[C---:B---3--:R-:W-:Y:S01]  /*f2d00*/  HMMA.1688.F32.TF32 R124, R104.reuse, R128, R124 ;  /* 0x00000080687c723c */ /* 0x048fe2000008107c */
        /* <DEDUP_REMOVED lines=9> */
[----:B------:R-:W1:Y:S01]  /*f2da0*/  LDL R118, [R1+0x3f8] ;  /* 0x0003f80001767983 */ /* 0x000e620000100800 */
[----:B------:R-:W-:Y:S01]  /*f2db0*/  IMAD.MOV.U32 R119, RZ, RZ, R0 ;  /* 0x000000ffff777224 */ /* 0x000fe200078e0000 */
[C---:B------:R-:W-:Y:S02]  /*f2dc0*/  HMMA.1688.F32.TF32 R60, R104.reuse, R132, R60 ;  /* 0x00000084683c723c */ /* 0x040fe4000008103c */
[----:B--2---:R-:W2:Y:S04]  /*f2dd0*/  LDL R126, [R1+0x418] ;  /* 0x00041800017e7983 */ /* 0x004ea80000100800 */
[----:B---3--:R-:W3:Y:S01]  /*f2de0*/  LDL R186, [R1+0x428] ;  /* 0x0004280001ba7983 */ /* 0x008ee20000100800 */
[C---:B------:R-:W-:Y:S03]  /*f2df0*/  HMMA.1688.F32.TF32 R4, R104.reuse, R184, R4 ;  /* 0x000000b86804723c */ /* 0x040fe60000081004 */
[----:B------:R-:W3:Y:S03]  /*f2e00*/  LDL R187, [R1+0x42c] ;  /* 0x00042c0001bb7983 */ /* 0x000ee60000100800 */
[C---:B------:R-:W-:Y:S01]  /*f2e10*/  HMMA.1688.F32.TF32 R8, R104.reuse, R188, R8 ;  /* 0x000000bc6808723c */ /* 0x040fe20000081008 */
[----:B------:R-:W2:Y:S04]  /*f2e20*/  LDL R127, [R1+0x41c] ;  /* 0x00041c00017f7983 */ /* 0x000ea80000100800 */
[----:B------:R-:W4:Y:S01]  /*f2e30*/  LDL R122, [R1+0x408] ;  /* 0x00040800017a7983 */ /* 0x000f220000100800 */
[C---:B------:R-:W-:Y:S03]  /*f2e40*/  HMMA.1688.F32.TF32 R12, R104.reuse, R192, R12 ;  /* 0x000000c0680c723c */ /* 0x040fe6000008100c */
[----:B------:R-:W4:Y:S03]  /*f2e50*/  LDL R123, [R1+0x40c] ;  /* 0x00040c00017b7983 */ /* 0x000f260000100800 */
[C---:B------:R-:W-:Y:S01]  /*f2e60*/  HMMA.1688.F32.TF32 R16, R104.reuse, R196, R16 ;  /* 0x000000c46810723c */ /* 0x040fe20000081010 */
[----:B------:R-:W-:Y:S04]  /*f2e70*/  STL [R1+0x6e4c], R3 ;  /* 0x006e4c0301007387 */ /* 0x000fe80000100800 */
[----:B------:R1:W-:Y:S01]  /*f2e80*/  LDS R133, [R252+UR6+0x98380] ;  /* 0x09838006fc857984 */ /* 0x0003e20008000800 */
[C---:B------:R-:W-:Y:S03]  /*f2e90*/  HMMA.1688.F32.TF32 R20, R104.reuse, R200, R20 ;  /* 0x000000c86814723c */ /* 0x040fe60000081014 */
[----:B------:R-:W3:Y:S03]  /*f2ea0*/  LDL R0, [R1+0x32ec] ;  /* 0x0032ec0001007983 */ /* 0x000ee60000100800 */
[C---:B------:R-:W-:Y:S01]  /*f2eb0*/  HMMA.1688.F32.TF32 R24, R104.reuse, R204, R24 ;  /* 0x000000cc6818723c */ /* 0x040fe20000081018 */
[----:B-1----:R-:W3:Y:S04]  /*f2ec0*/  LDL R252, [R1+0x36f0] ;  /* 0x0036f00001fc7983 */ /* 0x002ee80000100800 */
        /* <DEDUP_REMOVED lines=21> */
[----:B------:R-:W3:Y:S01]  /*f3020*/  LDL R107, [R1+0x12c] ;  /* 0x00012c00016b7983 */ /* 0x000ee20000100800 */
[C---:B------:R-:W-:Y:S03]  /*f3030*/  HMMA.1688.F32.TF32 R108, R128.reuse, R118, R108 ;  /* 0x00000076806c723c */ /* 0x040fe6000008106c */
[----:B------:R-:W4:Y:S04]  /*f3040*/  LDL.LU.64 R118, [R1+0x8640] ;  /* 0x0086400001767983 */ /* 0x000f280000300a00 */
[----:B------:R-:W4:Y:S02]  /*f3050*/  LDL.LU.64 R116, [R1+0x8638] ;  /* 0x0086380001747983 */ /* 0x000f240000300a00 */
[C---:B----4-:R-:W-:Y:S02]  /*f3060*/  HMMA.1688.F32.TF32 R116, R128.reuse, R122, R116 ;  /* 0x0000007a8074723c */ /* 0x050fe40000081074 */
[----:B------:R-:W2:Y:S04]  /*f3070*/  LDL.LU.64 R122, [R1+0x8630] ;  /* 0x00863000017a7983 */ /* 0x000ea80000300a00 */
[----:B------:R-:W2:Y:S02]  /*f3080*/  LDL.LU.64 R120, [R1+0x8628] ;  /* 0x0086280001787983 */ /* 0x000ea40000300a00 */
[C---:B--2---:R-:W-:Y:S02]  /*f3090*/  HMMA.1688.F32.TF32 R120, R128.reuse, R126, R120 ;  /* 0x0000007e8078723c */ /* 0x044fe40000081078 */
[----:B------:R-:W3:Y:S04]  /*f30a0*/  LDL.LU.64 R126, [R1+0x8620] ;  /* 0x00862000017e7983 */ /* 0x000ee80000300a00 */
[----:B------:R-:W3:Y:S02]  /*f30b0*/  LDL.LU.64 R124, [R1+0x8618] ;  /* 0x00861800017c7983 */ /* 0x000ee40000300a00 */
[C---:B---3--:R-:W-:Y:S02]  /*f30c0*/  HMMA.1688.F32.TF32 R124, R128.reuse, R186, R124 ;  /* 0x000000ba807c723c */ /* 0x048fe4000008107c */
[----:B------:R-:W2:Y:S04]  /*f30d0*/  LDL.LU.64 R186, [R1+0x8610] ;  /* 0x0086100001ba7983 */ /* 0x000ea80000300a00 */
        /* <DEDUP_REMOVED lines=11> */
[----:B------:R-:W-:-:S05]  /*f3190*/  MOV R104, R178 ;  /* 0x000000b200687202 */ /* 0x000fca0000000f00 */
[----:B------:R-:W-:Y:S01]  /*f31a0*/  HMMA.1688.F32.TF32 R52, R128, R246, R52 ;  /* 0x000000f68034723c */ /* 0x000fe20000081034 */
[----:B------:R-:W-:-:S05]  /*f31b0*/  IMAD.MOV.U32 R105, RZ, RZ, R179 ;  /* 0x000000ffff697224 */ /* 0x000fca00078e00b3 */
[C---:B------:R-:W-:Y:S06]  /*f31c0*/  HMMA.1688.F32.TF32 R56, R128.reuse, R250, R56 ;  /* 0x000000fa8038723c */ /* 0x040fec0000081038 */
[----:B--2---:R-:W-:Y:S01]  /*f31d0*/  HMMA.1688.F32.TF32 R4, R128, R186, R4 ;  /* 0x000000ba8004723c */ /* 0x004fe20000081004 */
[----:B------:R-:W2:Y:S04]  /*f31e0*/  LDL.LU.64 R186, [R1+0x8608] ;  /* 0x0086080001ba7983 */ /* 0x000ea80000300a00 */
[----:B------:R-:W3:Y:S04]  /*f31f0*/  LDL.LU.64 R184, [R1+0x8600] ;  /* 0x0086000001b87983 */ /* 0x000ee80000300a00 */
[----:B------:R-:W4:Y:S04]  /*f3200*/  LDL.LU.64 R190, [R1+0x85f8] ;  /* 0x0085f80001be7983 */ /* 0x000f280000300a00 */
[----:B------:R-:W2:Y:S04]  /*f3210*/  LDL.LU.64 R188, [R1+0x85f0] ;  /* 0x0085f00001bc7983 */ /* 0x000ea80000300a00 */
[----:B------:R-:W4:Y:S04]  /*f3220*/  LDL.LU.64 R194, [R1+0x85e8] ;  /* 0x0085e80001c27983 */ /* 0x000f280000300a00 */
        /* <DEDUP_REMOVED lines=23> */
[----:B------:R-:W2:Y:S04]  /*f33a0*/  LDL.LU R178, [R1+0x852c] ;  /* 0x00852c0001b27983 */ /* 0x000ea80000300800 */
[----:B------:R-:W2:Y:S04]  /*f33b0*/  LDL.LU R179, [R1+0x8528] ;  /* 0x0085280001b37983 */ /* 0x000ea80000300800 */
[----:B------:R-:W-:Y:S04]  /*f33c0*/  STL.64 [R1+0x83e0], R242 ;  /* 0x0083e0f201007387 */ /* 0x000fe80000100a00 */
[----:B------:R1:W-:Y:S04]  /*f33d0*/  STL.64 [R1+0x83d8], R240 ;  /* 0x0083d8f001007387 */ /* 0x0003e80000100a00 */
[----:B-1----:R-:W3:Y:S04]  /*f33e0*/  LDL.64 R240, [R1+0x1210] ;  /* 0x0012100001f07983 */ /* 0x002ee80000100a00 */
[----:B------:R-:W-:Y:S04]  /*f33f0*/  STL.64 [R1+0x83f0], R182 ;  /* 0x0083f0b601007387 */ /* 0x000fe80000100a00 */
[----:B------:R1:W-:Y:S04]  /*f3400*/  STL.64 [R1+0x83e8], R180 ;  /* 0x0083e8b401007387 */ /* 0x0003e80000100a00 */
[----:B-1----:R-:W4:Y:S04]  /*f3410*/  LDL R180, [R1+0x11c0] ;  /* 0x0011c00001b47983 */ /* 0x002f280000100800 */
[----:B------:R-:W4:Y:S04]  /*f3420*/  LDL R181, [R1+0x11c4] ;  /* 0x0011c40001b57983 */ /* 0x000f280000100800 */
[----:B--2---:R-:W-:Y:S04]  /*f3430*/  STL.64 [R1+0x8400], R178 ;  /* 0x008400b201007387 */ /* 0x004fe80000100a00 */
[----:B------:R1:W-:Y:S04]  /*f3440*/  STL.64 [R1+0x83f8], R176 ;  /* 0x0083f8b001007387 */ /* 0x0003e80000100a00 */
[----:B-1----:R-:W2:Y:S04]  /*f3450*/  LDL.64 R176, [R1+0x1200] ;  /* 0x0012000001b07983 */ /* 0x002ea80000100a00 */
[----:B------:R-:W-:Y:S04]  /*f3460*/  STL.64 [R1+0x8410], R174 ;  /* 0x008410ae01007387 */ /* 0x000fe80000100a00 */
[----:B------:R1:W-:Y:S02]  /*f3470*/  STL.64 [R1+0x8408], R172 ;  /* 0x008408ac01007387 */ /* 0x0003e40000100a00 */
[----:B-1----:R-:W-:-:S02]  /*f3480*/  IMAD.MOV.U32 R172, RZ, RZ, R158 ;  /* 0x000000ffffac7224 */ /* 0x002fc400078e009e */
[----:B------:R-:W3:Y:S01]  /*f3490*/  LDL.LU R158, [R1+0x8524] ;  /* 0x00852400019e7983 */ /* 0x000ee20000300800 */
[----:B------:R-:W-:-:S03]  /*f34a0*/  IMAD.MOV.U32 R173, RZ, RZ, R159 ;  /* 0x000000ffffad7224 */ /* 0x000fc600078e009f */
[----:B------:R-:W3:Y:S04]  /*f34b0*/  LDL.LU R159, [R1+0x8520] ;  /* 0x00852000019f7983 */ /* 0x000ee80000300800 */
[----:B------:R-:W-:Y:S04]  /*f34c0*/  STL.64 [R1+0x8420], R170 ;  /* 0x008420aa01007387 */ /* 0x000fe80000100a00 */
[----:B------:R1:W-:Y:S04]  /*f34d0*/  STL.64 [R1+0x8418], R168 ;  /* 0x008418a801007387 */ /* 0x0003e80000100a00 */
[----:B-1----:R-:W2:Y:S01]  /*f34e0*/  LDL.64 R168, [R1+0x11d0] ;  /* 0x0011d00001a87983 */ /* 0x002ea20000100a00 */
        /* <DEDUP_REMOVED lines=17> */
[----:B------:R-:W-:Y:S04]  /*f3600*/  LDS R106, [R0+UR6+0x8f000] ;  /* 0x08f00006006a7984 */ /* 0x000fe80008000800 */
[----:B------:R-:W1:Y:S01]  /*f3610*/  LDS R107, [R252+UR6+0x8f000] ;  /* 0x08f00006fc6b7984 */ /* 0x000e620008000800 */
[----:B---3--:R-:W-:Y:S06]  /*f3620*/  HMMA.1688.F32.TF32 R92, R128, R158, R92 ;  /* 0x0000009e805c723c */ /* 0x008fec000008105c */
[C---:B----4-:R-:W-:Y:S01]  /*f3630*/  HMMA.1688.F32.TF32 R128, R132.reuse, R180, R108 ;  /* 0x000000b48480723c */ /* 0x050fe2000008106c */
[----:B------:R-:W-:Y:S04]  /*f3640*/  STL [R1+0x8394], R158 ;  /* 0x0083949e01007387 */ /* 0x000fe80000100800 */
[----:B------:R-:W-:Y:S01]  /*f3650*/  STL [R1+0x8390], R159 ;  /* 0x0083909f01007387 */ /* 0x000fe20000100800 */
[C---:B--2---:R-:W-:Y:S03]  /*f3660*/  HMMA.1688.F32.TF32 R108, R132.reuse, R168, R116 ;  /* 0x000000a8846c723c */ /* 0x044fe60000081074 */
        /* <DEDUP_REMOVED lines=10> */
[----:B------:R-:W-:Y:S03]  /*f3710*/  HMMA.1688.F32.TF32 R116, R132, R172, R120 ;  /* 0x000000ac8474723c */ /* 0x000fe60000081078 */
[----:B------:R-:W4:Y:S04]  /*f3720*/  LDL.64 R180, [R1+0x1220] ;  /* 0x0012200001b47983 */ /* 0x000f280000100a00 */
[----:B------:R-:W-:Y:S04]  /*f3730*/  STL.64 [R1+0x1bc0], R128 ;  /* 0x001bc08001007387 */ /* 0x000fe80000100a00 */
[----:B------:R-:W-:Y:S04]  /*f3740*/  STL.64 [R1+0x1bc8], R130 ;  /* 0x001bc88201007387 */ /* 0x000fe80000100a00 */
[----:B------:R-:W-:Y:S04]  /*f3750*/  STL.64 [R1+0x1bb0], R108 ;  /* 0x001bb06c01007387 */ /* 0x000fe80000100a00 */
[----:B------:R1:W-:Y:S01]  /*f3760*/  STL.64 [R1+0x1bb8], R110 ;  /* 0x001bb86e01007387 */ /* 0x0003e20000100a00 */
[----:B--2---:R-:W-:-:S02]  /*f3770*/  IMAD.MOV.U32 R147, RZ, RZ, R169 ;  /* 0x000000ffff937224 */ /* 0x004fc400078e00a9 */
[----:B------:R-:W-:Y:S01]  /*f3780*/  IMAD.MOV.U32 R146, RZ, RZ, R168 ;  /* 0x000000ffff927224 */ /* 0x000fe200078e00a8 */
[C---:B------:R-:W-:Y:S06]  /*f3790*/  HMMA.1688.F32.TF32 R4, R132.reuse, R176, R4 ;  /* 0x000000b08404723c */ /* 0x040fec0000081004 */
[----:B---3--:R-:W-:Y:S01]  /*f37a0*/  IMAD.MOV.U32 R143, RZ, RZ, R177 ;  /* 0x000000ffff8f7224 */ /* 0x008fe200078e00b1 */
[----:B------:R-:W-:Y:S01]  /*f37b0*/  MOV R142, R176 ;  /* 0x000000b0008e7202 */ /* 0x000fe20000000f00 */
[----:B------:R-:W-:Y:S04]  /*f37c0*/  LDS R128, [R0+UR6+0x8c000] ;  /* 0x08c0000600807984 */ /* 0x000fe80008000800 */
[----:B------:R-:W-:Y:S01]  /*f37d0*/  LDS R130, [R0+UR6+0x8d000] ;  /* 0x08d0000600827984 */ /* 0x000fe20008000800 */
[C---:B-1----:R-:W-:Y:S03]  /*f37e0*/  HMMA.1688.F32.TF32 R108, R132.reuse, R104, R124 ;  /* 0x00000068846c723c */ /* 0x042fe6000008107c */
[----:B------:R-:W-:Y:S04]  /*f37f0*/  STL [R1+0x835c], R147 ;  /* 0x00835c9301007387 */ /* 0x000fe80000100800 */
[----:B------:R-:W-:Y:S04]  /*f3800*/  STL [R1+0x8358], R146 ;  /* 0x0083589201007387 */ /* 0x000fe80000100800 */
[----:B------:R-:W2:Y:S04]  /*f3810*/  LDL R104, [R1+0x1230] ;  /* 0x0012300001687983 */ /* 0x000ea80000100800 */
[----:B------:R-:W-:Y:S04]  /*f3820*/  STL.64 [R1+0x1ba0], R116 ;  /* 0x001ba07401007387 */ /* 0x000fe80000100a00 */
[----:B------:R-:W-:Y:S04]  /*f3830*/  STL.64 [R1+0x1ba8], R118 ;  /* 0x001ba87601007387 */ /* 0x000fe80000100a00 */
[----:B------:R1:W-:Y:S04]  /*f3840*/  STL.64 [R1+0x1b90], R108 ;  /* 0x001b906c01007387 */ /* 0x0003e80000100a00 */
[----:B------:R-:W-:Y:S04]  /*f3850*/  STL.64 [R1+0x1b98], R110 ;  /* 0x001b986e01007387 */ /* 0x000fe80000100a00 */
[----:B------:R-:W2:Y:S04]  /*f3860*/  LDL R105, [R1+0x1234] ;  /* 0x0012340001697983 */ /* 0x000ea80000100800 */
[----:B------:R-:W-:Y:S04]  /*f3870*/  STL.64 [R1+0x1b80], R4 ;  /* 0x001b800401007387 */ /* 0x000fe80000100a00 */
[----:B------:R3:W-:Y:S04]  /*f3880*/  STL.64 [R1+0x1b88], R6 ;  /* 0x001b880601007387 */ /* 0x0007e80000100a00 */
[----:B-1----:R-:W2:Y:S04]  /*f3890*/  LDL.64 R108, [R1+0x1240] ;  /* 0x00124000016c7983 */ /* 0x002ea80000100a00 */
[----:B------:R-:W-:Y:S01]  /*f38a0*/  LDS R129, [R252+UR6+0x8c000] ;  /* 0x08c00006fc817984 */ /* 0x000fe20008000800 */
[----:B---3--:R-:W-:Y:S03]  /*f38b0*/  HMMA.1688.F32.TF32 R4, R132, R240, R8 ;  /* 0x000000f08404723c */ /* 0x008fe60000081008 */
[----:B------:R-:W-:Y:S03]  /*f38c0*/  STL [R1+0x8364], R143 ;  /* 0x0083648f01007387 */ /* 0x000fe60000100800 */
[----:B------:R-:W-:Y:S01]  /*f38d0*/  IMAD.MOV.U32 R147, RZ, RZ, R240 ;  /* 0x000000ffff937224 */ /* 0x000fe200078e00f0 */
[----:B------:R-:W-:Y:S01]  /*f38e0*/  STL [R1+0x8360], R142 ;  /* 0x0083608e01007387 */ /* 0x000fe20000100800 */
[----:B------:R-:W-:-:S03]  /*f38f0*/  IMAD.MOV.U32 R146, RZ, RZ, R241 ;  /* 0x000000ffff927224 */ /* 0x000fc600078e00f1 */
[----:B------:R-:W-:-:S12]  /*f3900*/  LDS R131, [R252+UR6+0x8d000] ;  /* 0x08d00006fc837984 */ /* 0x000fd80008000800 */
        /* <DEDUP_REMOVED lines=8> */
[----:B------:R-:W3:Y:S04]  /*f3990*/  LDL.64 R168, [R1+0x1290] ;  /* 0x0012900001a87983 */ /* 0x000ee80000100a00 */
[----:B------:R-:W-:Y:S04]  /*f39a0*/  STL [R1+0x836c], R146 ;  /* 0x00836c9201007387 */ /* 0x000fe80000100800 */
[----:B------:R-:W-:Y:S01]  /*f39b0*/  STL [R1+0x8368], R147 ;  /* 0x0083689301007387 */ /* 0x000fe20000100800 */
[----:B----4-:R-:W-:Y:S06]  /*f39c0*/  HMMA.1688.F32.TF32 R4, R132, R180, R12 ;  /* 0x000000b48404723c */ /* 0x010fec000008100c */
[----:B------:R-:W-:-:S02]  /*f39d0*/  IMAD.MOV.U32 R142, RZ, RZ, R181 ;  /* 0x000000ffff8e7224 */ /* 0x000fc400078e00b5 */
[----:B------:R-:W-:-:S15]  /*f39e0*/  IMAD.MOV.U32 R143, RZ, RZ, R180 ;  /* 0x000000ffff8f7224 */ /* 0x000fde00078e00b4 */
[----:B------:R-:W-:Y:S04]  /*f39f0*/  STL.64 [R1+0x1b60], R4 ;  /* 0x001b600401007387 */ /* 0x000fe80000100a00 */
[----:B------:R2:W-:Y:S04]  /*f3a00*/  STL.64 [R1+0x1b68], R6 ;  /* 0x001b680601007387 */ /* 0x0005e80000100a00 */
[----:B------:R-:W4:Y:S04]  /*f3a10*/  LDL R12, [R1+0x1270] ;  /* 0x00127000010c7983 */ /* 0x000f280000100800 */
[----:B------:R-:W4:Y:S04]  /*f3a20*/  LDL R13, [R1+0x1274] ;  /* 0x00127400010d7983 */ /* 0x000f280000100800 */
[----:B------:R-:W4:Y:S01]  /*f3a30*/  LDL.64 R176, [R1+0x12b0] ;  /* 0x0012b00001b07983 */ /* 0x000f220000100a00 */
[----:B--2---:R-:W-:Y:S03]  /*f3a40*/  HMMA.1688.F32.TF32 R4, R132, R104, R16 ;  /* 0x000000688404723c */ /* 0x004fe60000081010 */
[----:B------:R-:W-:Y:S04]  /*f3a50*/  STL [R1+0x8374], R142 ;  /* 0x0083748e01007387 */ /* 0x000fe80000100800 */
[----:B------:R-:W-:Y:S04]  /*f3a60*/  STL [R1+0x8370], R143 ;  /* 0x0083708f01007387 */ /* 0x000fe80000100800 */
[----:B------:R-:W2:-:S12]  /*f3a70*/  LDL R16, [R1+0x1260] ;  /* 0x0012600001107983 */ /* 0x000e980000100800 */
[----:B------:R1:W-:Y:S04]  /*f3a80*/  STL.64 [R1+0x1b50], R4 ;  /* 0x001b500401007387 */ /* 0x0003e80000100a00 */
[----:B------:R-:W-:Y:S04]  /*f3a90*/  STL.64 [R1+0x1b58], R6 ;  /* 0x001b580601007387 */ /* 0x000fe80000100a00 */
[----:B------:R-:W2:Y:S04]  /*f3aa0*/  LDL R17, [R1+0x1264] ;  /* 0x0012640001117983 */ /* 0x000ea80000100800 */
[----:B-1----:R-:W4:Y:S01]  /*f3ab0*/  LDL.64 R4, [R1+0x12c0] ;  /* 0x0012c00001047983 */ /* 0x002f220000100a00 */
[C---:B------:R-:W-:Y:S03]  /*f3ac0*/  HMMA.1688.F32.TF32 R20, R132.reuse, R108, R20 ;  /* 0x0000006c8414723c */ /* 0x040fe60000081014 */
[----:B------:R-:W4:Y:S04]  /*f3ad0*/  LDL R104, [R1+0x12d0] ;  /* 0x0012d00001687983 */ /* 0x000f280000100800 */
[----:B------:R-:W4:Y:S04]  /*f3ae0*/  LDL R105, [R1+0x12d4] ;  /* 0x0012d40001697983 */ /* 0x000f280000100800 */
[----:B------:R-:W4:Y:S04]  /*f3af0*/  LDL.64 R124, [R1+0x12e0] ;  /* 0x0012e000017c7983 */ /* 0x000f280000100a00 */
[----:B------:R-:W4:Y:S04]  /*f3b00*/  LDL R116, [R1+0x1300] ;  /* 0x0013000001747983 */ /* 0x000f280000100800 */
[----:B------:R-:W4:Y:S04]  /*f3b10*/  LDL R117, [R1+0x1304] ;  /* 0x0013040001757983 */ /* 0x000f280000100800 */
[----:B------:R-:W4:Y:S04]  /*f3b20*/  LDL R120, [R1+0x12f0] ;  /* 0x0012f00001787983 */ /* 0x000f280000100800 */
[----:B------:R-:W4:Y:S04]  /*f3b30*/  LDL R121, [R1+0x12f4] ;  /* 0x0012f40001797983 */ /* 0x000f280000100800 */
[----:B------:R-:W4:Y:S04]  /*f3b40*/  LDL.64 R180, [R1+0x1310] ;  /* 0x0013100001b47983 */ /* 0x000f280000100a00 */
[----:B------:R-:W-:Y:S04]  /*f3b50*/  STL.64 [R1+0x1b40], R20 ;  /* 0x001b401401007387 */ /* 0x000fe80000100a00 */
[----:B------:R3:W-:Y:S02]  /*f3b60*/  STL.64 [R1+0x1b48], R22 ;  /* 0x001b481601007387 */ /* 0x0007e40000100a00 */
[----:B---3--:R-:W-:Y:S01]  /*f3b70*/  HMMA.1688.F32.TF32 R20, R132, R240, R24 ;  /* 0x000000f08414723c */ /* 0x008fe20000081018 */
[----:B------:R-:W-:Y:S01]  /*f3b80*/  IMAD.MOV.U32 R147, RZ, RZ, R109 ;  /* 0x000000ffff937224 */ /* 0x000fe200078e006d */
[----:B------:R-:W-:-:S04]  /*f3b90*/  MOV R146, R108 ;  /* 0x0000006c00927202 */ /* 0x000fc80000000f00 */
[----:B------:R-:W-:Y:S04]  /*f3ba0*/  STL [R1+0x837c], R147 ;  /* 0x00837c9301007387 */ /* 0x000fe80000100800 */
[----:B------:R-:W-:Y:S04]  /*f3bb0*/  STL [R1+0x8378], R146 ;  /* 0x0083789201007387 */ /* 0x000fe80000100800 */
[----:B------:R-:W3:Y:S09]  /*f3bc0*/  LDL R108, [R1+0x1320] ;  /* 0x00132000016c7983 */ /* 0x000ef20000100800 */
[----:B------:R-:W-:Y:S04]  /*f3bd0*/  STL.64 [R1+0x1b30], R20 ;  /* 0x001b301401007387 */ /* 0x000fe80000100a00 */
[----:B------:R2:W-:Y:S04]  /*f3be0*/  STL.64 [R1+0x1b38], R22 ;  /* 0x001b381601007387 */ /* 0x0005e80000100a00 */
[----:B------:R-:W3:Y:S04]  /*f3bf0*/  LDL R109, [R1+0x1324] ;  /* 0x00132400016d7983 */ /* 0x000ee80000100800 */
[----:B------:R-:W3:Y:S01]  /*f3c00*/  LDL.64 R240, [R1+0x1330] ;  /* 0x0013300001f07983 */ /* 0x000ee20000100a00 */
[----:B------:R-:W-:Y:S01]  /*f3c10*/  IMAD.MOV.U32 R138, RZ, RZ, R169 ;  /* 0x000000ffff8a7224 */ /* 0x000fe200078e00a9 */
[C---:B--2---:R-:W-:Y:S06]  /*f3c20*/  HMMA.1688.F32.TF32 R20, R132.reuse, R16, R28 ;  /* 0x000000108414723c */ /* 0x044fec000008101c */
        /* <DEDUP_REMOVED lines=9> */
[----:B------:R-:W2:Y:S04]  /*f3cc0*/  LDL.64 R168, [R1+0x1340] ;  /* 0x0013400001a87983 */ /* 0x000ea80000100a00 */
[----:B------:R-:W-:Y:S01]  /*f3cd0*/  STL.64 [R1+0x1150], R8 ;  /* 0x0011500801007387 */ /* 0x000fe20000100a00 */
[C---:B-1----:R-:W-:Y:S03]  /*f3ce0*/  HMMA.1688.F32.TF32 R12, R132.reuse, R172, R44 ;  /* 0x000000ac840c723c */ /* 0x042fe6000008102c */
[----:B------:R1:W-:Y:S03]  /*f3cf0*/  STL.64 [R1+0x1158], R10 ;  /* 0x0011580a01007387 */ /* 0x0003e60000100a00 */
[C---:B-1----:R-:W-:Y:S01]  /*f3d00*/  HMMA.1688.F32.TF32 R8, R132.reuse, R176, R48 ;  /* 0x000000b08408723c */ /* 0x042fe20000081030 */
[----:B------:R-:W-:Y:S05]  /*f3d10*/  STL [R1+0x8330], R138 ;  /* 0x0083308a01007387 */ /* 0x000fea0000100800 */
[----:B------:R-:W-:Y:S01]  /*f3d20*/  IMAD.MOV.U32 R139, RZ, RZ, R176 ;  /* 0x000000ffff8b7224 */ /* 0x000fe200078e00b0 */
[----:B------:R-:W4:Y:S10]  /*f3d30*/  LDL.64 R172, [R1+0x1350] ;  /* 0x0013500001ac7983 */ /* 0x000f340000100a00 */
[----:B------:R-:W-:Y:S04]  /*f3d40*/  STL.64 [R1+0x1160], R12 ;  /* 0x0011600c01007387 */ /* 0x000fe80000100a00 */
[----:B------:R-:W-:Y:S04]  /*f3d50*/  STL.64 [R1+0x1168], R14 ;  /* 0x0011680e01007387 */ /* 0x000fe80000100a00 */
[----:B------:R-:W4:Y:S04]  /*f3d60*/  LDL.64 R176, [R1+0x1360] ;  /* 0x0013600001b07983 */ /* 0x000f280000100a00 */
[----:B------:R-:W-:Y:S04]  /*f3d70*/  STL.64 [R1+0x1170], R8 ;  /* 0x0011700801007387 */ /* 0x000fe80000100a00 */
[----:B------:R1:W-:Y:S02]  /*f3d80*/  STL.64 [R1+0x1178], R10 ;  /* 0x0011780a01007387 */ /* 0x0003e40000100a00 */
[C---:B-1----:R-:W-:Y:S06]  /*f3d90*/  HMMA.1688.F32.TF32 R8, R132.reuse, R4, R52 ;  /* 0x000000048408723c */ /* 0x042fec0000081034 */
[----:B------:R-:W-:Y:S01]  /*f3da0*/  IMAD.MOV.U32 R138, RZ, RZ, R5 ;  /* 0x000000ffff8a7224 */ /* 0x000fe200078e0005 */
[----:B------:R-:W-:Y:S04]  /*f3db0*/  STL [R1+0x8334], R139 ;  /* 0x0083348b01007387 */ /* 0x000fe80000100800 */
[----:B------:R-:W-:Y:S01]  /*f3dc0*/  STL [R1+0x8338], R138 ;  /* 0x0083388a01007387 */ /* 0x000fe20000100800 */
[C---:B------:R-:W-:Y:S11]  /*f3dd0*/  HMMA.1688.F32.TF32 R4, R132.reuse, R124, R60 ;  /* 0x0000007c8404723c */ /* 0x040ff6000008103c */
[----:B------:R-:W-:Y:S04]  /*f3de0*/  STL.64 [R1+0x1180], R8 ;  /* 0x0011800801007387 */ /* 0x000fe80000100a00 */
[----:B------:R1:W-:Y:S02]  /*f3df0*/  STL.64 [R1+0x1188], R10 ;  /* 0x0011880a01007387 */ /* 0x0003e40000100a00 */
[C---:B-1----:R-:W-:Y:S01]  /*f3e00*/  HMMA.1688.F32.TF32 R8, R132.reuse, R104, R56 ;  /* 0x000000688408723c */ /* 0x042fe20000081038 */
[----:B------:R-:W-:Y:S01]  /*f3e10*/  IMAD.MOV.U32 R139, RZ, RZ, R125 ;  /* 0x000000ffff8b7224 */ /* 0x000fe200078e007d */
[----:B------:R-:W4:Y:S04]  /*f3e20*/  LDL.64 R104, [R1+0x1370] ;  /* 0x0013700001687983 */ /* 0x000f280000100a00 */
[----:B------:R-:W-:-:S15]  /*f3e30*/  HMMA.1688.F32.TF32 R12, R132, R120, R64 ;  /* 0x00000078840c723c */ /* 0x000fde0000081040 */
[----:B------:R-:W-:-:S02]  /*f3e40*/  NOP ;  /* 0x0000000000007918 */ /* 0x000fc40000000000 */
[----:B------:R-:W-:Y:S04]  /*f3e50*/  STL.64 [R1+0x1190], R8 ;  /* 0x0011900801007387 */ /* 0x000fe80000100a00 */
[----:B------:R1:W-:Y:S04]  /*f3e60*/  STL.64 [R1+0x1198], R10 ;  /* 0x0011980a01007387 */ /* 0x0003e80000100a00 */
[----:B------:R-:W-:Y:S04]  /*f3e70*/  STL [R1+0x833c], R139 ;  /* 0x00833c8b01007387 */ /* 0x000fe80000100800 */
[----:B------:R-:W-:Y:S01]  /*f3e80*/  STL.64 [R1+0x11a0], R4 ;  /* 0x0011a00401007387 */ /* 0x000fe20000100a00 */
[C---:B-1----:R-:W-:Y:S03]  /*f3e90*/  HMMA.1688.F32.TF32 R8, R132.reuse, R116, R68 ;  /* 0x000000748408723c */ /* 0x042fe60000081044 */
[----:B------:R1:W-:Y:S03]  /*f3ea0*/  STL.64 [R1+0x11a8], R6 ;  /* 0x0011a80601007387 */ /* 0x0003e60000100a00 */
[----:B-1----:R-:W-:Y:S01]  /*f3eb0*/  HMMA.1688.F32.TF32 R4, R132, R180, R72 ;  /* 0x000000b48404723c */ /* 0x002fe20000081048 */
[----:B------:R-:W-:Y:S04]  /*f3ec0*/  STL.64 [R1+0x11b0], R12 ;  /* 0x0011b00c01007387 */ /* 0x000fe80000100a00 */
[----:B------:R-:W-:Y:S01]  /*f3ed0*/  STL.64 [R1+0x11b8], R14 ;  /* 0x0011b80e01007387 */ /* 0x000fe20000100a00 */
[----:B------:R-:W-:Y:S01]  /*f3ee0*/  MOV R3, R180 ;  /* 0x000000b400037202 */ /* 0x000fe20000000f00 */
[----:B------:R-:W-:-:S10]  /*f3ef0*/  IMAD.MOV.U32 R2, RZ, RZ, R181 ;  /* 0x000000ffff027224 */ /* 0x000fd400078e00b5 */
[----:B------:R-:W-:Y:S04]  /*f3f00*/  STL.64 [R1+0x15c0], R8 ;  /* 0x0015c00801007387 */ /* 0x000fe80000100a00 */
[----:B------:R3:W-:Y:S04]  /*f3f10*/  STL.64 [R1+0x15c8], R10 ;  /* 0x0015c80a01007387 */ /* 0x0007e80000100a00 */
[----:B------:R-:W-:Y:S01]  /*f3f20*/  STL.64 [R1+0x15d0], R4 ;  /* 0x0015d00401007387 */ /* 0x000fe20000100a00 */
[C---:B---3--:R-:W-:Y:S03]  /*f3f30*/  HMMA.1688.F32.TF32 R8, R132.reuse, R108, R76 ;  /* 0x0000006c8408723c */ /* 0x048fe6000008104c */
[----:B------:R1:W-:Y:S04]  /*f3f40*/  STL.64 [R1+0x15d8], R6 ;  /* 0x0015d80601007387 */ /* 0x0003e80000100a00 */
[----:B------:R-:W3:Y:S01]  /*f3f50*/  LDL.64 R180, [R1+0x1380] ;  /* 0x0013800001b47983 */ /* 0x000ee20000100a00 */
[----:B-1----:R-:W-:Y:S03]  /*f3f60*/  HMMA.1688.F32.TF32 R4, R132, R240, R80 ;  /* 0x000000f08404723c */ /* 0x002fe60000081050 */
[----:B------:R-:W-:Y:S04]  /*f3f70*/  STL [R1+0x8344], R2 ;  /* 0x0083440201007387 */ /* 0x000fe80000100800 */
[----:B------:R-:W-:Y:S01]  /*f3f80*/  STL [R1+0x8340], R3 ;  /* 0x0083400301007387 */ /* 0x000fe20000100800 */
[----:B------:R-:W-:-:S07]  /*f3f90*/  IMAD.MOV.U32 R139, RZ, RZ, R240 ;  /* 0x000000ffff8b7224 */ /* 0x000fce00078e00f0 */
[----:B------:R-:W-:Y:S01]  /*f3fa0*/  STL.64 [R1+0x15e0], R8 ;  /* 0x0015e00801007387 */ /* 0x000fe20000100a00 */
[----:B------:R-:W-:-:S03]  /*f3fb0*/  IMAD.MOV.U32 R138, RZ, RZ, R241 ;  /* 0x000000ffff8a7224 */ /* 0x000fc600078e00f1 */
[----:B------:R-:W-:Y:S04]  /*f3fc0*/  STL.64 [R1+0x15e8], R10 ;  /* 0x0015e80a01007387 */ /* 0x000fe80000100a00 */
[----:B------:R-:W-:Y:S04]  /*f3fd0*/  STL.64 [R1+0x15f0], R4 ;  /* 0x0015f00401007387 */ /* 0x000fe80000100a00 */
[----:B------:R2:W-:Y:S04]  /*f3fe0*/  STL.64 [R1+0x15f8], R6 ;  /* 0x0015f80601007387 */ /* 0x0005e80000100a00 */
[----:B------:R-:W3:Y:S04]  /*f3ff0*/  LDL.64 R240, [R1+0x1390] ;  /* 0x0013900001f07983 */ /* 0x000ee80000100a00 */
[----:B------:R-:W-:Y:S04]  /*f4000*/  STL.64 [R1+0x8430], R138 ;  /* 0x0084308a01007387 */ /* 0x000fe80000100a00 */
[----:B------:R-:W-:Y:S01]  /*f4010*/  STL.64 [R1+0x8428], R136 ;  /* 0x0084288801007387 */ /* 0x000fe20000100a00 */
[----:B--2---:R-:W-:-:S15]  /*f4020*/  HMMA.1688.F32.TF32 R4, R132, R168, R84 ;  /* 0x000000a88404723c */ /* 0x004fde0000081054 */
[----:B------:R-:W-:-:S08]  /*f4030*/  NOP ;  /* 0x0000000000007918 */ /* 0x000fd00000000000 */
[----:B------:R-:W-:Y:S04]  /*f4040*/  STL.64 [R1+0x1600], R4 ;  /* 0x0016000401007387 */ /* 0x000fe80000100a00 */
[----:B------:R4:W-:Y:S02]  /*f4050*/  STL.64 [R1+0x1608], R6 ;  /* 0x0016080601007387 */ /* 0x0009e40000100a00 */
[----:B----4-:R-:W-:Y:S06]  /*f4060*/  HMMA.1688.F32.TF32 R4, R132, R172, R88 ;  /* 0x000000ac8404723c */ /* 0x010fec0000081058 */
[----:B------:R-:W-:Y:S01]  /*f4070*/  MOV R142, R172 ;  /* 0x000000ac008e7202 */ /* 0x000fe20000000f00 */
[----:B------:R-:W-:-:S15]  /*f4080*/  IMAD.MOV.U32 R143, RZ, RZ, R173 ;  /* 0x000000ffff8f7224 */ /* 0x000fde00078e00ad */
[----:B------:R-:W-:-:S01]  /*f4090*/  NOP ;  /* 0x0000000000007918 */ /* 0x000fc20000000000 */
        /* <DEDUP_REMOVED lines=8> */
[----:B-1----:R-:W-:Y:S01]  /*f4120*/  HMMA.1688.F32.TF32 R4, R132, R104, R96 ;  /* 0x000000688404723c */ /* 0x002fe20000081060 */
[----:B------:R-:W-:Y:S02]  /*f4130*/  IMAD.MOV.U32 R147, RZ, RZ, R176 ;  /* 0x000000ffff937224 */ /* 0x000fe400078e00b0 */
[----:B------:R-:W-:-:S05]  /*f4140*/  IMAD.MOV.U32 R146, RZ, RZ, R177 ;  /* 0x000000ffff927224 */ /* 0x000fca00078e00b1 */
[----:B------:R-:W-:Y:S04]  /*f4150*/  STL.64 [R1+0x8450], R146 ;  /* 0x0084509201007387 */ /* 0x000fe80000100a00 */
[----:B------:R-:W-:Y:S01]  /*f4160*/  STL.64 [R1+0x8448], R144 ;  /* 0x0084489001007387 */ /* 0x000fe20000100a00 */
[----:B------:R-:W-:Y:S02]  /*f4170*/  IMAD.MOV.U32 R150, RZ, RZ, R104 ;  /* 0x000000ffff967224 */ /* 0x000fe400078e0068 */
[----:B------:R-:W-:Y:S01]  /*f4180*/  IMAD.MOV.U32 R151, RZ, RZ, R105 ;  /* 0x000000ffff977224 */ /* 0x000fe200078e0069 */
[----:B------:R-:W-:Y:S04]  /*f4190*/  LDS R104, [R0+UR6+0x8e000] ;  /* 0x08e0000600687984 */ /* 0x000fe80008000800 */
[----:B------:R-:W1:Y:S04]  /*f41a0*/  LDS R105, [R252+UR6+0x8e000] ;  /* 0x08e00006fc697984 */ /* 0x000e680008000800 */
[----:B------:R-:W-:Y:S04]  /*f41b0*/  STL.64 [R1+0x1630], R4 ;  /* 0x0016300401007387 */ /* 0x000fe80000100a00 */
[----:B------:R3:W-:Y:S04]  /*f41c0*/  STL.64 [R1+0x1638], R6 ;  /* 0x0016380601007387 */ /* 0x0007e80000100a00 */
[----:B------:R-:W-:Y:S04]  /*f41d0*/  STL.64 [R1+0x8460], R150 ;  /* 0x0084609601007387 */ /* 0x000fe80000100a00 */
[----:B------:R-:W-:Y:S01]  /*f41e0*/  STL.64 [R1+0x8458], R148 ;  /* 0x0084589401007387 */ /* 0x000fe20000100a00 */
[----:B---3--:R-:W-:Y:S06]  /*f41f0*/  HMMA.1688.F32.TF32 R4, R132, R180, R100 ;  /* 0x000000b48404723c */ /* 0x008fec0000081064 */
[----:B------:R-:W-:Y:S01]  /*f4200*/  MOV R154, R180 ;  /* 0x000000b4009a7202 */ /* 0x000fe20000000f00 */
[----:B------:R-:W-:-:S15]  /*f4210*/  IMAD.MOV.U32 R155, RZ, RZ, R181 ;  /* 0x000000ffff9b7224 */ /* 0x000fde00078e00b5 */
[----:B------:R-:W-:-:S01]  /*f4220*/  NOP ;  /* 0x0000000000007918 */ /* 0x000fc20000000000 */
[----:B------:R-:W-:Y:S04]  /*f4230*/  STL.64 [R1+0x1640], R4 ;  /* 0x0016400401007387 */ /* 0x000fe80000100a00 */
[----:B------:R2:W-:Y:S02]  /*f4240*/  STL.64 [R1+0x1648], R6 ;  /* 0x0016480601007387 */ /* 0x0005e40000100a00 */
[----:B--2---:R-:W-:Y:S02]  /*f4250*/  HMMA.1688.F32.TF32 R4, R132, R240, R112 ;  /* 0x000000f08404723c */ /* 0x004fe40000081070 */
[----:B------:R-:W-:Y:S04]  /*f4260*/  STL.64 [R1+0x8470], R154 ;  /* 0x0084709a01007387 */ /* 0x000fe80000100a00 */
[----:B------:R2:W-:Y:S04]  /*f4270*/  STL.64 [R1+0x8468], R152 ;  /* 0x0084689801007387 */ /* 0x0005e80000100a00 */
[----:B------:R-:W-:Y:S04]  /*f4280*/  STL.64 [R1+0x8518], R106 ;  /* 0x0085186a01007387 */ /* 0x000fe80000100a00 */
[----:B-1----:R-:W-:Y:S09]  /*f4290*/  STL.64 [R1+0x8510], R104 ;  /* 0x0085106801007387 */ /* 0x002ff20000100a00 */
[----:B------:R-:W-:Y:S04]  /*f42a0*/  STL.64 [R1+0x1650], R4 ;  /* 0x0016500401007387 */ /* 0x000fe80000100a00 */
[----:B------:R-:W-:Y:S04]  /*f42b0*/  STL.64 [R1+0x1658], R6 ;  /* 0x0016580601007387 */ /* 0x000fe80000100a00 */
[----:B------:R-:W3:Y:S04]  /*f42c0*/  LDL.64 R116, [R1+0x13a0] ;  /* 0x0013a00001747983 */ /* 0x000ee80000100a00 */
[----:B------:R-:W4:Y:S01]  /*f42d0*/  LDL.64 R108, [R1+0x13b0] ;  /* 0x0013b000016c7983 */ /* 0x000f220000100a00 */
[----:B------:R-:W-:-:S02]  /*f42e0*/  IMAD.MOV.U32 R158, RZ, RZ, R240 ;  /* 0x000000ffff9e7224 */ /* 0x000fc400078e00f0 */
[----:B------:R-:W-:Y:S01]  /*f42f0*/  IMAD.MOV.U32 R159, RZ, RZ, R241 ;  /* 0x000000ffff9f7224 */ /* 0x000fe200078e00f1 */
[----:B------:R-:W4:Y:S01]  /*f4300*/  LDL R180, [R1+0x100] ;  /* 0x0001000001b47983 */ /* 0x000f220000100800 */
[----:B------:R-:W-:Y:S02]  /*f4310*/  IMAD.MOV.U32 R2, RZ, RZ, R168 ;  /* 0x000000ffff027224 */ /* 0x000fe400078e00a8 */
[----:B------:R-:W-:Y:S01]  /*f4320*/  IMAD.MOV.U32 R3, RZ, RZ, R169 ;  /* 0x000000ffff037224 */ /* 0x000fe200078e00a9 */
[----:B------:R-:W4:Y:S04]  /*f4330*/  LDL R181, [R1+0x104] ;  /* 0x0001040001b57983 */ /* 0x000f280000100800 */
[----:B------:R-:W4:Y:S04]  /*f4340*/  LDL R182, [R1+0x108] ;  /* 0x0001080001b67983 */ /* 0x000f280000100800 */
[----:B------:R-:W4:Y:S04]  /*f4350*/  LDL R183, [R1+0x10c] ;  /* 0x00010c0001b77983 */ /* 0x000f280000100800 */
[----:B--2---:R-:W2:Y:S04]  /*f4360*/  LDL R152, [R1+0x80] ;  /* 0x0000800001987983 */ /* 0x004ea80000100800 */
[----:B------:R-:W2:Y:S04]  /*f4370*/  LDL R153, [R1+0x84] ;  /* 0x0000840001997983 */ /* 0x000ea80000100800 */
[----:B------:R-:W2:Y:S04]  /*f4380*/  LDL R154, [R1+0x88] ;  /* 0x00008800019a7983 */ /* 0x000ea80000100800 */
[----:B------:R-:W2:Y:S04]  /*f4390*/  LDL R155, [R1+0x8c] ;  /* 0x00008c00019b7983 */ /* 0x000ea80000100800 */
        /* <DEDUP_REMOVED lines=17> */
[----:B------:R1:W-:Y:S04]  /*f44b0*/  STL.64 [R1+0x8478], R156 ;  /* 0x0084789c01007387 */ /* 0x0003e80000100a00 */
[----:B-1----:R-:W2:Y:S04]  /*f44c0*/  LDL R158, [R1+0x78] ;  /* 0x00007800019e7983 */ /* 0x002ea80000100800 */
[----:B------:R-:W2:Y:S04]  /*f44d0*/  LDL R156, [R1+0x70] ;  /* 0x00007000019c7983 */ /* 0x000ea80000100800 */
[----:B------:R-:W2:Y:S04]  /*f44e0*/  LDL R157, [R1+0x74] ;  /* 0x00007400019d7983 */ /* 0x000ea80000100800 */
[----:B------:R-:W2:Y:S01]  /*f44f0*/  LDL R159, [R1+0x7c] ;  /* 0x00007c00019f7983 */ /* 0x000ea20000100800 */
[----:B---3--:R-:W-:Y:S06]  /*f4500*/  HMMA.1688.F32.TF32 R4, R132, R116, R232 ;  /* 0x000000748404723c */ /* 0x008fec00000810e8 */
[----:B------:R-:W-:-:S02]  /*f4510*/  IMAD.MOV.U32 R162, RZ, RZ, R116 ;  /* 0x000000ffffa27224 */ /* 0x000fc400078e0074 */
[----:B------:R-:W-:-:S15]  /*f4520*/  IMAD.MOV.U32 R163, RZ, RZ, R117 ;  /* 0x000000ffffa37224 */ /* 0x000fde00078e0075 */
[----:B------:R-:W-:Y:S04]  /*f4530*/  STL.64 [R1+0x1750], R4 ;  /* 0x0017500401007387 */ /* 0x000fe80000100a00 */
[----:B------:R4:W-:Y:S02]  /*f4540*/  STL.64 [R1+0x1758], R6 ;  /* 0x0017580601007387 */ /* 0x0009e40000100a00 */
[----:B----4-:R-:W-:Y:S02]  /*f4550*/  HMMA.1688.F32.TF32 R4, R132, R108, R228 ;  /* 0x0000006c8404723c */ /* 0x010fe400000810e4 */
[----:B------:R1:W-:Y:S04]  /*f4560*/  STL.64 [R1+0x8490], R162 ;  /* 0x008490a201007387 */ /* 0x0003e80000100a00 */
[----:B------:R3:W-:Y:S04]  /*f4570*/  STL.64 [R1+0x8488], R160 ;  /* 0x008488a001007387 */ /* 0x0007e80000100a00 */
[----:B-1----:R-:W4:Y:S04]  /*f4580*/  LDL.64 R162, [R1+0x68] ;  /* 0x0000680001a27983 */ /* 0x002f280000100a00 */
[----:B---3--:R-:W3:Y:S09]  /*f4590*/  LDL.64 R160, [R1+0x60] ;  /* 0x0000600001a07983 */ /* 0x008ef20000100a00 */
[----:B------:R1:W-:Y:S04]  /*f45a0*/  STL.64 [R1+0x1740], R4 ;  /* 0x0017400401007387 */ /* 0x0003e80000100a00 */
[----:B------:R-:W-:Y:S04]  /*f45b0*/  STL.64 [R1+0x1748], R6 ;  /* 0x0017480601007387 */ /* 0x000fe80000100a00 */
[----:B------:R-:W2:Y:S04]  /*f45c0*/  LDL.64 R228, [R1+0x20] ;  /* 0x0000200001e47983 */ /* 0x000ea80000100a00 */
[----:B------:R-:W4:Y:S04]  /*f45d0*/  LDL.64 R230, [R1+0x28] ;  /* 0x0000280001e67983 */ /* 0x000f280000100a00 */
[----:B------:R-:W3:Y:S04]  /*f45e0*/  LDL R132, [R1+0x50] ;  /* 0x0000500001847983 */ /* 0x000ee80000100800 */
[----:B------:R-:W3:Y:S04]  /*f45f0*/  LDL R133, [R1+0x54] ;  /* 0x0000540001857983 */ /* 0x000ee80000100800 */
        /* <DEDUP_REMOVED lines=50> */
[----:B-1----:R-:W2:Y:S04]  /*f4920*/  LDL R4, [R1+0x30] ;  /* 0x0000300001047983 */ /* 0x002ea80000100800 */
[----:B------:R-:W2:Y:S04]  /*f4930*/  LDL R5, [R1+0x34] ;  /* 0x0000340001057983 */ /* 0x000ea80000100800 */
[----:B------:R-:W3:Y:S04]  /*f4940*/  LDL.LU R124, [R1+0xe70] ;  /* 0x000e7000017c7983 */ /* 0x000ee80000300800 */
[----:B------:R-:W3:Y:S04]  /*f4950*/  LDL.LU R125, [R1+0xe74] ;  /* 0x000e7400017d7983 */ /* 0x000ee80000300800 */
[----:B------:R-:W3:Y:S04]  /*f4960*/  LDL.LU R126, [R1+0xe78] ;  /* 0x000e7800017e7983 */ /* 0x000ee80000300800 */
[----:B------:R-:W3:Y:S04]  /*f4970*/  LDL.LU R127, [R1+0xe7c] ;  /* 0x000e7c00017f7983 */ /* 0x000ee80000300800 */
[----:B------:R-:W4:Y:S04]  /*f4980*/  LDL R120, [R1+0x10] ;  /* 0x0000100001787983 */ /* 0x000f280000100800 */
[----:B------:R-:W4:Y:S04]  /*f4990*/  LDL R121, [R1+0x14] ;  /* 0x0000140001797983 */ /* 0x000f280000100800 */
[----:B------:R-:W2:Y:S04]  /*f49a0*/  LDL R116, [R1] ;  /* 0x0000000001747983 */ /* 0x000ea80000100800 */
[----:B------:R-:W2:Y:S01]  /*f49b0*/  LDL R117, [R1+0x4] ;  /* 0x0000040001757983 */ /* 0x000ea20000100800 */
[----:B------:R-:W-:-:S03]  /*f49c0*/  MOV R166, R108 ;  /* 0x0000006c00a67202 */ /* 0x000fc60000000f00 */
[----:B------:R-:W2:Y:S01]  /*f49d0*/  LDL.LU R84, [R1+0xe90] ;  /* 0x000e900001547983 */ /* 0x000ea20000300800 */
[----:B------:R-:W-:-:S03]  /*f49e0*/  IMAD.MOV.U32 R167, RZ, RZ, R109 ;  /* 0x000000ffffa77224 */ /* 0x000fc600078e006d */
        /* <DEDUP_REMOVED lines=36> */
[----:B------:R1:W-:Y:S04]  /*f4c30*/  STL.64 [R1+0x8498], R164 ;  /* 0x008498a401007387 */ /* 0x0003e80000100a00 */
[----:B-1----:R-:W3:Y:S04]  /*f4c40*/  LDL.64 R166, [R1+0x48] ;  /* 0x0000480001a67983 */ /* 0x002ee80000100a00 */
[----:B------:R-:W3:Y:S01]  /*f4c50*/  LDL.64 R164, [R1+0x40] ;  /* 0x0000400001a47983 */ /* 0x000ee20000100a00 */
[C---:B--2---:R-:W-:Y:S06]  /*f4c60*/  HMMA.1688.F32.TF32 R116, R128.reuse, R116, R84 ;  /* 0x000000748074723c */ /* 0x044fec0000081054 */
[----:B----4-:R-:W-:-:S15]  /*f4c70*/  HMMA.1688.F32.TF32 R120, R128, R120, R80 ;  /* 0x000000788078723c */ /* 0x010fde0000081050 */
[----:B------:R-:W-:-:S08]  /*f4c80*/  NOP ;  /* 0x0000000000007918 */ /* 0x000fd00000000000 */
[----:B------:R1:W-:Y:S04]  /*f4c90*/  STL.64 [R1+0x8508], R122 ;  /* 0x0085087a01007387 */ /* 0x0003e80000100a00 */
[----:B------:R-:W-:Y:S04]  /*f4ca0*/  STL.64 [R1+0x8500], R120 ;  /* 0x0085007801007387 */ /* 0x000fe80000100a00 */
        /* <DEDUP_REMOVED lines=45> */
[----:B------:R-:W-:Y:S04]  /*f4f80*/  STL [R1+0x819c], R224 ;  /* 0x00819ce001007387 */ /* 0x000fe80000100800 */
[----:B------:R-:W-:Y:S04]  /*f4f90*/  STL [R1+0x8198], R225 ;  /* 0x008198e101007387 */ /* 0x000fe80000100800 */
[----:B-1----:R-:W4:Y:S04]  /*f4fa0*/  LDL.64 R122, [R1+0x8] ;  /* 0x00000800017a7983 */ /* 0x002f280000100a00 */
        /* <DEDUP_REMOVED lines=46> */
[C---:B------:R-:W-:Y:S01]  /*f5290*/  HMMA.1688.F32.TF32 R232, R128.reuse, R188, R232 ;  /* 0x000000bc80e8723c */ /* 0x040fe200000810e8 */
[----:B------:R-:W-:Y:S01]  /*f52a0*/  MOV R244, R242 ;  /* 0x000000f200f47202 */ /* 0x000fe20000000f00 */
[----:B------:R-:W-:Y:S01]  /*f52b0*/  IMAD.MOV.U32 R245, RZ, RZ, R243 ;  /* 0x000000fffff57224 */ /* 0x000fe200078e00f3 */
[----:B------:R-:W-:Y:S04]  /*f52c0*/  LDS R229, [R252+UR6+0x90000] ;  /* 0x09000006fce57984 */ /* 0x000fe80008000800 */
[----:B------:R-:W-:Y:S04]  /*f52d0*/  LDS R132, [R0+UR6+0x92000] ;  /* 0x0920000600847984 */ /* 0x000fe80008000800 */
[----:B------:R-:W-:Y:S01]  /*f52e0*/  LDS R133, [R252+UR6+0x92000] ;  /* 0x09200006fc857984 */ /* 0x000fe20008000800 */
[----:B------:R-:W-:Y:S03]  /*f52f0*/  HMMA.1688.F32.TF32 R128, R128, R184, R104 ;  /* 0x000000b88080723c */ /* 0x000fe60000081068 */
[----:B------:R-:W2:Y:S04]  /*f5300*/  LDL.LU.64 R106, [R1+0x8518] ;  /* 0x00851800016a7983 */ /* 0x000ea80000300a00 */
[----:B------:R-:W2:Y:S04]  /*f5310*/  LDL.LU.64 R104, [R1+0x8510] ;  /* 0x0085100001687983 */ /* 0x000ea80000300a00 */
[----:B------:R1:W-:Y:S01]  /*f5320*/  STL.64 [R1+0x81f0], R250 ;  /* 0x0081f0fa01007387 */ /* 0x0003e20000100a00 */
[----:B------:R-:W-:-:S03]  /*f5330*/  IMAD.MOV.U32 R236, RZ, RZ, R122 ;  /* 0x000000ffffec7224 */ /* 0x000fc600078e007a */
[----:B------:R-:W-:Y:S01]  /*f5340*/  STL.64 [R1+0x81e8], R248 ;  /* 0x0081e8f801007387 */ /* 0x000fe20000100a00 */
[----:B------:R-:W-:Y:S01]  /*f5350*/  IMAD.MOV.U32 R237, RZ, RZ, R123 ;  /* 0x000000ffffed7224 */ /* 0x000fe200078e007b */
        /* <DEDUP_REMOVED lines=8> */
[----:B-1----:R-:W3:Y:S04]  /*f53e0*/  LDL R118, [R1+0x18] ;  /* 0x0000180001767983 */ /* 0x002ee80000100800 */
[----:B------:R-:W3:Y:S01]  /*f53f0*/  LDL R119, [R1+0x1c] ;  /* 0x00001c0001777983 */ /* 0x000ee20000100800 */
[----:B------:R-:W-:Y:S01]  /*f5400*/  HMMA.1688.F32.TF32 R16, R104, R134, R16 ;  /* 0x000000866810723c */ /* 0x000fe20000081010 */
[----:B------:R-:W-:-:S02]  /*f5410*/  IMAD.MOV.U32 R192, RZ, RZ, R174 ;  /* 0x000000ffffc07224 */ /* 0x000fc400078e00ae */
[----:B------:R-:W-:Y:S01]  /*f5420*/  IMAD.MOV.U32 R193, RZ, RZ, R175 ;  /* 0x000000ffffc17224 */ /* 0x000fe200078e00af */
[----:B------:R-:W-:Y:S01]  /*f5430*/  MOV R204, R146 ;  /* 0x0000009200cc7202 */ /* 0x000fe20000000f00 */
[----:B------:R-:W-:Y:S01]  /*f5440*/  IMAD.MOV.U32 R220, RZ, RZ, R150 ;  /* 0x000000ffffdc7224 */ /* 0x000fe200078e0096 */
[C---:B------:R-:W-:Y:S01]  /*f5450*/  HMMA.1688.F32.TF32 R52, R104.reuse, R174, R52 ;  /* 0x000000ae6834723c */ /* 0x040fe20000081034 */
[----:B------:R-:W-:Y:S01]  /*f5460*/  IMAD.MOV.U32 R221, RZ, RZ, R151 ;  /* 0x000000ffffdd7224 */ /* 0x000fe200078e0097 */
[----:B------:R-:W-:Y:S01]  /*f5470*/  MOV R224, R170 ;  /* 0x000000aa00e07202 */ /* 0x000fe20000000f00 */
[----:B------:R-:W-:Y:S02]  /*f5480*/  IMAD.MOV.U32 R205, RZ, RZ, R147 ;  /* 0x000000ffffcd7224 */ /* 0x000fe400078e0093 */
[----:B------:R-:W-:Y:S01]  /*f5490*/  IMAD.MOV.U32 R196, RZ, RZ, R138 ;  /* 0x000000ffffc47224 */ /* 0x000fe200078e008a */
[----:B------:R-:W-:Y:S01]  /*f54a0*/  HMMA.1688.F32.TF32 R28, R104, R154, R28 ;  /* 0x0000009a681c723c */ /* 0x000fe2000008101c */
[----:B------:R-:W-:-:S02]  /*f54b0*/  IMAD.MOV.U32 R200, RZ, RZ, R142 ;  /* 0x000000ffffc87224 */ /* 0x000fc400078e008e */
[----:B------:R-:W-:Y:S02]  /*f54c0*/  IMAD.MOV.U32 R197, RZ, RZ, R139 ;  /* 0x000000ffffc57224 */ /* 0x000fe400078e008b */
[----:B------:R-:W-:Y:S01]  /*f54d0*/  IMAD.MOV.U32 R225, RZ, RZ, R171 ;  /* 0x000000ffffe17224 */ /* 0x000fe200078e00ab */
[C---:B------:R-:W-:Y:S01]  /*f54e0*/  HMMA.1688.F32.TF32 R32, R104.reuse, R150, R32 ;  /* 0x000000966820723c */ /* 0x040fe20000081020 */
[----:B------:R-:W-:Y:S01]  /*f54f0*/  IMAD.MOV.U32 R201, RZ, RZ, R143 ;  /* 0x000000ffffc97224 */ /* 0x000fe200078e008f */
[----:B------:R-:W-:Y:S01]  /*f5500*/  MOV R216, R166 ;  /* 0x000000a600d87202 */ /* 0x000fe20000000f00 */
[----:B------:R-:W-:Y:S01]  /*f5510*/  IMAD.MOV.U32 R188, RZ, RZ, R178 ;  /* 0x000000ffffbc7224 */ /* 0x000fe200078e00b2 */
[----:B------:R-:W-:Y:S01]  /*f5520*/  LDS R134, [R0+UR6+0x93000] ;  /* 0x0930000600867984 */ /* 0x000fe20008000800 */
[----:B------:R-:W-:Y:S01]  /*f5530*/  IMAD.MOV.U32 R189, RZ, RZ, R179 ;  /* 0x000000ffffbd7224 */ /* 0x000fe200078e00b3 */
[C---:B------:R-:W-:Y:S01]  /*f5540*/  HMMA.1688.F32.TF32 R36, R104.reuse, R146, R36 ;  /* 0x000000926824723c */ /* 0x040fe20000081024 */
[----:B------:R-:W-:Y:S01]  /*f5550*/  IMAD.MOV.U32 R217, RZ, RZ, R167 ;  /* 0x000000ffffd97224 */ /* 0x000fe200078e00a7 */
[----:B------:R-:W-:Y:S04]  /*f5560*/  LDS R135, [R252+UR6+0x93000] ;  /* 0x09300006fc877984 */ /* 0x000fe80008000800 */
[----:B---3--:R-:W-:-:S15]  /*f5570*/  HMMA.1688.F32.TF32 R120, R104, R118, R120 ;  /* 0x000000766878723c */ /* 0x008fde0000081078 */
[----:B------:R-:W-:-:S08]  /*f5580*/  NOP ;  /* 0x0000000000007918 */ /* 0x000fd00000000000 */
[----:B------:R-:W-:Y:S04]  /*f5590*/  STL.64 [R1+0x84e8], R122 ;  /* 0x0084e87a01007387 */ /* 0x000fe80000100a00 */
[----:B------:R-:W-:Y:S04]  /*f55a0*/  STL.64 [R1+0x84e0], R120 ;  /* 0x0084e07801007387 */ /* 0x000fe80000100a00 */
[----:B------:R-:W-:Y:S04]  /*f55b0*/  STL.64 [R1+0x84d8], R18 ;  /* 0x0084d81201007387 */ /* 0x000fe80000100a00 */
[----:B------:R-:W-:Y:S04]  /*f55c0*/  STL.64 [R1+0x84d0], R16 ;  /* 0x0084d01001007387 */ /* 0x000fe80000100a00 */
[----:B------:R-:W3:Y:S04]  /*f55d0*/  LDL R174, [R1+0x3d8] ;  /* 0x0003d80001ae7983 */ /* 0x000ee80000100800 */
[----:B------:R-:W3:Y:S04]  /*f55e0*/  LDL R175, [R1+0x3dc] ;  /* 0x0003dc0001af7983 */ /* 0x000ee80000100800 */
[----:B------:R-:W4:Y:S04]  /*f55f0*/  LDL R172, [R1+0x3d0] ;  /* 0x0003d00001ac7983 */ /* 0x000f280000100800 */
[----:B------:R-:W4:Y:S01]  /*f5600*/  LDL R173, [R1+0x3d4] ;  /* 0x0003d40001ad7983 */ /* 0x000f220000100800 */
        /* <DEDUP_REMOVED lines=9> */
[----:B------:R-:W-:-:S05]  /*f56a0*/  IMAD.MOV.U32 R212, RZ, RZ, R230 ;  /* 0x000000ffffd47224 */ /* 0x000fca00078e00e6 */
[----:B------:R-:W-:Y:S01]  /*f56b0*/  HMMA.1688.F32.TF32 R72, R104, R226, R72 ;  /* 0x000000e26848723c */ /* 0x000fe20000081048 */
[----:B------:R-:W-:-:S05]  /*f56c0*/  IMAD.MOV.U32 R213, RZ, RZ, R231 ;  /* 0x000000ffffd57224 */ /* 0x000fca00078e00e7 */
[----:B------:R-:W-:Y:S01]  /*f56d0*/  HMMA.1688.F32.TF32 R76, R104, R222, R76 ;  /* 0x000000de684c723c */ /* 0x000fe2000008104c */
[----:B------:R-:W-:Y:S02]  /*f56e0*/  IMAD.MOV.U32 R208, RZ, RZ, R162 ;  /* 0x000000ffffd07224 */ /* 0x000fe400078e00a2 */
[----:B------:R-:W-:-:S03]  /*f56f0*/  IMAD.MOV.U32 R209, RZ, RZ, R163 ;  /* 0x000000ffffd17224 */ /* 0x000fc600078e00a3 */
        /* <DEDUP_REMOVED lines=100> */
[----:B------:R-:W2:Y:S04]  /*f5d40*/  LDL R156, [R1+0x240] ;  /* 0x00024000019c7983 */ /* 0x000ea80000100800 */
[----:B-1----:R-:W3:Y:S04]  /*f5d50*/  LDL R202, [R1+0x298] ;  /* 0x0002980001ca7983 */ /* 0x002ee80000100800 */
[----:B------:R-:W4:Y:S04]  /*f5d60*/  LDL R200, [R1+0x290] ;  /* 0x0002900001c87983 */ /* 0x000f280000100800 */
[----:B------:R-:W4:Y:S04]  /*f5d70*/  LDL R201, [R1+0x294] ;  /* 0x0002940001c97983 */ /* 0x000f280000100800 */
[----:B------:R-:W3:Y:S04]  /*f5d80*/  LDL R203, [R1+0x29c] ;  /* 0x00029c0001cb7983 */ /* 0x000ee80000100800 */
[----:B------:R-:W2:Y:S04]  /*f5d90*/  LDL R157, [R1+0x244] ;  /* 0x00024400019d7983 */ /* 0x000ea80000100800 */
[----:B------:R-:W3:Y:S04]  /*f5da0*/  LDL R158, [R1+0x248] ;  /* 0x00024800019e7983 */ /* 0x000ee80000100800 */
[----:B------:R-:W3:Y:S04]  /*f5db0*/  LDL R159, [R1+0x24c] ;  /* 0x00024c00019f7983 */ /* 0x000ee80000100800 */
[----:B------:R-:W4:Y:S04]  /*f5dc0*/  LDL R160, [R1+0x230] ;  /* 0x0002300001a07983 */ /* 0x000f280000100800 */
[----:B------:R-:W4:Y:S04]  /*f5dd0*/  LDL R161, [R1+0x234] ;  /* 0x0002340001a17983 */ /* 0x000f280000100800 */
[----:B------:R-:W3:Y:S04]  /*f5de0*/  LDL R162, [R1+0x238] ;  /* 0x0002380001a27983 */ /* 0x000ee80000100800 */
[----:B------:R-:W3:Y:S04]  /*f5df0*/  LDL R163, [R1+0x23c] ;  /* 0x00023c0001a37983 */ /* 0x000ee80000100800 */
[----:B------:R-:W3:Y:S04]  /*f5e00*/  LDL R164, [R1+0x210] ;  /* 0x0002100001a47983 */ /* 0x000ee80000100800 */
[----:B------:R-:W3:Y:S04]  /*f5e10*/  LDL R165, [R1+0x214] ;  /* 0x0002140001a57983 */ /* 0x000ee80000100800 */
[----:B------:R-:W2:Y:S04]  /*f5e20*/  LDL R166, [R1+0x218] ;  /* 0x0002180001a67983 */ /* 0x000ea80000100800 */
[----:B------:R-:W2:Y:S04]  /*f5e30*/  LDL R167, [R1+0x21c] ;  /* 0x00021c0001a77983 */ /* 0x000ea80000100800 */
[----:B------:R-:W-:Y:S04]  /*f5e40*/  STL.64 [R1+0x8290], R198 ;  /* 0x008290c601007387 */ /* 0x000fe80000100a00 */
[----:B------:R1:W-:Y:S04]  /*f5e50*/  STL.64 [R1+0x8288], R196 ;  /* 0x008288c401007387 */ /* 0x0003e80000100a00 */
[----:B------:R-:W4:Y:S04]  /*f5e60*/  LDL R116, [R1+0x1f0] ;  /* 0x0001f00001747983 */ /* 0x000f280000100800 */
[----:B------:R-:W4:Y:S01]  /*f5e70*/  LDL R117, [R1+0x1f4] ;  /* 0x0001f40001757983 */ /* 0x000f220000100800 */
[C---:B------:R-:W-:Y:S03]  /*f5e80*/  HMMA.1688.F32.TF32 R124, R104.reuse, R230, R124 ;  /* 0x000000e6687c723c */ /* 0x040fe6000008107c */
[----:B------:R-:W-:Y:S04]  /*f5e90*/  LDS R230, [R0+UR6+0x91000] ;  /* 0x0910000600e67984 */ /* 0x000fe80008000800 */
[----:B------:R-:W4:Y:S01]  /*f5ea0*/  LDS R231, [R252+UR6+0x91000] ;  /* 0x09100006fce77984 */ /* 0x000f220008000800 */
[C---:B------:R-:W-:Y:S03]  /*f5eb0*/  HMMA.1688.F32.TF32 R100, R104.reuse, R198, R100 ;  /* 0x000000c66864723c */ /* 0x040fe60000081064 */
[----:B-1----:R-:W3:Y:S04]  /*f5ec0*/  LDL R196, [R1+0x280] ;  /* 0x0002800001c47983 */ /* 0x002ee80000100800 */
[----:B------:R-:W3:Y:S01]  /*f5ed0*/  LDL R197, [R1+0x284] ;  /* 0x0002840001c57983 */ /* 0x000ee20000100800 */
[C---:B------:R-:W-:Y:S03]  /*f5ee0*/  HMMA.1688.F32.TF32 R112, R104.reuse, R194, R112 ;  /* 0x000000c26870723c */ /* 0x040fe60000081070 */
[----:B------:R-:W3:Y:S04]  /*f5ef0*/  LDL R198, [R1+0x288] ;  /* 0x0002880001c67983 */ /* 0x000ee80000100800 */
[----:B------:R-:W3:Y:S04]  /*f5f00*/  LDL R199, [R1+0x28c] ;  /* 0x00028c0001c77983 */ /* 0x000ee80000100800 */
[----:B------:R-:W2:Y:S04]  /*f5f10*/  LDL R120, [R1+0x200] ;  /* 0x0002000001787983 */ /* 0x000ea80000100800 */
[----:B------:R-:W2:Y:S01]  /*f5f20*/  LDL R121, [R1+0x204] ;  /* 0x0002040001797983 */ /* 0x000ea20000100800 */
[C---:B------:R-:W-:Y:S03]  /*f5f30*/  HMMA.1688.F32.TF32 R232, R104.reuse, R190, R232 ;  /* 0x000000be68e8723c */ /* 0x040fe600000810e8 */
[----:B------:R1:W-:Y:S04]  /*f5f40*/  STL.64 [R1+0x82a0], R194 ;  /* 0x0082a0c201007387 */ /* 0x0003e80000100a00 */
[----:B------:R1:W-:Y:S01]  /*f5f50*/  STL.64 [R1+0x8298], R192 ;  /* 0x008298c001007387 */ /* 0x0003e20000100a00 */
[----:B------:R-:W-:Y:S03]  /*f5f60*/  HMMA.1688.F32.TF32 R104, R104, R186, R128 ;  /* 0x000000ba6868723c */ /* 0x000fe60000081080 */
[----:B------:R-:W3:Y:S04]  /*f5f70*/  LDL R16, [R1+0x1e0] ;  /* 0x0001e00001107983 */ /* 0x000ee80000100800 */
[----:B-1----:R-:W2:Y:S04]  /*f5f80*/  LDL R194, [R1+0x278] ;  /* 0x0002780001c27983 */ /* 0x002ea80000100800 */
[----:B------:R-:W2:Y:S04]  /*f5f90*/  LDL R192, [R1+0x270] ;  /* 0x0002700001c07983 */ /* 0x000ea80000100800 */
[----:B------:R-:W2:Y:S04]  /*f5fa0*/  LDL R193, [R1+0x274] ;  /* 0x0002740001c17983 */ /* 0x000ea80000100800 */
[----:B------:R-:W2:Y:S04]  /*f5fb0*/  LDL R195, [R1+0x27c] ;  /* 0x00027c0001c37983 */ /* 0x000ea80000100800 */
[----:B------:R-:W3:Y:S04]  /*f5fc0*/  LDL R17, [R1+0x1e4] ;  /* 0x0001e40001117983 */ /* 0x000ee80000100800 */
        /* <DEDUP_REMOVED lines=18> */
[----:B------:R-:W2:Y:S01]  /*f60f0*/  LDL.LU.64 R118, [R1+0x84f8] ;  /* 0x0084f80001767983 */ /* 0x000ea20000300a00 */
[C---:B----4-:R-:W-:Y:S03]  /*f6100*/  HMMA.1688.F32.TF32 R108, R228.reuse, R116, R108 ;  /* 0x00000074e46c723c */ /* 0x050fe6000008106c */
[----:B------:R-:W4:Y:S04]  /*f6110*/  LDL.LU.64 R116, [R1+0x84f0] ;  /* 0x0084f00001747983 */ /* 0x000f280000300a00 */
[----:B------:R-:W4:Y:S01]  /*f6120*/  LDL.LU.64 R122, [R1+0x84e8] ;  /* 0x0084e800017a7983 */ /* 0x000f220000300a00 */
[C---:B---3--:R-:W-:Y:S06]  /*f6130*/  HMMA.1688.F32.TF32 R12, R228.reuse, R16, R12 ;  /* 0x00000010e40c723c */ /* 0x048fec000008100c */
[C---:B--2---:R-:W-:Y:S06]  /*f6140*/  HMMA.1688.F32.TF32 R96, R228.reuse, R172, R96 ;  /* 0x000000ace460723c */ /* 0x044fec0000081060 */
[----:B----4-:R-:W-:Y:S01]  /*f6150*/  HMMA.1688.F32.TF32 R116, R228, R120, R116 ;  /* 0x00000078e474723c */ /* 0x010fe20000081074 */
        /* <DEDUP_REMOVED lines=201> */
[C---:B------:R-:W-:Y:S03]  /*f6df0*/  HMMA.1688.F32.TF32 R12, R128.reuse, R188, R12 ;  /* 0x000000bc800c723c */ /* 0x040fe6000008100c */
[----:B------:R-:W3:Y:S03]  /*f6e00*/  LDL R123, [R1+0x40c] ;  /* 0x00040c00017b7983 */ /* 0x000ee60000100800 */
        /* <DEDUP_REMOVED lines=39> */
[C---:B---3--:R-:W-:Y:S01]  /*f7080*/  HMMA.1688.F32.TF32 R116, R104.reuse, R122, R116 ;  /* 0x0000007a6874723c */ /* 0x048fe20000081074 */
[----:B------:R-:W3:Y:S04]  /*f7090*/  LDL.LU.64 R122, [R1+0x83c0] ;  /* 0x0083c000017a7983 */ /* 0x000ee80000300a00 */
[----:B------:R-:W3:Y:S02]  /*f70a0*/  LDL.LU.64 R120, [R1+0x83b8] ;  /* 0x0083b80001787983 */ /* 0x000ee40000300a00 */
[C---:B---3--:R-:W-:Y:S02]  /*f70b0*/  HMMA.1688.F32.TF32 R120, R104.reuse, R126, R120 ;  /* 0x0000007e6878723c */ /* 0x048fe40000081078 */
[----:B------:R-:W2:Y:S04]  /*f70c0*/  LDL.LU.64 R126, [R1+0x83b0] ;  /* 0x0083b000017e7983 */ /* 0x000ea80000300a00 */
[----:B------:R-:W2:Y:S01]  /*f70d0*/  LDL.LU.64 R124, [R1+0x83a8] ;  /* 0x0083a800017c7983 */ /* 0x000ea20000300a00 */
[C---:B------:R-:W-:Y:S06]  /*f70e0*/  HMMA.1688.F32.TF32 R40, R104.reuse, R218, R40 ;  /* 0x000000da6828723c */ /* 0x040fec0000081028 */
[C---:B------:R-:W-:Y:S06]  /*f70f0*/  HMMA.1688.F32.TF32 R44, R104.reuse, R222, R44 ;  /* 0x000000de682c723c */ /* 0x040fec000008102c */
[C---:B------:R-:W-:Y:S06]  /*f7100*/  HMMA.1688.F32.TF32 R76, R104.reuse, R174, R76 ;  /* 0x000000ae684c723c */ /* 0x040fec000008104c */
        /* <DEDUP_REMOVED lines=20> */
[----:B------:R-:W-:Y:S04]  /*f7250*/  STL.64 [R1+0x8040], R178 ;  /* 0x008040b201007387 */ /* 0x000fe80000100a00 */
[----:B------:R-:W-:Y:S04]  /*f7260*/  STL.64 [R1+0x8038], R176 ;  /* 0x008038b001007387 */ /* 0x000fe80000100a00 */
[----:B------:R-:W-:Y:S04]  /*f7270*/  STL.64 [R1+0x8050], R174 ;  /* 0x008050ae01007387 */ /* 0x000fe80000100a00 */
[----:B------:R2:W-:Y:S02]  /*f7280*/  STL.64 [R1+0x8048], R172 ;  /* 0x008048ac01007387 */ /* 0x0005e40000100a00 */
[----:B--2---:R-:W-:-:S02]  /*f7290*/  IMAD.MOV.U32 R172, RZ, RZ, R166 ;  /* 0x000000ffffac7224 */ /* 0x004fc400078e00a6 */
[----:B------:R-:W2:Y:S01]  /*f72a0*/  LDL.LU R166, [R1+0x83a4] ;  /* 0x0083a40001a67983 */ /* 0x000ea20000300800 */
[----:B------:R-:W-:-:S03]  /*f72b0*/  IMAD.MOV.U32 R173, RZ, RZ, R167 ;  /* 0x000000ffffad7224 */ /* 0x000fc600078e00a7 */
[----:B------:R-:W2:Y:S04]  /*f72c0*/  LDL.LU R167, [R1+0x83a0] ;  /* 0x0083a00001a77983 */ /* 0x000ea80000300800 */
[----:B------:R-:W3:Y:S04]  /*f72d0*/  LDL R174, [R1+0x13b8] ;  /* 0x0013b80001ae7983 */ /* 0x000ee80000100800 */
[----:B------:R-:W3:Y:S04]  /*f72e0*/  LDL R175, [R1+0x13bc] ;  /* 0x0013bc0001af7983 */ /* 0x000ee80000100800 */
[----:B------:R-:W-:Y:S04]  /*f72f0*/  STL.64 [R1+0x8060], R170 ;  /* 0x008060aa01007387 */ /* 0x000fe80000100a00 */
[----:B------:R4:W-:Y:S02]  /*f7300*/  STL.64 [R1+0x8058], R168 ;  /* 0x008058a801007387 */ /* 0x0009e40000100a00 */
[----:B----4-:R-:W-:-:S02]  /*f7310*/  IMAD.MOV.U32 R168, RZ, RZ, R162 ;  /* 0x000000ffffa87224 */ /* 0x010fc400078e00a2 */
[----:B------:R-:W4:Y:S01]  /*f7320*/  LDL.LU R162, [R1+0x839c] ;  /* 0x00839c0001a27983 */ /* 0x000f220000300800 */
[----:B------:R-:W-:-:S03]  /*f7330*/  IMAD.MOV.U32 R169, RZ, RZ, R163 ;  /* 0x000000ffffa97224 */ /* 0x000fc600078e00a3 */
[----:B------:R-:W4:Y:S01]  /*f7340*/  LDL.LU R163, [R1+0x8398] ;  /* 0x0083980001a37983 */ /* 0x000f220000300800 */
[C---:B------:R-:W-:Y:S03]  /*f7350*/  HMMA.1688.F32.TF32 R80, R104.reuse, R170, R80 ;  /* 0x000000aa6850723c */ /* 0x040fe60000081050 */
[----:B------:R-:W3:Y:S04]  /*f7360*/  LDL R170, [R1+0x13a8] ;  /* 0x0013a80001aa7983 */ /* 0x000ee80000100800 */
[----:B------:R-:W3:Y:S04]  /*f7370*/  LDL R171, [R1+0x13ac] ;  /* 0x0013ac0001ab7983 */ /* 0x000ee80000100800 */
[----:B--2---:R-:W-:Y:S01]  /*f7380*/  STL.64 [R1+0x8070], R166 ;  /* 0x008070a601007387 */ /* 0x004fe20000100a00 */
[----:B------:R-:W-:Y:S03]  /*f7390*/  HMMA.1688.F32.TF32 R84, R104, R166, R84 ;  /* 0x000000a66854723c */ /* 0x000fe60000081054 */
[----:B------:R2:W-:Y:S02]  /*f73a0*/  STL.64 [R1+0x8068], R164 ;  /* 0x008068a401007387 */ /* 0x0005e40000100a00 */
[----:B--2---:R-:W-:Y:S01]  /*f73b0*/  MOV R164, R158 ;  /* 0x0000009e00a47202 */ /* 0x004fe20000000f00 */
[----:B------:R-:W-:Y:S01]  /*f73c0*/  IMAD.MOV.U32 R165, RZ, RZ, R159 ;  /* 0x000000ffffa57224 */ /* 0x000fe200078e009f */
[----:B------:R-:W2:Y:S04]  /*f73d0*/  LDL.LU R158, [R1+0x8394] ;  /* 0x00839400019e7983 */ /* 0x000ea80000300800 */
[----:B------:R-:W2:Y:S04]  /*f73e0*/  LDL.LU R159, [R1+0x8390] ;  /* 0x00839000019f7983 */ /* 0x000ea80000300800 */
[----:B------:R-:W3:Y:S04]  /*f73f0*/  LDL R166, [R1+0x1398] ;  /* 0x0013980001a67983 */ /* 0x000ee80000100800 */
[----:B------:R-:W3:Y:S04]  /*f7400*/  LDL R167, [R1+0x139c] ;  /* 0x00139c0001a77983 */ /* 0x000ee80000100800 */
[----:B----4-:R-:W-:Y:S04]  /*f7410*/  STL.64 [R1+0x8080], R162 ;  /* 0x008080a201007387 */ /* 0x010fe80000100a00 */
        /* <DEDUP_REMOVED lines=11> */
[----:B--2---:R-:W-:-:S02]  /*f74d0*/  IMAD.MOV.U32 R156, RZ, RZ, R150 ;  /* 0x000000ffff9c7224 */ /* 0x004fc400078e0096 */
[----:B------:R-:W2:Y:S01]  /*f74e0*/  LDL.LU R150, [R1+0x8384] ;  /* 0x0083840001967983 */ /* 0x000ea20000300800 */
[----:B------:R-:W-:-:S03]  /*f74f0*/  IMAD.MOV.U32 R157, RZ, RZ, R151 ;  /* 0x000000ffff9d7224 */ /* 0x000fc600078e0097 */
[----:B------:R-:W2:Y:S04]  /*f7500*/  LDL.LU R151, [R1+0x8380] ;  /* 0x0083800001977983 */ /* 0x000ea80000300800 */
[----:B------:R-:W3:Y:S04]  /*f7510*/  LDL R158, [R1+0x1378] ;  /* 0x00137800019e7983 */ /* 0x000ee80000100800 */
[----:B------:R-:W3:Y:S04]  /*f7520*/  LDL R159, [R1+0x137c] ;  /* 0x00137c00019f7983 */ /* 0x000ee80000100800 */
[----:B----4-:R-:W-:Y:S04]  /*f7530*/  STL.64 [R1+0x80a0], R154 ;  /* 0x0080a09a01007387 */ /* 0x010fe80000100a00 */
[----:B------:R4:W-:Y:S02]  /*f7540*/  STL.64 [R1+0x8098], R152 ;  /* 0x0080989801007387 */ /* 0x0009e40000100a00 */
[----:B----4-:R-:W-:Y:S01]  /*f7550*/  MOV R152, R147 ;  /* 0x0000009300987202 */ /* 0x010fe20000000f00 */
[----:B------:R-:W-:Y:S01]  /*f7560*/  IMAD.MOV.U32 R153, RZ, RZ, R146 ;  /* 0x000000ffff997224 */ /* 0x000fe200078e0092 */
[----:B------:R-:W4:Y:S04]  /*f7570*/  LDL.LU R147, [R1+0x837c] ;  /* 0x00837c0001937983 */ /* 0x000f280000300800 */
[----:B------:R-:W3:Y:S01]  /*f7580*/  LDL.LU R146, [R1+0x8378] ;  /* 0x0083780001927983 */ /* 0x000ee20000300800 */
        /* <DEDUP_REMOVED lines=10> */
[----:B------:R-:W2:Y:S04]  /*f7630*/  LDL R150, [R1+0x1358] ;  /* 0x0013580001967983 */ /* 0x000ea80000100800 */
[----:B------:R-:W2:Y:S01]  /*f7640*/  LDL R151, [R1+0x135c] ;  /* 0x00135c0001977983 */ /* 0x000ea20000100800 */
[----:B----4-:R-:W-:Y:S02]  /*f7650*/  IMAD.MOV.U32 R249, RZ, RZ, R147 ;  /* 0x000000fffff97224 */ /* 0x010fe400078e0093 */
[----:B---3--:R-:W-:-:S02]  /*f7660*/  IMAD.MOV.U32 R248, RZ, RZ, R146 ;  /* 0x000000fffff87224 */ /* 0x008fc400078e0092 */
[----:B------:R-:W3:Y:S04]  /*f7670*/  LDL.LU R146, [R1+0x836c] ;  /* 0x00836c0001927983 */ /* 0x000ee80000300800 */
[----:B------:R-:W4:Y:S01]  /*f7680*/  LDL.LU R147, [R1+0x8368] ;  /* 0x0083680001937983 */ /* 0x000f220000300800 */
[C---:B------:R-:W-:Y:S03]  /*f7690*/  HMMA.1688.F32.TF32 R60, R104.reuse, R250, R60 ;  /* 0x000000fa683c723c */ /* 0x040fe6000008103c */
[----:B------:R-:W4:Y:S04]  /*f76a0*/  LDL R250, [R1+0x1248] ;  /* 0x0012480001fa7983 */ /* 0x000f280000100800 */
[----:B------:R-:W4:Y:S01]  /*f76b0*/  LDL R251, [R1+0x124c] ;  /* 0x00124c0001fb7983 */ /* 0x000f220000100800 */
[----:B------:R-:W-:Y:S01]  /*f76c0*/  HMMA.1688.F32.TF32 R52, R104, R238, R52 ;  /* 0x000000ee6834723c */ /* 0x000fe20000081034 */
[----:B--2---:R-:W-:Y:S01]  /*f76d0*/  IMAD.MOV.U32 R237, RZ, RZ, R142 ;  /* 0x000000ffffed7224 */ /* 0x004fe200078e008e */
[----:B------:R-:W-:-:S02]  /*f76e0*/  MOV R236, R143 ;  /* 0x0000008f00ec7202 */ /* 0x000fc40000000f00 */
[----:B------:R-:W2:Y:S04]  /*f76f0*/  LDL.LU R143, [R1+0x8364] ;  /* 0x00836400018f7983 */ /* 0x000ea80000300800 */
[----:B------:R-:W2:Y:S04]  /*f7700*/  LDL.LU R142, [R1+0x8360] ;  /* 0x00836000018e7983 */ /* 0x000ea80000300800 */
[----:B------:R-:W2:Y:S04]  /*f7710*/  LDL R238, [R1+0x1228] ;  /* 0x0012280001ee7983 */ /* 0x000ea80000100800 */
[----:B------:R-:W2:Y:S01]  /*f7720*/  LDL R239, [R1+0x122c] ;  /* 0x00122c0001ef7983 */ /* 0x000ea20000100800 */
[----:B---3--:R-:W-:-:S02]  /*f7730*/  IMAD.MOV.U32 R225, RZ, RZ, R146 ;  /* 0x000000ffffe17224 */ /* 0x008fc400078e0092 */
[----:B----4-:R-:W-:Y:S02]  /*f7740*/  IMAD.MOV.U32 R224, RZ, RZ, R147 ;  /* 0x000000ffffe07224 */ /* 0x010fe400078e0093 */
[----:B------:R-:W3:Y:S04]  /*f7750*/  LDL.LU R147, [R1+0x835c] ;  /* 0x00835c0001937983 */ /* 0x000ee80000300800 */
[----:B------:R-:W4:Y:S01]  /*f7760*/  LDL.LU R146, [R1+0x8358] ;  /* 0x0083580001927983 */ /* 0x000f220000300800 */
[----:B------:R-:W-:Y:S03]  /*f7770*/  HMMA.1688.F32.TF32 R48, R104, R226, R48 ;  /* 0x000000e26830723c */ /* 0x000fe60000081030 */
[----:B------:R-:W4:Y:S04]  /*f7780*/  LDL R226, [R1+0x1218] ;  /* 0x0012180001e27983 */ /* 0x000f280000100800 */
[----:B------:R-:W4:Y:S01]  /*f7790*/  LDL R227, [R1+0x121c] ;  /* 0x00121c0001e37983 */ /* 0x000f220000100800 */
[----:B--2---:R-:W-:-:S02]  /*f77a0*/  IMAD.MOV.U32 R221, RZ, RZ, R143 ;  /* 0x000000ffffdd7224 */ /* 0x004fc400078e008f */
[----:B------:R-:W-:Y:S02]  /*f77b0*/  IMAD.MOV.U32 R220, RZ, RZ, R142 ;  /* 0x000000ffffdc7224 */ /* 0x000fe400078e008e */
[----:B------:R-:W2:Y:S04]  /*f77c0*/  LDL.LU R142, [R1+0x8354] ;  /* 0x00835400018e7983 */ /* 0x000ea80000300800 */
[----:B------:R-:W2:Y:S04]  /*f77d0*/  LDL.LU R143, [R1+0x8350] ;  /* 0x00835000018f7983 */ /* 0x000ea80000300800 */
[----:B------:R-:W2:Y:S04]  /*f77e0*/  LDL R222, [R1+0x1208] ;  /* 0x0012080001de7983 */ /* 0x000ea80000100800 */
[----:B------:R-:W2:Y:S01]  /*f77f0*/  LDL R223, [R1+0x120c] ;  /* 0x00120c0001df7983 */ /* 0x000ea20000100800 */
[----:B---3--:R-:W-:Y:S01]  /*f7800*/  IMAD.MOV.U32 R217, RZ, RZ, R147 ;  /* 0x000000ffffd97224 */ /* 0x008fe200078e0093 */
[----:B----4-:R-:W-:-:S02]  /*f7810*/  MOV R216, R146 ;  /* 0x0000009200d87202 */ /* 0x010fc40000000f00 */
[----:B------:R-:W3:Y:S04]  /*f7820*/  LDL.LU R146, [R1+0x834c] ;  /* 0x00834c0001927983 */ /* 0x000ee80000300800 */
[----:B------:R-:W3:Y:S01]  /*f7830*/  LDL.LU R147, [R1+0x8348] ;  /* 0x0083480001937983 */ /* 0x000ee20000300800 */
[C---:B------:R-:W-:Y:S03]  /*f7840*/  HMMA.1688.F32.TF32 R56, R104.reuse, R246, R56 ;  /* 0x000000f66838723c */ /* 0x040fe60000081038 */
[----:B------:R-:W4:Y:S03]  /*f7850*/  LDL R218, [R1+0x11d8] ;  /* 0x0011d80001da7983 */ /* 0x000f260000100800 */
[C---:B------:R-:W-:Y:S01]  /*f7860*/  HMMA.1688.F32.TF32 R72, R104.reuse, R178, R72 ;  /* 0x000000b26848723c */ /* 0x040fe20000081048 */
        /* <DEDUP_REMOVED lines=9> */
[----:B---3--:R-:W-:Y:S01]  /*f7900*/  STL.64 [R1+0x80c0], R146 ;  /* 0x0080c09201007387 */ /* 0x008fe20000100a00 */
[----:B------:R-:W-:Y:S03]  /*f7910*/  HMMA.1688.F32.TF32 R112, R104, R146, R112 ;  /* 0x000000926870723c */ /* 0x000fe60000081070 */
[----:B------:R3:W-:Y:S02]  /*f7920*/  STL.64 [R1+0x80b8], R144 ;  /* 0x0080b89001007387 */ /* 0x0007e40000100a00 */
[----:B---3--:R-:W-:-:S02]  /*f7930*/  IMAD.MOV.U32 R144, RZ, RZ, R2 ;  /* 0x000000ffff907224 */ /* 0x008fc400078e0002 */
[----:B------:R-:W3:Y:S01]  /*f7940*/  LDL.LU R2, [R1+0x8344] ;  /* 0x0083440001027983 */ /* 0x000ee20000300800 */
[----:B------:R-:W-:-:S03]  /*f7950*/  IMAD.MOV.U32 R145, RZ, RZ, R3 ;  /* 0x000000ffff917224 */ /* 0x000fc600078e0003 */
[----:B------:R-:W3:Y:S04]  /*f7960*/  LDL.LU R3, [R1+0x8340] ;  /* 0x0083400001037983 */ /* 0x000ee80000300800 */
[----:B------:R-:W3:Y:S04]  /*f7970*/  LDL R146, [R1+0x1348] ;  /* 0x0013480001927983 */ /* 0x000ee80000100800 */
[----:B------:R-:W3:Y:S04]  /*f7980*/  LDL R147, [R1+0x134c] ;  /* 0x00134c0001937983 */ /* 0x000ee80000100800 */
[----:B--2---:R-:W-:Y:S04]  /*f7990*/  STL.64 [R1+0x80d0], R142 ;  /* 0x0080d08e01007387 */ /* 0x004fe80000100a00 */
[----:B------:R2:W-:Y:S02]  /*f79a0*/  STL.64 [R1+0x80c8], R140 ;  /* 0x0080c88c01007387 */ /* 0x0005e40000100a00 */
[----:B--2---:R-:W-:-:S02]  /*f79b0*/  IMAD.MOV.U32 R140, RZ, RZ, R139 ;  /* 0x000000ffff8c7224 */ /* 0x004fc400078e008b */
[----:B------:R-:W2:Y:S01]  /*f79c0*/  LDL.LU R139, [R1+0x833c] ;  /* 0x00833c00018b7983 */ /* 0x000ea20000300800 */
[----:B------:R-:W-:-:S03]  /*f79d0*/  IMAD.MOV.U32 R141, RZ, RZ, R138 ;  /* 0x000000ffff8d7224 */ /* 0x000fc600078e008a */
[----:B------:R-:W4:Y:S01]  /*f79e0*/  LDL.LU R138, [R1+0x8338] ;  /* 0x00833800018a7983 */ /* 0x000f220000300800 */
[----:B------:R-:W-:Y:S03]  /*f79f0*/  HMMA.1688.F32.TF32 R232, R104, R142, R232 ;  /* 0x0000008e68e8723c */ /* 0x000fe600000810e8 */
[----:B------:R-:W3:Y:S04]  /*f7a00*/  LDL R142, [R1+0x1338] ;  /* 0x00133800018e7983 */ /* 0x000ee80000100800 */
[----:B------:R-:W3:Y:S04]  /*f7a10*/  LDL R143, [R1+0x133c] ;  /* 0x00133c00018f7983 */ /* 0x000ee80000100800 */
[----:B------:R-:W3:Y:S04]  /*f7a20*/  LDL R208, [R1+0x1300] ;  /* 0x0013000001d07983 */ /* 0x000ee80000100800 */
[----:B------:R-:W3:Y:S04]  /*f7a30*/  LDL R209, [R1+0x1304] ;  /* 0x0013040001d17983 */ /* 0x000ee80000100800 */
[----:B------:R-:W3:Y:S01]  /*f7a40*/  LDL R200, [R1+0x12e0] ;  /* 0x0012e00001c87983 */ /* 0x000ee20000100800 */
[----:B--2---:R-:W-:-:S03]  /*f7a50*/  MOV R201, R139 ;  /* 0x0000008b00c97202 */ /* 0x004fc60000000f00 */
[----:B------:R-:W2:Y:S01]  /*f7a60*/  LDL.LU R139, [R1+0x8334] ;  /* 0x00833400018b7983 */ /* 0x000ea20000300800 */
[----:B----4-:R-:W-:-:S03]  /*f7a70*/  IMAD.MOV.U32 R193, RZ, RZ, R138 ;  /* 0x000000ffffc17224 */ /* 0x010fc600078e008a */
[----:B------:R-:W4:Y:S04]  /*f7a80*/  LDL R192, [R1+0x12c0] ;  /* 0x0012c00001c07983 */ /* 0x000f280000100800 */
[----:B------:R-:W3:Y:S04]  /*f7a90*/  LDL.LU R138, [R1+0x8330] ;  /* 0x00833000018a7983 */ /* 0x000ee80000300800 */
[----:B------:R-:W1:Y:S04]  /*f7aa0*/  LDL R124, [R1+0x11e0] ;  /* 0x0011e000017c7983 */ /* 0x000e680000100800 */
        /* <DEDUP_REMOVED lines=12> */
[----:B--2---:R-:W-:-:S02]  /*f7b70*/  IMAD.MOV.U32 R188, RZ, RZ, R139 ;  /* 0x000000ffffbc7224 */ /* 0x004fc400078e008b */
[----:B---3--:R-:W-:Y:S02]  /*f7b80*/  IMAD.MOV.U32 R45, RZ, RZ, R138 ;  /* 0x000000ffff2d7224 */ /* 0x008fe400078e008a */
[----:B------:R-:W2:Y:S04]  /*f7b90*/  LDL.LU R138, [R1+0x832c] ;  /* 0x00832c00018a7983 */ /* 0x000ea80000300800 */
[----:B------:R-:W2:Y:S01]  /*f7ba0*/  LDL.LU R139, [R1+0x8328] ;  /* 0x00832800018b7983 */ /* 0x000ea20000300800 */
        /* <DEDUP_REMOVED lines=8> */
[----:B------:R-:W3:Y:S05]  /*f7c30*/  LDL R205, [R1+0x12f4] ;  /* 0x0012f40001cd7983 */ /* 0x000eea0000100800 */
[C---:B------:R-:W-:Y:S06]  /*f7c40*/  HMMA.1688.F32.TF32 R24, R104.reuse, R202, R24 ;  /* 0x000000ca6818723c */ /* 0x040fec0000081018 */
[C---:B------:R-:W-:Y:S06]  /*f7c50*/  HMMA.1688.F32.TF32 R28, R104.reuse, R206, R28 ;  /* 0x000000ce681c723c */ /* 0x040fec000008101c */
[C---:B------:R-:W-:Y:S06]  /*f7c60*/  HMMA.1688.F32.TF32 R64, R104.reuse, R242, R64 ;  /* 0x000000f26840723c */ /* 0x040fec0000081040 */
[----:B------:R-:W-:Y:S06]  /*f7c70*/  HMMA.1688.F32.TF32 R68, R104, R182, R68 ;  /* 0x000000b66844723c */ /* 0x000fec0000081044 */
[----:B-1----:R-:W-:Y:S06]  /*f7c80*/  HMMA.1688.F32.TF32 R120, R128, R124, R120 ;  /* 0x0000007c8078723c */ /* 0x002fec0000081078 */
[----:B--2---:R-:W-:Y:S01]  /*f7c90*/  HMMA.1688.F32.TF32 R228, R104, R138, R228 ;  /* 0x0000008a68e4723c */ /* 0x004fe200000810e4 */
[----:B------:R-:W2:Y:S04]  /*f7ca0*/  LDL R104, [R1+0x1320] ;  /* 0x0013200001687983 */ /* 0x000ea80000100800 */
[----:B------:R-:W2:Y:S04]  /*f7cb0*/  LDL R105, [R1+0x1324] ;  /* 0x0013240001697983 */ /* 0x000ea80000100800 */
[----:B------:R-:W2:Y:S04]  /*f7cc0*/  LDL R106, [R1+0x1328] ;  /* 0x00132800016a7983 */ /* 0x000ea80000100800 */
[----:B------:R-:W2:Y:S04]  /*f7cd0*/  LDL R107, [R1+0x132c] ;  /* 0x00132c00016b7983 */ /* 0x000ea80000100800 */
[----:B------:R1:W-:Y:S04]  /*f7ce0*/  STL.64 [R1+0x80e0], R138 ;  /* 0x0080e08a01007387 */ /* 0x0003e80000100a00 */
[----:B------:R3:W-:Y:S04]  /*f7cf0*/  STL.64 [R1+0x80d8], R136 ;  /* 0x0080d88801007387 */ /* 0x0007e80000100a00 */
[----:B-1----:R-:W2:Y:S04]  /*f7d00*/  LDL R138, [R1+0x1318] ;  /* 0x00131800018a7983 */ /* 0x002ea80000100800 */
[----:B------:R-:W2:Y:S04]  /*f7d10*/  LDL R139, [R1+0x131c] ;  /* 0x00131c00018b7983 */ /* 0x000ea80000100800 */
[----:B------:R-:W3:Y:S04]  /*f7d20*/  LDL.LU.64 R126, [R1+0x8320] ;  /* 0x00832000017e7983 */ /* 0x000ee80000300a00 */
[----:B------:R-:W3:Y:S01]  /*f7d30*/  LDL.LU.64 R124, [R1+0x8318] ;  /* 0x00831800017c7983 */ /* 0x000ee20000300a00 */
[C---:B----4-:R-:W-:Y:S03]  /*f7d40*/  HMMA.1688.F32.TF32 R28, R128.reuse, R32, R28 ;  /* 0x00000020801c723c */ /* 0x050fe6000008101c */
[----:B------:R-:W4:Y:S03]  /*f7d50*/  LDL.LU.64 R6, [R1+0x8310] ;  /* 0x0083100001067983 */ /* 0x000f260000300a00 */
[C---:B---3--:R-:W-:Y:S01]  /*f7d60*/  HMMA.1688.F32.TF32 R124, R128.reuse, R4, R124 ;  /* 0x00000004807c723c */ /* 0x048fe2000008107c */
[----:B------:R-:W4:Y:S04]  /*f7d70*/  LDL.LU.64 R4, [R1+0x8308] ;  /* 0x0083080001047983 */ /* 0x000f280000300a00 */
[----:B------:R-:W3:Y:S04]  /*f7d80*/  LDL.LU.64 R34, [R1+0x8300] ;  /* 0x0083000001227983 */ /* 0x000ee80000300a00 */
[----:B------:R-:W3:Y:S04]  /*f7d90*/  LDL.LU.64 R32, [R1+0x82f8] ;  /* 0x0082f80001207983 */ /* 0x000ee80000300a00 */
[----:B------:R-:W2:Y:S01]  /*f7da0*/  LDL.LU.64 R38, [R1+0x82f0] ;  /* 0x0082f00001267983 */ /* 0x000ea20000300a00 */
[C---:B---3--:R-:W-:Y:S03]  /*f7db0*/  HMMA.1688.F32.TF32 R32, R128.reuse, R36, R32 ;  /* 0x000000248020723c */ /* 0x048fe60000081020 */
[----:B------:R-:W2:Y:S04]  /*f7dc0*/  LDL.LU.64 R36, [R1+0x82e8] ;  /* 0x0082e80001247983 */ /* 0x000ea80000300a00 */
[----:B------:R-:W3:Y:S01]  /*f7dd0*/  LDL.LU.64 R42, [R1+0x82e0] ;  /* 0x0082e000012a7983 */ /* 0x000ee20000300a00 */
[C---:B--2---:R-:W-:Y:S03]  /*f7de0*/  HMMA.1688.F32.TF32 R36, R128.reuse, R40, R36 ;  /* 0x000000288024723c */ /* 0x044fe60000081024 */
[----:B------:R-:W3:Y:S04]  /*f7df0*/  LDL.LU.64 R40, [R1+0x82d8] ;  /* 0x0082d80001287983 */ /* 0x000ee80000300a00 */
[----:B------:R-:W2:Y:S01]  /*f7e00*/  LDL.LU.64 R46, [R1+0x82d0] ;  /* 0x0082d000012e7983 */ /* 0x000ea20000300a00 */
[C---:B------:R-:W-:Y:S06]  /*f7e10*/  HMMA.1688.F32.TF32 R108, R128.reuse, R212, R108 ;  /* 0x000000d4806c723c */ /* 0x040fec000008106c */
[----:B---3--:R-:W-:Y:S01]  /*f7e20*/  HMMA.1688.F32.TF32 R40, R128, R44, R40 ;  /* 0x0000002c8028723c */ /* 0x008fe20000081028 */
[----:B------:R-:W2:-:S15]  /*f7e30*/  LDL.LU.64 R44, [R1+0x82c8] ;  /* 0x0082c800012c7983 */ /* 0x000e9e0000300a00 */
[----:B------:R-:W-:-:S02]  /*f7e40*/  NOP ;  /* 0x0000000000007918 */ /* 0x000fc40000000000 */
[----:B------:R-:W-:Y:S01]  /*f7e50*/  HMMA.1688.F32.TF32 R108, R132, R214, R108 ;  /* 0x000000d6846c723c */ /* 0x000fe2000008106c */
[----:B------:R-:W3:Y:S05]  /*f7e60*/  LDL.LU.64 R186, [R1+0x82c0] ;  /* 0x0082c00001ba7983 */ /* 0x000eea0000300a00 */
[C---:B------:R-:W-:Y:S06]  /*f7e70*/  HMMA.1688.F32.TF32 R48, R128.reuse, R188, R48 ;  /* 0x000000bc8030723c */ /* 0x040fec0000081030 */
[----:B------:R-:W-:Y:S01]  /*f7e80*/  HMMA.1688.F32.TF32 R52, R128, R192, R52 ;  /* 0x000000c08034723c */ /* 0x000fe20000081034 */
[----:B------:R-:W-:-:S02]  /*f7e90*/  IMAD.MOV.U32 R136, RZ, RZ, R3 ;  /* 0x000000ffff887224 */ /* 0x000fc400078e0003 */
[----:B------:R-:W-:-:S03]  /*f7ea0*/  IMAD.MOV.U32 R137, RZ, RZ, R2 ;  /* 0x000000ffff897224 */ /* 0x000fc600078e0002 */
[C---:B------:R-:W-:Y:S06]  /*f7eb0*/  HMMA.1688.F32.TF32 R56, R128.reuse, R196, R56 ;  /* 0x000000c48038723c */ /* 0x040fec0000081038 */
[C---:B------:R-:W-:Y:S06]  /*f7ec0*/  HMMA.1688.F32.TF32 R60, R128.reuse, R200, R60 ;  /* 0x000000c8803c723c */ /* 0x040fec000008103c */
[----:B------:R-:W-:Y:S01]  /*f7ed0*/  HMMA.1688.F32.TF32 R64, R128, R204, R64 ;  /* 0x000000cc8040723c */ /* 0x000fe20000081040 */
[----:B------:R-:W-:Y:S01]  /*f7ee0*/  IMAD.MOV.U32 R2, RZ, RZ, R173 ;  /* 0x000000ffff027224 */ /* 0x000fe200078e00ad */
[----:B------:R-:W-:-:S04]  /*f7ef0*/  MOV R3, R172 ;  /* 0x000000ac00037202 */ /* 0x000fc80000000f00 */
        /* <DEDUP_REMOVED lines=20> */
[----:B------:R-:W-:Y:S01]  /*f8040*/  IMAD.MOV.U32 R243, RZ, RZ, R247 ;  /* 0x000000fffff37224 */ /* 0x000fe200078e00f7 */
[----:B------:R-:W-:Y:S01]  /*f8050*/  MOV R182, R178 ;  /* 0x000000b200b67202 */ /* 0x000fe20000000f00 */
[----:B------:R-:W-:Y:S01]  /*f8060*/  IMAD.MOV.U32 R183, RZ, RZ, R179 ;  /* 0x000000ffffb77224 */ /* 0x000fe200078e00b3 */
[----:B------:R-:W-:Y:S04]  /*f8070*/  LDS R104, [R0+UR6+0x8e080] ;  /* 0x08e0800600687984 */ /* 0x000fe80008000800 */
[----:B------:R-:W-:Y:S01]  /*f8080*/  LDS R105, [R252+UR6+0x8e080] ;  /* 0x08e08006fc697984 */ /* 0x000fe20008000800 */
[----:B--2---:R-:W-:Y:S03]  /*f8090*/  HMMA.1688.F32.TF32 R44, R128, R184, R44 ;  /* 0x000000b8802c723c */ /* 0x004fe6000008102c */
        /* <DEDUP_REMOVED lines=13> */
[----:B------:R-:W3:Y:S04]  /*f8170*/  LDL.64 R130, [R1+0x11f8] ;  /* 0x0011f80001827983 */ /* 0x000ee80000100a00 */
[----:B------:R-:W-:Y:S04]  /*f8180*/  STL [R1+0x7ff4], R2 ;  /* 0x007ff40201007387 */ /* 0x000fe80000100800 */
[----:B------:R-:W-:Y:S04]  /*f8190*/  STL [R1+0x7ff0], R3 ;  /* 0x007ff00301007387 */ /* 0x000fe80000100800 */
[----:B------:R-:W4:Y:S04]  /*f81a0*/  LDL.LU.64 R214, [R1+0x8250] ;  /* 0x0082500001d67983 */ /* 0x000f280000300a00 */
[----:B------:R-:W4:Y:S04]  /*f81b0*/  LDL.LU.64 R212, [R1+0x8248] ;  /* 0x0082480001d47983 */ /* 0x000f280000300a00 */
[----:B------:R-:W-:Y:S04]  /*f81c0*/  STL.64 [R1+0x1730], R108 ;  /* 0x0017306c01007387 */ /* 0x000fe80000100a00 */
[----:B------:R1:W-:Y:S01]  /*f81d0*/  STL.64 [R1+0x1738], R110 ;  /* 0x0017386e01007387 */ /* 0x0003e20000100a00 */
        /* <DEDUP_REMOVED lines=8> */
[----:B------:R-:W-:Y:S04]  /*f8260*/  LDS R129, [R252+UR6+0x8c080] ;  /* 0x08c08006fc817984 */ /* 0x000fe80008000800 */
[----:B-1----:R-:W2:Y:S04]  /*f8270*/  LDL R110, [R1+0x11e8] ;  /* 0x0011e800016e7983 */ /* 0x002ea80000100800 */
[----:B------:R-:W2:Y:S04]  /*f8280*/  LDL R111, [R1+0x11ec] ;  /* 0x0011ec00016f7983 */ /* 0x000ea80000100800 */
[----:B------:R-:W4:Y:S04]  /*f8290*/  LDL.LU.64 R218, [R1+0x8240] ;  /* 0x0082400001da7983 */ /* 0x000f280000300a00 */
[----:B------:R-:W4:Y:S04]  /*f82a0*/  LDL.LU.64 R216, [R1+0x8238] ;  /* 0x0082380001d87983 */ /* 0x000f280000300a00 */
[----:B------:R-:W-:Y:S04]  /*f82b0*/  STL.64 [R1+0x1720], R116 ;  /* 0x0017207401007387 */ /* 0x000fe80000100a00 */
[----:B------:R2:W-:Y:S02]  /*f82c0*/  STL.64 [R1+0x1728], R118 ;  /* 0x0017287601007387 */ /* 0x0005e40000100a00 */
[C---:B--2---:R-:W-:Y:S06]  /*f82d0*/  HMMA.1688.F32.TF32 R116, R132.reuse, R110, R120 ;  /* 0x0000006e8474723c */ /* 0x044fec0000081078 */
[----:B---3--:R-:W-:-:S15]  /*f82e0*/  HMMA.1688.F32.TF32 R108, R132, R130, R124 ;  /* 0x00000082846c723c */ /* 0x008fde000008107c */
[----:B------:R-:W-:-:S02]  /*f82f0*/  NOP ;  /* 0x0000000000007918 */ /* 0x000fc40000000000 */
[----:B------:R-:W-:Y:S04]  /*f8300*/  STL.64 [R1+0x1710], R116 ;  /* 0x0017107401007387 */ /* 0x000fe80000100a00 */
[----:B------:R1:W-:Y:S04]  /*f8310*/  STL.64 [R1+0x1718], R118 ;  /* 0x0017187601007387 */ /* 0x0003e80000100a00 */
[----:B------:R-:W-:Y:S04]  /*f8320*/  STL.64 [R1+0x1700], R108 ;  /* 0x0017006c01007387 */ /* 0x000fe80000100a00 */
[----:B------:R2:W-:Y:S04]  /*f8330*/  STL.64 [R1+0x1708], R110 ;  /* 0x0017086e01007387 */ /* 0x0005e80000100a00 */
[----:B------:R-:W3:Y:S04]  /*f8340*/  LDL R126, [R1+0x12d8] ;  /* 0x0012d800017e7983 */ /* 0x000ee80000100800 */
[----:B------:R-:W3:Y:S04]  /*f8350*/  LDL R127, [R1+0x12dc] ;  /* 0x0012dc00017f7983 */ /* 0x000ee80000100800 */
[----:B------:R-:W4:Y:S04]  /*f8360*/  LDL R122, [R1+0x12e8] ;  /* 0x0012e800017a7983 */ /* 0x000f280000100800 */
[----:B------:R-:W4:Y:S04]  /*f8370*/  LDL R123, [R1+0x12ec] ;  /* 0x0012ec00017b7983 */ /* 0x000f280000100800 */
[----:B-1----:R-:W4:Y:S04]  /*f8380*/  LDL R118, [R1+0x12f8] ;  /* 0x0012f80001767983 */ /* 0x002f280000100800 */
[----:B--2---:R-:W2:Y:S04]  /*f8390*/  LDL R110, [R1+0x1308] ;  /* 0x00130800016e7983 */ /* 0x004ea80000100800 */
[----:B------:R-:W2:Y:S04]  /*f83a0*/  LDL R111, [R1+0x130c] ;  /* 0x00130c00016f7983 */ /* 0x000ea80000100800 */
[----:B------:R-:W2:Y:S04]  /*f83b0*/  LDL R119, [R1+0x12fc] ;  /* 0x0012fc0001777983 */ /* 0x000ea80000100800 */
[----:B------:R-:W2:Y:S04]  /*f83c0*/  LDL.LU.64 R222, [R1+0x8230] ;  /* 0x0082300001de7983 */ /* 0x000ea80000300a00 */
[----:B------:R-:W2:Y:S04]  /*f83d0*/  LDL.LU.64 R220, [R1+0x8228] ;  /* 0x0082280001dc7983 */ /* 0x000ea80000300a00 */
[----:B------:R-:W-:Y:S04]  /*f83e0*/  STL.64 [R1+0x1b00], R4 ;  /* 0x001b000401007387 */ /* 0x000fe80000100a00 */
[----:B------:R1:W-:Y:S04]  /*f83f0*/  STL.64 [R1+0x1b08], R6 ;  /* 0x001b080601007387 */ /* 0x0003e80000100a00 */
[----:B-1----:R-:W3:Y:S04]  /*f8400*/  LDL R6, [R1+0x12c8] ;  /* 0x0012c80001067983 */ /* 0x002ee80000100800 */
[----:B------:R-:W3:Y:S04]  /*f8410*/  LDL R7, [R1+0x12cc] ;  /* 0x0012cc0001077983 */ /* 0x000ee80000100800 */
[----:B------:R-:W2:Y:S04]  /*f8420*/  LDL.LU.64 R226, [R1+0x8220] ;  /* 0x0082200001e27983 */ /* 0x000ea80000300a00 */
[----:B------:R-:W2:Y:S04]  /*f8430*/  LDL.LU.64 R224, [R1+0x8218] ;  /* 0x0082180001e07983 */ /* 0x000ea80000300a00 */
[----:B------:R-:W-:Y:S04]  /*f8440*/  STL.64 [R1+0x1af0], R8 ;  /* 0x001af00801007387 */ /* 0x000fe80000100a00 */
[----:B------:R1:W-:Y:S04]  /*f8450*/  STL.64 [R1+0x1af8], R10 ;  /* 0x001af80a01007387 */ /* 0x0003e80000100a00 */
[----:B-1----:R-:W4:Y:S04]  /*f8460*/  LDL R10, [R1+0x12b8] ;  /* 0x0012b800010a7983 */ /* 0x002f280000100800 */
[----:B------:R-:W4:Y:S04]  /*f8470*/  LDL R11, [R1+0x12bc] ;  /* 0x0012bc00010b7983 */ /* 0x000f280000100800 */
[----:B------:R-:W2:Y:S04]  /*f8480*/  LDL.LU.64 R238, [R1+0x8210] ;  /* 0x0082100001ee7983 */ /* 0x000ea80000300a00 */
[----:B------:R-:W2:Y:S04]  /*f8490*/  LDL.LU.64 R236, [R1+0x8208] ;  /* 0x0082080001ec7983 */ /* 0x000ea80000300a00 */
[----:B------:R-:W-:Y:S04]  /*f84a0*/  STL.64 [R1+0x1ae0], R12 ;  /* 0x001ae00c01007387 */ /* 0x000fe80000100a00 */
[----:B------:R1:W-:Y:S04]  /*f84b0*/  STL.64 [R1+0x1ae8], R14 ;  /* 0x001ae80e01007387 */ /* 0x0003e80000100a00 */
[----:B-1----:R-:W3:Y:S04]  /*f84c0*/  LDL R14, [R1+0x12a8] ;  /* 0x0012a800010e7983 */ /* 0x002ee80000100800 */
[----:B------:R-:W3:Y:S04]  /*f84d0*/  LDL R15, [R1+0x12ac] ;  /* 0x0012ac00010f7983 */ /* 0x000ee80000100800 */
[----:B------:R-:W-:Y:S04]  /*f84e0*/  STL.64 [R1+0x1ad0], R16 ;  /* 0x001ad01001007387 */ /* 0x000fe80000100a00 */
[----:B------:R1:W-:Y:S04]  /*f84f0*/  STL.64 [R1+0x1ad8], R18 ;  /* 0x001ad81201007387 */ /* 0x0003e80000100a00 */
[----:B------:R-:W2:Y:S04]  /*f8500*/  LDL.LU.64 R246, [R1+0x8200] ;  /* 0x0082000001f67983 */ /* 0x000ea80000300a00 */
[----:B------:R-:W2:Y:S04]  /*f8510*/  LDL.LU.64 R244, [R1+0x81f8] ;  /* 0x0081f80001f47983 */ /* 0x000ea80000300a00 */
[----:B-1----:R-:W4:Y:S04]  /*f8520*/  LDL R18, [R1+0x1298] ;  /* 0x0012980001127983 */ /* 0x002f280000100800 */
[----:B------:R-:W4:Y:S04]  /*f8530*/  LDL R19, [R1+0x129c] ;  /* 0x00129c0001137983 */ /* 0x000f280000100800 */
[----:B------:R1:W-:Y:S04]  /*f8540*/  STL.64 [R1+0x80f0], R242 ;  /* 0x0080f0f201007387 */ /* 0x0003e80000100a00 */
[----:B------:R-:W-:Y:S04]  /*f8550*/  STL.64 [R1+0x80e8], R240 ;  /* 0x0080e8f001007387 */ /* 0x000fe80000100a00 */
        /* <DEDUP_REMOVED lines=8> */
[----:B------:R-:W-:Y:S04]  /*f85e0*/  STL.64 [R1+0x1ab0], R24 ;  /* 0x001ab01801007387 */ /* 0x000fe80000100a00 */
[----:B------:R1:W-:Y:S04]  /*f85f0*/  STL.64 [R1+0x1ab8], R26 ;  /* 0x001ab81a01007387 */ /* 0x0003e80000100a00 */
[----:B-1----:R-:W3:Y:S04]  /*f8600*/  LDL R26, [R1+0x1268] ;  /* 0x00126800011a7983 */ /* 0x002ee80000100800 */
[----:B------:R-:W3:Y:S04]  /*f8610*/  LDL R27, [R1+0x126c] ;  /* 0x00126c00011b7983 */ /* 0x000ee80000100800 */
[----:B------:R-:W2:Y:S04]  /*f8620*/  LDL.LU R176, [R1+0x2050] ;  /* 0x0020500001b07983 */ /* 0x000ea80000300800 */
[----:B------:R-:W2:Y:S04]  /*f8630*/  LDL.LU R177, [R1+0x2054] ;  /* 0x0020540001b17983 */ /* 0x000ea80000300800 */
[----:B------:R-:W2:Y:S04]  /*f8640*/  LDL.LU R178, [R1+0x2058] ;  /* 0x0020580001b27983 */ /* 0x000ea80000300800 */
[----:B------:R-:W2:Y:S04]  /*f8650*/  LDL.LU R179, [R1+0x205c] ;  /* 0x00205c0001b37983 */ /* 0x000ea80000300800 */
[----:B------:R-:W-:Y:S04]  /*f8660*/  STL.64 [R1+0x8100], R182 ;  /* 0x008100b601007387 */ /* 0x000fe80000100a00 */
[----:B------:R-:W-:Y:S01]  /*f8670*/  STL.64 [R1+0x80f8], R180 ;  /* 0x0080f8b401007387 */ /* 0x000fe20000100a00 */
[----:B------:R-:W-:-:S02]  /*f8680*/  IMAD.MOV.U32 R2, RZ, RZ, R130 ;  /* 0x000000ffff027224 */ /* 0x000fc400078e0082 */
[----:B------:R-:W-:Y:S01]  /*f8690*/  IMAD.MOV.U32 R3, RZ, RZ, R131 ;  /* 0x000000ffff037224 */ /* 0x000fe200078e0083 */
[----:B------:R-:W-:Y:S04]  /*f86a0*/  LDS R130, [R0+UR6+0x8d080] ;  /* 0x08d0800600827984 */ /* 0x000fe80008000800 */
[----:B------:R-:W-:Y:S01]  /*f86b0*/  LDS R131, [R252+UR6+0x8d080] ;  /* 0x08d08006fc837984 */ /* 0x000fe20008000800 */
[C---:B----4-:R-:W-:Y:S06]  /*f86c0*/  HMMA.1688.F32.TF32 R20, R132.reuse, R22, R32 ;  /* 0x000000168414723c */ /* 0x050fec0000081020 */
[C---:B---3--:R-:W-:Y:S06]  /*f86d0*/  HMMA.1688.F32.TF32 R24, R132.reuse, R26, R28 ;  /* 0x0000001a8418723c */ /* 0x048fec000008101c */
[----:B------:R-:W-:-:S15]  /*f86e0*/  HMMA.1688.F32.TF32 R28, R132, R242, R36 ;  /* 0x000000f2841c723c */ /* 0x000fde0000081024 */
[----:B------:R-:W-:-:S02]  /*f86f0*/  NOP ;  /* 0x0000000000007918 */ /* 0x000fc40000000000 */
[----:B------:R-:W-:Y:S04]  /*f8700*/  STL.64 [R1+0x1aa0], R24 ;  /* 0x001aa01801007387 */ /* 0x000fe80000100a00 */
[----:B------:R1:W-:Y:S04]  /*f8710*/  STL.64 [R1+0x1aa8], R26 ;  /* 0x001aa81a01007387 */ /* 0x0003e80000100a00 */
[----:B------:R-:W-:Y:S04]  /*f8720*/  STL.64 [R1+0x1a90], R20 ;  /* 0x001a901401007387 */ /* 0x000fe80000100a00 */
[----:B------:R3:W-:Y:S01]  /*f8730*/  STL.64 [R1+0x1a98], R22 ;  /* 0x001a981601007387 */ /* 0x0007e20000100a00 */
[C---:B-1----:R-:W-:Y:S06]  /*f8740*/  HMMA.1688.F32.TF32 R24, R132.reuse, R18, R40 ;  /* 0x000000128418723c */ /* 0x042fec0000081028 */
        /* <DEDUP_REMOVED lines=20> */
[C---:B-1----:R-:W-:Y:S06]  /*f8890*/  HMMA.1688.F32.TF32 R8, R132.reuse, R110, R68 ;  /* 0x0000006e8408723c */ /* 0x042fec0000081044 */
        /* <DEDUP_REMOVED lines=11> */
[----:B------:R-:W1:Y:S06]  /*f8950*/  LDS R107, [R252+UR6+0x8f080] ;  /* 0x08f08006fc6b7984 */ /* 0x000e6c0008000800 */
        /* <DEDUP_REMOVED lines=16> */
[C---:B------:R-:W-:Y:S01]  /*f8a60*/  HMMA.1688.F32.TF32 R12, R132.reuse, R166, R112 ;  /* 0x000000a6840c723c */ /* 0x040fe20000081070 */
[----:B-1----:R-:W-:Y:S05]  /*f8a70*/  STL.64 [R1+0x8180], R106 ;  /* 0x0081806a01007387 */ /* 0x002fea0000100a00 */
[C---:B------:R-:W-:Y:S11]  /*f8a80*/  HMMA.1688.F32.TF32 R8, R132.reuse, R170, R232 ;  /* 0x000000aa8408723c */ /* 0x040ff600000810e8 */
[----:B------:R-:W-:Y:S04]  /*f8a90*/  STL.64 [R1+0x1980], R4 ;  /* 0x0019800401007387 */ /* 0x000fe80000100a00 */
[----:B------:R1:W-:Y:S02]  /*f8aa0*/  STL.64 [R1+0x1988], R6 ;  /* 0x0019880601007387 */ /* 0x0003e40000100a00 */
[----:B-1----:R-:W-:Y:S02]  /*f8ab0*/  HMMA.1688.F32.TF32 R4, R132, R174, R228 ;  /* 0x000000ae8404723c */ /* 0x002fe400000810e4 */
[----:B------:R-:W-:Y:S04]  /*f8ac0*/  STL.64 [R1+0x8178], R104 ;  /* 0x0081786801007387 */ /* 0x000fe80000100a00 */
[----:B------:R1:W-:Y:S04]  /*f8ad0*/  STL.64 [R1+0x1970], R12 ;  /* 0x0019700c01007387 */ /* 0x0003e80000100a00 */
[----:B------:R2:W-:Y:S04]  /*f8ae0*/  STL.64 [R1+0x1978], R14 ;  /* 0x0019780e01007387 */ /* 0x0005e80000100a00 */
[----:B------:R3:W-:Y:S04]  /*f8af0*/  STL.64 [R1+0x1960], R8 ;  /* 0x0019600801007387 */ /* 0x0007e80000100a00 */
[----:B------:R4:W-:Y:S04]  /*f8b00*/  STL.64 [R1+0x1968], R10 ;  /* 0x0019680a01007387 */ /* 0x0009e80000100a00 */
[----:B------:R-:W4:Y:S01]  /*f8b10*/  LDL R172, [R1+0x100] ;  /* 0x0001000001ac7983 */ /* 0x000f220000100800 */
[----:B------:R-:W-:-:S02]  /*f8b20*/  IMAD.MOV.U32 R170, RZ, RZ, R188 ;  /* 0x000000ffffaa7224 */ /* 0x000fc400078e00bc */
[----:B------:R-:W-:Y:S02]  /*f8b30*/  IMAD.MOV.U32 R171, RZ, RZ, R189 ;  /* 0x000000ffffab7224 */ /* 0x000fe400078e00bd */
[----:B------:R-:W-:Y:S02]  /*f8b40*/  IMAD.MOV.U32 R166, RZ, RZ, R192 ;  /* 0x000000ffffa67224 */ /* 0x000fe400078e00c0 */
[----:B------:R-:W-:Y:S01]  /*f8b50*/  IMAD.MOV.U32 R167, RZ, RZ, R193 ;  /* 0x000000ffffa77224 */ /* 0x000fe200078e00c1 */
[----:B------:R-:W-:Y:S01]  /*f8b60*/  MOV R158, R196 ;  /* 0x000000c4009e7202 */ /* 0x000fe20000000f00 */
[----:B------:R-:W-:Y:S01]  /*f8b70*/  IMAD.MOV.U32 R159, RZ, RZ, R197 ;  /* 0x000000ffff9f7224 */ /* 0x000fe200078e00c5 */
[----:B------:R4:W-:Y:S04]  /*f8b80*/  STL.64 [R1+0x16f0], R4 ;  /* 0x0016f00401007387 */ /* 0x0009e80000100a00 */
[----:B------:R4:W-:Y:S04]  /*f8b90*/  STL.64 [R1+0x16f8], R6 ;  /* 0x0016f80601007387 */ /* 0x0009e80000100a00 */
[----:B------:R-:W4:Y:S04]  /*f8ba0*/  LDL R173, [R1+0x104] ;  /* 0x0001040001ad7983 */ /* 0x000f280000100800 */
[----:B------:R-:W4:Y:S04]  /*f8bb0*/  LDL R174, [R1+0x108] ;  /* 0x0001080001ae7983 */ /* 0x000f280000100800 */
[----:B------:R-:W4:Y:S04]  /*f8bc0*/  LDL R175, [R1+0x10c] ;  /* 0x00010c0001af7983 */ /* 0x000f280000100800 */
        /* <DEDUP_REMOVED lines=13> */
[----:B------:R-:W4:Y:S01]  /*f8ca0*/  LDL R153, [R1+0xb4] ;  /* 0x0000b40001997983 */ /* 0x000f220000100800 */
[----:B------:R-:W-:-:S03]  /*f8cb0*/  IMAD.MOV.U32 R154, RZ, RZ, R200 ;  /* 0x000000ffff9a7224 */ /* 0x000fc600078e00c8 */
[----:B------:R-:W4:Y:S01]  /*f8cc0*/  LDL.LU R200, [R1+0x81cc] ;  /* 0x0081cc0001c87983 */ /* 0x000f220000300800 */
[----:B------:R-:W-:Y:S02]  /*f8cd0*/  IMAD.MOV.U32 R155, RZ, RZ, R201 ;  /* 0x000000ffff9b7224 */ /* 0x000fe400078e00c9 */
[----:B------:R-:W-:Y:S01]  /*f8ce0*/  IMAD.MOV.U32 R150, RZ, RZ, R204 ;  /* 0x000000ffff967224 */ /* 0x000fe200078e00cc */
[----:B------:R-:W4:Y:S04]  /*f8cf0*/  LDL.LU R201, [R1+0x81c8] ;  /* 0x0081c80001c97983 */ /* 0x000f280000300800 */
[----:B------:R-:W4:Y:S04]  /*f8d00*/  LDL R148, [R1+0xa0] ;  /* 0x0000a00001947983 */ /* 0x000f280000100800 */
[----:B------:R-:W4:Y:S04]  /*f8d10*/  LDL R149, [R1+0xa4] ;  /* 0x0000a40001957983 */ /* 0x000f280000100800 */
[----:B------:R-:W4:Y:S01]  /*f8d20*/  LDL.LU R204, [R1+0x81c4] ;  /* 0x0081c40001cc7983 */ /* 0x000f220000300800 */
[----:B------:R-:W-:Y:S01]  /*f8d30*/  IMAD.MOV.U32 R151, RZ, RZ, R205 ;  /* 0x000000ffff977224 */ /* 0x000fe200078e00cd */
[----:B------:R-:W-:-:S02]  /*f8d40*/  MOV R242, R208 ;  /* 0x000000d000f27202 */ /* 0x000fc40000000f00 */
[----:B------:R-:W4:Y:S04]  /*f8d50*/  LDL.LU R205, [R1+0x81c0] ;  /* 0x0081c00001cd7983 */ /* 0x000f280000300800 */
[----:B------:R-:W4:Y:S04]  /*f8d60*/  LDL R240, [R1+0x60] ;  /* 0x0000600001f07983 */ /* 0x000f280000100800 */
[----:B------:R-:W4:Y:S04]  /*f8d70*/  LDL R241, [R1+0x64] ;  /* 0x0000640001f17983 */ /* 0x000f280000100800 */
[----:B------:R-:W4:Y:S01]  /*f8d80*/  LDL.LU R208, [R1+0x81bc] ;  /* 0x0081bc0001d07983 */ /* 0x000f220000300800 */
[----:B------:R-:W-:-:S02]  /*f8d90*/  IMAD.MOV.U32 R243, RZ, RZ, R209 ;  /* 0x000000fffff37224 */ /* 0x000fc400078e00d1 */
[----:B------:R-:W-:Y:S01]  /*f8da0*/  IMAD.MOV.U32 R230, RZ, RZ, R212 ;  /* 0x000000ffffe67224 */ /* 0x000fe200078e00d4 */
        /* <DEDUP_REMOVED lines=10> */
[----:B------:R-:W-:-:S03]  /*f8e50*/  IMAD.MOV.U32 R135, RZ, RZ, R217 ;  /* 0x000000ffff877224 */ /* 0x000fc600078e00d9 */
        /* <DEDUP_REMOVED lines=17> */
[----:B------:R-:W2:Y:S04]  /*f8f70*/  LDL R116, [R1] ;  /* 0x0000000001747983 */ /* 0x000ea80000100800 */
[----:B------:R-:W2:Y:S04]  /*f8f80*/  LDL R117, [R1+0x4] ;  /* 0x0000040001757983 */ /* 0x000ea80000100800 */
[----:B------:R-:W2:Y:S04]  /*f8f90*/  LDL.LU R28, [R1+0x2040] ;  /* 0x00204000011c7983 */ /* 0x000ea80000300800 */
[----:B------:R-:W2:Y:S04]  /*f8fa0*/  LDL.LU R29, [R1+0x2044] ;  /* 0x00204400011d7983 */ /* 0x000ea80000300800 */
[----:B------:R-:W2:Y:S04]  /*f8fb0*/  LDL.LU R30, [R1+0x2048] ;  /* 0x00204800011e7983 */ /* 0x000ea80000300800 */
[----:B------:R-:W2:Y:S04]  /*f8fc0*/  LDL.LU R31, [R1+0x204c] ;  /* 0x00204c00011f7983 */ /* 0x000ea80000300800 */
[----:B------:R-:W4:Y:S04]  /*f8fd0*/  LDL.64 R24, [R1+0x10] ;  /* 0x0000100001187983 */ /* 0x000f280000100a00 */
        /* <DEDUP_REMOVED lines=8> */
[----:B------:R-:W2:Y:S04]  /*f9060*/  LDL.64 R20, [R1+0x30] ;  /* 0x0000300001147983 */ /* 0x000ea80000100a00 */
[----:B------:R-:W3:Y:S04]  /*f9070*/  LDL.64 R180, [R1+0x50] ;  /* 0x0000500001b47983 */ /* 0x000ee80000100a00 */
[----:B------:R-:W3:Y:S04]  /*f9080*/  LDL.64 R182, [R1+0x58] ;  /* 0x0000580001b67983 */ /* 0x000ee80000100a00 */
[----:B------:R-:W3:Y:S04]  /*f9090*/  LDL.64 R136, [R1+0x70] ;  /* 0x0000700001887983 */ /* 0x000ee80000100a00 */
[----:B------:R-:W3:Y:S04]  /*f90a0*/  LDL.64 R138, [R1+0x78] ;  /* 0x00007800018a7983 */ /* 0x000ee80000100a00 */
[----:B------:R-:W3:Y:S04]  /*f90b0*/  LDL.64 R140, [R1+0x80] ;  /* 0x00008000018c7983 */ /* 0x000ee80000100a00 */
[----:B------:R-:W3:Y:S04]  /*f90c0*/  LDL.64 R142, [R1+0x88] ;  /* 0x00008800018e7983 */ /* 0x000ee80000100a00 */
[----:B------:R-:W3:Y:S04]  /*f90d0*/  LDL R144, [R1+0x90] ;  /* 0x0000900001907983 */ /* 0x000ee80000100800 */
[----:B------:R-:W3:Y:S01]  /*f90e0*/  LDL R145, [R1+0x94] ;  /* 0x0000940001917983 */ /* 0x000ee20000100800 */
[----:B------:R-:W-:-:S03]  /*f90f0*/  MOV R146, R220 ;  /* 0x000000dc00927202 */ /* 0x000fc60000000f00 */
[----:B------:R-:W3:Y:S01]  /*f9100*/  LDL.LU R220, [R1+0x81a4] ;  /* 0x0081a40001dc7983 */ /* 0x000ee20000300800 */
[----:B------:R-:W-:Y:S02]  /*f9110*/  IMAD.MOV.U32 R147, RZ, RZ, R221 ;  /* 0x000000ffff937224 */ /* 0x000fe400078e00dd */
[----:B------:R-:W-:Y:S01]  /*f9120*/  IMAD.MOV.U32 R162, RZ, RZ, R224 ;  /* 0x000000ffffa27224 */ /* 0x000fe200078e00e0 */
[----:B------:R-:W3:Y:S04]  /*f9130*/  LDL.LU R221, [R1+0x81a0] ;  /* 0x0081a00001dd7983 */ /* 0x000ee80000300800 */
[----:B------:R-:W3:Y:S04]  /*f9140*/  LDL R160, [R1+0xd0] ;  /* 0x0000d00001a07983 */ /* 0x000ee80000100800 */
[----:B------:R-:W3:Y:S04]  /*f9150*/  LDL R161, [R1+0xd4] ;  /* 0x0000d40001a17983 */ /* 0x000ee80000100800 */
[----:B------:R-:W3:Y:S01]  /*f9160*/  LDL.LU R224, [R1+0x819c] ;  /* 0x00819c0001e07983 */ /* 0x000ee20000300800 */
[----:B------:R-:W-:Y:S01]  /*f9170*/  IMAD.MOV.U32 R163, RZ, RZ, R225 ;  /* 0x000000ffffa37224 */ /* 0x000fe200078e00e1 */
[----:B------:R-:W-:Y:S02]  /*f9180*/  HMMA.1688.F32.TF32 R108, R128, R248, R176 ;  /* 0x000000f8806c723c */ /* 0x000fe400000810b0 */
[----:B------:R-:W3:Y:S04]  /*f9190*/  LDL.LU R225, [R1+0x8198] ;  /* 0x0081980001e17983 */ /* 0x000ee80000300800 */
[----:B------:R-:W3:Y:S04]  /*f91a0*/  LDL R176, [R1+0x110] ;  /* 0x0001100001b07983 */ /* 0x000ee80000100800 */
[----:B------:R-:W3:Y:S01]  /*f91b0*/  LDL R177, [R1+0x114] ;  /* 0x0001140001b17983 */ /* 0x000ee20000100800 */
[----:B------:R-:W-:-:S02]  /*f91c0*/  IMAD.MOV.U32 R178, RZ, RZ, R244 ;  /* 0x000000ffffb27224 */ /* 0x000fc400078e00f4 */
[----:B------:R-:W-:Y:S01]  /*f91d0*/  IMAD.MOV.U32 R179, RZ, RZ, R245 ;  /* 0x000000ffffb37224 */ /* 0x000fe200078e00f5 */
[----:B------:R-:W3:Y:S04]  /*f91e0*/  LDL.LU R244, [R1+0x8194] ;  /* 0x0081940001f47983 */ /* 0x000ee80000300800 */
[----:B------:R-:W3:Y:S04]  /*f91f0*/  LDL.LU R245, [R1+0x8190] ;  /* 0x0081900001f57983 */ /* 0x000ee80000300800 */
[----:B------:R1:W-:Y:S04]  /*f9200*/  STL [R1+0x7e1c], R248 ;  /* 0x007e1cf801007387 */ /* 0x0003e80000100800 */
[----:B------:R1:W-:Y:S01]  /*f9210*/  STL [R1+0x7e18], R249 ;  /* 0x007e18f901007387 */ /* 0x0003e20000100800 */
[----:B----4-:R-:W-:Y:S06]  /*f9220*/  HMMA.1688.F32.TF32 R120, R128, R24, R120 ;  /* 0x000000188078723c */ /* 0x010fec0000081078 */
[----:B-1----:R-:W-:Y:S01]  /*f9230*/  MOV R248, R24 ;  /* 0x0000001800f87202 */ /* 0x002fe20000000f00 */
[----:B------:R-:W-:-:S15]  /*f9240*/  IMAD.MOV.U32 R249, RZ, RZ, R25 ;  /* 0x000000fffff97224 */ /* 0x000fde00078e0019 */
[----:B------:R-:W-:-:S01]  /*f9250*/  NOP ;  /* 0x0000000000007918 */ /* 0x000fc20000000000 */
[----:B------:R-:W-:Y:S04]  /*f9260*/  STL.64 [R1+0x8170], R122 ;  /* 0x0081707a01007387 */ /* 0x000fe80000100a00 */
[----:B------:R-:W-:Y:S04]  /*f9270*/  STL.64 [R1+0x8168], R120 ;  /* 0x0081687801007387 */ /* 0x000fe80000100a00 */
[----:B------:R2:W-:Y:S04]  /*f9280*/  STL [R1+0x7e24], R248 ;  /* 0x007e24f801007387 */ /* 0x0005e80000100800 */
[----:B------:R1:W-:Y:S04]  /*f9290*/  STL [R1+0x7e20], R249 ;  /* 0x007e20f901007387 */ /* 0x0003e80000100800 */
[----:B------:R4:W-:Y:S01]  /*f92a0*/  STL.64 [R1+0x8160], R230 ;  /* 0x008160e601007387 */ /* 0x0009e20000100a00 */
[----:B--2---:R-:W-:-:S02]  /*f92b0*/  IMAD.MOV.U32 R248, RZ, RZ, R20 ;  /* 0x000000fffff87224 */ /* 0x004fc400078e0014 */
[----:B-1----:R-:W-:-:S05]  /*f92c0*/  IMAD.MOV.U32 R249, RZ, RZ, R21 ;  /* 0x000000fffff97224 */ /* 0x002fca00078e0015 */
[----:B------:R1:W-:Y:S04]  /*f92d0*/  STL [R1+0x7e2c], R249 ;  /* 0x007e2cf901007387 */ /* 0x0003e80000100800 */
[----:B------:R2:W-:Y:S04]  /*f92e0*/  STL [R1+0x7e28], R248 ;  /* 0x007e28f801007387 */ /* 0x0005e80000100800 */
[----:B---3--:R-:W-:Y:S04]  /*f92f0*/  STL [R1+0x7e34], R244 ;  /* 0x007e34f401007387 */ /* 0x008fe80000100800 */
[----:B------:R-:W-:Y:S04]  /*f9300*/  STL [R1+0x7e30], R245 ;  /* 0x007e30f501007387 */ /* 0x000fe80000100800 */
        /* <DEDUP_REMOVED lines=64> */
[----:B------:R-:W-:Y:S03]  /*f9710*/  HMMA.1688.F32.TF32 R4, R128, R20, R4 ;  /* 0x000000148004723c */ /* 0x000fe60000081004 */
        /* <DEDUP_REMOVED lines=36> */
[----:B------:R-:W3:Y:S04]  /*f9960*/  LDL.LU R237, [R1+0x8188] ;  /* 0x0081880001ed7983 */ /* 0x000ee80000300800 */
[----:B----4-:R-:W4:Y:S01]  /*f9970*/  LDL.64 R230, [R1+0x18] ;  /* 0x0000180001e67983 */ /* 0x010f220000100a00 */
[C---:B------:R-:W-:Y:S06]  /*f9980*/  HMMA.1688.F32.TF32 R124, R128.reuse, R228, R124 ;  /* 0x000000e4807c723c */ /* 0x040fec000008107c */
[C---:B------:R-:W-:Y:S06]  /*f9990*/  HMMA.1688.F32.TF32 R8, R128.reuse, R132, R8 ;  /* 0x000000848008723c */ /* 0x040fec0000081008 */
[C---:B------:R-:W-:Y:S06]  /*f99a0*/  HMMA.1688.F32.TF32 R12, R128.reuse, R244, R12 ;  /* 0x000000f4800c723c */ /* 0x040fec000008100c */
[----:B------:R-:W-:Y:S01]  /*f99b0*/  HMMA.1688.F32.TF32 R16, R128, R180, R16 ;  /* 0x000000b48010723c */ /* 0x000fe20000081010 */
[----:B-1----:R-:W-:-:S02]  /*f99c0*/  IMAD.MOV.U32 R249, RZ, RZ, R182 ;  /* 0x000000fffff97224 */ /* 0x002fc400078e00b6 */
[----:B--2---:R-:W-:Y:S01]  /*f99d0*/  IMAD.MOV.U32 R248, RZ, RZ, R183 ;  /* 0x000000fffff87224 */ /* 0x004fe200078e00b7 */
[----:B------:R-:W-:Y:S04]  /*f99e0*/  LDS R228, [R0+UR6+0x90080] ;  /* 0x0900800600e47984 */ /* 0x000fe80008000800 */
[----:B------:R-:W-:Y:S04]  /*f99f0*/  LDS R229, [R252+UR6+0x90080] ;  /* 0x09008006fce57984 */ /* 0x000fe80008000800 */
[----:B------:R-:W-:Y:S01]  /*f9a00*/  LDS R132, [R0+UR6+0x92080] ;  /* 0x0920800600847984 */ /* 0x000fe20008000800 */
        /* <DEDUP_REMOVED lines=24> */
[----:B------:R4:W-:Y:S01]  /*f9b90*/  STL [R1+0x7e14], R205 ;  /* 0x007e14cd01007387 */ /* 0x0009e20000100800 */
[C---:B------:R-:W-:Y:S03]  /*f9ba0*/  HMMA.1688.F32.TF32 R68, R128.reuse, R236, R68 ;  /* 0x000000ec8044723c */ /* 0x040fe60000081044 */
[----:B------:R1:W-:Y:S03]  /*f9bb0*/  STL [R1+0x7e10], R201 ;  /* 0x007e10c901007387 */ /* 0x0003e60000100800 */
[----:B------:R-:W-:Y:S01]  /*f9bc0*/  HMMA.1688.F32.TF32 R128, R128, R184, R104 ;  /* 0x000000b88080723c */ /* 0x000fe20000081068 */
[----:B------:R-:W2:Y:S04]  /*f9bd0*/  LDL.LU.64 R106, [R1+0x8180] ;  /* 0x00818000016a7983 */ /* 0x000ea80000300a00 */
[----:B------:R-:W2:Y:S04]  /*f9be0*/  LDL.LU.64 R104, [R1+0x8178] ;  /* 0x0081780001687983 */ /* 0x000ea80000300a00 */
[----:B------:R-:W-:Y:S01]  /*f9bf0*/  LDS R133, [R252+UR6+0x92080] ;  /* 0x09208006fc857984 */ /* 0x000fe20008000800 */
[C---:B--2---:R-:W-:Y:S03]  /*f9c00*/  HMMA.1688.F32.TF32 R116, R104.reuse, R122, R116 ;  /* 0x0000007a6874723c */ /* 0x044fe60000081074 */
[----:B------:R-:W2:Y:S04]  /*f9c10*/  LDL.LU.64 R122, [R1+0x8170] ;  /* 0x00817000017a7983 */ /* 0x000ea80000300a00 */
[----:B------:R-:W2:Y:S01]  /*f9c20*/  LDL.LU.64 R120, [R1+0x8168] ;  /* 0x0081680001787983 */ /* 0x000ea20000300a00 */
[----:B------:R-:W-:Y:S01]  /*f9c30*/  HMMA.1688.F32.TF32 R16, R104, R182, R16 ;  /* 0x000000b66810723c */ /* 0x000fe20000081010 */
[----:B----4-:R-:W-:Y:S01]  /*f9c40*/  MOV R205, R230 ;  /* 0x000000e600cd7202 */ /* 0x010fe20000000f00 */
[----:B-1----:R-:W-:-:S02]  /*f9c50*/  IMAD.MOV.U32 R201, RZ, RZ, R231 ;  /* 0x000000ffffc97224 */ /* 0x002fc400078e00e7 */
[----:B------:R-:W-:Y:S02]  /*f9c60*/  IMAD.MOV.U32 R244, RZ, RZ, R138 ;  /* 0x000000fffff47224 */ /* 0x000fe400078e008a */
[----:B------:R-:W-:Y:S01]  /*f9c70*/  IMAD.MOV.U32 R245, RZ, RZ, R139 ;  /* 0x000000fffff57224 */ /* 0x000fe200078e008b */
[C---:B------:R-:W-:Y:S08]  /*f9c80*/  HMMA.1688.F32.TF32 R52, R104.reuse, R166, R52 ;  /* 0x000000a66834723c */ /* 0x040ff00000081034 */
[----:B------:R1:W-:Y:S04]  /*f9c90*/  STL.64 [R1+0x8158], R118 ;  /* 0x0081587601007387 */ /* 0x0003e80000100a00 */
[----:B------:R-:W-:Y:S04]  /*f9ca0*/  STL.64 [R1+0x8150], R116 ;  /* 0x0081507401007387 */ /* 0x000fe80000100a00 */
[----:B-1----:R-:W3:Y:S04]  /*f9cb0*/  LDL R118, [R1+0x38] ;  /* 0x0000380001767983 */ /* 0x002ee80000100800 */
[----:B------:R-:W3:Y:S01]  /*f9cc0*/  LDL R119, [R1+0x3c] ;  /* 0x00003c0001777983 */ /* 0x000ee20000100800 */
        /* <DEDUP_REMOVED lines=11> */
[----:B------:R-:W3:Y:S04]  /*f9d80*/  LDL R166, [R1+0x3d8] ;  /* 0x0003d80001a67983 */ /* 0x000ee80000100800 */
[----:B------:R-:W3:Y:S04]  /*f9d90*/  LDL R167, [R1+0x3dc] ;  /* 0x0003dc0001a77983 */ /* 0x000ee80000100800 */
[----:B------:R-:W4:Y:S04]  /*f9da0*/  LDL R164, [R1+0x3d0] ;  /* 0x0003d00001a47983 */ /* 0x000f280000100800 */
[----:B------:R-:W4:Y:S01]  /*f9db0*/  LDL R165, [R1+0x3d4] ;  /* 0x0003d40001a57983 */ /* 0x000f220000100800 */
[----:B------:R-:W-:Y:S01]  /*f9dc0*/  MOV R236, R142 ;  /* 0x0000008e00ec7202 */ /* 0x000fe20000000f00 */
        /* <DEDUP_REMOVED lines=64> */
[----:B------:R-:W3:Y:S04]  /*fa1d0*/  LDL R244, [R1+0x310] ;  /* 0x0003100001f47983 */ /* 0x000ee80000100800 */
[----:B------:R-:W3:Y:S04]  /*fa1e0*/  LDL R245, [R1+0x314] ;  /* 0x0003140001f57983 */ /* 0x000ee80000100800 */
[----:B------:R-:W4:Y:S04]  /*fa1f0*/  LDL R246, [R1+0x318] ;  /* 0x0003180001f67983 */ /* 0x000f280000100800 */
        /* <DEDUP_REMOVED lines=46> */
[----:B------:R-:W3:Y:S04]  /*fa4e0*/  LDL R137, [R1+0x244] ;  /* 0x0002440001897983 */ /* 0x000ee80000100800 */
[----:B------:R-:W4:Y:S04]  /*fa4f0*/  LDL R138, [R1+0x248] ;  /* 0x00024800018a7983 */ /* 0x000f280000100800 */
[----:B------:R-:W4:Y:S04]  /*fa500*/  LDL R139, [R1+0x24c] ;  /* 0x00024c00018b7983 */ /* 0x000f280000100800 */
[----:B------:R-:W2:Y:S04]  /*fa510*/  LDL R240, [R1+0x230] ;  /* 0x0002300001f07983 */ /* 0x000ea80000100800 */
[----:B------:R-:W2:Y:S04]  /*fa520*/  LDL R241, [R1+0x234] ;  /* 0x0002340001f17983 */ /* 0x000ea80000100800 */
        /* <DEDUP_REMOVED lines=8> */
[----:B------:R-:W3:Y:S04]  /*fa5b0*/  LDL R182, [R1+0x218] ;  /* 0x0002180001b67983 */ /* 0x000ee80000100800 */
[----:B------:R-:W3:Y:S04]  /*fa5c0*/  LDL R183, [R1+0x21c] ;  /* 0x00021c0001b77983 */ /* 0x000ee80000100800 */
[----:B------:R1:W-:Y:S04]  /*fa5d0*/  STL.64 [R1+0x7ee8], R198 ;  /* 0x007ee8c601007387 */ /* 0x0003e80000100a00 */
[----:B------:R1:W-:Y:S04]  /*fa5e0*/  STL.64 [R1+0x7ee0], R196 ;  /* 0x007ee0c401007387 */ /* 0x0003e80000100a00 */
[----:B------:R-:W2:Y:S04]  /*fa5f0*/  LDL R116, [R1+0x1f0] ;  /* 0x0001f00001747983 */ /* 0x000ea80000100800 */
[----:B------:R-:W2:Y:S01]  /*fa600*/  LDL R117, [R1+0x1f4] ;  /* 0x0001f40001757983 */ /* 0x000ea20000100800 */
[C---:B------:R-:W-:Y:S03]  /*fa610*/  HMMA.1688.F32.TF32 R124, R104.reuse, R230, R124 ;  /* 0x000000e6687c723c */ /* 0x040fe6000008107c */
[----:B------:R-:W-:Y:S04]  /*fa620*/  LDS R230, [R0+UR6+0x91080] ;  /* 0x0910800600e67984 */ /* 0x000fe80008000800 */
[----:B------:R-:W2:Y:S01]  /*fa630*/  LDS R231, [R252+UR6+0x91080] ;  /* 0x09108006fce77984 */ /* 0x000ea20008000800 */
[C---:B------:R-:W-:Y:S03]  /*fa640*/  HMMA.1688.F32.TF32 R100, R104.reuse, R198, R100 ;  /* 0x000000c66864723c */ /* 0x040fe60000081064 */
[----:B------:R-:W4:Y:S04]  /*fa650*/  LDL R120, [R1+0x200] ;  /* 0x0002000001787983 */ /* 0x000f280000100800 */
[----:B------:R-:W4:Y:S04]  /*fa660*/  LDL R121, [R1+0x204] ;  /* 0x0002040001797983 */ /* 0x000f280000100800 */
[----:B-1----:R-:W3:Y:S04]  /*fa670*/  LDL R198, [R1+0x288] ;  /* 0x0002880001c67983 */ /* 0x002ee80000100800 */
[----:B------:R-:W3:Y:S04]  /*fa680*/  LDL R196, [R1+0x280] ;  /* 0x0002800001c47983 */ /* 0x000ee80000100800 */
[----:B------:R-:W3:Y:S04]  /*fa690*/  LDL R197, [R1+0x284] ;  /* 0x0002840001c57983 */ /* 0x000ee80000100800 */
[----:B------:R-:W3:Y:S04]  /*fa6a0*/  LDL R199, [R1+0x28c] ;  /* 0x00028c0001c77983 */ /* 0x000ee80000100800 */
[----:B------:R1:W-:Y:S01]  /*fa6b0*/  STL.64 [R1+0x7ef8], R194 ;  /* 0x007ef8c201007387 */ /* 0x0003e20000100a00 */
[C---:B------:R-:W-:Y:S03]  /*fa6c0*/  HMMA.1688.F32.TF32 R112, R104.reuse, R194, R112 ;  /* 0x000000c26870723c */ /* 0x040fe60000081070 */
[----:B------:R1:W-:Y:S04]  /*fa6d0*/  STL.64 [R1+0x7ef0], R192 ;  /* 0x007ef0c001007387 */ /* 0x0003e80000100a00 */
[----:B------:R-:W4:Y:S04]  /*fa6e0*/  LDL R16, [R1+0x1e0] ;  /* 0x0001e00001107983 */ /* 0x000f280000100800 */
[----:B------:R-:W4:Y:S01]  /*fa6f0*/  LDL R17, [R1+0x1e4] ;  /* 0x0001e40001117983 */ /* 0x000f220000100800 */
[C---:B------:R-:W-:Y:S06]  /*fa700*/  HMMA.1688.F32.TF32 R4, R104.reuse, R118, R4 ;  /* 0x000000766804723c */ /* 0x040fec0000081004 */
[C---:B------:R-:W-:Y:S06]  /*fa710*/  HMMA.1688.F32.TF32 R8, R104.reuse, R134, R8 ;  /* 0x000000866808723c */ /* 0x040fec0000081008 */
[C---:B------:R-:W-:Y:S06]  /*fa720*/  HMMA.1688.F32.TF32 R232, R104.reuse, R190, R232 ;  /* 0x000000be68e8723c */ /* 0x040fec00000810e8 */
[----:B------:R-:W-:Y:S01]  /*fa730*/  HMMA.1688.F32.TF32 R104, R104, R186, R128 ;  /* 0x000000ba6868723c */ /* 0x000fe20000081080 */
[----:B------:R-:W-:Y:S04]  /*fa740*/  LDS R134, [R0+UR6+0x93080] ;  /* 0x0930800600867984 */ /* 0x000fe80008000800 */
[----:B-1----:R-:W3:Y:S04]  /*fa750*/  LDL R194, [R1+0x278] ;  /* 0x0002780001c27983 */ /* 0x002ee80000100800 */
[----:B------:R-:W3:Y:S04]  /*fa760*/  LDL R195, [R1+0x27c] ;  /* 0x00027c0001c37983 */ /* 0x000ee80000100800 */
[----:B------:R-:W3:Y:S04]  /*fa770*/  LDL R192, [R1+0x270] ;  /* 0x0002700001c07983 */ /* 0x000ee80000100800 */
[----:B------:R-:W3:Y:S04]  /*fa780*/  LDL R193, [R1+0x274] ;  /* 0x0002740001c17983 */ /* 0x000ee80000100800 */
[----:B------:R1:W-:Y:S04]  /*fa790*/  STL.64 [R1+0x7f08], R190 ;  /* 0x007f08be01007387 */ /* 0x0003e80000100a00 */
[----:B------:R1:W-:Y:S04]  /*fa7a0*/  STL.64 [R1+0x7f00], R188 ;  /* 0x007f00bc01007387 */ /* 0x0003e80000100a00 */
[----:B------:R-:W3:Y:S04]  /*fa7b0*/  LDL R128, [R1+0x220] ;  /* 0x0002200001807983 */ /* 0x000ee80000100800 */
[----:B------:R-:W3:Y:S04]  /*fa7c0*/  LDL R129, [R1+0x224] ;  /* 0x0002240001817983 */ /* 0x000ee80000100800 */
[----:B------:R-:W3:Y:S04]  /*fa7d0*/  LDL R130, [R1+0x228] ;  /* 0x0002280001827983 */ /* 0x000ee80000100800 */
[----:B------:R-:W3:Y:S04]  /*fa7e0*/  LDL R131, [R1+0x22c] ;  /* 0x00022c0001837983 */ /* 0x000ee80000100800 */
[----:B------:R-:W3:Y:S04]  /*fa7f0*/  LDS R135, [R252+UR6+0x93080] ;  /* 0x09308006fc877984 */ /* 0x000ee80008000800 */
        /* <DEDUP_REMOVED lines=8> */
[----:B-1----:R-:W3:Y:S04]  /*fa880*/  LDL R186, [R1+0x258] ;  /* 0x0002580001ba7983 */ /* 0x002ee80000100800 */
        /* <DEDUP_REMOVED lines=16> */
[----:B---3--:R-:W3:Y:S04]  /*fa990*/  LDL R182, [R1+0x208] ;  /* 0x0002080001b67983 */ /* 0x008ee80000100800 */
[----:B------:R-:W3:Y:S04]  /*fa9a0*/  LDL R183, [R1+0x20c] ;  /* 0x00020c0001b77983 */ /* 0x000ee80000100800 */
[----:B------:R-:W4:Y:S04]  /*fa9b0*/  LDL R119, [R1+0x1fc] ;  /* 0x0001fc0001777983 */ /* 0x000f280000100800 */
        /* <DEDUP_REMOVED lines=37> */
[C---:B------:R-:W-:Y:S06]  /*fac10*/  HMMA.1688.F32.TF32 R4, R132.reuse, R242, R4 ;  /* 0x000000f28404723c */ /* 0x040fec0000081004 */
[C---:B------:R-:W-:Y:S06]  /*fac20*/  HMMA.1688.F32.TF32 R8, R132.reuse, R138, R8 ;  /* 0x0000008a8408723c */ /* 0x040fec0000081008 */
[C---:B------:R-:W-:Y:S01]  /*fac30*/  HMMA.1688.F32.TF32 R124, R132.reuse, R130, R124 ;  /* 0x00000082847c723c */ /* 0x040fe2000008107c */
[----:B------:R-:W-:Y:S04]  /*fac40*/  LDS R128, [R0+UR6+0x94080] ;  /* 0x0940800600807984 */ /* 0x000fe80008000800 */
[----:B------:R-:W-:Y:S04]  /*fac50*/  LDS R130, [R0+UR6+0x95080] ;  /* 0x0950800600827984 */ /* 0x000fe80008000800 */
        /* <DEDUP_REMOVED lines=27> */
[C---:B---3--:R-:W-:Y:S03]  /*fae10*/  HMMA.1688.F32.TF32 R116, R132.reuse, R182, R116 ;  /* 0x000000b68474723c */ /* 0x048fe60000081074 */
[----:B------:R-:W3:Y:S03]  /*fae20*/  LDL.LU.64 R182, [R1+0x8108] ;  /* 0x0081080001b67983 */ /* 0x000ee60000300a00 */
        /* <DEDUP_REMOVED lines=84> */
[----:B------:R-:W-:Y:S03]  /*fb370*/  HMMA.1688.F32.TF32 R228, R132, R166, R228 ;  /* 0x000000a684e4723c */ /* 0x000fe600000810e4 */
[----:B------:R-:W4:Y:S04]  /*fb380*/  LDL.LU.64 R166, [R1+0x8070] ;  /* 0x0080700001a67983 */ /* 0x000f280000300a00 */
[----:B------:R-:W4:Y:S01]  /*fb390*/  LDL.LU.64 R164, [R1+0x8068] ;  /* 0x0080680001a47983 */ /* 0x000f220000300a00 */
[----:B-1----:R-:W-:Y:S06]  /*fb3a0*/  HMMA.1688.F32.TF32 R116, R128, R172, R116 ;  /* 0x000000ac8074723c */ /* 0x002fec0000081074 */
[----:B---3--:R-:W-:Y:S01]  /*fb3b0*/  HMMA.1688.F32.TF32 R96, R132, R106, R96 ;  /* 0x0000006a8460723c */ /* 0x008fe20000081060 */
[----:B------:R-:W3:Y:S04]  /*fb3c0*/  LDL R132, [R1+0x430] ;  /* 0x0004300001847983 */ /* 0x000ee80000100800 */
[----:B------:R-:W3:Y:S04]  /*fb3d0*/  LDL R133, [R1+0x434] ;  /* 0x0004340001857983 */ /* 0x000ee80000100800 */
[----:B------:R-:W3:Y:S04]  /*fb3e0*/  LDL R134, [R1+0x438] ;  /* 0x0004380001867983 */ /* 0x000ee80000100800 */
[----:B------:R-:W3:Y:S01]  /*fb3f0*/  LDL R135, [R1+0x43c] ;  /* 0x00043c0001877983 */ /* 0x000ee20000100800 */
[C---:B--2---:R-:W-:Y:S03]  /*fb400*/  HMMA.1688.F32.TF32 R108, R128.reuse, R168, R108 ;  /* 0x000000a8806c723c */ /* 0x044fe6000008106c */
[----:B------:R-:W2:Y:S04]  /*fb410*/  LDL.LU.64 R170, [R1+0x8060] ;  /* 0x0080600001aa7983 */ /* 0x000ea80000300a00 */
[----:B------:R-:W2:Y:S04]  /*fb420*/  LDL.LU.64 R168, [R1+0x8058] ;  /* 0x0080580001a87983 */ /* 0x000ea80000300a00 */
[----:B------:R-:W2:Y:S04]  /*fb430*/  LDL.LU.64 R174, [R1+0x8050] ;  /* 0x0080500001ae7983 */ /* 0x000ea80000300a00 */
[----:B------:R-:W2:Y:S04]  /*fb440*/  LDL.LU.64 R172, [R1+0x8048] ;  /* 0x0080480001ac7983 */ /* 0x000ea80000300a00 */
[----:B------:R-:W-:Y:S04]  /*fb450*/  LDS R106, [R0+UR6+0x97080] ;  /* 0x09708006006a7984 */ /* 0x000fe80008000800 */
[----:B------:R-:W1:Y:S04]  /*fb460*/  LDS R107, [R252+UR6+0x97080] ;  /* 0x09708006fc6b7984 */ /* 0x000e680008000800 */
[----:B------:R-:W-:Y:S04]  /*fb470*/  STL.64 [R1+0x8030], R118 ;  /* 0x0080307601007387 */ /* 0x000fe80000100a00 */
[----:B------:R1:W-:Y:S04]  /*fb480*/  STL.64 [R1+0x8028], R116 ;  /* 0x0080287401007387 */ /* 0x0003e80000100a00 */
        /* <DEDUP_REMOVED lines=42> */
[----:B-1----:R-:W2:Y:S04]  /*fb730*/  LDL R126, [R1+0x418] ;  /* 0x00041800017e7983 */ /* 0x002ea80000100800 */
[----:B------:R-:W2:Y:S04]  /*fb740*/  LDL R127, [R1+0x41c] ;  /* 0x00041c00017f7983 */ /* 0x000ea80000100800 */
[----:B------:R-:W4:Y:S04]  /*fb750*/  LDL R122, [R1+0x408] ;  /* 0x00040800017a7983 */ /* 0x000f280000100800 */
[----:B------:R-:W4:Y:S04]  /*fb760*/  LDL R123, [R1+0x40c] ;  /* 0x00040c00017b7983 */ /* 0x000f280000100800 */
[----:B------:R-:W2:Y:S04]  /*fb770*/  LDL R130, [R1+0x428] ;  /* 0x0004280001827983 */ /* 0x000ea80000100800 */
[----:B------:R-:W2:Y:S01]  /*fb780*/  LDL R131, [R1+0x42c] ;  /* 0x00042c0001837983 */ /* 0x000ea20000100800 */
[C---:B---3--:R-:W-:Y:S03]  /*fb790*/  HMMA.1688.F32.TF32 R108, R104.reuse, R118, R108 ;  /* 0x00000076686c723c */ /* 0x048fe6000008106c */
[----:B------:R-:W4:Y:S04]  /*fb7a0*/  LDL.LU.64 R118, [R1+0x8030] ;  /* 0x0080300001767983 */ /* 0x000f280000300a00 */
[----:B------:R-:W4:Y:S01]  /*fb7b0*/  LDL.LU.64 R116, [R1+0x8028] ;  /* 0x0080280001747983 */ /* 0x000f220000300a00 */
        /* <DEDUP_REMOVED lines=27> */
[----:B------:R-:W-:Y:S04]  /*fb970*/  LDS R132, [R0+UR6+0x9a080] ;  /* 0x09a0800600847984 */ /* 0x000fe80008000800 */
[----:B------:R-:W-:Y:S01]  /*fb980*/  LDS R133, [R252+UR6+0x9a080] ;  /* 0x09a08006fc857984 */ /* 0x000fe20008000800 */
[----:B----4-:R-:W-:Y:S03]  /*fb990*/  HMMA.1688.F32.TF32 R116, R104, R122, R116 ;  /* 0x0000007a6874723c */ /* 0x010fe60000081074 */
[----:B------:R-:W2:Y:S04]  /*fb9a0*/  LDL.LU.64 R122, [R1+0x8020] ;  /* 0x00802000017a7983 */ /* 0x000ea80000300a00 */
[----:B------:R-:W2:Y:S01]  /*fb9b0*/  LDL.LU.64 R120, [R1+0x8018] ;  /* 0x0080180001787983 */ /* 0x000ea20000300a00 */
[----:B------:R-:W-:-:S02]  /*fb9c0*/  IMAD.MOV.U32 R250, RZ, RZ, R182 ;  /* 0x000000fffffa7224 */ /* 0x000fc400078e00b6 */
[----:B------:R-:W-:Y:S02]  /*fb9d0*/  IMAD.MOV.U32 R251, RZ, RZ, R183 ;  /* 0x000000fffffb7224 */ /* 0x000fe400078e00b7 */
[----:B------:R-:W-:Y:S02]  /*fb9e0*/  IMAD.MOV.U32 R246, RZ, RZ, R242 ;  /* 0x000000fffff67224 */ /* 0x000fe400078e00f2 */
[----:B------:R-:W-:Y:S01]  /*fb9f0*/  IMAD.MOV.U32 R247, RZ, RZ, R243 ;  /* 0x000000fffff77224 */ /* 0x000fe200078e00f3 */
[C---:B------:R-:W-:Y:S01]  /*fba00*/  HMMA.1688.F32.TF32 R228, R104.reuse, R138, R228 ;  /* 0x0000008a68e4723c */ /* 0x040fe200000810e4 */
[----:B------:R-:W-:Y:S04]  /*fba10*/  LDS R134, [R0+UR6+0x9b080] ;  /* 0x09b0800600867984 */ /* 0x000fe80008000800 */
[----:B------:R-:W-:Y:S01]  /*fba20*/  LDS R135, [R252+UR6+0x9b080] ;  /* 0x09b08006fc877984 */ /* 0x000fe20008000800 */
[C---:B--2---:R-:W-:Y:S03]  /*fba30*/  HMMA.1688.F32.TF32 R120, R104.reuse, R126, R120 ;  /* 0x0000007e6878723c */ /* 0x044fe60000081078 */
        /* <DEDUP_REMOVED lines=30> */
[----:B------:R-:W2:Y:S04]  /*fbc20*/  LDL.LU R242, [R1+0x7ffc] ;  /* 0x007ffc0001f27983 */ /* 0x000ea80000300800 */
[----:B------:R-:W2:Y:S04]  /*fbc30*/  LDL.LU R243, [R1+0x7ff8] ;  /* 0x007ff80001f37983 */ /* 0x000ea80000300800 */
[----:B------:R-:W3:Y:S04]  /*fbc40*/  LDL R224, [R1+0x11c0] ;  /* 0x0011c00001e07983 */ /* 0x000ee80000100800 */
[----:B------:R-:W3:Y:S04]  /*fbc50*/  LDL R225, [R1+0x11c4] ;  /* 0x0011c40001e17983 */ /* 0x000ee80000100800 */
[----:B------:R-:W3:Y:S04]  /*fbc60*/  LDL R226, [R1+0x11c8] ;  /* 0x0011c80001e27983 */ /* 0x000ee80000100800 */
[----:B------:R-:W3:Y:S04]  /*fbc70*/  LDL R227, [R1+0x11cc] ;  /* 0x0011cc0001e37983 */ /* 0x000ee80000100800 */
[----:B------:R-:W3:Y:S04]  /*fbc80*/  LDL.64 R236, [R1+0x11d0] ;  /* 0x0011d00001ec7983 */ /* 0x000ee80000100a00 */
[----:B------:R-:W3:Y:S01]  /*fbc90*/  LDL.64 R238, [R1+0x11d8] ;  /* 0x0011d80001ee7983 */ /* 0x000ee20000100a00 */
[----:B--2---:R-:W-:-:S15]  /*fbca0*/  HMMA.1688.F32.TF32 R64, R104, R242, R64 ;  /* 0x000000f26840723c */ /* 0x004fde0000081040 */
[----:B------:R-:W-:-:S08]  /*fbcb0*/  NOP ;  /* 0x0000000000007918 */ /* 0x000fd00000000000 */
[----:B------:R-:W-:Y:S04]  /*fbcc0*/  STL.64 [R1+0x7f38], R66 ;  /* 0x007f384201007387 */ /* 0x000fe80000100a00 */
[----:B------:R-:W-:Y:S04]  /*fbcd0*/  STL.64 [R1+0x7f30], R64 ;  /* 0x007f304001007387 */ /* 0x000fe80000100a00 */
[----:B------:R1:W-:Y:S04]  /*fbce0*/  STL.64 [R1+0x7cd0], R242 ;  /* 0x007cd0f201007387 */ /* 0x0003e80000100a00 */
[----:B------:R2:W-:Y:S04]  /*fbcf0*/  STL.64 [R1+0x7cc8], R240 ;  /* 0x007cc8f001007387 */ /* 0x0005e80000100a00 */
[----:B-1----:R-:W3:Y:S04]  /*fbd00*/  LDL.64 R242, [R1+0x1378] ;  /* 0x0013780001f27983 */ /* 0x002ee80000100a00 */
[----:B--2---:R-:W2:Y:S01]  /*fbd10*/  LDL.64 R240, [R1+0x1370] ;  /* 0x0013700001f07983 */ /* 0x004ea20000100a00 */
[C---:B----4-:R-:W-:Y:S06]  /*fbd20*/  HMMA.1688.F32.TF32 R68, R104.reuse, R182, R68 ;  /* 0x000000b66844723c */ /* 0x050fec0000081044 */
[----:B------:R-:W-:Y:S01]  /*fbd30*/  HMMA.1688.F32.TF32 R124, R104, R130, R124 ;  /* 0x00000082687c723c */ /* 0x000fe2000008107c */
[----:B------:R-:W-:Y:S04]  /*fbd40*/  LDS R130, [R0+UR6+0x99080] ;  /* 0x0990800600827984 */ /* 0x000fe80008000800 */
[----:B------:R-:W1:Y:S02]  /*fbd50*/  LDS R131, [R252+UR6+0x99080] ;  /* 0x09908006fc837984 */ /* 0x000e640008000800 */
[----:B------:R-:W-:Y:S01]  /*fbd60*/  MOV R106, R2 ;  /* 0x00000002006a7202 */ /* 0x000fe20000000f00 */
[----:B------:R-:W-:Y:S01]  /*fbd70*/  IMAD.MOV.U32 R107, RZ, RZ, R3 ;  /* 0x000000ffff6b7224 */ /* 0x000fe200078e0003 */
[----:B---3--:R-:W-:Y:S04]  /*fbd80*/  STL.64 [R1+0x7f28], R242 ;  /* 0x007f28f201007387 */ /* 0x008fe80000100a00 */
[----:B--2---:R-:W-:Y:S04]  /*fbd90*/  STL.64 [R1+0x7f20], R240 ;  /* 0x007f20f001007387 */ /* 0x004fe80000100a00 */
[----:B------:R2:W-:Y:S04]  /*fbda0*/  STL.64 [R1+0x7ce0], R182 ;  /* 0x007ce0b601007387 */ /* 0x0005e80000100a00 */
[----:B------:R3:W-:Y:S04]  /*fbdb0*/  STL.64 [R1+0x7cd8], R180 ;  /* 0x007cd8b401007387 */ /* 0x0007e80000100a00 */
[----:B--2---:R-:W2:Y:S04]  /*fbdc0*/  LDL.64 R182, [R1+0x1368] ;  /* 0x0013680001b67983 */ /* 0x004ea80000100a00 */
[----:B---3--:R-:W3:Y:S04]  /*fbdd0*/  LDL.64 R180, [R1+0x1360] ;  /* 0x0013600001b47983 */ /* 0x008ee80000100a00 */
        /* <DEDUP_REMOVED lines=15> */
[----:B------:R4:W-:Y:S04]  /*fbed0*/  STL [R1+0x7c30], R151 ;  /* 0x007c309701007387 */ /* 0x0009e80000100800 */
[----:B------:R-:W-:Y:S04]  /*fbee0*/  STL [R1+0x7c3c], R146 ;  /* 0x007c3c9201007387 */ /* 0x000fe80000100800 */
[----:B------:R-:W-:Y:S04]  /*fbef0*/  STL [R1+0x7c38], R147 ;  /* 0x007c389301007387 */ /* 0x000fe80000100800 */
[----:B------:R-:W-:Y:S04]  /*fbf00*/  STL [R1+0x7c24], R142 ;  /* 0x007c248e01007387 */ /* 0x000fe80000100800 */
[----:B------:R-:W-:Y:S04]  /*fbf10*/  STL [R1+0x7c20], R143 ;  /* 0x007c208f01007387 */ /* 0x000fe80000100800 */
[----:B------:R-:W4:Y:S04]  /*fbf20*/  LDL R104, [R1+0x11f0] ;  /* 0x0011f00001687983 */ /* 0x000f280000100800 */
[----:B------:R-:W4:Y:S04]  /*fbf30*/  LDL R105, [R1+0x11f4] ;  /* 0x0011f40001697983 */ /* 0x000f280000100800 */
[----:B------:R-:W2:Y:S04]  /*fbf40*/  LDL.LU R2, [R1+0x7ff4] ;  /* 0x007ff40001027983 */ /* 0x000ea80000300800 */
[----:B------:R-:W3:Y:S04]  /*fbf50*/  LDL.LU R3, [R1+0x7ff0] ;  /* 0x007ff00001037983 */ /* 0x000ee80000300800 */
[----:B------:R-:W1:Y:S04]  /*fbf60*/  LDL R216, [R1+0x11e0] ;  /* 0x0011e00001d87983 */ /* 0x000e680000100800 */
[----:B------:R-:W1:Y:S04]  /*fbf70*/  LDL R217, [R1+0x11e4] ;  /* 0x0011e40001d97983 */ /* 0x000e680000100800 */
[----:B------:R-:W4:Y:S04]  /*fbf80*/  LDL R12, [R1+0x1210] ;  /* 0x00121000010c7983 */ /* 0x000f280000100800 */
[----:B------:R-:W4:Y:S04]  /*fbf90*/  LDL R13, [R1+0x1214] ;  /* 0x00121400010d7983 */ /* 0x000f280000100800 */
        /* <DEDUP_REMOVED lines=38> */
[----:B------:R-:W-:Y:S04]  /*fc200*/  STL [R1+0x7c2c], R138 ;  /* 0x007c2c8a01007387 */ /* 0x000fe80000100800 */
[----:B------:R-:W-:Y:S04]  /*fc210*/  STL [R1+0x7c28], R139 ;  /* 0x007c288b01007387 */ /* 0x000fe80000100800 */
[----:B------:R-:W2:Y:S04]  /*fc220*/  LDL R208, [R1+0x1380] ;  /* 0x0013800001d07983 */ /* 0x000ea80000100800 */
[----:B------:R-:W2:Y:S04]  /*fc230*/  LDL R209, [R1+0x1384] ;  /* 0x0013840001d17983 */ /* 0x000ea80000100800 */
[----:B------:R-:W2:Y:S01]  /*fc240*/  LDL.64 R212, [R1+0x1390] ;  /* 0x0013900001d47983 */ /* 0x000ea20000100a00 */
[C---:B-1----:R-:W-:Y:S03]  /*fc250*/  HMMA.1688.F32.TF32 R120, R128.reuse, R216, R120 ;  /* 0x000000d88078723c */ /* 0x042fe60000081078 */
[----:B------:R-:W2:Y:S04]  /*fc260*/  LDL R216, [R1+0x13a0] ;  /* 0x0013a00001d87983 */ /* 0x000ea80000100800 */
[----:B------:R-:W2:Y:S01]  /*fc270*/  LDL R217, [R1+0x13a4] ;  /* 0x0013a40001d97983 */ /* 0x000ea20000100800 */
[C---:B----4-:R-:W-:Y:S03]  /*fc280*/  HMMA.1688.F32.TF32 R8, R128.reuse, R12, R8 ;  /* 0x0000000c8008723c */ /* 0x050fe60000081008 */
[----:B------:R-:W4:Y:S04]  /*fc290*/  LDL.LU.64 R14, [R1+0x7fe8] ;  /* 0x007fe800010e7983 */ /* 0x000f280000300a00 */
[----:B------:R-:W4:Y:S04]  /*fc2a0*/  LDL.LU.64 R12, [R1+0x7fe0] ;  /* 0x007fe000010c7983 */ /* 0x000f280000300a00 */
[----:B------:R-:W4:Y:S01]  /*fc2b0*/  LDL.LU.64 R18, [R1+0x7fd8] ;  /* 0x007fd80001127983 */ /* 0x000f220000300a00 */
[C---:B---3--:R-:W-:Y:S06]  /*fc2c0*/  HMMA.1688.F32.TF32 R20, R128.reuse, R24, R20 ;  /* 0x000000188014723c */ /* 0x048fec0000081014 */
[C---:B--2---:R-:W-:Y:S06]  /*fc2d0*/  HMMA.1688.F32.TF32 R28, R128.reuse, R32, R28 ;  /* 0x00000020801c723c */ /* 0x044fec000008101c */
[C---:B----4-:R-:W-:Y:S01]  /*fc2e0*/  HMMA.1688.F32.TF32 R12, R128.reuse, R16, R12 ;  /* 0x00000010800c723c */ /* 0x050fe2000008100c */
[----:B------:R-:W2:Y:S04]  /*fc2f0*/  LDL.LU.64 R16, [R1+0x7fd0] ;  /* 0x007fd00001107983 */ /* 0x000ea80000300a00 */
[----:B------:R-:W3:Y:S04]  /*fc300*/  LDL.LU.64 R26, [R1+0x7fc8] ;  /* 0x007fc800011a7983 */ /* 0x000ee80000300a00 */
[----:B------:R-:W3:Y:S04]  /*fc310*/  LDL.LU.64 R24, [R1+0x7fc0] ;  /* 0x007fc00001187983 */ /* 0x000ee80000300a00 */
[----:B------:R-:W4:Y:S04]  /*fc320*/  LDL.LU.64 R34, [R1+0x7fb8] ;  /* 0x007fb80001227983 */ /* 0x000f280000300a00 */
        /* <DEDUP_REMOVED lines=35> */
[----:B----4-:R-:W-:Y:S01]  /*fc560*/  HMMA.1688.F32.TF32 R64, R128, R240, R64 ;  /* 0x000000f08040723c */ /* 0x010fe20000081040 */
[----:B------:R-:W4:Y:S04]  /*fc570*/  LDL.LU.64 R240, [R1+0x7f20] ;  /* 0x007f200001f07983 */ /* 0x000f280000300a00 */
[----:B------:R-:W2:Y:S04]  /*fc580*/  LDL.LU.64 R186, [R1+0x7f18] ;  /* 0x007f180001ba7983 */ /* 0x000ea80000300a00 */
[----:B------:R-:W2:Y:S04]  /*fc590*/  LDL.LU.64 R184, [R1+0x7f10] ;  /* 0x007f100001b87983 */ /* 0x000ea80000300a00 */
[----:B------:R-:W2:Y:S01]  /*fc5a0*/  LDL.LU.64 R190, [R1+0x7f08] ;  /* 0x007f080001be7983 */ /* 0x000ea20000300a00 */
[C---:B------:R-:W-:Y:S03]  /*fc5b0*/  HMMA.1688.F32.TF32 R108, R132.reuse, R226, R108 ;  /* 0x000000e2846c723c */ /* 0x040fe6000008106c */
[----:B------:R-:W2:Y:S04]  /*fc5c0*/  LDL.LU.64 R188, [R1+0x7f00] ;  /* 0x007f000001bc7983 */ /* 0x000ea80000300a00 */
[----:B------:R-:W2:Y:S04]  /*fc5d0*/  LDL.LU.64 R194, [R1+0x7ef8] ;  /* 0x007ef80001c27983 */ /* 0x000ea80000300a00 */
[----:B------:R-:W2:Y:S01]  /*fc5e0*/  LDL.LU.64 R192, [R1+0x7ef0] ;  /* 0x007ef00001c07983 */ /* 0x000ea20000300a00 */
[----:B------:R-:W-:Y:S03]  /*fc5f0*/  HMMA.1688.F32.TF32 R116, R132, R238, R116 ;  /* 0x000000ee8474723c */ /* 0x000fe60000081074 */
[----:B------:R-:W2:Y:S04]  /*fc600*/  LDL.LU.64 R198, [R1+0x7ee8] ;  /* 0x007ee80001c67983 */ /* 0x000ea80000300a00 */
[----:B------:R-:W2:Y:S04]  /*fc610*/  LDL.LU.64 R196, [R1+0x7ee0] ;  /* 0x007ee00001c47983 */ /* 0x000ea80000300a00 */
[----:B------:R-:W2:Y:S04]  /*fc620*/  LDL.LU.64 R202, [R1+0x7ed8] ;  /* 0x007ed80001ca7983 */ /* 0x000ea80000300a00 */
[----:B------:R-:W2:Y:S01]  /*fc630*/  LDL.LU.64 R200, [R1+0x7ed0] ;  /* 0x007ed00001c87983 */ /* 0x000ea20000300a00 */
[----:B------:R-:W-:-:S03]  /*fc640*/  IMAD.MOV.U32 R221, RZ, RZ, R2 ;  /* 0x000000ffffdd7224 */ /* 0x000fc600078e0002 */
[----:B------:R-:W2:Y:S01]  /*fc650*/  LDL.LU.64 R206, [R1+0x7ec8] ;  /* 0x007ec80001ce7983 */ /* 0x000ea20000300a00 */
[----:B------:R-:W-:-:S03]  /*fc660*/  IMAD.MOV.U32 R220, RZ, RZ, R3 ;  /* 0x000000ffffdc7224 */ /* 0x000fc600078e0003 */
[----:B------:R-:W2:Y:S01]  /*fc670*/  LDL.LU.64 R204, [R1+0x7ec0] ;  /* 0x007ec00001cc7983 */ /* 0x000ea20000300a00 */
[----:B------:R-:W-:Y:S01]  /*fc680*/  IMAD.MOV.U32 R2, RZ, RZ, R213 ;  /* 0x000000ffff027224 */ /* 0x000fe200078e00d5 */
[----:B------:R-:W-:Y:S02]  /*fc690*/  HMMA.1688.F32.TF32 R100, R128, R208, R100 ;  /* 0x000000d08064723c */ /* 0x000fe40000081064 */
[----:B------:R-:W2:Y:S01]  /*fc6a0*/  LDL.LU.64 R210, [R1+0x7eb8] ;  /* 0x007eb80001d27983 */ /* 0x000ea20000300a00 */
[----:B------:R-:W-:-:S03]  /*fc6b0*/  IMAD.MOV.U32 R3, RZ, RZ, R212 ;  /* 0x000000ffff037224 */ /* 0x000fc600078e00d4 */
[----:B------:R-:W2:Y:S01]  /*fc6c0*/  LDL.LU.64 R208, [R1+0x7eb0] ;  /* 0x007eb00001d07983 */ /* 0x000ea20000300a00 */
[C---:B------:R-:W-:Y:S03]  /*fc6d0*/  HMMA.1688.F32.TF32 R112, R128.reuse, R212, R112 ;  /* 0x000000d48070723c */ /* 0x040fe60000081070 */
[----:B------:R-:W2:Y:S04]  /*fc6e0*/  LDL.LU.64 R214, [R1+0x7ea8] ;  /* 0x007ea80001d67983 */ /* 0x000ea80000300a00 */
[----:B------:R-:W2:Y:S04]  /*fc6f0*/  LDL.LU.64 R212, [R1+0x7ea0] ;  /* 0x007ea00001d47983 */ /* 0x000ea80000300a00 */
[----:B------:R-:W-:Y:S04]  /*fc700*/  STL [R1+0x7c1c], R2 ;  /* 0x007c1c0201007387 */ /* 0x000fe80000100800 */
[----:B------:R-:W-:Y:S01]  /*fc710*/  STL [R1+0x7c18], R3 ;  /* 0x007c180301007387 */ /* 0x000fe20000100800 */
[C---:B------:R-:W-:Y:S03]  /*fc720*/  HMMA.1688.F32.TF32 R232, R128.reuse, R216, R232 ;  /* 0x000000d880e8723c */ /* 0x040fe600000810e8 */
[----:B------:R-:W2:Y:S04]  /*fc730*/  LDL.LU.64 R218, [R1+0x7e98] ;  /* 0x007e980001da7983 */ /* 0x000ea80000300a00 */
[----:B------:R-:W2:Y:S01]  /*fc740*/  LDL.LU.64 R216, [R1+0x7e90] ;  /* 0x007e900001d87983 */ /* 0x000ea20000300a00 */
[C---:B------:R-:W-:Y:S03]  /*fc750*/  HMMA.1688.F32.TF32 R228, R128.reuse, R220, R228 ;  /* 0x000000dc80e4723c */ /* 0x040fe600000810e4 */
[----:B------:R-:W2:Y:S03]  /*fc760*/  LDL.LU.64 R222, [R1+0x7e88] ;  /* 0x007e880001de7983 */ /* 0x000ea60000300a00 */
[C---:B------:R-:W-:Y:S06]  /*fc770*/  HMMA.1688.F32.TF32 R124, R128.reuse, R104, R124 ;  /* 0x00000068807c723c */ /* 0x040fec000008107c */
[C---:B------:R-:W-:Y:S06]  /*fc780*/  HMMA.1688.F32.TF32 R16, R128.reuse, R244, R16 ;  /* 0x000000f48010723c */ /* 0x040fec0000081010 */
[C---:B---3--:R-:W-:Y:S06]  /*fc790*/  HMMA.1688.F32.TF32 R24, R128.reuse, R248, R24 ;  /* 0x000000f88018723c */ /* 0x048fec0000081018 */
[----:B------:R-:W-:Y:S01]  /*fc7a0*/  HMMA.1688.F32.TF32 R92, R128, R180, R92 ;  /* 0x000000b4805c723c */ /* 0x000fe2000008105c */
[----:B------:R-:W3:Y:S01]  /*fc7b0*/  LDL.LU.64 R220, [R1+0x7e80] ;  /* 0x007e800001dc7983 */ /* 0x000ee20000300a00 */
[----:B------:R-:W-:Y:S01]  /*fc7c0*/  MOV R150, R238 ;  /* 0x000000ee00967202 */ /* 0x000fe20000000f00 */
[----:B------:R-:W-:-:S03]  /*fc7d0*/  IMAD.MOV.U32 R151, RZ, RZ, R239 ;  /* 0x000000ffff977224 */ /* 0x000fc600078e00ef */
[----:B----4-:R-:W-:Y:S01]  /*fc7e0*/  HMMA.1688.F32.TF32 R96, R128, R240, R96 ;  /* 0x000000f08060723c */ /* 0x010fe20000081060 */
[----:B------:R-:W4:Y:S04]  /*fc7f0*/  LDL.64 R130, [R1+0x1218] ;  /* 0x0012180001827983 */ /* 0x000f280000100a00 */
[----:B------:R-:W3:Y:S04]  /*fc800*/  LDL.LU.64 R226, [R1+0x7e78] ;  /* 0x007e780001e27983 */ /* 0x000ee80000300a00 */
[----:B------:R-:W3:Y:S04]  /*fc810*/  LDL.LU.64 R224, [R1+0x7e70] ;  /* 0x007e700001e07983 */ /* 0x000ee80000300a00 */
[----:B------:R-:W-:Y:S04]  /*fc820*/  STL.64 [R1+0x16e0], R108 ;  /* 0x0016e06c01007387 */ /* 0x000fe80000100a00 */
[----:B------:R1:W-:Y:S04]  /*fc830*/  STL.64 [R1+0x16e8], R110 ;  /* 0x0016e86e01007387 */ /* 0x0003e80000100a00 */
[----:B-1----:R-:W2:Y:S04]  /*fc840*/  LDL.64 R110, [R1+0x1208] ;  /* 0x00120800016e7983 */ /* 0x002ea80000100a00 */
[----:B------:R-:W-:Y:S04]  /*fc850*/  STL.64 [R1+0x16d0], R116 ;  /* 0x0016d07401007387 */ /* 0x000fe80000100a00 */
[----:B------:R1:W-:Y:S04]  /*fc860*/  STL.64 [R1+0x16d8], R118 ;  /* 0x0016d87601007387 */ /* 0x0003e80000100a00 */
[----:B------:R-:W3:Y:S04]  /*fc870*/  LDL.LU.64 R238, [R1+0x7e68] ;  /* 0x007e680001ee7983 */ /* 0x000ee80000300a00 */
[----:B------:R-:W3:Y:S04]  /*fc880*/  LDL.LU.64 R236, [R1+0x7e60] ;  /* 0x007e600001ec7983 */ /* 0x000ee80000300a00 */
[----:B-1----:R-:W3:Y:S01]  /*fc890*/  LDL.64 R118, [R1+0x11e8] ;  /* 0x0011e80001767983 */ /* 0x002ee20000100a00 */
[C---:B------:R-:W-:Y:S03]  /*fc8a0*/  HMMA.1688.F32.TF32 R104, R132.reuse, R106, R124 ;  /* 0x0000006a8468723c */ /* 0x040fe6000008107c */
[----:B------:R-:W-:Y:S04]  /*fc8b0*/  STL [R1+0x7c44], R151 ;  /* 0x007c449701007387 */ /* 0x000fe80000100800 */
[----:B------:R1:W-:Y:S01]  /*fc8c0*/  STL [R1+0x7c40], R150 ;  /* 0x007c409601007387 */ /* 0x0003e20000100800 */
[C---:B----4-:R-:W-:Y:S06]  /*fc8d0*/  HMMA.1688.F32.TF32 R8, R132.reuse, R130, R8 ;  /* 0x000000828408723c */ /* 0x050fec0000081008 */
[C---:B--2---:R-:W-:Y:S06]  /*fc8e0*/  HMMA.1688.F32.TF32 R4, R132.reuse, R110, R4 ;  /* 0x0000006e8404723c */ /* 0x044fec0000081004 */
[----:B---3--:R-:W-:Y:S06]  /*fc8f0*/  HMMA.1688.F32.TF32 R120, R132, R118, R120 ;  /* 0x000000768478723c */ /* 0x008fec0000081078 */
[----:B------:R-:W-:-:S02]  /*fc900*/  IMAD.MOV.U32 R147, RZ, RZ, R119 ;  /* 0x000000ffff937224 */ /* 0x000fc400078e0077 */
[----:B------:R-:W-:Y:S02]  /*fc910*/  IMAD.MOV.U32 R146, RZ, RZ, R118 ;  /* 0x000000ffff927224 */ /* 0x000fe400078e0076 */
[----:B-1----:R-:W-:Y:S02]  /*fc920*/  IMAD.MOV.U32 R150, RZ, RZ, R111 ;  /* 0x000000ffff967224 */ /* 0x002fe400078e006f */
[----:B------:R-:W-:-:S11]  /*fc930*/  IMAD.MOV.U32 R151, RZ, RZ, R110 ;  /* 0x000000ffff977224 */ /* 0x000fd600078e006e */
[----:B------:R-:W-:Y:S04]  /*fc940*/  STL.64 [R1+0x16c0], R120 ;  /* 0x0016c07801007387 */ /* 0x000fe80000100a00 */
[----:B------:R-:W-:Y:S04]  /*fc950*/  STL.64 [R1+0x16c8], R122 ;  /* 0x0016c87a01007387 */ /* 0x000fe80000100a00 */
[----:B------:R1:W-:Y:S04]  /*fc960*/  STL [R1+0x7c4c], R147 ;  /* 0x007c4c9301007387 */ /* 0x0003e80000100800 */
[----:B------:R2:W-:Y:S04]  /*fc970*/  STL [R1+0x7c48], R146 ;  /* 0x007c489201007387 */ /* 0x0005e80000100800 */
[----:B------:R-:W3:Y:S04]  /*fc980*/  LDL R126, [R1+0x1288] ;  /* 0x00128800017e7983 */ /* 0x000ee80000100800 */
[----:B------:R-:W-:Y:S04]  /*fc990*/  STL.64 [R1+0x16b0], R104 ;  /* 0x0016b06801007387 */ /* 0x000fe80000100a00 */
[----:B------:R-:W-:Y:S04]  /*fc9a0*/  STL.64 [R1+0x16b8], R106 ;  /* 0x0016b86a01007387 */ /* 0x000fe80000100a00 */
[----:B------:R-:W3:Y:S04]  /*fc9b0*/  LDL R127, [R1+0x128c] ;  /* 0x00128c00017f7983 */ /* 0x000ee80000100800 */
[----:B------:R-:W4:Y:S01]  /*fc9c0*/  LDL.64 R118, [R1+0x12c8] ;  /* 0x0012c80001767983 */ /* 0x000f220000100a00 */
[C---:B------:R-:W-:Y:S06]  /*fc9d0*/  HMMA.1688.F32.TF32 R16, R132.reuse, R246, R16 ;  /* 0x000000f68410723c */ /* 0x040fec0000081010 */
[----:B------:R-:W-:Y:S01]  /*fc9e0*/  HMMA.1688.F32.TF32 R24, R132, R250, R24 ;  /* 0x000000fa8418723c */ /* 0x000fe20000081018 */
[----:B------:R-:W-:-:S02]  /*fc9f0*/  MOV R174, R182 ;  /* 0x000000b600ae7202 */ /* 0x000fc40000000f00 */
[----:B-1----:R-:W-:Y:S01]  /*fca00*/  MOV R147, R130 ;  /* 0x0000008200937202 */ /* 0x002fe20000000f00 */
[----:B------:R-:W3:Y:S04]  /*fca10*/  LDL.64 R122, [R1+0x12b8] ;  /* 0x0012b800017a7983 */ /* 0x000ee80000100a00 */
[----:B------:R-:W-:Y:S04]  /*fca20*/  STL.64 [R1+0x1950], R4 ;  /* 0x0019500401007387 */ /* 0x000fe80000100a00 */
[----:B------:R1:W-:Y:S04]  /*fca30*/  STL.64 [R1+0x1958], R6 ;  /* 0x0019580601007387 */ /* 0x0003e80000100a00 */
[----:B------:R-:W4:Y:S01]  /*fca40*/  LDL.64 R110, [R1+0x12d8] ;  /* 0x0012d800016e7983 */ /* 0x000f220000100a00 */
[----:B--2---:R-:W-:-:S02]  /*fca50*/  IMAD.MOV.U32 R146, RZ, RZ, R131 ;  /* 0x000000ffff927224 */ /* 0x004fc400078e0083 */
[----:B------:R-:W-:Y:S02]  /*fca60*/  IMAD.MOV.U32 R175, RZ, RZ, R183 ;  /* 0x000000ffffaf7224 */ /* 0x000fe400078e00b7 */
[----:B------:R-:W-:Y:S02]  /*fca70*/  IMAD.MOV.U32 R178, RZ, RZ, R242 ;  /* 0x000000ffffb27224 */ /* 0x000fe400078e00f2 */
[----:B------:R-:W-:Y:S01]  /*fca80*/  IMAD.MOV.U32 R179, RZ, RZ, R243 ;  /* 0x000000ffffb37224 */ /* 0x000fe200078e00f3 */
[----:B------:R-:W-:Y:S04]  /*fca90*/  LDS R104, [R0+UR6+0x8c100] ;  /* 0x08c1000600687984 */ /* 0x000fe80008000800 */
[----:B------:R-:W-:Y:S04]  /*fcaa0*/  LDS R106, [R0+UR6+0x8d100] ;  /* 0x08d10006006a7984 */ /* 0x000fe80008000800 */
[----:B------:R-:W-:Y:S04]  /*fcab0*/  LDS R105, [R252+UR6+0x8c100] ;  /* 0x08c10006fc697984 */ /* 0x000fe80008000800 */
[----:B------:R-:W2:Y:S04]  /*fcac0*/  LDS R107, [R252+UR6+0x8d100] ;  /* 0x08d10006fc6b7984 */ /* 0x000ea80008000800 */
[----:B-1----:R-:W2:Y:S04]  /*fcad0*/  LDL R6, [R1+0x1248] ;  /* 0x0012480001067983 */ /* 0x002ea80000100800 */
[----:B------:R-:W2:Y:S04]  /*fcae0*/  LDL R7, [R1+0x124c] ;  /* 0x00124c0001077983 */ /* 0x000ea80000100800 */
[----:B------:R-:W-:Y:S04]  /*fcaf0*/  STL [R1+0x7c54], R150 ;  /* 0x007c549601007387 */ /* 0x000fe80000100800 */
[----:B------:R-:W-:Y:S04]  /*fcb00*/  STL [R1+0x7c50], R151 ;  /* 0x007c509701007387 */ /* 0x000fe80000100800 */
[----:B------:R-:W-:Y:S04]  /*fcb10*/  STL.64 [R1+0x1940], R8 ;  /* 0x0019400801007387 */ /* 0x000fe80000100a00 */
[----:B------:R1:W-:Y:S04]  /*fcb20*/  STL.64 [R1+0x1948], R10 ;  /* 0x0019480a01007387 */ /* 0x0003e80000100a00 */
[----:B------:R-:W4:Y:S04]  /*fcb30*/  LDL.64 R130, [R1+0x12e8] ;  /* 0x0012e80001827983 */ /* 0x000f280000100a00 */
        /* <DEDUP_REMOVED lines=10> */
[----:B-1----:R-:W3:Y:S04]  /*fcbe0*/  LDL R14, [R1+0x12a8] ;  /* 0x0012a800010e7983 */ /* 0x002ee80000100800 */
[----:B------:R-:W3:Y:S04]  /*fcbf0*/  LDL R15, [R1+0x12ac] ;  /* 0x0012ac00010f7983 */ /* 0x000ee80000100800 */
[----:B------:R-:W-:Y:S04]  /*fcc00*/  STL [R1+0x7c64], R151 ;  /* 0x007c649701007387 */ /* 0x000fe80000100800 */
[----:B------:R-:W-:Y:S04]  /*fcc10*/  STL [R1+0x7c60], R150 ;  /* 0x007c609601007387 */ /* 0x000fe80000100800 */
[----:B------:R-:W3:Y:S04]  /*fcc20*/  LDL.LU.64 R246, [R1+0x7e58] ;  /* 0x007e580001f67983 */ /* 0x000ee80000300a00 */
[----:B------:R-:W3:Y:S04]  /*fcc30*/  LDL.LU.64 R244, [R1+0x7e50] ;  /* 0x007e500001f47983 */ /* 0x000ee80000300a00 */
[----:B------:R-:W-:Y:S04]  /*fcc40*/  STL.64 [R1+0x1920], R16 ;  /* 0x0019201001007387 */ /* 0x000fe80000100a00 */
[----:B------:R1:W-:Y:S04]  /*fcc50*/  STL.64 [R1+0x1928], R18 ;  /* 0x0019281201007387 */ /* 0x0003e80000100a00 */
[----:B------:R-:W2:Y:S04]  /*fcc60*/  LDL R22, [R1+0x1278] ;  /* 0x0012780001167983 */ /* 0x000ea80000100800 */
[----:B-1----:R-:W3:Y:S04]  /*fcc70*/  LDL R18, [R1+0x1298] ;  /* 0x0012980001127983 */ /* 0x002ee80000100800 */
[----:B------:R-:W3:Y:S04]  /*fcc80*/  LDL R19, [R1+0x129c] ;  /* 0x00129c0001137983 */ /* 0x000ee80000100800 */
[----:B------:R-:W-:Y:S04]  /*fcc90*/  STL.64 [R1+0x1910], R4 ;  /* 0x0019100401007387 */ /* 0x000fe80000100a00 */
[----:B------:R1:W-:Y:S04]  /*fcca0*/  STL.64 [R1+0x1918], R6 ;  /* 0x0019180601007387 */ /* 0x0003e80000100a00 */
[----:B------:R-:W2:Y:S04]  /*fccb0*/  LDL R23, [R1+0x127c] ;  /* 0x00127c0001177983 */ /* 0x000ea80000100800 */
[----:B-1----:R-:W3:Y:S04]  /*fccc0*/  LDL.64 R6, [R1+0x1308] ;  /* 0x0013080001067983 */ /* 0x002ee80000100a00 */
[----:B------:R-:W3:Y:S04]  /*fccd0*/  LDL.LU.64 R250, [R1+0x7e48] ;  /* 0x007e480001fa7983 */ /* 0x000ee80000300a00 */
[----:B------:R-:W3:Y:S04]  /*fcce0*/  LDL.LU.64 R248, [R1+0x7e40] ;  /* 0x007e400001f87983 */ /* 0x000ee80000300a00 */
[----:B------:R-:W-:Y:S04]  /*fccf0*/  STL.64 [R1+0x1900], R24 ;  /* 0x0019001801007387 */ /* 0x000fe80000100a00 */
[----:B------:R1:W-:Y:S04]  /*fcd00*/  STL.64 [R1+0x1908], R26 ;  /* 0x0019081a01007387 */ /* 0x0003e80000100a00 */
[----:B-1----:R-:W3:Y:S04]  /*fcd10*/  LDL R26, [R1+0x1268] ;  /* 0x00126800011a7983 */ /* 0x002ee80000100800 */
[----:B------:R-:W3:Y:S01]  /*fcd20*/  LDL R27, [R1+0x126c] ;  /* 0x00126c00011b7983 */ /* 0x000ee20000100800 */
[----:B------:R-:W-:-:S02]  /*fcd30*/  IMAD.MOV.U32 R3, RZ, RZ, R122 ;  /* 0x000000ffff037224 */ /* 0x000fc400078e007a */
[----:B----4-:R-:W-:Y:S01]  /*fcd40*/  IMAD.MOV.U32 R2, RZ, RZ, R119 ;  /* 0x000000ffff027224 */ /* 0x010fe200078e0077 */
[----:B------:R-:W-:Y:S01]  /*fcd50*/  MOV R142, R110 ;  /* 0x0000006e008e7202 */ /* 0x000fe20000000f00 */
[----:B------:R-:W-:Y:S02]  /*fcd60*/  IMAD.MOV.U32 R143, RZ, RZ, R111 ;  /* 0x000000ffff8f7224 */ /* 0x000fe400078e006f */
[----:B------:R-:W-:Y:S02]  /*fcd70*/  IMAD.MOV.U32 R138, RZ, RZ, R130 ;  /* 0x000000ffff8a7224 */ /* 0x000fe400078e0082 */
[----:B------:R-:W-:Y:S01]  /*fcd80*/  IMAD.MOV.U32 R139, RZ, RZ, R131 ;  /* 0x000000ffff8b7224 */ /* 0x000fe200078e0083 */
[C---:B--2---:R-:W-:Y:S01]  /*fcd90*/  HMMA.1688.F32.TF32 R20, R132.reuse, R22, R32 ;  /* 0x000000168414723c */ /* 0x044fe20000081020 */
[----:B------:R-:W-:Y:S02]  /*fcda0*/  IMAD.MOV.U32 R146, RZ, RZ, R10 ;  /* 0x000000ffff927224 */ /* 0x000fe400078e000a */
[----:B------:R-:W-:Y:S01]  /*fcdb0*/  IMAD.MOV.U32 R147, RZ, RZ, R11 ;  /* 0x000000ffff937224 */ /* 0x000fe200078e000b */
[----:B------:R-:W-:Y:S04]  /*fcdc0*/  LDS R32, [R0+UR6+0x8e100] ;  /* 0x08e1000600207984 */ /* 0x000fe80008000800 */
[----:B------:R-:W-:Y:S04]  /*fcdd0*/  LDS R34, [R0+UR6+0x8f100] ;  /* 0x08f1000600227984 */ /* 0x000fe80008000800 */
[----:B------:R-:W-:Y:S04]  /*fcde0*/  LDS R33, [R252+UR6+0x8e100] ;  /* 0x08e10006fc217984 */ /* 0x000fe80008000800 */
[----:B------:R-:W1:Y:S01]  /*fcdf0*/  LDS R35, [R252+UR6+0x8f100] ;  /* 0x08f10006fc237984 */ /* 0x000e620008000800 */
[C---:B---3--:R-:W-:Y:S06]  /*fce00*/  HMMA.1688.F32.TF32 R28, R132.reuse, R26, R28 ;  /* 0x0000001a841c723c */ /* 0x048fec000008101c */
[----:B------:R-:W-:-:S15]  /*fce10*/  HMMA.1688.F32.TF32 R24, R132, R126, R36 ;  /* 0x0000007e8418723c */ /* 0x000fde0000081024 */
[----:B------:R-:W-:-:S02]  /*fce20*/  NOP ;  /* 0x0000000000007918 */ /* 0x000fc40000000000 */
[----:B------:R-:W-:Y:S04]  /*fce30*/  STL.64 [R1+0x18f0], R28 ;  /* 0x0018f01c01007387 */ /* 0x000fe80000100a00 */
[----:B------:R-:W-:Y:S04]  /*fce40*/  STL.64 [R1+0x18f8], R30 ;  /* 0x0018f81e01007387 */ /* 0x000fe80000100a00 */
[----:B------:R-:W2:Y:S04]  /*fce50*/  LDL.64 R126, [R1+0x1318] ;  /* 0x00131800017e7983 */ /* 0x000ea80000100a00 */
[----:B------:R-:W-:Y:S04]  /*fce60*/  STL.64 [R1+0x18e0], R20 ;  /* 0x0018e01401007387 */ /* 0x000fe80000100a00 */
[----:B------:R3:W-:Y:S02]  /*fce70*/  STL.64 [R1+0x18e8], R22 ;  /* 0x0018e81601007387 */ /* 0x0007e40000100a00 */
[C---:B---3--:R-:W-:Y:S06]  /*fce80*/  HMMA.1688.F32.TF32 R20, R132.reuse, R18, R40 ;  /* 0x000000128414723c */ /* 0x048fec0000081028 */
        /* <DEDUP_REMOVED lines=8> */
[----:B------:R-:W3:Y:S04]  /*fcf10*/  LDL.64 R122, [R1+0x1328] ;  /* 0x00132800017a7983 */ /* 0x000ee80000100a00 */
[----:B------:R-:W-:Y:S04]  /*fcf20*/  STL.64 [R1+0x18a0], R12 ;  /* 0x0018a00c01007387 */ /* 0x000fe80000100a00 */
[----:B------:R4:W-:Y:S02]  /*fcf30*/  STL.64 [R1+0x18a8], R14 ;  /* 0x0018a80e01007387 */ /* 0x0009e40000100a00 */
[----:B----4-:R-:W-:Y:S02]  /*fcf40*/  HMMA.1688.F32.TF32 R12, R132, R118, R52 ;  /* 0x00000076840c723c */ /* 0x010fe40000081034 */
[----:B------:R-:W4:-:S15]  /*fcf50*/  LDL.64 R118, [R1+0x1338] ;  /* 0x0013380001767983 */ /* 0x000f1e0000100a00 */
[----:B------:R-:W-:-:S06]  /*fcf60*/  NOP ;  /* 0x0000000000007918 */ /* 0x000fcc0000000000 */
[----:B------:R-:W-:Y:S04]  /*fcf70*/  STL.64 [R1+0x1890], R12 ;  /* 0x0018900c01007387 */ /* 0x000fe80000100a00 */
[----:B------:R1:W-:Y:S02]  /*fcf80*/  STL.64 [R1+0x1898], R14 ;  /* 0x0018980e01007387 */ /* 0x0003e40000100a00 */
[----:B-1----:R-:W-:-:S15]  /*fcf90*/  HMMA.1688.F32.TF32 R12, R132, R110, R56 ;  /* 0x0000006e840c723c */ /* 0x002fde0000081038 */
[----:B------:R-:W-:-:S08]  /*fcfa0*/  NOP ;  /* 0x0000000000007918 */ /* 0x000fd00000000000 */
[----:B------:R-:W-:Y:S04]  /*fcfb0*/  STL.64 [R1+0x1880], R12 ;  /* 0x0018800c01007387 */ /* 0x000fe80000100a00 */
[----:B------:R1:W-:Y:S04]  /*fcfc0*/  STL.64 [R1+0x1888], R14 ;  /* 0x0018880e01007387 */ /* 0x0003e80000100a00 */
[----:B------:R-:W4:Y:S01]  /*fcfd0*/  LDL.64 R110, [R1+0x1348] ;  /* 0x00134800016e7983 */ /* 0x000f220000100a00 */
[----:B-1----:R-:W-:Y:S03]  /*fcfe0*/  HMMA.1688.F32.TF32 R12, R132, R130, R60 ;  /* 0x00000082840c723c */ /* 0x002fe6000008103c */
[----:B------:R-:W-:Y:S04]  /*fcff0*/  STL.64 [R1+0x7cf0], R142 ;  /* 0x007cf08e01007387 */ /* 0x000fe80000100a00 */
[----:B------:R-:W-:-:S15]  /*fd000*/  STL.64 [R1+0x7ce8], R140 ;  /* 0x007ce88c01007387 */ /* 0x000fde0000100a00 */
[----:B------:R-:W-:-:S01]  /*fd010*/  NOP ;  /* 0x0000000000007918 */ /* 0x000fc20000000000 */
[----:B------:R-:W-:Y:S04]  /*fd020*/  STL.64 [R1+0x1870], R12 ;  /* 0x0018700c01007387 */ /* 0x000fe80000100a00 */
[----:B------:R1:W-:Y:S04]  /*fd030*/  STL.64 [R1+0x1878], R14 ;  /* 0x0018780e01007387 */ /* 0x0003e80000100a00 */
[----:B------:R-:W4:Y:S01]  /*fd040*/  LDL.64 R130, [R1+0x1358] ;  /* 0x0013580001827983 */ /* 0x000f220000100a00 */
[----:B------:R-:W-:Y:S01]  /*fd050*/  MOV R151, R6 ;  /* 0x0000000600977202 */ /* 0x000fe20000000f00 */
[----:B------:R-:W-:Y:S01]  /*fd060*/  IMAD.MOV.U32 R150, RZ, RZ, R7 ;  /* 0x000000ffff967224 */ /* 0x000fe200078e0007 */
[C---:B-1----:R-:W-:Y:S06]  /*fd070*/  HMMA.1688.F32.TF32 R12, R132.reuse, R10, R64 ;  /* 0x0000000a840c723c */ /* 0x042fec0000081040 */
[----:B------:R-:W-:Y:S01]  /*fd080*/  HMMA.1688.F32.TF32 R8, R132, R6, R68 ;  /* 0x000000068408723c */ /* 0x000fe20000081044 */
[----:B------:R-:W-:Y:S04]  /*fd090*/  STL.64 [R1+0x7d00], R138 ;  /* 0x007d008a01007387 */ /* 0x000fe80000100a00 */
[----:B------:R-:W-:-:S12]  /*fd0a0*/  STL.64 [R1+0x7cf8], R136 ;  /* 0x007cf88801007387 */ /* 0x000fd80000100a00 */
        /* <DEDUP_REMOVED lines=8> */
[----:B--2---:R-:W-:Y:S06]  /*fd130*/  HMMA.1688.F32.TF32 R4, R132, R126, R72 ;  /* 0x0000007e8404723c */ /* 0x004fec0000081048 */
[----:B------:R-:W-:-:S02]  /*fd140*/  IMAD.MOV.U32 R154, RZ, RZ, R126 ;  /* 0x000000ffff9a7224 */ /* 0x000fc400078e007e */
[----:B------:R-:W-:-:S15]  /*fd150*/  IMAD.MOV.U32 R155, RZ, RZ, R127 ;  /* 0x000000ffff9b7224 */ /* 0x000fde00078e007f */
[----:B------:R-:W-:Y:S04]  /*fd160*/  STL.64 [R1+0x1840], R4 ;  /* 0x0018400401007387 */ /* 0x000fe80000100a00 */
[----:B------:R3:W-:Y:S02]  /*fd170*/  STL.64 [R1+0x1848], R6 ;  /* 0x0018480601007387 */ /* 0x0007e40000100a00 */
[----:B---3--:R-:W-:Y:S02]  /*fd180*/  HMMA.1688.F32.TF32 R4, R132, R122, R76 ;  /* 0x0000007a8404723c */ /* 0x008fe4000008104c */
[----:B------:R-:W-:Y:S04]  /*fd190*/  STL.64 [R1+0x7d30], R154 ;  /* 0x007d309a01007387 */ /* 0x000fe80000100a00 */
[----:B------:R-:W-:Y:S01]  /*fd1a0*/  STL.64 [R1+0x7d28], R152 ;  /* 0x007d289801007387 */ /* 0x000fe20000100a00 */
[----:B------:R-:W-:-:S02]  /*fd1b0*/  IMAD.MOV.U32 R158, RZ, RZ, R122 ;  /* 0x000000ffff9e7224 */ /* 0x000fc400078e007a */
[----:B------:R-:W-:-:S14]  /*fd1c0*/  IMAD.MOV.U32 R159, RZ, RZ, R123 ;  /* 0x000000ffff9f7224 */ /* 0x000fdc00078e007b */
[----:B------:R-:W-:Y:S04]  /*fd1d0*/  STL.64 [R1+0x1830], R4 ;  /* 0x0018300401007387 */ /* 0x000fe80000100a00 */
[----:B------:R4:W-:Y:S02]  /*fd1e0*/  STL.64 [R1+0x1838], R6 ;  /* 0x0018380601007387 */ /* 0x0009e40000100a00 */
[----:B----4-:R-:W-:Y:S02]  /*fd1f0*/  HMMA.1688.F32.TF32 R4, R132, R118, R80 ;  /* 0x000000768404723c */ /* 0x010fe40000081050 */
[----:B------:R-:W-:Y:S04]  /*fd200*/  STL.64 [R1+0x7d40], R158 ;  /* 0x007d409e01007387 */ /* 0x000fe80000100a00 */
[----:B------:R-:W-:Y:S01]  /*fd210*/  STL.64 [R1+0x7d38], R156 ;  /* 0x007d389c01007387 */ /* 0x000fe20000100a00 */
[----:B------:R-:W-:Y:S01]  /*fd220*/  MOV R162, R118 ;  /* 0x0000007600a27202 */ /* 0x000fe20000000f00 */
[----:B------:R-:W-:-:S15]  /*fd230*/  IMAD.MOV.U32 R163, RZ, RZ, R119 ;  /* 0x000000ffffa37224 */ /* 0x000fde00078e0077 */
[----:B------:R-:W-:Y:S04]  /*fd240*/  STL.64 [R1+0x1820], R4 ;  /* 0x0018200401007387 */ /* 0x000fe80000100a00 */
[----:B------:R1:W-:Y:S02]  /*fd250*/  STL.64 [R1+0x1828], R6 ;  /* 0x0018280601007387 */ /* 0x0003e40000100a00 */
[----:B-1----:R-:W-:Y:S02]  /*fd260*/  HMMA.1688.F32.TF32 R4, R132, R110, R84 ;  /* 0x0000006e8404723c */ /* 0x002fe40000081054 */
[----:B------:R-:W-:Y:S04]  /*fd270*/  STL.64 [R1+0x7d50], R162 ;  /* 0x007d50a201007387 */ /* 0x000fe80000100a00 */
[----:B------:R-:W-:Y:S01]  /*fd280*/  STL.64 [R1+0x7d48], R160 ;  /* 0x007d48a001007387 */ /* 0x000fe20000100a00 */
[----:B------:R-:W-:-:S02]  /*fd290*/  IMAD.MOV.U32 R166, RZ, RZ, R110 ;  /* 0x000000ffffa67224 */ /* 0x000fc400078e006e */
[----:B------:R-:W-:-:S14]  /*fd2a0*/  IMAD.MOV.U32 R167, RZ, RZ, R111 ;  /* 0x000000ffffa77224 */ /* 0x000fdc00078e006f */
        /* <DEDUP_REMOVED lines=17> */
[----:B------:R1:W-:Y:S01]  /*fd3c0*/  STL.64 [R1+0x7d78], R172 ;  /* 0x007d78ac01007387 */ /* 0x0003e20000100a00 */
[----:B------:R-:W-:-:S02]  /*fd3d0*/  IMAD.MOV.U32 R166, RZ, RZ, R236 ;  /* 0x000000ffffa67224 */ /* 0x000fc400078e00ec */
[----:B------:R-:W-:Y:S01]  /*fd3e0*/  IMAD.MOV.U32 R167, RZ, RZ, R237 ;  /* 0x000000ffffa77224 */ /* 0x000fe200078e00ed */
[----:B------:R-:W-:Y:S01]  /*fd3f0*/  MOV R170, R244 ;  /* 0x000000f400aa7202 */ /* 0x000fe20000000f00 */
[----:B------:R-:W-:-:S12]  /*fd400*/  IMAD.MOV.U32 R171, RZ, RZ, R245 ;  /* 0x000000ffffab7224 */ /* 0x000fd800078e00f5 */
[----:B------:R-:W-:Y:S04]  /*fd410*/  STL.64 [R1+0x17e0], R4 ;  /* 0x0017e00401007387 */ /* 0x000fe80000100a00 */
[----:B------:R-:W-:Y:S04]  /*fd420*/  STL.64 [R1+0x17e8], R6 ;  /* 0x0017e80601007387 */ /* 0x000fe80000100a00 */
[----:B------:R-:W2:Y:S04]  /*fd430*/  LDL R164, [R1+0x80] ;  /* 0x0000800001a47983 */ /* 0x000ea80000100800 */
[----:B------:R-:W2:Y:S04]  /*fd440*/  LDL R165, [R1+0x84] ;  /* 0x0000840001a57983 */ /* 0x000ea80000100800 */
[----:B------:R-:W3:Y:S04]  /*fd450*/  LDL.LU R236, [R1+0x7e3c] ;  /* 0x007e3c0001ec7983 */ /* 0x000ee80000300800 */
[----:B------:R-:W3:Y:S04]  /*fd460*/  LDL.LU R237, [R1+0x7e38] ;  /* 0x007e380001ed7983 */ /* 0x000ee80000300800 */
[----:B------:R-:W4:Y:S04]  /*fd470*/  LDL R168, [R1+0x70] ;  /* 0x0000700001a87983 */ /* 0x000f280000100800 */
[----:B------:R-:W4:Y:S04]  /*fd480*/  LDL R169, [R1+0x74] ;  /* 0x0000740001a97983 */ /* 0x000f280000100800 */
[----:B------:R-:W2:Y:S04]  /*fd490*/  LDL.LU R244, [R1+0x7e34] ;  /* 0x007e340001f47983 */ /* 0x000ea80000300800 */
[----:B------:R-:W4:Y:S04]  /*fd4a0*/  LDL.LU R245, [R1+0x7e30] ;  /* 0x007e300001f57983 */ /* 0x000f280000300800 */
        /* <DEDUP_REMOVED lines=8> */
[----:B------:R-:W4:Y:S04]  /*fd530*/  LDL.64 R12, [R1+0x20] ;  /* 0x00002000010c7983 */ /* 0x000f280000100a00 */
[----:B------:R-:W4:Y:S04]  /*fd540*/  LDL.64 R14, [R1+0x28] ;  /* 0x00002800010e7983 */ /* 0x000f280000100a00 */
[----:B-1----:R-:W4:Y:S04]  /*fd550*/  LDL.64 R172, [R1+0x60] ;  /* 0x0000600001ac7983 */ /* 0x002f280000100a00 */
        /* <DEDUP_REMOVED lines=19> */
[----:B------:R1:W-:Y:S04]  /*fd690*/  STL.64 [R1+0x7d90], R178 ;  /* 0x007d90b201007387 */ /* 0x0003e80000100a00 */
[----:B------:R1:W-:Y:S02]  /*fd6a0*/  STL.64 [R1+0x7d88], R176 ;  /* 0x007d88b001007387 */ /* 0x0003e40000100a00 */
[----:B-1----:R-:W-:-:S02]  /*fd6b0*/  IMAD.MOV.U32 R178, RZ, RZ, R249 ;  /* 0x000000ffffb27224 */ /* 0x002fc400078e00f9 */
[----:B------:R-:W4:Y:S04]  /*fd6c0*/  LDL R176, [R1+0x50] ;  /* 0x0000500001b07983 */ /* 0x000f280000100800 */
[----:B------:R-:W4:Y:S04]  /*fd6d0*/  LDL R177, [R1+0x54] ;  /* 0x0000540001b17983 */ /* 0x000f280000100800 */
[----:B------:R-:W4:Y:S01]  /*fd6e0*/  LDL.LU R249, [R1+0x7e2c] ;  /* 0x007e2c0001f97983 */ /* 0x000f220000300800 */
[----:B------:R-:W-:-:S03]  /*fd6f0*/  IMAD.MOV.U32 R179, RZ, RZ, R248 ;  /* 0x000000ffffb37224 */ /* 0x000fc600078e00f8 */
[----:B------:R-:W4:Y:S01]  /*fd700*/  LDL.LU R248, [R1+0x7e28] ;  /* 0x007e280001f87983 */ /* 0x000f220000300800 */
[C---:B---3--:R-:W-:Y:S06]  /*fd710*/  HMMA.1688.F32.TF32 R4, R132.reuse, R122, R100 ;  /* 0x0000007a8404723c */ /* 0x048fec0000081064 */
[C---:B--2---:R-:W-:Y:S06]  /*fd720*/  HMMA.1688.F32.TF32 R16, R132.reuse, R118, R112 ;  /* 0x000000768410723c */ /* 0x044fec0000081070 */
[C---:B----4-:R-:W-:Y:S11]  /*fd730*/  HMMA.1688.F32.TF32 R8, R132.reuse, R110, R232 ;  /* 0x0000006e8408723c */ /* 0x050ff600000810e8 */
[----:B------:R-:W-:Y:S04]  /*fd740*/  STL.64 [R1+0x17d0], R4 ;  /* 0x0017d00401007387 */ /* 0x000fe80000100a00 */
[----:B------:R1:W-:Y:S02]  /*fd750*/  STL.64 [R1+0x17d8], R6 ;  /* 0x0017d80601007387 */ /* 0x0003e40000100a00 */
[----:B-1----:R-:W-:Y:S02]  /*fd760*/  HMMA.1688.F32.TF32 R4, R132, R130, R228 ;  /* 0x000000828404723c */ /* 0x002fe400000810e4 */
        /* <DEDUP_REMOVED lines=50> */
[----:B------:R-:W3:Y:S04]  /*fda90*/  LDL R40, [R1+0x40] ;  /* 0x0000400001287983 */ /* 0x000ee80000100800 */
[----:B------:R-:W3:Y:S01]  /*fdaa0*/  LDL R41, [R1+0x44] ;  /* 0x0000440001297983 */ /* 0x000ee20000100800 */
[----:B------:R-:W-:-:S02]  /*fdab0*/  IMAD.MOV.U32 R36, RZ, RZ, R248 ;  /* 0x000000ffff247224 */ /* 0x000fc400078e00f8 */
[----:B------:R-:W-:Y:S01]  /*fdac0*/  IMAD.MOV.U32 R37, RZ, RZ, R249 ;  /* 0x000000ffff257224 */ /* 0x000fe200078e00f9 */
[----:B------:R-:W2:Y:S04]  /*fdad0*/  LDL.LU R248, [R1+0x7e24] ;  /* 0x007e240001f87983 */ /* 0x000ea80000300800 */
[----:B------:R-:W4:Y:S04]  /*fdae0*/  LDL.LU R249, [R1+0x7e20] ;  /* 0x007e200001f97983 */ /* 0x000f280000300800 */
[----:B------:R-:W3:Y:S04]  /*fdaf0*/  LDL.LU R84, [R1+0x2280] ;  /* 0x0022800001547983 */ /* 0x000ee80000300800 */
[----:B------:R-:W3:Y:S04]  /*fdb00*/  LDL.LU R85, [R1+0x2284] ;  /* 0x0022840001557983 */ /* 0x000ee80000300800 */
[----:B------:R-:W3:Y:S04]  /*fdb10*/  LDL.LU R86, [R1+0x2288] ;  /* 0x0022880001567983 */ /* 0x000ee80000300800 */
[----:B------:R-:W3:Y:S01]  /*fdb20*/  LDL.LU R87, [R1+0x228c] ;  /* 0x00228c0001577983 */ /* 0x000ee20000300800 */
[----:B--2---:R-:W-:Y:S01]  /*fdb30*/  MOV R24, R248 ;  /* 0x000000f800187202 */ /* 0x004fe20000000f00 */
[----:B----4-:R-:W-:-:S02]  /*fdb40*/  IMAD.MOV.U32 R25, RZ, RZ, R249 ;  /* 0x000000ffff197224 */ /* 0x010fc400078e00f9 */
[----:B------:R-:W2:Y:S04]  /*fdb50*/  LDL.LU R248, [R1+0x7e1c] ;  /* 0x007e1c0001f87983 */ /* 0x000ea80000300800 */
[----:B------:R-:W4:Y:S04]  /*fdb60*/  LDL.LU R249, [R1+0x7e18] ;  /* 0x007e180001f97983 */ /* 0x000f280000300800 */
[----:B------:R-:W2:Y:S04]  /*fdb70*/  LDL.LU R88, [R1+0x22a0] ;  /* 0x0022a00001587983 */ /* 0x000ea80000300800 */
[----:B------:R-:W2:Y:S04]  /*fdb80*/  LDL.LU R89, [R1+0x22a4] ;  /* 0x0022a40001597983 */ /* 0x000ea80000300800 */
[----:B------:R-:W2:Y:S04]  /*fdb90*/  LDL.LU R90, [R1+0x22a8] ;  /* 0x0022a800015a7983 */ /* 0x000ea80000300800 */
[----:B------:R-:W2:Y:S04]  /*fdba0*/  LDL.LU R91, [R1+0x22ac] ;  /* 0x0022ac00015b7983 */ /* 0x000ea80000300800 */
[----:B------:R-:W4:Y:S04]  /*fdbb0*/  LDL R20, [R1] ;  /* 0x0000000001147983 */ /* 0x000f280000100800 */
        /* <DEDUP_REMOVED lines=37> */
[C---:B------:R-:W-:Y:S06]  /*fde10*/  HMMA.1688.F32.TF32 R100, R104.reuse, R236, R108 ;  /* 0x000000ec6864723c */ /* 0x040fec000008106c */
[C---:B---3--:R-:W-:Y:S06]  /*fde20*/  HMMA.1688.F32.TF32 R36, R104.reuse, R36, R84 ;  /* 0x000000246824723c */ /* 0x048fec0000081054 */
[C---:B------:R-:W-:Y:S06]  /*fde30*/  HMMA.1688.F32.TF32 R84, R104.reuse, R136, R4 ;  /* 0x000000886854723c */ /* 0x040fec0000081004 */
[C---:B--2---:R-:W-:Y:S01]  /*fde40*/  HMMA.1688.F32.TF32 R24, R104.reuse, R24, R88 ;  /* 0x000000186818723c */ /* 0x044fe20000081058 */
[----:B------:R-:W-:Y:S04]  /*fde50*/  STL [R1+0x7aac], R248 ;  /* 0x007aacf801007387 */ /* 0x000fe80000100800 */
[----:B----4-:R-:W-:Y:S01]  /*fde60*/  STL [R1+0x7aa8], R249 ;  /* 0x007aa8f901007387 */ /* 0x010fe20000100800 */
[C---:B------:R-:W-:Y:S06]  /*fde70*/  HMMA.1688.F32.TF32 R88, R104.reuse, R140, R124 ;  /* 0x0000008c6858723c */ /* 0x040fec000008107c */
[C---:B------:R-:W-:Y:S11]  /*fde80*/  HMMA.1688.F32.TF32 R40, R104.reuse, R40, R80 ;  /* 0x000000286828723c */ /* 0x040ff60000081050 */
[----:B------:R1:W-:Y:S04]  /*fde90*/  STL.64 [R1+0x7e08], R26 ;  /* 0x007e081a01007387 */ /* 0x0003e80000100a00 */
[----:B------:R-:W-:Y:S04]  /*fdea0*/  STL.64 [R1+0x7e00], R24 ;  /* 0x007e001801007387 */ /* 0x000fe80000100a00 */
[----:B------:R2:W-:Y:S04]  /*fdeb0*/  STL.64 [R1+0x7df8], R14 ;  /* 0x007df80e01007387 */ /* 0x0005e80000100a00 */
[----:B------:R-:W-:Y:S04]  /*fdec0*/  STL [R1+0x7aa4], R244 ;  /* 0x007aa4f401007387 */ /* 0x000fe80000100800 */
[----:B------:R-:W-:Y:S04]  /*fded0*/  STL [R1+0x7aa0], R245 ;  /* 0x007aa0f501007387 */ /* 0x000fe80000100800 */
[----:B------:R3:W-:Y:S04]  /*fdee0*/  STL [R1+0x7a9c], R236 ;  /* 0x007a9cec01007387 */ /* 0x0007e80000100800 */
[----:B------:R4:W-:Y:S01]  /*fdef0*/  STL [R1+0x7a98], R237 ;  /* 0x007a98ed01007387 */ /* 0x0009e20000100800 */
[C---:B------:R-:W-:Y:S03]  /*fdf00*/  HMMA.1688.F32.TF32 R80, R104.reuse, R144, R8 ;  /* 0x000000906850723c */ /* 0x040fe60000081008 */
        /* <DEDUP_REMOVED lines=15> */
[C---:B------:R-:W-:Y:S03]  /*fe000*/  HMMA.1688.F32.TF32 R96, R104.reuse, R240, R116 ;  /* 0x000000f06860723c */ /* 0x040fe60000081074 */
[----:B------:R-:W4:Y:S04]  /*fe010*/  LDL.LU R115, [R1+0x215c] ;  /* 0x00215c0001737983 */ /* 0x000f280000300800 */
[----:B------:R-:W4:Y:S04]  /*fe020*/  LDL.LU R116, [R1+0x2140] ;  /* 0x0021400001747983 */ /* 0x000f280000300800 */
[----:B------:R-:W4:Y:S01]  /*fe030*/  LDL.LU R117, [R1+0x2144] ;  /* 0x0021440001757983 */ /* 0x000f220000300800 */
[C---:B------:R-:W-:Y:S03]  /*fe040*/  HMMA.1688.F32.TF32 R20, R104.reuse, R20, R92 ;  /* 0x000000146814723c */ /* 0x040fe6000008105c */
[----:B------:R-:W4:Y:S03]  /*fe050*/  LDL.LU R118, [R1+0x2148] ;  /* 0x0021480001767983 */ /* 0x000f260000300800 */
[C---:B------:R-:W-:Y:S01]  /*fe060*/  HMMA.1688.F32.TF32 R92, R104.reuse, R180, R120 ;  /* 0x000000b4685c723c */ /* 0x040fe20000081078 */
        /* <DEDUP_REMOVED lines=22> */
[----:B------:R4:W-:Y:S04]  /*fe1d0*/  STL [R1+0x7ab4], R224 ;  /* 0x007ab4e001007387 */ /* 0x0009e80000100800 */
[----:B------:R4:W-:Y:S04]  /*fe1e0*/  STL [R1+0x7ab0], R225 ;  /* 0x007ab0e101007387 */ /* 0x0009e80000100800 */
[----:B-1----:R-:W4:Y:S04]  /*fe1f0*/  LDL.64 R26, [R1+0x8] ;  /* 0x00000800011a7983 */ /* 0x002f280000100a00 */
[----:B------:R-:W-:Y:S04]  /*fe200*/  STL [R1+0x7abc], R220 ;  /* 0x007abcdc01007387 */ /* 0x000fe80000100800 */
[----:B------:R-:W-:Y:S01]  /*fe210*/  STL [R1+0x7ab8], R221 ;  /* 0x007ab8dd01007387 */ /* 0x000fe20000100800 */
[----:B--2---:R-:W-:-:S03]  /*fe220*/  IMAD.MOV.U32 R14, RZ, RZ, R205 ;  /* 0x000000ffff0e7224 */ /* 0x004fc600078e00cd */
[----:B------:R-:W2:Y:S01]  /*fe230*/  LDL.LU R205, [R1+0x7e14] ;  /* 0x007e140001cd7983 */ /* 0x000ea20000300800 */
[----:B------:R-:W-:-:S03]  /*fe240*/  IMAD.MOV.U32 R15, RZ, RZ, R201 ;  /* 0x000000ffff0f7224 */ /* 0x000fc600078e00c9 */
[----:B------:R-:W2:Y:S04]  /*fe250*/  LDL.LU R201, [R1+0x7e10] ;  /* 0x007e100001c97983 */ /* 0x000ea80000300800 */
[----:B------:R-:W-:Y:S04]  /*fe260*/  STL [R1+0x7ac4], R216 ;  /* 0x007ac4d801007387 */ /* 0x000fe80000100800 */
[----:B------:R-:W-:Y:S04]  /*fe270*/  STL [R1+0x7ac0], R217 ;  /* 0x007ac0d901007387 */ /* 0x000fe80000100800 */
[----:B------:R-:W-:Y:S04]  /*fe280*/  STL [R1+0x7acc], R212 ;  /* 0x007accd401007387 */ /* 0x000fe80000100800 */
[----:B------:R-:W-:Y:S04]  /*fe290*/  STL [R1+0x7ac8], R213 ;  /* 0x007ac8d501007387 */ /* 0x000fe80000100800 */
[----:B------:R-:W-:Y:S04]  /*fe2a0*/  STL [R1+0x7ad4], R208 ;  /* 0x007ad4d001007387 */ /* 0x000fe80000100800 */
[----:B------:R-:W-:Y:S04]  /*fe2b0*/  STL [R1+0x7ad0], R209 ;  /* 0x007ad0d101007387 */ /* 0x000fe80000100800 */
[----:B------:R-:W-:Y:S01]  /*fe2c0*/  STL [R1+0x7adc], R204 ;  /* 0x007adccc01007387 */ /* 0x000fe20000100800 */
        /* <DEDUP_REMOVED lines=19> */
[----:B--2---:R-:W-:Y:S04]  /*fe400*/  STL [R1+0x7ad8], R205 ;  /* 0x007ad8cd01007387 */ /* 0x004fe80000100800 */
[----:B------:R-:W-:Y:S04]  /*fe410*/  STL [R1+0x7ae4], R200 ;  /* 0x007ae4c801007387 */ /* 0x000fe80000100800 */
[----:B------:R-:W-:Y:S04]  /*fe420*/  STL [R1+0x7ae0], R201 ;  /* 0x007ae0c901007387 */ /* 0x000fe80000100800 */
[----:B------:R-:W-:Y:S04]  /*fe430*/  STL [R1+0x7aec], R196 ;  /* 0x007aecc401007387 */ /* 0x000fe80000100800 */
[----:B------:R-:W-:Y:S04]  /*fe440*/  STL [R1+0x7ae8], R197 ;  /* 0x007ae8c501007387 */ /* 0x000fe80000100800 */
[----:B------:R-:W-:Y:S01]  /*fe450*/  STL [R1+0x7af4], R192 ;  /* 0x007af4c001007387 */ /* 0x000fe20000100800 */
[C---:B------:R-:W-:Y:S06]  /*fe460*/  HMMA.1688.F32.TF32 R124, R104.reuse, R204, R124 ;  /* 0x000000cc687c723c */ /* 0x040fec000008107c */
[----:B------:R-:W-:Y:S01]  /*fe470*/  HMMA.1688.F32.TF32 R128, R104, R200, R128 ;  /* 0x000000c86880723c */ /* 0x000fe20000081080 */
[----:B------:R-:W-:Y:S04]  /*fe480*/  STL [R1+0x7af0], R193 ;  /* 0x007af0c101007387 */ /* 0x000fe80000100800 */
[----:B------:R-:W2:Y:S04]  /*fe490*/  LDL R106, [R1+0x48] ;  /* 0x00004800016a7983 */ /* 0x000ea80000100800 */
[----:B------:R-:W2:Y:S01]  /*fe4a0*/  LDL R107, [R1+0x4c] ;  /* 0x00004c00016b7983 */ /* 0x000ea20000100800 */
[----:B------:R-:W-:Y:S06]  /*fe4b0*/  HMMA.1688.F32.TF32 R20, R32, R26, R20 ;  /* 0x0000001a2014723c */ /* 0x000fec0000081014 */
[----:B------:R-:W-:-:S02]  /*fe4c0*/  IMAD.MOV.U32 R236, RZ, RZ, R26 ;  /* 0x000000ffffec7224 */ /* 0x000fc400078e001a */
[----:B------:R-:W-:Y:S01]  /*fe4d0*/  IMAD.MOV.U32 R237, RZ, RZ, R27 ;  /* 0x000000ffffed7224 */ /* 0x000fe200078e001b */
[----:B------:R-:W-:Y:S01]  /*fe4e0*/  MOV R248, R182 ;  /* 0x000000b600f87202 */ /* 0x000fe20000000f00 */
[----:B------:R-:W3:Y:S04]  /*fe4f0*/  LDL.LU.64 R26, [R1+0x7e08] ;  /* 0x007e0800011a7983 */ /* 0x000ee80000300a00 */
[----:B------:R-:W3:Y:S01]  /*fe500*/  LDL.LU.64 R24, [R1+0x7e00] ;  /* 0x007e000001187983 */ /* 0x000ee20000300a00 */
[----:B------:R-:W-:Y:S01]  /*fe510*/  IMAD.MOV.U32 R249, RZ, RZ, R183 ;  /* 0x000000fffff97224 */ /* 0x000fe200078e00b7 */
        /* <DEDUP_REMOVED lines=11> */
[----:B------:R1:W-:Y:S04]  /*fe5d0*/  STL.64 [R1+0x7df0], R22 ;  /* 0x007df01601007387 */ /* 0x0003e80000100a00 */
[----:B------:R-:W-:Y:S04]  /*fe5e0*/  STL.64 [R1+0x7de8], R20 ;  /* 0x007de81401007387 */ /* 0x000fe80000100a00 */
[----:B-1----:R-:W4:Y:S04]  /*fe5f0*/  LDL R22, [R1+0x38] ;  /* 0x0000380001167983 */ /* 0x002f280000100800 */
[----:B------:R-:W4:Y:S01]  /*fe600*/  LDL R23, [R1+0x3c] ;  /* 0x00003c0001177983 */ /* 0x000f220000100800 */
[C---:B---3--:R-:W-:Y:S03]  /*fe610*/  HMMA.1688.F32.TF32 R24, R32.reuse, R14, R24 ;  /* 0x0000000e2018723c */ /* 0x048fe60000081018 */
[----:B------:R-:W3:Y:S03]  /*fe620*/  LDL.LU.64 R14, [R1+0x7df8] ;  /* 0x007df800010e7983 */ /* 0x000ee60000300a00 */
[C---:B------:R-:W-:Y:S06]  /*fe630*/  HMMA.1688.F32.TF32 R44, R32.reuse, R246, R44 ;  /* 0x000000f6202c723c */ /* 0x040fec000008102c */
[----:B------:R-:W-:Y:S06]  /*fe640*/  HMMA.1688.F32.TF32 R64, R32, R162, R64 ;  /* 0x000000a22040723c */ /* 0x000fec0000081040 */
[----:B------:R-:W-:-:S02]  /*fe650*/  IMAD.MOV.U32 R216, RZ, RZ, R162 ;  /* 0x000000ffffd87224 */ /* 0x000fc400078e00a2 */
[----:B------:R-:W-:Y:S01]  /*fe660*/  IMAD.MOV.U32 R217, RZ, RZ, R163 ;  /* 0x000000ffffd97224 */ /* 0x000fe200078e00a3 */
[C---:B------:R-:W-:Y:S06]  /*fe670*/  HMMA.1688.F32.TF32 R68, R32.reuse, R158, R68 ;  /* 0x0000009e2044723c */ /* 0x040fec0000081044 */
[----:B------:R-:W-:Y:S01]  /*fe680*/  MOV R212, R158 ;  /* 0x0000009e00d47202 */ /* 0x000fe20000000f00 */
[----:B------:R-:W-:Y:S01]  /*fe690*/  IMAD.MOV.U32 R213, RZ, RZ, R159 ;  /* 0x000000ffffd57224 */ /* 0x000fe200078e009f */
[----:B------:R-:W-:Y:S06]  /*fe6a0*/  HMMA.1688.F32.TF32 R72, R32, R154, R72 ;  /* 0x0000009a2048723c */ /* 0x000fec0000081048 */
[----:B------:R-:W-:-:S02]  /*fe6b0*/  IMAD.MOV.U32 R208, RZ, RZ, R154 ;  /* 0x000000ffffd07224 */ /* 0x000fc400078e009a */
[----:B------:R-:W-:Y:S01]  /*fe6c0*/  IMAD.MOV.U32 R209, RZ, RZ, R155 ;  /* 0x000000ffffd17224 */ /* 0x000fe200078e009b */
[----:B------:R-:W-:Y:S01]  /*fe6d0*/  HMMA.1688.F32.TF32 R76, R32, R150, R76 ;  /* 0x00000096204c723c */ /* 0x000fe2000008104c */
[----:B------:R-:W-:Y:S01]  /*fe6e0*/  MOV R204, R146 ;  /* 0x0000009200cc7202 */ /* 0x000fe20000000f00 */
[----:B------:R-:W-:Y:S02]  /*fe6f0*/  IMAD.MOV.U32 R205, RZ, RZ, R147 ;  /* 0x000000ffffcd7224 */ /* 0x000fe400078e0093 */
[----:B------:R-:W-:Y:S02]  /*fe700*/  IMAD.MOV.U32 R200, RZ, RZ, R138 ;  /* 0x000000ffffc87224 */ /* 0x000fe400078e008a */
[----:B------:R-:W-:Y:S01]  /*fe710*/  IMAD.MOV.U32 R201, RZ, RZ, R139 ;  /* 0x000000ffffc97224 */ /* 0x000fe200078e008b */
[----:B------:R-:W-:Y:S04]  /*fe720*/  STL.64 [R1+0x7de0], R26 ;  /* 0x007de01a01007387 */ /* 0x000fe80000100a00 */
[----:B------:R-:W-:Y:S01]  /*fe730*/  STL.64 [R1+0x7dd8], R24 ;  /* 0x007dd81801007387 */ /* 0x000fe20000100a00 */
[----:B------:R-:W-:-:S02]  /*fe740*/  IMAD.MOV.U32 R196, RZ, RZ, R142 ;  /* 0x000000ffffc47224 */ /* 0x000fc400078e008e */
[----:B------:R-:W-:Y:S02]  /*fe750*/  IMAD.MOV.U32 R197, RZ, RZ, R143 ;  /* 0x000000ffffc57224 */ /* 0x000fe400078e008f */
[----:B------:R-:W-:Y:S02]  /*fe760*/  IMAD.MOV.U32 R192, RZ, RZ, R242 ;  /* 0x000000ffffc07224 */ /* 0x000fe400078e00f2 */
[----:B------:R-:W-:Y:S02]  /*fe770*/  IMAD.MOV.U32 R193, RZ, RZ, R243 ;  /* 0x000000ffffc17224 */ /* 0x000fe400078e00f3 */
[----:B------:R-:W-:Y:S02]  /*fe780*/  IMAD.MOV.U32 R220, RZ, RZ, R174 ;  /* 0x000000ffffdc7224 */ /* 0x000fe400078e00ae */
[----:B------:R-:W-:Y:S01]  /*fe790*/  IMAD.MOV.U32 R221, RZ, RZ, R175 ;  /* 0x000000ffffdd7224 */ /* 0x000fe200078e00af */
        /* <DEDUP_REMOVED lines=15> */
[C---:B------:R-:W-:Y:S01]  /*fe890*/  HMMA.1688.F32.TF32 R8, R32.reuse, R190, R8 ;  /* 0x000000be2008723c */ /* 0x040fe20000081008 */
[----:B------:R-:W-:Y:S04]  /*fe8a0*/  LDS R4, [R0+UR6+0x92100] ;  /* 0x0921000600047984 */ /* 0x000fe80008000800 */
[----:B------:R-:W-:Y:S04]  /*fe8b0*/  LDS R6, [R0+UR6+0x93100] ;  /* 0x0931000600067984 */ /* 0x000fe80008000800 */
[----:B------:R-:W-:Y:S04]  /*fe8c0*/  LDS R5, [R252+UR6+0x92100] ;  /* 0x09210006fc057984 */ /* 0x000fe80008000800 */
[----:B------:R-:W-:Y:S01]  /*fe8d0*/  LDS R7, [R252+UR6+0x93100] ;  /* 0x09310006fc077984 */ /* 0x000fe20008000800 */
[C---:B---3--:R-:W-:Y:S06]  /*fe8e0*/  HMMA.1688.F32.TF32 R28, R32.reuse, R14, R28 ;  /* 0x0000000e201c723c */ /* 0x048fec000008101c */
[----:B------:R-:W-:Y:S01]  /*fe8f0*/  MOV R244, R14 ;  /* 0x0000000e00f47202 */ /* 0x000fe20000000f00 */
[----:B------:R-:W-:Y:S01]  /*fe900*/  IMAD.MOV.U32 R245, RZ, RZ, R15 ;  /* 0x000000fffff57224 */ /* 0x000fe200078e000f */
[----:B------:R-:W-:Y:S04]  /*fe910*/  LDS R14, [R0+UR6+0x91100] ;  /* 0x09110006000e7984 */ /* 0x000fe80008000800 */
[----:B------:R-:W1:Y:S11]  /*fe920*/  LDS R15, [R252+UR6+0x91100] ;  /* 0x09110006fc0f7984 */ /* 0x000e760008000800 */
[----:B------:R-:W-:Y:S04]  /*fe930*/  STL.64 [R1+0x7dd0], R30 ;  /* 0x007dd01e01007387 */ /* 0x000fe80000100a00 */
[----:B------:R-:W-:Y:S04]  /*fe940*/  STL.64 [R1+0x7dc8], R28 ;  /* 0x007dc81c01007387 */ /* 0x000fe80000100a00 */
        /* <DEDUP_REMOVED lines=42> */
[----:B------:R-:W4:Y:S04]  /*febf0*/  LDL R246, [R1+0x338] ;  /* 0x0003380001f67983 */ /* 0x000f280000100800 */
[----:B------:R-:W4:Y:S04]  /*fec00*/  LDL R247, [R1+0x33c] ;  /* 0x00033c0001f77983 */ /* 0x000f280000100800 */
[----:B---3--:R-:W3:Y:S04]  /*fec10*/  LDL R248, [R1+0x320] ;  /* 0x0003200001f87983 */ /* 0x008ee80000100800 */
[----:B------:R-:W3:Y:S04]  /*fec20*/  LDL R249, [R1+0x324] ;  /* 0x0003240001f97983 */ /* 0x000ee80000100800 */
        /* <DEDUP_REMOVED lines=78> */
[----:B------:R1:W-:Y:S04]  /*ff110*/  STL.64 [R1+0x7bb0], R194 ;  /* 0x007bb0c201007387 */ /* 0x0003e80000100a00 */
[----:B------:R1:W-:Y:S01]  /*ff120*/  STL.64 [R1+0x7ba8], R192 ;  /* 0x007ba8c001007387 */ /* 0x0003e20000100a00 */
[----:B------:R-:W-:Y:S03]  /*ff130*/  HMMA.1688.F32.TF32 R32, R32, R186, R132 ;  /* 0x000000ba2020723c */ /* 0x000fe60000081084 */
[----:B-1----:R-:W4:Y:S04]  /*ff140*/  LDL R194, [R1+0x288] ;  /* 0x0002880001c27983 */ /* 0x002f280000100800 */
[----:B------:R-:W4:Y:S04]  /*ff150*/  LDL R192, [R1+0x280] ;  /* 0x0002800001c07983 */ /* 0x000f280000100800 */
[----:B------:R-:W4:Y:S04]  /*ff160*/  LDL R193, [R1+0x284] ;  /* 0x0002840001c17983 */ /* 0x000f280000100800 */
[----:B------:R-:W4:Y:S04]  /*ff170*/  LDL R195, [R1+0x28c] ;  /* 0x00028c0001c37983 */ /* 0x000f280000100800 */
[----:B------:R1:W-:Y:S04]  /*ff180*/  STL.64 [R1+0x7bc0], R190 ;  /* 0x007bc0be01007387 */ /* 0x0003e80000100a00 */
[----:B------:R1:W-:Y:S04]  /*ff190*/  STL.64 [R1+0x7bb8], R188 ;  /* 0x007bb8bc01007387 */ /* 0x0003e80000100a00 */
        /* <DEDUP_REMOVED lines=8> */
[----:B------:R1:W-:Y:S04]  /*ff220*/  STL.64 [R1+0x7bd0], R186 ;  /* 0x007bd0ba01007387 */ /* 0x0003e80000100a00 */
[----:B------:R1:W-:Y:S04]  /*ff230*/  STL.64 [R1+0x7bc8], R184 ;  /* 0x007bc8b801007387 */ /* 0x0003e80000100a00 */
[----:B-1----:R-:W4:Y:S04]  /*ff240*/  LDL R186, [R1+0x268] ;  /* 0x0002680001ba7983 */ /* 0x002f280000100800 */
[----:B------:R-:W4:Y:S04]  /*ff250*/  LDL R184, [R1+0x260] ;  /* 0x0002600001b87983 */ /* 0x000f280000100800 */
[----:B------:R-:W4:Y:S04]  /*ff260*/  LDL R185, [R1+0x264] ;  /* 0x0002640001b97983 */ /* 0x000f280000100800 */
[----:B------:R-:W4:Y:S04]  /*ff270*/  LDL R187, [R1+0x26c] ;  /* 0x00026c0001bb7983 */ /* 0x000f280000100800 */
[----:B------:R-:W3:Y:S01]  /*ff280*/  LDL.LU.64 R22, [R1+0x7df0] ;  /* 0x007df00001167983 */ /* 0x000ee20000300a00 */
[C---:B--2---:R-:W-:Y:S03]  /*ff290*/  HMMA.1688.F32.TF32 R16, R12.reuse, R20, R16 ;  /* 0x000000140c10723c */ /* 0x044fe60000081010 */
[----:B------:R-:W3:Y:S04]  /*ff2a0*/  LDL.LU.64 R20, [R1+0x7de8] ;  /* 0x007de80001147983 */ /* 0x000ee80000300a00 */
[----:B------:R-:W4:Y:S01]  /*ff2b0*/  LDL.LU.64 R26, [R1+0x7de0] ;  /* 0x007de000011a7983 */ /* 0x000f220000300a00 */
[----:B---3--:R-:W-:Y:S03]  /*ff2c0*/  HMMA.1688.F32.TF32 R20, R12, R24, R20 ;  /* 0x000000180c14723c */ /* 0x008fe60000081014 */
[----:B------:R-:W4:-:S15]  /*ff2d0*/  LDL.LU.64 R24, [R1+0x7dd8] ;  /* 0x007dd80001187983 */ /* 0x000f1e0000300a00 */
[----:B------:R-:W-:-:S05]  /*ff2e0*/  NOP ;  /* 0x0000000000007918 */ /* 0x000fca0000000000 */
[----:B------:R-:W-:Y:S04]  /*ff2f0*/  STL.64 [R1+0x7dc0], R22 ;  /* 0x007dc01601007387 */ /* 0x000fe80000100a00 */
[----:B------:R1:W-:Y:S04]  /*ff300*/  STL.64 [R1+0x7db8], R20 ;  /* 0x007db81401007387 */ /* 0x0003e80000100a00 */
[----:B-1----:R-:W2:Y:S04]  /*ff310*/  LDL R20, [R1+0x220] ;  /* 0x0002200001147983 */ /* 0x002ea80000100800 */
[----:B------:R-:W2:Y:S04]  /*ff320*/  LDL R21, [R1+0x224] ;  /* 0x0002240001157983 */ /* 0x000ea80000100800 */
[----:B------:R-:W2:Y:S01]  /*ff330*/  LDL.LU.64 R30, [R1+0x7dd0] ;  /* 0x007dd000011e7983 */ /* 0x000ea20000300a00 */
[----:B----4-:R-:W-:Y:S03]  /*ff340*/  HMMA.1688.F32.TF32 R24, R12, R28, R24 ;  /* 0x0000001c0c18723c */ /* 0x010fe60000081018 */
[----:B------:R-:W2:-:S15]  /*ff350*/  LDL.LU.64 R28, [R1+0x7dc8] ;  /* 0x007dc800011c7983 */ /* 0x000e9e0000300a00 */
[----:B------:R-:W-:-:S05]  /*ff360*/  NOP ;  /* 0x0000000000007918 */ /* 0x000fca0000000000 */
[----:B------:R-:W-:Y:S04]  /*ff370*/  STL.64 [R1+0x7db0], R26 ;  /* 0x007db01a01007387 */ /* 0x000fe80000100a00 */
[----:B------:R-:W-:Y:S01]  /*ff380*/  STL.64 [R1+0x7da8], R24 ;  /* 0x007da81801007387 */ /* 0x000fe20000100a00 */
[----:B--2---:R-:W-:-:S15]  /*ff390*/  HMMA.1688.F32.TF32 R28, R12, R20, R28 ;  /* 0x000000140c1c723c */ /* 0x004fde000008101c */
        /* <DEDUP_REMOVED lines=33> */
[----:B-1----:R-:W4:Y:S04]  /*ff5b0*/  LDL R30, [R1+0x218] ;  /* 0x00021800011e7983 */ /* 0x002f280000100800 */
[----:B------:R-:W4:Y:S04]  /*ff5c0*/  LDL R31, [R1+0x21c] ;  /* 0x00021c00011f7983 */ /* 0x000f280000100800 */
[----:B------:R-:W2:Y:S04]  /*ff5d0*/  LDL R26, [R1+0x208] ;  /* 0x00020800011a7983 */ /* 0x000ea80000100800 */
[----:B------:R-:W2:Y:S04]  /*ff5e0*/  LDL R27, [R1+0x20c] ;  /* 0x00020c00011b7983 */ /* 0x000ea80000100800 */
[----:B------:R-:W4:Y:S04]  /*ff5f0*/  LDL R34, [R1+0x228] ;  /* 0x0002280001227983 */ /* 0x000f280000100800 */
[----:B------:R-:W4:Y:S01]  /*ff600*/  LDL R35, [R1+0x22c] ;  /* 0x00022c0001237983 */ /* 0x000f220000100800 */
[C---:B---3--:R-:W-:Y:S03]  /*ff610*/  HMMA.1688.F32.TF32 R16, R4.reuse, R22, R16 ;  /* 0x000000160410723c */ /* 0x048fe60000081010 */
[----:B------:R-:W2:Y:S04]  /*ff620*/  LDL.LU.64 R22, [R1+0x7dc0] ;  /* 0x007dc00001167983 */ /* 0x000ea80000300a00 */
[----:B------:R-:W2:Y:S01]  /*ff630*/  LDL.LU.64 R20, [R1+0x7db8] ;  /* 0x007db80001147983 */ /* 0x000ea20000300a00 */
        /* <DEDUP_REMOVED lines=27> */
[C---:B--2---:R-:W-:Y:S03]  /*ff7f0*/  HMMA.1688.F32.TF32 R20, R4.reuse, R26, R20 ;  /* 0x0000001a0414723c */ /* 0x044fe60000081014 */
[----:B------:R-:W4:Y:S04]  /*ff800*/  LDL.LU.64 R26, [R1+0x7db0] ;  /* 0x007db000011a7983 */ /* 0x000f280000300a00 */
[----:B------:R-:W4:Y:S02]  /*ff810*/  LDL.LU.64 R24, [R1+0x7da8] ;  /* 0x007da80001187983 */ /* 0x000f240000300a00 */
[C---:B----4-:R-:W-:Y:S02]  /*ff820*/  HMMA.1688.F32.TF32 R24, R4.reuse, R30, R24 ;  /* 0x0000001e0418723c */ /* 0x050fe40000081018 */
[----:B------:R-:W2:Y:S04]  /*ff830*/  LDL.LU.64 R30, [R1+0x7da0] ;  /* 0x007da000011e7983 */ /* 0x000ea80000300a00 */
[----:B------:R-:W2:Y:S04]  /*ff840*/  LDL.LU.64 R28, [R1+0x7d98] ;  /* 0x007d9800011c7983 */ /* 0x000ea80000300a00 */
[----:B------:R-:W3:Y:S04]  /*ff850*/  LDL.LU.64 R178, [R1+0x7d90] ;  /* 0x007d900001b27983 */ /* 0x000ee80000300a00 */
[----:B------:R-:W4:Y:S04]  /*ff860*/  LDL.LU.64 R176, [R1+0x7d88] ;  /* 0x007d880001b07983 */ /* 0x000f280000300a00 */
[----:B------:R-:W3:Y:S04]  /*ff870*/  LDL.LU.64 R174, [R1+0x7d80] ;  /* 0x007d800001ae7983 */ /* 0x000ee80000300a00 */
[----:B------:R-:W3:Y:S04]  /*ff880*/  LDL.LU.64 R172, [R1+0x7d78] ;  /* 0x007d780001ac7983 */ /* 0x000ee80000300a00 */
[----:B------:R-:W3:Y:S04]  /*ff890*/  LDL.LU.64 R170, [R1+0x7d70] ;  /* 0x007d700001aa7983 */ /* 0x000ee80000300a00 */
[----:B------:R-:W3:Y:S04]  /*ff8a0*/  LDL.LU.64 R168, [R1+0x7d68] ;  /* 0x007d680001a87983 */ /* 0x000ee80000300a00 */
[----:B------:R-:W3:Y:S04]  /*ff8b0*/  LDL.LU.64 R166, [R1+0x7d60] ;  /* 0x007d600001a67983 */ /* 0x000ee80000300a00 */
[----:B------:R-:W3:Y:S04]  /*ff8c0*/  LDL.LU.64 R164, [R1+0x7d58] ;  /* 0x007d580001a47983 */ /* 0x000ee80000300a00 */
[----:B------:R-:W4:Y:S04]  /*ff8d0*/  LDL R180, [R1+0x400] ;  /* 0x0004000001b47983 */ /* 0x000f280000100800 */
[----:B------:R-:W4:Y:S04]  /*ff8e0*/  LDL R181, [R1+0x404] ;  /* 0x0004040001b57983 */ /* 0x000f280000100800 */
        /* <DEDUP_REMOVED lines=60> */
[----:B------:R-:W3:Y:S04]  /*ffcb0*/  LDL.LU.64 R162, [R1+0x7d50] ;  /* 0x007d500001a27983 */ /* 0x000ee80000300a00 */
[----:B------:R-:W3:Y:S04]  /*ffcc0*/  LDL.LU.64 R160, [R1+0x7d48] ;  /* 0x007d480001a07983 */ /* 0x000ee80000300a00 */
        /* <DEDUP_REMOVED lines=13> */
[C---:B------:R-:W-:Y:S01]  /*ffda0*/  HMMA.1688.F32.TF32 R128, R4.reuse, R134, R128 ;  /* 0x000000860480723c */ /* 0x040fe20000081080 */
[----:B------:R-:W3:Y:S04]  /*ffdb0*/  LDL.LU.64 R136, [R1+0x7cf8] ;  /* 0x007cf80001887983 */ /* 0x000ee80000300a00 */
[----:B------:R-:W-:Y:S04]  /*ffdc0*/  LDS R134, [R0+UR6+0x97100] ;  /* 0x0971000600867984 */ /* 0x000fe80008000800 */
[----:B------:R-:W-:Y:S01]  /*ffdd0*/  LDS R135, [R252+UR6+0x97100] ;  /* 0x09710006fc877984 */ /* 0x000fe20008000800 */
[----:B--2---:R-:W-:Y:S03]  /*ffde0*/  HMMA.1688.F32.TF32 R28, R4, R34, R28 ;  /* 0x00000022041c723c */ /* 0x004fe6000008101c */
[----:B------:R-:W-:Y:S04]  /*ffdf0*/  LDS R34, [R0+UR6+0x95100] ;  /* 0x0951000600227984 */ /* 0x000fe80008000800 */
[----:B------:R-:W4:Y:S04]  /*ffe00*/  LDS R35, [R252+UR6+0x95100] ;  /* 0x09510006fc237984 */ /* 0x000f280008000800 */
[----:B------:R-:W2:Y:S04]  /*ffe10*/  LDL R4, [R1+0x420] ;  /* 0x0004200001047983 */ /* 0x000ea80000100800 */
[----:B------:R-:W2:Y:S04]  /*ffe20*/  LDL R5, [R1+0x424] ;  /* 0x0004240001057983 */ /* 0x000ea80000100800 */
[----:B------:R-:W2:Y:S04]  /*ffe30*/  LDL R6, [R1+0x428] ;  /* 0x0004280001067983 */ /* 0x000ea80000100800 */
[----:B------:R-:W2:Y:S04]  /*ffe40*/  LDL R7, [R1+0x42c] ;  /* 0x00042c0001077983 */ /* 0x000ea80000100800 */
[----:B------:R-:W2:Y:S01]  /*ffe50*/  LDL.LU.64 R142, [R1+0x7cf0] ;  /* 0x007cf000018e7983 */ /* 0x000ea20000300a00 */
[C---:B----4-:R-:W-:Y:S06]  /*ffe60*/  HMMA.1688.F32.TF32 R20, R32.reuse, R180, R20 ;  /* 0x000000b42014723c */ /* 0x050fec0000081014 */
[C---:B---3--:R-:W-:Y:S01]  /*ffe70*/  HMMA.1688.F32.TF32 R16, R32.reuse, R140, R16 ;  /* 0x0000008c2010723c */ /* 0x048fe20000081010 */
[----:B------:R-:W3:Y:S04]  /*ffe80*/  LDL.LU.64 R140, [R1+0x7ce8] ;  /* 0x007ce800018c7983 */ /* 0x000ee80000300a00 */
[----:B------:R-:W4:Y:S04]  /*ffe90*/  LDL.LU.64 R182, [R1+0x7ce0] ;  /* 0x007ce00001b67983 */ /* 0x000f280000300a00 */
[----:B------:R-:W3:Y:S08]  /*ffea0*/  LDL.LU.64 R180, [R1+0x7cd8] ;  /* 0x007cd80001b47983 */ /* 0x000ef00000300a00 */
[----:B------:R-:W-:Y:S04]  /*ffeb0*/  STL.64 [R1+0x7cc0], R22 ;  /* 0x007cc01601007387 */ /* 0x000fe80000100a00 */
[----:B------:R1:W-:Y:S04]  /*ffec0*/  STL.64 [R1+0x7cb8], R20 ;  /* 0x007cb81401007387 */ /* 0x0003e80000100a00 */
[----:B-1----:R-:W2:Y:S04]  /*ffed0*/  LDL R20, [R1+0x410] ;  /* 0x0004100001147983 */ /* 0x002ea80000100800 */
[----:B------:R-:W2:Y:S01]  /*ffee0*/  LDL R21, [R1+0x414] ;  /* 0x0004140001157983 */ /* 0x000ea20000100800 */
[C---:B------:R-:W-:Y:S06]  /*ffef0*/  HMMA.1688.F32.TF32 R36, R32.reuse, R240, R36 ;  /* 0x000000f02024723c */ /* 0x040fec0000081024 */
[----:B--2---:R-:W-:-:S15]  /*fff00*/  HMMA.1688.F32.TF32 R24, R32, R20, R24 ;  /* 0x000000142018723c */ /* 0x004fde0000081018 */
[----:B------:R-:W-:-:S08]  /*fff10*/  NOP ;  /* 0x0000000000007918 */ /* 0x000fd00000000000 */
[----:B------:R1:W-:Y:S04]  /*fff20*/  STL.64 [R1+0x7cb0], R26 ;  /* 0x007cb01a01007387 */ /* 0x0003e80000100a00 */
[----:B------:R-:W-:Y:S04]  /*fff30*/  STL.64 [R1+0x7ca8], R24 ;  /* 0x007ca81801007387 */ /* 0x000fe80000100a00 */
[----:B------:R2:W-:Y:S04]  /*fff40*/  STL.64 [R1+0x7ca0], R6 ;  /* 0x007ca00601007387 */ /* 0x0005e80000100a00 */
[----:B------:R-:W4:Y:S04]  /*fff50*/  LDL R22, [R1+0x3f8] ;  /* 0x0003f80001167983 */ /* 0x000f280000100800 */
[----:B------:R-:W4:Y:S04]  /*fff60*/  LDL R23, [R1+0x3fc] ;  /* 0x0003fc0001177983 */ /* 0x000f280000100800 */
[----:B-1----:R-:W4:Y:S04]  /*fff70*/  LDL R26, [R1+0x408] ;  /* 0x00040800011a7983 */ /* 0x002f280000100800 */
[----:B--2---:R-:W2:Y:S04]  /*fff80*/  LDL R6, [R1+0x418] ;  /* 0x0004180001067983 */ /* 0x004ea80000100800 */
[----:B------:R-:W2:Y:S04]  /*fff90*/  LDL R7, [R1+0x41c] ;  /* 0x00041c0001077983 */ /* 0x000ea80000100800 */
[----:B------:R-:W2:Y:S04]  /*fffa0*/  LDL R27, [R1+0x40c] ;  /* 0x00040c00011b7983 */ /* 0x000ea80000100800 */
        /* <DEDUP_REMOVED lines=29> */
[----:B----4-:R-:W-:Y:S06]  /*100180*/  HMMA.1688.F32.TF32 R16, R132, R22, R16 ;  /* 0x000000168410723c */ /* 0x010fec0000081010 */
[----:B--2---:R-:W-:Y:S01]  /*100190*/  HMMA.1688.F32.TF32 R96, R32, R240, R96 ;  /* 0x000000f02060723c */ /* 0x004fe20000081060 */
[----:B------:R-:W2:Y:S04]  /*1001a0*/  LDL R34, [R1+0x438] ;  /* 0x0004380001227983 */ /* 0x000ea80000100800 */
[----:B------:R-:W2:Y:S04]  /*1001b0*/  LDL R35, [R1+0x43c] ;  /* 0x00043c0001237983 */ /* 0x000ea80000100800 */
        /* <DEDUP_REMOVED lines=22> */
[----:B------:R-:W3:Y:S04]  /*100320*/  LDL.LU.64 R26, [R1+0x7cb0] ;  /* 0x007cb000011a7983 */ /* 0x000ee80000300a00 */
[----:B------:R-:W3:Y:S01]  /*100330*/  LDL.LU.64 R24, [R1+0x7ca8] ;  /* 0x007ca80001187983 */ /* 0x000ee20000300a00 */
[C---:B--2---:R-:W-:Y:S06]  /*100340*/  HMMA.1688.F32.TF32 R36, R132.reuse, R34, R36 ;  /* 0x000000228424723c */ /* 0x044fec0000081024 */
[C---:B------:R-:W-:Y:S01]  /*100350*/  HMMA.1688.F32.TF32 R96, R132.reuse, R242, R96 ;  /* 0x000000f28460723c */ /* 0x040fe20000081060 */
[----:B------:R-:W-:Y:S04]  /*100360*/  LDS R34, [R0+UR6+0x9b100] ;  /* 0x09b1000600227984 */ /* 0x000fe80008000800 */
[----:B------:R-:W-:Y:S01]  /*100370*/  LDS R35, [R252+UR6+0x9b100] ;  /* 0x09b10006fc237984 */ /* 0x000fe20008000800 */
[----:B---3--:R-:W-:Y:S03]  /*100380*/  HMMA.1688.F32.TF32 R24, R132, R6, R24 ;  /* 0x000000068418723c */ /* 0x008fe60000081018 */
[----:B------:R-:W2:Y:S08]  /*100390*/  LDL.LU.64 R6, [R1+0x7ca0] ;  /* 0x007ca00001067983 */ /* 0x000eb00000300a00 */
        /* <DEDUP_REMOVED lines=10> */
[----:B-1----:R-:W-:-:S03]  /*100440*/  IMAD.MOV.U32 R242, RZ, RZ, R178 ;  /* 0x000000fffff27224 */ /* 0x002fc600078e00b2 */
[----:B---3--:R-:W3:Y:S04]  /*100450*/  LDL R240, [R1+0x1370] ;  /* 0x0013700001f07983 */ /* 0x008ee80000100800 */
[----:B------:R-:W3:Y:S04]  /*100460*/  LDL R241, [R1+0x1374] ;  /* 0x0013740001f17983 */ /* 0x000ee80000100800 */
[----:B------:R-:W4:Y:S01]  /*100470*/  LDL.LU R178, [R1+0x7c9c] ;  /* 0x007c9c0001b27983 */ /* 0x000f220000300800 */
[----:B------:R-:W-:-:S03]  /*100480*/  IMAD.MOV.U32 R243, RZ, RZ, R179 ;  /* 0x000000fffff37224 */ /* 0x000fc600078e00b3 */
[----:B------:R-:W4:Y:S04]  /*100490*/  LDL.LU R179, [R1+0x7c98] ;  /* 0x007c980001b37983 */ /* 0x000f280000300800 */
[----:B------:R1:W-:Y:S04]  /*1004a0*/  STL.64 [R1+0x7968], R182 ;  /* 0x007968b601007387 */ /* 0x0003e80000100a00 */
[----:B------:R1:W-:Y:S02]  /*1004b0*/  STL.64 [R1+0x7960], R180 ;  /* 0x007960b401007387 */ /* 0x0003e40000100a00 */
[----:B-1----:R-:W-:-:S02]  /*1004c0*/  MOV R182, R174 ;  /* 0x000000ae00b67202 */ /* 0x002fc40000000f00 */
[----:B------:R-:W3:Y:S04]  /*1004d0*/  LDL R180, [R1+0x1360] ;  /* 0x0013600001b47983 */ /* 0x000ee80000100800 */
[----:B------:R-:W3:Y:S04]  /*1004e0*/  LDL R181, [R1+0x1364] ;  /* 0x0013640001b57983 */ /* 0x000ee80000100800 */
[----:B------:R-:W2:Y:S01]  /*1004f0*/  LDL.LU R174, [R1+0x7c94] ;  /* 0x007c940001ae7983 */ /* 0x000ea20000300800 */
[----:B------:R-:W-:-:S03]  /*100500*/  IMAD.MOV.U32 R183, RZ, RZ, R175 ;  /* 0x000000ffffb77224 */ /* 0x000fc600078e00af */
[----:B------:R-:W2:Y:S04]  /*100510*/  LDL.LU R175, [R1+0x7c90] ;  /* 0x007c900001af7983 */ /* 0x000ea80000300800 */
[----:B----4-:R1:W-:Y:S01]  /*100520*/  STL.64 [R1+0x7978], R178 ;  /* 0x007978b201007387 */ /* 0x0103e20000100a00 */
[----:B------:R-:W-:Y:S03]  /*100530*/  HMMA.1688.F32.TF32 R104, R132, R178, R104 ;  /* 0x000000b28468723c */ /* 0x000fe60000081068 */
[----:B------:R4:W-:Y:S04]  /*100540*/  STL.64 [R1+0x7970], R176 ;  /* 0x007970b001007387 */ /* 0x0009e80000100a00 */
[----:B-1----:R-:W-:-:S02]  /*100550*/  IMAD.MOV.U32 R178, RZ, RZ, R170 ;  /* 0x000000ffffb27224 */ /* 0x002fc400078e00aa */
[----:B------:R-:W-:Y:S01]  /*100560*/  IMAD.MOV.U32 R179, RZ, RZ, R171 ;  /* 0x000000ffffb37224 */ /* 0x000fe200078e00ab */
[----:B----4-:R-:W4:Y:S04]  /*100570*/  LDL R176, [R1+0x1350] ;  /* 0x0013500001b07983 */ /* 0x010f280000100800 */
[----:B------:R-:W4:Y:S04]  /*100580*/  LDL R177, [R1+0x1354] ;  /* 0x0013540001b17983 */ /* 0x000f280000100800 */
[----:B------:R-:W3:Y:S04]  /*100590*/  LDL.LU R170, [R1+0x7c8c] ;  /* 0x007c8c0001aa7983 */ /* 0x000ee80000300800 */
[----:B------:R-:W3:Y:S04]  /*1005a0*/  LDL.LU R171, [R1+0x7c88] ;  /* 0x007c880001ab7983 */ /* 0x000ee80000300800 */
[----:B--2---:R1:W-:Y:S01]  /*1005b0*/  STL.64 [R1+0x7988], R174 ;  /* 0x007988ae01007387 */ /* 0x0043e20000100a00 */
[----:B------:R-:W-:Y:S03]  /*1005c0*/  HMMA.1688.F32.TF32 R108, R132, R174, R108 ;  /* 0x000000ae846c723c */ /* 0x000fe6000008106c */
[----:B------:R2:W-:Y:S04]  /*1005d0*/  STL.64 [R1+0x7980], R172 ;  /* 0x007980ac01007387 */ /* 0x0005e80000100a00 */
[----:B-1----:R-:W-:-:S02]  /*1005e0*/  IMAD.MOV.U32 R174, RZ, RZ, R166 ;  /* 0x000000ffffae7224 */ /* 0x002fc400078e00a6 */
[----:B------:R-:W-:Y:S01]  /*1005f0*/  IMAD.MOV.U32 R175, RZ, RZ, R167 ;  /* 0x000000ffffaf7224 */ /* 0x000fe200078e00a7 */
[----:B--2---:R-:W2:Y:S04]  /*100600*/  LDL R172, [R1+0x1340] ;  /* 0x0013400001ac7983 */ /* 0x004ea80000100800 */
[----:B------:R-:W2:Y:S04]  /*100610*/  LDL R173, [R1+0x1344] ;  /* 0x0013440001ad7983 */ /* 0x000ea80000100800 */
[----:B------:R-:W4:Y:S04]  /*100620*/  LDL.LU R166, [R1+0x7c84] ;  /* 0x007c840001a67983 */ /* 0x000f280000300800 */
[----:B------:R-:W4:Y:S04]  /*100630*/  LDL.LU R167, [R1+0x7c80] ;  /* 0x007c800001a77983 */ /* 0x000f280000300800 */
[----:B---3--:R1:W-:Y:S01]  /*100640*/  STL.64 [R1+0x7998], R170 ;  /* 0x007998aa01007387 */ /* 0x0083e20000100a00 */
[C---:B------:R-:W-:Y:S03]  /*100650*/  HMMA.1688.F32.TF32 R112, R132.reuse, R170, R112 ;  /* 0x000000aa8470723c */ /* 0x040fe60000081070 */
[----:B------:R3:W-:Y:S04]  /*100660*/  STL.64 [R1+0x7990], R168 ;  /* 0x007990a801007387 */ /* 0x0007e80000100a00 */
[----:B-1----:R-:W-:Y:S01]  /*100670*/  MOV R170, R162 ;  /* 0x000000a200aa7202 */ /* 0x002fe20000000f00 */
[----:B------:R-:W-:Y:S01]  /*100680*/  IMAD.MOV.U32 R171, RZ, RZ, R163 ;  /* 0x000000ffffab7224 */ /* 0x000fe200078e00a3 */
[----:B---3--:R-:W3:Y:S04]  /*100690*/  LDL R168, [R1+0x1330] ;  /* 0x0013300001a87983 */ /* 0x008ee80000100800 */
[----:B------:R-:W3:Y:S04]  /*1006a0*/  LDL R169, [R1+0x1334] ;  /* 0x0013340001a97983 */ /* 0x000ee80000100800 */
[----:B------:R-:W2:Y:S04]  /*1006b0*/  LDL.LU R162, [R1+0x7c7c] ;  /* 0x007c7c0001a27983 */ /* 0x000ea80000300800 */
        /* <DEDUP_REMOVED lines=35> */
[----:B------:R-:W4:Y:S04]  /*1008f0*/  LDL.LU R146, [R1+0x7c5c] ;  /* 0x007c5c0001927983 */ /* 0x000f280000300800 */
[----:B------:R-:W4:Y:S04]  /*100900*/  LDL.LU R147, [R1+0x7c58] ;  /* 0x007c580001937983 */ /* 0x000f280000300800 */
[----:B------:R-:W4:Y:S04]  /*100910*/  LDL R244, [R1+0x1220] ;  /* 0x0012200001f47983 */ /* 0x000f280000100800 */
[----:B------:R-:W4:Y:S01]  /*100920*/  LDL R245, [R1+0x1224] ;  /* 0x0012240001f57983 */ /* 0x000f220000100800 */
[----:B---3--:R-:W-:-:S03]  /*100930*/  IMAD.MOV.U32 R246, RZ, RZ, R150 ;  /* 0x000000fffff67224 */ /* 0x008fc600078e0096 */
[----:B------:R-:W3:Y:S01]  /*100940*/  LDL.LU R150, [R1+0x7c54] ;  /* 0x007c540001967983 */ /* 0x000ee20000300800 */
[----:B--2---:R-:W-:-:S03]  /*100950*/  IMAD.MOV.U32 R247, RZ, RZ, R151 ;  /* 0x000000fffff77224 */ /* 0x004fc600078e0097 */
[----:B------:R-:W2:Y:S04]  /*100960*/  LDL.LU R151, [R1+0x7c50] ;  /* 0x007c500001977983 */ /* 0x000ea80000300800 */
[----:B------:R-:W3:Y:S04]  /*100970*/  LDL R248, [R1+0x1210] ;  /* 0x0012100001f87983 */ /* 0x000ee80000100800 */
[----:B------:R-:W3:Y:S01]  /*100980*/  LDL R249, [R1+0x1214] ;  /* 0x0012140001f97983 */ /* 0x000ee20000100800 */
[----:B----4-:R-:W-:Y:S01]  /*100990*/  IMAD.MOV.U32 R251, RZ, RZ, R146 ;  /* 0x000000fffffb7224 */ /* 0x010fe200078e0092 */
[----:B------:R-:W-:-:S02]  /*1009a0*/  MOV R250, R147 ;  /* 0x0000009300fa7202 */ /* 0x000fc40000000f00 */
[----:B------:R-:W4:Y:S04]  /*1009b0*/  LDL.LU R147, [R1+0x7c4c] ;  /* 0x007c4c0001937983 */ /* 0x000f280000300800 */
[----:B------:R-:W4:Y:S04]  /*1009c0*/  LDL.LU R146, [R1+0x7c48] ;  /* 0x007c480001927983 */ /* 0x000f280000300800 */
[----:B------:R-:W4:Y:S04]  /*1009d0*/  LDL R236, [R1+0x1200] ;  /* 0x0012000001ec7983 */ /* 0x000f280000100800 */
[----:B------:R-:W4:Y:S01]  /*1009e0*/  LDL R237, [R1+0x1204] ;  /* 0x0012040001ed7983 */ /* 0x000f220000100800 */
[----:B--2---:R-:W-:-:S02]  /*1009f0*/  IMAD.MOV.U32 R238, RZ, RZ, R151 ;  /* 0x000000ffffee7224 */ /* 0x004fc400078e0097 */
[----:B---3--:R-:W-:Y:S01]  /*100a00*/  IMAD.MOV.U32 R239, RZ, RZ, R150 ;  /* 0x000000ffffef7224 */ /* 0x008fe200078e0096 */
[----:B------:R-:W2:Y:S04]  /*100a10*/  LDL.LU R151, [R1+0x7c44] ;  /* 0x007c440001977983 */ /* 0x000ea80000300800 */
[----:B------:R-:W3:Y:S04]  /*100a20*/  LDL.LU R150, [R1+0x7c40] ;  /* 0x007c400001967983 */ /* 0x000ee80000300800 */
[----:B------:R-:W2:Y:S04]  /*100a30*/  LDL R224, [R1+0x11e0] ;  /* 0x0011e00001e07983 */ /* 0x000ea80000100800 */
[----:B------:R-:W2:Y:S01]  /*100a40*/  LDL R225, [R1+0x11e4] ;  /* 0x0011e40001e17983 */ /* 0x000ea20000100800 */
[----:B----4-:R-:W-:-:S02]  /*100a50*/  IMAD.MOV.U32 R227, RZ, RZ, R147 ;  /* 0x000000ffffe37224 */ /* 0x010fc400078e0093 */
[----:B------:R-:W-:Y:S02]  /*100a60*/  IMAD.MOV.U32 R226, RZ, RZ, R146 ;  /* 0x000000ffffe27224 */ /* 0x000fe400078e0092 */
[----:B------:R-:W4:Y:S04]  /*100a70*/  LDL.LU R146, [R1+0x7c3c] ;  /* 0x007c3c0001927983 */ /* 0x000f280000300800 */
[----:B------:R-:W4:Y:S04]  /*100a80*/  LDL.LU R147, [R1+0x7c38] ;  /* 0x007c380001937983 */ /* 0x000f280000300800 */
[----:B------:R-:W4:Y:S04]  /*100a90*/  LDL R220, [R1+0x11d0] ;  /* 0x0011d00001dc7983 */ /* 0x000f280000100800 */
[----:B------:R-:W4:Y:S01]  /*100aa0*/  LDL R221, [R1+0x11d4] ;  /* 0x0011d40001dd7983 */ /* 0x000f220000100800 */
[----:B---3--:R-:W-:Y:S01]  /*100ab0*/  MOV R222, R150 ;  /* 0x0000009600de7202 */ /* 0x008fe20000000f00 */
[----:B--2---:R-:W-:-:S02]  /*100ac0*/  IMAD.MOV.U32 R223, RZ, RZ, R151 ;  /* 0x000000ffffdf7224 */ /* 0x004fc400078e0097 */
[----:B------:R-:W2:Y:S04]  /*100ad0*/  LDL.LU R150, [R1+0x7c34] ;  /* 0x007c340001967983 */ /* 0x000ea80000300800 */
[----:B------:R-:W2:Y:S04]  /*100ae0*/  LDL.LU R151, [R1+0x7c30] ;  /* 0x007c300001977983 */ /* 0x000ea80000300800 */
[----:B------:R-:W3:Y:S04]  /*100af0*/  LDL R216, [R1+0x11c0] ;  /* 0x0011c00001d87983 */ /* 0x000ee80000100800 */
[----:B------:R-:W3:Y:S04]  /*100b00*/  LDL R217, [R1+0x11c4] ;  /* 0x0011c40001d97983 */ /* 0x000ee80000100800 */
[----:B------:R-:W3:Y:S04]  /*100b10*/  LDL R218, [R1+0x11c8] ;  /* 0x0011c80001da7983 */ /* 0x000ee80000100800 */
[----:B------:R-:W3:Y:S01]  /*100b20*/  LDL R219, [R1+0x11cc] ;  /* 0x0011cc0001db7983 */ /* 0x000ee20000100800 */
[C---:B------:R-:W-:Y:S03]  /*100b30*/  HMMA.1688.F32.TF32 R28, R132.reuse, R6, R28 ;  /* 0x00000006841c723c */ /* 0x040fe6000008101c */
[----:B------:R-:W-:Y:S04]  /*100b40*/  LDS R6, [R0+UR6+0x99100] ;  /* 0x0991000600067984 */ /* 0x000fe80008000800 */
[----:B------:R-:W1:Y:S01]  /*100b50*/  LDS R7, [R252+UR6+0x99100] ;  /* 0x09910006fc077984 */ /* 0x000e620008000800 */
[C---:B----4-:R-:W-:Y:S03]  /*100b60*/  HMMA.1688.F32.TF32 R232, R132.reuse, R146, R232 ;  /* 0x0000009284e8723c */ /* 0x050fe600000810e8 */
[----:B--2---:R2:W-:Y:S03]  /*100b70*/  STL.64 [R1+0x79e8], R150 ;  /* 0x0079e89601007387 */ /* 0x0045e60000100a00 */
[----:B------:R-:W-:Y:S01]  /*100b80*/  HMMA.1688.F32.TF32 R228, R132, R150, R228 ;  /* 0x0000009684e4723c */ /* 0x000fe200000810e4 */
[----:B------:R4:W-:Y:S06]  /*100b90*/  STL.64 [R1+0x79e0], R148 ;  /* 0x0079e09401007387 */ /* 0x0009ec0000100a00 */
[----:B--2---:R-:W-:-:S02]  /*100ba0*/  IMAD.MOV.U32 R150, RZ, RZ, R138 ;  /* 0x000000ffff967224 */ /* 0x004fc400078e008a */
[----:B------:R-:W-:Y:S01]  /*100bb0*/  IMAD.MOV.U32 R151, RZ, RZ, R139 ;  /* 0x000000ffff977224 */ /* 0x000fe200078e008b */
[----:B----4-:R-:W2:Y:S04]  /*100bc0*/  LDL R148, [R1+0x12e0] ;  /* 0x0012e00001947983 */ /* 0x010ea80000100800 */
[----:B------:R-:W2:Y:S04]  /*100bd0*/  LDL R149, [R1+0x12e4] ;  /* 0x0012e40001957983 */ /* 0x000ea80000100800 */
[----:B------:R-:W4:Y:S04]  /*100be0*/  LDL.LU R138, [R1+0x7c2c] ;  /* 0x007c2c00018a7983 */ /* 0x000f280000300800 */
[----:B------:R-:W4:Y:S04]  /*100bf0*/  LDL.LU R139, [R1+0x7c28] ;  /* 0x007c2800018b7983 */ /* 0x000f280000300800 */
[----:B------:R1:W-:Y:S04]  /*100c00*/  STL.64 [R1+0x79f8], R146 ;  /* 0x0079f89201007387 */ /* 0x0003e80000100a00 */
[----:B------:R3:W-:Y:S01]  /*100c10*/  STL.64 [R1+0x79f0], R144 ;  /* 0x0079f09001007387 */ /* 0x0007e20000100a00 */
[----:B-1----:R-:W-:-:S03]  /*100c20*/  IMAD.MOV.U32 R146, RZ, RZ, R142 ;  /* 0x000000ffff927224 */ /* 0x002fc600078e008e */
[----:B---3--:R-:W3:Y:S04]  /*100c30*/  LDL R144, [R1+0x12d0] ;  /* 0x0012d00001907983 */ /* 0x008ee80000100800 */
[----:B------:R-:W3:Y:S04]  /*100c40*/  LDL R145, [R1+0x12d4] ;  /* 0x0012d40001917983 */ /* 0x000ee80000100800 */
[----:B------:R-:W2:Y:S01]  /*100c50*/  LDL.LU R142, [R1+0x7c24] ;  /* 0x007c2400018e7983 */ /* 0x000ea20000300800 */
[----:B------:R-:W-:-:S03]  /*100c60*/  IMAD.MOV.U32 R147, RZ, RZ, R143 ;  /* 0x000000ffff937224 */ /* 0x000fc600078e008f */
[----:B------:R-:W2:Y:S04]  /*100c70*/  LDL.LU R143, [R1+0x7c20] ;  /* 0x007c2000018f7983 */ /* 0x000ea80000300800 */
        /* <DEDUP_REMOVED lines=18> */
[C---:B----4-:R-:W-:Y:S03]  /*100da0*/  HMMA.1688.F32.TF32 R12, R132.reuse, R138, R12 ;  /* 0x0000008a840c723c */ /* 0x050fe6000008100c */
[----:B--2---:R1:W-:Y:S03]  /*100db0*/  STL.64 [R1+0x7a08], R142 ;  /* 0x007a088e01007387 */ /* 0x0043e60000100a00 */
[----:B------:R-:W-:Y:S01]  /*100dc0*/  HMMA.1688.F32.TF32 R8, R132, R142, R8 ;  /* 0x0000008e8408723c */ /* 0x000fe20000081008 */
[----:B------:R2:W-:Y:S05]  /*100dd0*/  STL.64 [R1+0x7a00], R140 ;  /* 0x007a008c01007387 */ /* 0x0005ea0000100a00 */
[----:B---3--:R-:W-:Y:S01]  /*100de0*/  HMMA.1688.F32.TF32 R28, R4, R36, R28 ;  /* 0x00000024041c723c */ /* 0x008fe2000008101c */
[----:B-1----:R-:W3:Y:S04]  /*100df0*/  LDL R142, [R1+0x12c8] ;  /* 0x0012c800018e7983 */ /* 0x002ee80000100800 */
[----:B--2---:R-:W2:Y:S04]  /*100e00*/  LDL R140, [R1+0x12c0] ;  /* 0x0012c000018c7983 */ /* 0x004ea80000100800 */
[----:B------:R-:W2:Y:S01]  /*100e10*/  LDL R141, [R1+0x12c4] ;  /* 0x0012c400018d7983 */ /* 0x000ea20000100800 */
[----:B------:R-:W-:-:S03]  /*100e20*/  MOV R143, R2 ;  /* 0x00000002008f7202 */ /* 0x000fc60000000f00 */
[----:B------:R-:W4:Y:S04]  /*100e30*/  LDL.LU R2, [R1+0x7c1c] ;  /* 0x007c1c0001027983 */ /* 0x000f280000300800 */
[----:B------:R1:W-:Y:S04]  /*100e40*/  STL.64 [R1+0x7a18], R138 ;  /* 0x007a188a01007387 */ /* 0x0003e80000100a00 */
[----:B------:R1:W-:Y:S01]  /*100e50*/  STL.64 [R1+0x7a10], R136 ;  /* 0x007a108801007387 */ /* 0x0003e20000100a00 */
[----:B------:R-:W-:Y:S01]  /*100e60*/  HMMA.1688.F32.TF32 R48, R4, R52, R48 ;  /* 0x000000340430723c */ /* 0x000fe20000081030 */
[----:B-1----:R-:W-:-:S02]  /*100e70*/  IMAD.MOV.U32 R138, RZ, RZ, R3 ;  /* 0x000000ffff8a7224 */ /* 0x002fc400078e0003 */
[----:B------:R-:W3:Y:S04]  /*100e80*/  LDL R136, [R1+0x12b0] ;  /* 0x0012b00001887983 */ /* 0x000ee80000100800 */
[----:B------:R-:W3:Y:S04]  /*100e90*/  LDL R137, [R1+0x12b4] ;  /* 0x0012b40001897983 */ /* 0x000ee80000100800 */
[----:B------:R-:W2:Y:S04]  /*100ea0*/  LDL.LU R3, [R1+0x7c18] ;  /* 0x007c180001037983 */ /* 0x000ea80000300800 */
[----:B------:R-:W3:Y:S04]  /*100eb0*/  LDL R139, [R1+0x12bc] ;  /* 0x0012bc00018b7983 */ /* 0x000ee80000100800 */
[----:B------:R-:W3:Y:S04]  /*100ec0*/  LDL R132, [R1+0x13a0] ;  /* 0x0013a00001847983 */ /* 0x000ee80000100800 */
[----:B------:R-:W3:Y:S04]  /*100ed0*/  LDL R133, [R1+0x13a4] ;  /* 0x0013a40001857983 */ /* 0x000ee80000100800 */
[----:B------:R-:W3:Y:S04]  /*100ee0*/  LDL R204, [R1+0x1380] ;  /* 0x0013800001cc7983 */ /* 0x000ee80000100800 */
[----:B------:R-:W3:Y:S04]  /*100ef0*/  LDL R205, [R1+0x1384] ;  /* 0x0013840001cd7983 */ /* 0x000ee80000100800 */
[----:B------:R-:W3:Y:S04]  /*100f00*/  LDL.64 R212, [R1+0x13b0] ;  /* 0x0013b00001d47983 */ /* 0x000ee80000100a00 */
        /* <DEDUP_REMOVED lines=12> */
[----:B------:R-:W-:Y:S01]  /*100fd0*/  HMMA.1688.F32.TF32 R68, R4, R192, R68 ;  /* 0x000000c00444723c */ /* 0x000fe20000081044 */
[----:B------:R-:W-:-:S02]  /*100fe0*/  IMAD.MOV.U32 R208, RZ, RZ, R3 ;  /* 0x000000ffffd07224 */ /* 0x000fc400078e0003 */
[----:B------:R-:W-:-:S03]  /*100ff0*/  IMAD.MOV.U32 R209, RZ, RZ, R2 ;  /* 0x000000ffffd17224 */ /* 0x000fc600078e0002 */
[C---:B------:R-:W-:Y:S06]  /*101000*/  HMMA.1688.F32.TF32 R72, R4.reuse, R196, R72 ;  /* 0x000000c40448723c */ /* 0x040fec0000081048 */
[C---:B------:R-:W-:Y:S06]  /*101010*/  HMMA.1688.F32.TF32 R76, R4.reuse, R200, R76 ;  /* 0x000000c8044c723c */ /* 0x040fec000008104c */
[C---:B---3--:R-:W-:Y:S06]  /*101020*/  HMMA.1688.F32.TF32 R228, R4.reuse, R204, R228 ;  /* 0x000000cc04e4723c */ /* 0x048fec00000810e4 */
[C---:B------:R-:W-:Y:S06]  /*101030*/  HMMA.1688.F32.TF32 R232, R4.reuse, R208, R232 ;  /* 0x000000d004e8723c */ /* 0x040fec00000810e8 */
[C---:B------:R-:W-:Y:S06]  /*101040*/  HMMA.1688.F32.TF32 R8, R4.reuse, R132, R8 ;  /* 0x000000840408723c */ /* 0x040fec0000081008 */
[----:B------:R-:W-:Y:S06]  /*101050*/  HMMA.1688.F32.TF32 R132, R4, R212, R12 ;  /* 0x000000d40484723c */ /* 0x000fec000008100c */
[----:B------:R-:W-:-:S02]  /*101060*/  IMAD.MOV.U32 R2, RZ, RZ, R212 ;  /* 0x000000ffff027224 */ /* 0x000fc400078e00d4 */
[----:B------:R-:W-:Y:S01]  /*101070*/  IMAD.MOV.U32 R3, RZ, RZ, R213 ;  /* 0x000000ffff037224 */ /* 0x000fe200078e00d5 */
[C---:B------:R-:W-:Y:S06]  /*101080*/  HMMA.1688.F32.TF32 R16, R4.reuse, R216, R16 ;  /* 0x000000d80410723c */ /* 0x040fec0000081010 */
[C---:B------:R-:W-:Y:S06]  /*101090*/  HMMA.1688.F32.TF32 R20, R4.reuse, R220, R20 ;  /* 0x000000dc0414723c */ /* 0x040fec0000081014 */
[C---:B----4-:R-:W-:Y:S01]  /*1010a0*/  HMMA.1688.F32.TF32 R60, R4.reuse, R184, R60 ;  /* 0x000000b8043c723c */ /* 0x050fe2000008103c */
        /* <DEDUP_REMOVED lines=11> */
[----:B------:R-:W4:Y:S04]  /*101160*/  LDL.LU.64 R210, [R1+0x7b70] ;  /* 0x007b700001d27983 */ /* 0x000f280000300a00 */
[----:B------:R-:W4:Y:S04]  /*101170*/  LDL.LU.64 R208, [R1+0x7b68] ;  /* 0x007b680001d07983 */ /* 0x000f280000300a00 */
[----:B------:R-:W4:Y:S04]  /*101180*/  LDL.LU.64 R214, [R1+0x7b60] ;  /* 0x007b600001d67983 */ /* 0x000f280000300a00 */
[----:B------:R-:W4:Y:S04]  /*101190*/  LDL.LU.64 R212, [R1+0x7b58] ;  /* 0x007b580001d47983 */ /* 0x000f280000300a00 */
[----:B------:R-:W2:Y:S04]  /*1011a0*/  LDL R14, [R1+0x11f8] ;  /* 0x0011f800010e7983 */ /* 0x000ea80000100800 */
[----:B------:R-:W2:Y:S01]  /*1011b0*/  LDL R15, [R1+0x11fc] ;  /* 0x0011fc00010f7983 */ /* 0x000ea20000100800 */
[C---:B------:R-:W-:Y:S06]  /*1011c0*/  HMMA.1688.F32.TF32 R24, R4.reuse, R224, R24 ;  /* 0x000000e00418723c */ /* 0x040fec0000081018 */
[C---:B------:R-:W-:Y:S06]  /*1011d0*/  HMMA.1688.F32.TF32 R36, R4.reuse, R236, R36 ;  /* 0x000000ec0424723c */ /* 0x040fec0000081024 */
[----:B------:R-:W-:Y:S06]  /*1011e0*/  HMMA.1688.F32.TF32 R40, R4, R248, R40 ;  /* 0x000000f80428723c */ /* 0x000fec0000081028 */
        /* <DEDUP_REMOVED lines=13> */
[C---:B------:R-:W-:Y:S06]  /*1012c0*/  HMMA.1688.F32.TF32 R24, R32.reuse, R226, R24 ;  /* 0x000000e22018723c */ /* 0x040fec0000081018 */
[----:B------:R-:W-:Y:S06]  /*1012d0*/  HMMA.1688.F32.TF32 R36, R32, R238, R36 ;  /* 0x000000ee2024723c */ /* 0x000fec0000081024 */
[C---:B------:R-:W-:Y:S06]  /*1012e0*/  HMMA.1688.F32.TF32 R120, R4.reuse, R176, R120 ;  /* 0x000000b00478723c */ /* 0x040fec0000081078 */
[C---:B------:R-:W-:Y:S06]  /*1012f0*/  HMMA.1688.F32.TF32 R124, R4.reuse, R180, R124 ;  /* 0x000000b4047c723c */ /* 0x040fec000008107c */
[----:B------:R-:W-:Y:S01]  /*101300*/  HMMA.1688.F32.TF32 R128, R4, R240, R128 ;  /* 0x000000f00480723c */ /* 0x000fe20000081080 */
[----:B------:R-:W3:Y:S04]  /*101310*/  LDL R6, [R1+0x12a8] ;  /* 0x0012a80001067983 */ /* 0x000ee80000100800 */
[----:B------:R-:W3:Y:S04]  /*101320*/  LDL R7, [R1+0x12ac] ;  /* 0x0012ac0001077983 */ /* 0x000ee80000100800 */
[----:B------:R-:W4:Y:S04]  /*101330*/  LDL.LU.64 R218, [R1+0x7b50] ;  /* 0x007b500001da7983 */ /* 0x000f280000300a00 */
[----:B------:R-:W4:Y:S04]  /*101340*/  LDL.LU.64 R216, [R1+0x7b48] ;  /* 0x007b480001d87983 */ /* 0x000f280000300a00 */
[----:B------:R-:W-:Y:S01]  /*101350*/  STL.64 [R1+0x1690], R16 ;  /* 0x0016901001007387 */ /* 0x000fe20000100a00 */
[C---:B------:R-:W-:Y:S03]  /*101360*/  HMMA.1688.F32.TF32 R40, R32.reuse, R250, R40 ;  /* 0x000000fa2028723c */ /* 0x040fe60000081028 */
[----:B------:R1:W-:Y:S03]  /*101370*/  STL.64 [R1+0x1698], R18 ;  /* 0x0016981201007387 */ /* 0x0003e60000100a00 */
[C---:B------:R-:W-:Y:S01]  /*101380*/  HMMA.1688.F32.TF32 R44, R32.reuse, R246, R44 ;  /* 0x000000f6202c723c */ /* 0x040fe2000008102c */
[----:B-1----:R-:W3:Y:S04]  /*101390*/  LDL R18, [R1+0x1298] ;  /* 0x0012980001127983 */ /* 0x002ee80000100800 */
[----:B------:R-:W3:Y:S04]  /*1013a0*/  LDL R19, [R1+0x129c] ;  /* 0x00129c0001137983 */ /* 0x000ee80000100800 */
[----:B------:R-:W4:Y:S04]  /*1013b0*/  LDL.LU.64 R222, [R1+0x7b40] ;  /* 0x007b400001de7983 */ /* 0x000f280000300a00 */
[----:B------:R-:W4:Y:S04]  /*1013c0*/  LDL.LU.64 R220, [R1+0x7b38] ;  /* 0x007b380001dc7983 */ /* 0x000f280000300a00 */
[----:B------:R-:W-:Y:S04]  /*1013d0*/  STL.64 [R1+0x1680], R20 ;  /* 0x0016801401007387 */ /* 0x000fe80000100a00 */
[----:B------:R1:W-:Y:S04]  /*1013e0*/  STL.64 [R1+0x1688], R22 ;  /* 0x0016881601007387 */ /* 0x0003e80000100a00 */
[----:B-1----:R-:W3:Y:S04]  /*1013f0*/  LDL R22, [R1+0x1288] ;  /* 0x0012880001167983 */ /* 0x002ee80000100800 */
[----:B------:R-:W3:Y:S04]  /*101400*/  LDL R23, [R1+0x128c] ;  /* 0x00128c0001177983 */ /* 0x000ee80000100800 */
[----:B------:R-:W4:Y:S04]  /*101410*/  LDL.LU.64 R226, [R1+0x7b30] ;  /* 0x007b300001e27983 */ /* 0x000f280000300a00 */
[----:B------:R-:W4:Y:S04]  /*101420*/  LDL.LU.64 R224, [R1+0x7b28] ;  /* 0x007b280001e07983 */ /* 0x000f280000300a00 */
[----:B------:R-:W-:Y:S04]  /*101430*/  STL.64 [R1+0x1670], R24 ;  /* 0x0016701801007387 */ /* 0x000fe80000100a00 */
[----:B------:R1:W-:Y:S04]  /*101440*/  STL.64 [R1+0x1678], R26 ;  /* 0x0016781a01007387 */ /* 0x0003e80000100a00 */
[----:B-1----:R-:W3:Y:S04]  /*101450*/  LDL R26, [R1+0x1278] ;  /* 0x00127800011a7983 */ /* 0x002ee80000100800 */
[----:B------:R-:W3:Y:S01]  /*101460*/  LDL R27, [R1+0x127c] ;  /* 0x00127c00011b7983 */ /* 0x000ee20000100800 */
[----:B--2---:R-:W-:Y:S03]  /*101470*/  HMMA.1688.F32.TF32 R12, R32, R14, R28 ;  /* 0x0000000e200c723c */ /* 0x004fe6000008101c */
[----:B------:R-:W2:-:S15]  /*101480*/  LDL R30, [R1+0x1268] ;  /* 0x00126800011e7983 */ /* 0x000e9e0000100800 */
[----:B------:R-:W-:-:S05]  /*101490*/  NOP ;  /* 0x0000000000007918 */ /* 0x000fca0000000000 */
[----:B------:R-:W-:Y:S04]  /*1014a0*/  STL.64 [R1+0x1660], R12 ;  /* 0x0016600c01007387 */ /* 0x000fe80000100a00 */
[----:B------:R-:W-:Y:S04]  /*1014b0*/  STL.64 [R1+0x1668], R14 ;  /* 0x0016680e01007387 */ /* 0x000fe80000100a00 */
[----:B------:R-:W2:Y:S04]  /*1014c0*/  LDL R31, [R1+0x126c] ;  /* 0x00126c00011f7983 */ /* 0x000ea80000100800 */
[----:B------:R-:W4:Y:S04]  /*1014d0*/  LDL.LU.64 R238, [R1+0x7b20] ;  /* 0x007b200001ee7983 */ /* 0x000f280000300a00 */
[----:B------:R-:W4:Y:S04]  /*1014e0*/  LDL.LU.64 R236, [R1+0x7b18] ;  /* 0x007b180001ec7983 */ /* 0x000f280000300a00 */
[----:B------:R-:W-:Y:S04]  /*1014f0*/  STL.64 [R1+0x17a0], R36 ;  /* 0x0017a02401007387 */ /* 0x000fe80000100a00 */
[----:B------:R1:W-:Y:S04]  /*101500*/  STL.64 [R1+0x17a8], R38 ;  /* 0x0017a82601007387 */ /* 0x0003e80000100a00 */
[----:B------:R-:W-:Y:S04]  /*101510*/  LDS R13, [R252+UR6+0x8c180] ;  /* 0x08c18006fc0d7984 */ /* 0x000fe80008000800 */
[----:B------:R-:W-:Y:S04]  /*101520*/  LDS R15, [R252+UR6+0x8d180] ;  /* 0x08d18006fc0f7984 */ /* 0x000fe80008000800 */
[----:B------:R-:W-:Y:S04]  /*101530*/  LDS R12, [R0+UR6+0x8c180] ;  /* 0x08c18006000c7984 */ /* 0x000fe80008000800 */
[----:B------:R-:W4:Y:S04]  /*101540*/  LDS R14, [R0+UR6+0x8d180] ;  /* 0x08d18006000e7984 */ /* 0x000f280008000800 */
[----:B-1----:R-:W3:Y:S04]  /*101550*/  LDL R38, [R1+0x1258] ;  /* 0x0012580001267983 */ /* 0x002ee80000100800 */
[----:B------:R-:W3:Y:S04]  /*101560*/  LDL R39, [R1+0x125c] ;  /* 0x00125c0001277983 */ /* 0x000ee80000100800 */
[----:B------:R-:W4:Y:S04]  /*101570*/  LDL.LU.64 R250, [R1+0x7b10] ;  /* 0x007b100001fa7983 */ /* 0x000f280000300a00 */
[----:B------:R-:W4:Y:S04]  /*101580*/  LDL.LU.64 R248, [R1+0x7b08] ;  /* 0x007b080001f87983 */ /* 0x000f280000300a00 */
[----:B------:R-:W-:Y:S04]  /*101590*/  STL.64 [R1+0x1790], R40 ;  /* 0x0017902801007387 */ /* 0x000fe80000100a00 */
[----:B------:R1:W-:Y:S04]  /*1015a0*/  STL.64 [R1+0x1798], R42 ;  /* 0x0017982a01007387 */ /* 0x0003e80000100a00 */
[----:B-1----:R-:W2:Y:S04]  /*1015b0*/  LDL R42, [R1+0x1248] ;  /* 0x00124800012a7983 */ /* 0x002ea80000100800 */
[----:B------:R-:W2:Y:S04]  /*1015c0*/  LDL R43, [R1+0x124c] ;  /* 0x00124c00012b7983 */ /* 0x000ea80000100800 */
[----:B------:R-:W4:Y:S04]  /*1015d0*/  LDL.LU.64 R246, [R1+0x7b00] ;  /* 0x007b000001f67983 */ /* 0x000f280000300a00 */
[----:B------:R-:W4:Y:S04]  /*1015e0*/  LDL.LU.64 R244, [R1+0x7af8] ;  /* 0x007af80001f47983 */ /* 0x000f280000300a00 */
[----:B------:R-:W-:Y:S04]  /*1015f0*/  STL.64 [R1+0x1780], R44 ;  /* 0x0017802c01007387 */ /* 0x000fe80000100a00 */
[----:B------:R1:W-:Y:S04]  /*101600*/  STL.64 [R1+0x1788], R46 ;  /* 0x0017882e01007387 */ /* 0x0003e80000100a00 */
[----:B-1----:R-:W3:Y:S04]  /*101610*/  LDL R46, [R1+0x1238] ;  /* 0x00123800012e7983 */ /* 0x002ee80000100800 */
[----:B------:R-:W3:Y:S02]  /*101620*/  LDL R47, [R1+0x123c] ;  /* 0x00123c00012f7983 */ /* 0x000ee40000100800 */
        /* <DEDUP_REMOVED lines=57> */
[----:B------:R-:W-:-:S06]  /*1019c0*/  IMAD.MOV.U32 R174, RZ, RZ, R200 ;  /* 0x000000ffffae7224 */ /* 0x000fcc00078e00c8 */
[----:B------:R-:W-:Y:S01]  /*1019d0*/  MOV R242, R192 ;  /* 0x000000c000f27202 */ /* 0x000fe20000000f00 */
[----:B------:R-:W-:Y:S02]  /*1019e0*/  IMAD.MOV.U32 R243, RZ, RZ, R193 ;  /* 0x000000fffff37224 */ /* 0x000fe400078e00c1 */
[----:B------:R-:W-:Y:S02]  /*1019f0*/  IMAD.MOV.U32 R178, RZ, RZ, R196 ;  /* 0x000000ffffb27224 */ /* 0x000fe400078e00c4 */
[----:B------:R-:W-:Y:S01]  /*101a00*/  IMAD.MOV.U32 R179, RZ, RZ, R197 ;  /* 0x000000ffffb37224 */ /* 0x000fe200078e00c5 */
[----:B------:R-:W-:Y:S04]  /*101a10*/  STL.64 [R1+0xd10], R20 ;  /* 0x000d101401007387 */ /* 0x000fe80000100a00 */
[----:B------:R-:W-:Y:S04]  /*101a20*/  STL.64 [R1+0xd18], R22 ;  /* 0x000d181601007387 */ /* 0x000fe80000100a00 */
[----:B------:R-:W2:Y:S04]  /*101a30*/  LDL R240, [R1+0x110] ;  /* 0x0001100001f07983 */ /* 0x000ea80000100800 */
[----:B------:R1:W-:Y:S04]  /*101a40*/  STL.64 [R1+0xcf0], R16 ;  /* 0x000cf01001007387 */ /* 0x0003e80000100a00 */
[----:B------:R-:W-:Y:S04]  /*101a50*/  STL.64 [R1+0xcf8], R18 ;  /* 0x000cf81201007387 */ /* 0x000fe80000100a00 */
[----:B------:R-:W-:Y:S04]  /*101a60*/  STL.64 [R1+0xcd0], R4 ;  /* 0x000cd00401007387 */ /* 0x000fe80000100a00 */
[----:B------:R-:W-:Y:S04]  /*101a70*/  STL.64 [R1+0xcd8], R6 ;  /* 0x000cd80601007387 */ /* 0x000fe80000100a00 */
[----:B------:R-:W2:Y:S04]  /*101a80*/  LDL R241, [R1+0x114] ;  /* 0x0001140001f17983 */ /* 0x000ea80000100800 */
[----:B------:R-:W3:Y:S04]  /*101a90*/  LDL.LU R192, [R1+0x7af4] ;  /* 0x007af40001c07983 */ /* 0x000ee80000300800 */
[----:B------:R-:W3:Y:S04]  /*101aa0*/  LDL.LU R193, [R1+0x7af0] ;  /* 0x007af00001c17983 */ /* 0x000ee80000300800 */
[----:B------:R-:W2:Y:S04]  /*101ab0*/  LDL R176, [R1+0xf0] ;  /* 0x0000f00001b07983 */ /* 0x000ea80000100800 */
[----:B------:R-:W2:Y:S04]  /*101ac0*/  LDL R177, [R1+0xf4] ;  /* 0x0000f40001b17983 */ /* 0x000ea80000100800 */
[----:B------:R-:W3:Y:S04]  /*101ad0*/  LDL.LU R196, [R1+0x7aec] ;  /* 0x007aec0001c47983 */ /* 0x000ee80000300800 */
[----:B------:R-:W3:Y:S04]  /*101ae0*/  LDL.LU R197, [R1+0x7ae8] ;  /* 0x007ae80001c57983 */ /* 0x000ee80000300800 */
[----:B------:R-:W2:Y:S04]  /*101af0*/  LDL R172, [R1+0xe0] ;  /* 0x0000e00001ac7983 */ /* 0x000ea80000100800 */
[----:B------:R-:W2:Y:S04]  /*101b00*/  LDL R173, [R1+0xe4] ;  /* 0x0000e40001ad7983 */ /* 0x000ea80000100800 */
[----:B------:R-:W3:Y:S01]  /*101b10*/  LDL.LU R200, [R1+0x7ae4] ;  /* 0x007ae40001c87983 */ /* 0x000ee20000300800 */
[----:B------:R-:W-:-:S03]  /*101b20*/  IMAD.MOV.U32 R175, RZ, RZ, R201 ;  /* 0x000000ffffaf7224 */ /* 0x000fc600078e00c9 */
[----:B------:R-:W3:Y:S04]  /*101b30*/  LDL.LU R201, [R1+0x7ae0] ;  /* 0x007ae00001c97983 */ /* 0x000ee80000300800 */
[----:B------:R-:W2:Y:S04]  /*101b40*/  LDL R168, [R1+0xd0] ;  /* 0x0000d00001a87983 */ /* 0x000ea80000100800 */
[----:B------:R-:W2:Y:S01]  /*101b50*/  LDL R169, [R1+0xd4] ;  /* 0x0000d40001a97983 */ /* 0x000ea20000100800 */
[----:B----4-:R-:W-:-:S03]  /*101b60*/  MOV R170, R204 ;  /* 0x000000cc00aa7202 */ /* 0x010fc60000000f00 */
[----:B------:R-:W4:Y:S01]  /*101b70*/  LDL.LU R204, [R1+0x7adc] ;  /* 0x007adc0001cc7983 */ /* 0x000f220000300800 */
[----:B------:R-:W-:Y:S02]  /*101b80*/  IMAD.MOV.U32 R171, RZ, RZ, R205 ;  /* 0x000000ffffab7224 */ /* 0x000fe400078e00cd */
[----:B------:R-:W-:Y:S01]  /*101b90*/  IMAD.MOV.U32 R162, RZ, RZ, R208 ;  /* 0x000000ffffa27224 */ /* 0x000fe200078e00d0 */
[----:B------:R-:W4:Y:S04]  /*101ba0*/  LDL.LU R205, [R1+0x7ad8] ;  /* 0x007ad80001cd7983 */ /* 0x000f280000300800 */
[----:B------:R-:W3:Y:S04]  /*101bb0*/  LDL R160, [R1+0xb0] ;  /* 0x0000b00001a07983 */ /* 0x000ee80000100800 */
[----:B------:R-:W3:Y:S04]  /*101bc0*/  LDL R161, [R1+0xb4] ;  /* 0x0000b40001a17983 */ /* 0x000ee80000100800 */
[----:B------:R-:W4:Y:S01]  /*101bd0*/  LDL.LU R208, [R1+0x7ad4] ;  /* 0x007ad40001d07983 */ /* 0x000f220000300800 */
[----:B------:R-:W-:-:S02]  /*101be0*/  IMAD.MOV.U32 R163, RZ, RZ, R209 ;  /* 0x000000ffffa37224 */ /* 0x000fc400078e00d1 */
[----:B------:R-:W-:Y:S01]  /*101bf0*/  IMAD.MOV.U32 R158, RZ, RZ, R212 ;  /* 0x000000ffff9e7224 */ /* 0x000fe200078e00d4 */
[----:B------:R-:W4:Y:S04]  /*101c00*/  LDL.LU R209, [R1+0x7ad0] ;  /* 0x007ad00001d17983 */ /* 0x000f280000300800 */
[----:B------:R-:W2:Y:S04]  /*101c10*/  LDL R156, [R1+0xa0] ;  /* 0x0000a000019c7983 */ /* 0x000ea80000100800 */
[----:B------:R-:W2:Y:S04]  /*101c20*/  LDL R157, [R1+0xa4] ;  /* 0x0000a400019d7983 */ /* 0x000ea80000100800 */
[----:B------:R-:W4:Y:S01]  /*101c30*/  LDL.LU R212, [R1+0x7acc] ;  /* 0x007acc0001d47983 */ /* 0x000f220000300800 */
[----:B------:R-:W-:Y:S01]  /*101c40*/  IMAD.MOV.U32 R159, RZ, RZ, R213 ;  /* 0x000000ffff9f7224 */ /* 0x000fe200078e00d5 */
[----:B------:R-:W-:-:S02]  /*101c50*/  MOV R154, R216 ;  /* 0x000000d8009a7202 */ /* 0x000fc40000000f00 */
        /* <DEDUP_REMOVED lines=10> */
[----:B------:R-:W-:-:S02]  /*101d00*/  IMAD.MOV.U32 R143, RZ, RZ, R221 ;  /* 0x000000ffff8f7224 */ /* 0x000fc400078e00dd */
[----:B------:R-:W-:Y:S01]  /*101d10*/  IMAD.MOV.U32 R166, RZ, RZ, R224 ;  /* 0x000000ffffa67224 */ /* 0x000fe200078e00e0 */
[----:B------:R-:W4:Y:S04]  /*101d20*/  LDL.LU R221, [R1+0x7ab8] ;  /* 0x007ab80001dd7983 */ /* 0x000f280000300800 */
[----:B-1----:R-:W3:Y:S04]  /*101d30*/  LDL R16, [R1+0x30] ;  /* 0x0000300001107983 */ /* 0x002ee80000100800 */
[----:B------:R-:W3:Y:S04]  /*101d40*/  LDL R17, [R1+0x34] ;  /* 0x0000340001117983 */ /* 0x000ee80000100800 */
        /* <DEDUP_REMOVED lines=8> */
[----:B------:R-:W4:Y:S04]  /*101dd0*/  LDL R28, [R1+0x10] ;  /* 0x00001000011c7983 */ /* 0x000f280000100800 */
[----:B------:R-:W4:Y:S04]  /*101de0*/  LDL R29, [R1+0x14] ;  /* 0x00001400011d7983 */ /* 0x000f280000100800 */
[----:B------:R-:W4:Y:S04]  /*101df0*/  LDL.LU R36, [R1+0x26a0] ;  /* 0x0026a00001247983 */ /* 0x000f280000300800 */
[----:B------:R-:W4:Y:S04]  /*101e00*/  LDL.LU R37, [R1+0x26a4] ;  /* 0x0026a40001257983 */ /* 0x000f280000300800 */
[----:B------:R-:W4:Y:S04]  /*101e10*/  LDL.LU R38, [R1+0x26a8] ;  /* 0x0026a80001267983 */ /* 0x000f280000300800 */
[----:B------:R-:W4:Y:S04]  /*101e20*/  LDL.LU R39, [R1+0x26ac] ;  /* 0x0026ac0001277983 */ /* 0x000f280000300800 */
[----:B------:R-:W3:Y:S04]  /*101e30*/  LDL R66, [R1+0x1388] ;  /* 0x0013880001427983 */ /* 0x000ee80000100800 */
[----:B------:R-:W3:Y:S04]  /*101e40*/  LDL R67, [R1+0x138c] ;  /* 0x00138c0001437983 */ /* 0x000ee80000100800 */
[----:B------:R-:W2:Y:S04]  /*101e50*/  LDL R62, [R1+0x1398] ;  /* 0x00139800013e7983 */ /* 0x000ea80000100800 */
[----:B------:R-:W2:Y:S04]  /*101e60*/  LDL R63, [R1+0x139c] ;  /* 0x00139c00013f7983 */ /* 0x000ea80000100800 */
[----:B------:R-:W4:Y:S04]  /*101e70*/  LDL.64 R58, [R1+0x13a8] ;  /* 0x0013a800013a7983 */ /* 0x000f280000100a00 */
[----:B------:R-:W4:Y:S04]  /*101e80*/  LDL R54, [R1+0x13b8] ;  /* 0x0013b80001367983 */ /* 0x000f280000100800 */
[----:B------:R-:W4:Y:S04]  /*101e90*/  LDL R55, [R1+0x13bc] ;  /* 0x0013bc0001377983 */ /* 0x000f280000100800 */
        /* <DEDUP_REMOVED lines=25> */
[----:B------:R-:W-:-:S03]  /*102030*/  IMAD.MOV.U32 R183, RZ, RZ, R249 ;  /* 0x000000ffffb77224 */ /* 0x000fc600078e00f9 */
[----:B------:R-:W-:Y:S04]  /*102040*/  LDS R5, [R252+UR6+0x8e180] ;  /* 0x08e18006fc057984 */ /* 0x000fe80008000800 */
[----:B------:R-:W4:Y:S04]  /*102050*/  LDL.LU R249, [R1+0x7aa8] ;  /* 0x007aa80001f97983 */ /* 0x000f280000300800 */
[----:B------:R-:W-:Y:S04]  /*102060*/  LDS R7, [R252+UR6+0x8f180] ;  /* 0x08f18006fc077984 */ /* 0x000fe80008000800 */
[----:B------:R-:W-:Y:S04]  /*102070*/  LDS R4, [R0+UR6+0x8e180] ;  /* 0x08e1800600047984 */ /* 0x000fe80008000800 */
[----:B------:R-:W1:Y:S01]  /*102080*/  LDS R6, [R0+UR6+0x8f180] ;  /* 0x08f1800600067984 */ /* 0x000e620008000800 */
        /* <DEDUP_REMOVED lines=8> */
[----:B------:R2:W-:Y:S02]  /*102110*/  STL.64 [R1+0xc78], R10 ;  /* 0x000c780a01007387 */ /* 0x0005e40000100a00 */
[----:B--2---:R-:W-:Y:S01]  /*102120*/  HMMA.1688.F32.TF32 R8, R32, R54, R132 ;  /* 0x000000362008723c */ /* 0x004fe20000081084 */
[----:B------:R-:W-:-:S02]  /*102130*/  IMAD.MOV.U32 R252, RZ, RZ, R59 ;  /* 0x000000fffffc7224 */ /* 0x000fc400078e003b */
[----:B------:R-:W-:-:S03]  /*102140*/  IMAD.MOV.U32 R0, RZ, RZ, R58 ;  /* 0x000000ffff007224 */ /* 0x000fc600078e003a */
[----:B------:R-:W-:Y:S04]  /*102150*/  STL [R1+0x6e54], R252 ;  /* 0x006e54fc01007387 */ /* 0x000fe80000100800 */
[----:B------:R-:W-:Y:S04]  /*102160*/  STL [R1+0x6e50], R0 ;  /* 0x006e500001007387 */ /* 0x000fe80000100800 */
[----:B------:R-:W2:Y:S09]  /*102170*/  LDL R132, [R1+0x20] ;  /* 0x0000200001847983 */ /* 0x000eb20000100800 */
[----:B------:R3:W-:Y:S04]  /*102180*/  STL.64 [R1+0xc50], R8 ;  /* 0x000c500801007387 */ /* 0x0007e80000100a00 */
[----:B------:R-:W-:Y:S04]  /*102190*/  STL.64 [R1+0xc58], R10 ;  /* 0x000c580a01007387 */ /* 0x000fe80000100a00 */
[----:B------:R-:W2:Y:S01]  /*1021a0*/  LDL R133, [R1+0x24] ;  /* 0x0000240001857983 */ /* 0x000ea20000100800 */
[----:B------:R-:W-:Y:S01]  /*1021b0*/  HMMA.1688.F32.TF32 R120, R12, R28, R36 ;  /* 0x0000001c0c78723c */ /* 0x000fe20000081024 */
[----:B------:R-:W-:-:S02]  /*1021c0*/  IMAD.MOV.U32 R134, RZ, RZ, R244 ;  /* 0x000000ffff867224 */ /* 0x000fc400078e00f4 */
[----:B------:R-:W-:Y:S01]  /*1021d0*/  IMAD.MOV.U32 R135, RZ, RZ, R245 ;  /* 0x000000ffff877224 */ /* 0x000fe200078e00f5 */
[----:B------:R-:W4:Y:S04]  /*1021e0*/  LDL.LU R244, [R1+0x7aa4] ;  /* 0x007aa40001f47983 */ /* 0x000f280000300800 */
[----:B------:R-:W4:-:S15]  /*1021f0*/  LDL.LU R245, [R1+0x7aa0] ;  /* 0x007aa00001f57983 */ /* 0x000f1e0000300800 */
        /* <DEDUP_REMOVED lines=65> */
[C---:B--2---:R-:W-:Y:S01]  /*102610*/  HMMA.1688.F32.TF32 R124, R12.reuse, R132, R24 ;  /* 0x000000840c7c723c */ /* 0x044fe20000081018 */
        /* <DEDUP_REMOVED lines=12> */
[----:B---3--:R-:W3:Y:S04]  /*1026e0*/  LDL R8, [R1+0x40] ;  /* 0x0000400001087983 */ /* 0x008ee80000100800 */
[----:B------:R-:W3:Y:S04]  /*1026f0*/  LDL R9, [R1+0x44] ;  /* 0x0000440001097983 */ /* 0x000ee80000100800 */
[----:B-1----:R-:W3:Y:S04]  /*102700*/  LDL.LU R120, [R1+0x2670] ;  /* 0x0026700001787983 */ /* 0x002ee80000300800 */
        /* <DEDUP_REMOVED lines=35> */
[C---:B---3--:R-:W-:Y:S07]  /*102940*/  HMMA.1688.F32.TF32 R8, R12.reuse, R8, R120 ;  /* 0x000000080c08723c */ /* 0x048fee0000081078 */
[----:B------:R-:W-:Y:S01]  /*102950*/  MOV R122, R236 ;  /* 0x000000ec007a7202 */ /* 0x000fe20000000f00 */
[----:B------:R-:W-:Y:S01]  /*102960*/  IMAD.MOV.U32 R123, RZ, RZ, R237 ;  /* 0x000000ffff7b7224 */ /* 0x000fe200078e00ed */
[----:B------:R-:W3:Y:S04]  /*102970*/  LDL.LU R236, [R1+0x7a9c] ;  /* 0x007a9c0001ec7983 */ /* 0x000ee80000300800 */
[----:B------:R-:W3:Y:S01]  /*102980*/  LDL.LU R237, [R1+0x7a98] ;  /* 0x007a980001ed7983 */ /* 0x000ee20000300800 */
[----:B----4-:R-:W-:Y:S06]  /*102990*/  HMMA.1688.F32.TF32 R104, R12, R244, R104 ;  /* 0x000000f40c68723c */ /* 0x010fec0000081068 */
[----:B------:R-:W-:Y:S06]  /*1029a0*/  HMMA.1688.F32.TF32 R116, R4, R122, R116 ;  /* 0x0000007a0474723c */ /* 0x000fec0000081074 */
        /* <DEDUP_REMOVED lines=25> */
[----:B------:R-:W4:Y:S01]  /*102b40*/  LDL R252, [R1+0x36f0] ;  /* 0x0036f00001fc7983 */ /* 0x000f220000100800 */
[----:B------:R-:W-:Y:S06]  /*102b50*/  HMMA.1688.F32.TF32 R112, R4, R250, R112 ;  /* 0x000000fa0470723c */ /* 0x000fec0000081070 */
[----:B---3--:R-:W-:Y:S01]  /*102b60*/  HMMA.1688.F32.TF32 R68, R12, R236, R68 ;  /* 0x000000ec0c44723c */ /* 0x008fe20000081044 */
[----:B------:R-:W3:Y:S04]  /*102b70*/  LDL R14, [R1+0x48] ;  /* 0x00004800010e7983 */ /* 0x000ee80000100800 */
[----:B------:R-:W3:Y:S04]  /*102b80*/  LDL R15, [R1+0x4c] ;  /* 0x00004c00010f7983 */ /* 0x000ee80000100800 */
[----:B------:R1:W-:Y:S04]  /*102b90*/  STL.64 [R1+0x7830], R250 ;  /* 0x007830fa01007387 */ /* 0x0003e80000100a00 */
[----:B------:R-:W-:Y:S04]  /*102ba0*/  STL.64 [R1+0x7828], R248 ;  /* 0x007828f801007387 */ /* 0x000fe80000100a00 */
[----:B-1----:R-:W3:Y:S04]  /*102bb0*/  LDL R250, [R1+0x38] ;  /* 0x0000380001fa7983 */ /* 0x002ee80000100800 */
[----:B------:R-:W3:Y:S04]  /*102bc0*/  LDL R251, [R1+0x3c] ;  /* 0x00003c0001fb7983 */ /* 0x000ee80000100800 */
[----:B------:R-:W3:Y:S04]  /*102bd0*/  LDL.LU.64 R122, [R1+0x7a90] ;  /* 0x007a9000017a7983 */ /* 0x000ee80000300a00 */
[----:B------:R-:W3:Y:S04]  /*102be0*/  LDL.LU.64 R120, [R1+0x7a88] ;  /* 0x007a880001787983 */ /* 0x000ee80000300a00 */
[----:B------:R1:W-:Y:S04]  /*102bf0*/  STL.64 [R1+0x7a80], R118 ;  /* 0x007a807601007387 */ /* 0x0003e80000100a00 */
        /* <DEDUP_REMOVED lines=11> */
[----:B-1----:R-:W3:Y:S04]  /*102cb0*/  LDL R118, [R1+0x18] ;  /* 0x0000180001767983 */ /* 0x002ee80000100800 */
[----:B------:R-:W3:Y:S01]  /*102cc0*/  LDL R119, [R1+0x1c] ;  /* 0x00001c0001777983 */ /* 0x000ee20000100800 */
        /* <DEDUP_REMOVED lines=15> */
[----:B--2---:R-:W-:Y:S04]  /*102dc0*/  LDS R132, [R0+UR6+0x90180] ;  /* 0x0901800600847984 */ /* 0x004fe80008000800 */
[----:B------:R-:W-:Y:S04]  /*102dd0*/  LDS R134, [R0+UR6+0x91180] ;  /* 0x0911800600867984 */ /* 0x000fe80008000800 */
[----:B----4-:R-:W-:Y:S04]  /*102de0*/  LDS R133, [R252+UR6+0x90180] ;  /* 0x09018006fc857984 */ /* 0x010fe80008000800 */
[----:B------:R-:W1:Y:S01]  /*102df0*/  LDS R135, [R252+UR6+0x91180] ;  /* 0x09118006fc877984 */ /* 0x000e620008000800 */
[C---:B---3--:R-:W-:Y:S06]  /*102e00*/  HMMA.1688.F32.TF32 R8, R4.reuse, R14, R8 ;  /* 0x0000000e0408723c */ /* 0x048fec0000081008 */
[C---:B------:R-:W-:Y:S06]  /*102e10*/  HMMA.1688.F32.TF32 R12, R4.reuse, R246, R104 ;  /* 0x000000f6040c723c */ /* 0x040fec0000081068 */
[C---:B------:R-:W-:Y:S06]  /*102e20*/  HMMA.1688.F32.TF32 R120, R4.reuse, R118, R120 ;  /* 0x000000760478723c */ /* 0x040fec0000081078 */
[----:B------:R-:W-:Y:S07]  /*102e30*/  HMMA.1688.F32.TF32 R128, R4, R250, R128 ;  /* 0x000000fa0480723c */ /* 0x000fee0000081080 */
[----:B------:R-:W-:Y:S01]  /*102e40*/  MOV R251, R150 ;  /* 0x0000009600fb7202 */ /* 0x000fe20000000f00 */
[----:B------:R-:W-:-:S09]  /*102e50*/  IMAD.MOV.U32 R250, RZ, RZ, R151 ;  /* 0x000000fffffa7224 */ /* 0x000fd200078e0097 */
[----:B------:R-:W-:Y:S04]  /*102e60*/  STL.64 [R1+0x7a70], R122 ;  /* 0x007a707a01007387 */ /* 0x000fe80000100a00 */
[----:B------:R-:W-:Y:S04]  /*102e70*/  STL.64 [R1+0x7a68], R120 ;  /* 0x007a687801007387 */ /* 0x000fe80000100a00 */
[----:B------:R2:W-:Y:S04]  /*102e80*/  STL.64 [R1+0x7800], R246 ;  /* 0x007800f601007387 */ /* 0x0005e80000100a00 */
[----:B--2---:R-:W2:Y:S04]  /*102e90*/  LDL R246, [R1+0x32ec] ;  /* 0x0032ec0001f67983 */ /* 0x004ea80000100800 */
[----:B------:R-:W3:Y:S04]  /*102ea0*/  LDL R247, [R1+0x36f0] ;  /* 0x0036f00001f77983 */ /* 0x000ee80000100800 */
[----:B------:R4:W-:Y:S04]  /*102eb0*/  STL.64 [R1+0x77f8], R244 ;  /* 0x0077f8f401007387 */ /* 0x0009e80000100a00 */
[----:B------:R-:W-:Y:S04]  /*102ec0*/  STL.64 [R1+0x7a60], R26 ;  /* 0x007a601a01007387 */ /* 0x000fe80000100a00 */
[----:B------:R-:W-:Y:S04]  /*102ed0*/  STL.64 [R1+0x7a58], R24 ;  /* 0x007a581801007387 */ /* 0x000fe80000100a00 */
[----:B------:R-:W-:Y:S04]  /*102ee0*/  STL.64 [R1+0x78c8], R250 ;  /* 0x0078c8fa01007387 */ /* 0x000fe80000100a00 */
[----:B------:R1:W-:Y:S04]  /*102ef0*/  STL.64 [R1+0x78c0], R248 ;  /* 0x0078c0f801007387 */ /* 0x0003e80000100a00 */
[----:B------:R-:W3:Y:S04]  /*102f00*/  LDL R170, [R1+0x3d8] ;  /* 0x0003d80001aa7983 */ /* 0x000ee80000100800 */
[----:B------:R-:W3:Y:S04]  /*102f10*/  LDL R171, [R1+0x3dc] ;  /* 0x0003dc0001ab7983 */ /* 0x000ee80000100800 */
[----:B------:R-:W3:Y:S04]  /*102f20*/  LDL R168, [R1+0x3d0] ;  /* 0x0003d00001a87983 */ /* 0x000ee80000100800 */
[----:B------:R-:W3:Y:S01]  /*102f30*/  LDL R169, [R1+0x3d4] ;  /* 0x0003d40001a97983 */ /* 0x000ee20000100800 */
[----:B----4-:R-:W-:-:S02]  /*102f40*/  IMAD.MOV.U32 R245, RZ, RZ, R146 ;  /* 0x000000fffff57224 */ /* 0x010fc400078e0092 */
[----:B------:R-:W-:Y:S01]  /*102f50*/  IMAD.MOV.U32 R244, RZ, RZ, R147 ;  /* 0x000000fffff47224 */ /* 0x000fe200078e0093 */
[C---:B------:R-:W-:Y:S06]  /*102f60*/  HMMA.1688.F32.TF32 R232, R4.reuse, R194, R232 ;  /* 0x000000c204e8723c */ /* 0x040fec00000810e8 */
[C---:B------:R-:W-:Y:S06]  /*102f70*/  HMMA.1688.F32.TF32 R228, R4.reuse, R190, R228 ;  /* 0x000000be04e4723c */ /* 0x040fec00000810e4 */
[----:B------:R-:W-:Y:S01]  /*102f80*/  HMMA.1688.F32.TF32 R108, R4, R186, R108 ;  /* 0x000000ba046c723c */ /* 0x000fe2000008106c */
[----:B--2---:R-:W-:Y:S04]  /*102f90*/  LDS R104, [R246+UR6+0x92180] ;  /* 0x09218006f6687984 */ /* 0x004fe80008000800 */
[----:B------:R-:W-:Y:S04]  /*102fa0*/  LDS R106, [R246+UR6+0x93180] ;  /* 0x09318006f66a7984 */ /* 0x000fe80008000800 */
[----:B---3--:R-:W-:Y:S04]  /*102fb0*/  LDS R105, [R247+UR6+0x92180] ;  /* 0x09218006f7697984 */ /* 0x008fe80008000800 */
[----:B------:R-:W2:Y:S04]  /*102fc0*/  LDS R107, [R247+UR6+0x93180] ;  /* 0x09318006f76b7984 */ /* 0x000ea80008000800 */
[----:B------:R-:W-:Y:S04]  /*102fd0*/  STL.64 [R1+0x7a50], R170 ;  /* 0x007a50aa01007387 */ /* 0x000fe80000100a00 */
[----:B------:R-:W-:Y:S04]  /*102fe0*/  STL.64 [R1+0x7a48], R168 ;  /* 0x007a48a801007387 */ /* 0x000fe80000100a00 */
        /* <DEDUP_REMOVED lines=106> */
[----:B------:R1:W-:Y:S04]  /*103690*/  STL.64 [R1+0x7a28], R246 ;  /* 0x007a28f601007387 */ /* 0x0003e80000100a00 */
[----:B------:R1:W-:Y:S04]  /*1036a0*/  STL.64 [R1+0x7a20], R244 ;  /* 0x007a20f401007387 */ /* 0x0003e80000100a00 */
[----:B------:R-:W3:Y:S04]  /*1036b0*/  LDL R116, [R1+0x1f0] ;  /* 0x0001f00001747983 */ /* 0x000ee80000100800 */
[----:B------:R-:W3:Y:S04]  /*1036c0*/  LDL R117, [R1+0x1f4] ;  /* 0x0001f40001757983 */ /* 0x000ee80000100800 */
[----:B------:R-:W2:Y:S04]  /*1036d0*/  LDL R120, [R1+0x200] ;  /* 0x0002000001787983 */ /* 0x000ea80000100800 */
[----:B------:R-:W2:Y:S04]  /*1036e0*/  LDL R121, [R1+0x204] ;  /* 0x0002040001797983 */ /* 0x000ea80000100800 */
[----:B-1----:R-:W4:Y:S04]  /*1036f0*/  LDL R246, [R1+0x218] ;  /* 0x0002180001f67983 */ /* 0x002f280000100800 */
[----:B------:R-:W4:Y:S04]  /*103700*/  LDL R244, [R1+0x210] ;  /* 0x0002100001f47983 */ /* 0x000f280000100800 */
[----:B------:R-:W4:Y:S04]  /*103710*/  LDL R245, [R1+0x214] ;  /* 0x0002140001f57983 */ /* 0x000f280000100800 */
[----:B------:R-:W4:Y:S04]  /*103720*/  LDL R247, [R1+0x21c] ;  /* 0x00021c0001f77983 */ /* 0x000f280000100800 */
[----:B------:R1:W-:Y:S04]  /*103730*/  STL.64 [R1+0x78f8], R194 ;  /* 0x0078f8c201007387 */ /* 0x0003e80000100a00 */
[----:B------:R1:W-:Y:S04]  /*103740*/  STL.64 [R1+0x78f0], R192 ;  /* 0x0078f0c001007387 */ /* 0x0003e80000100a00 */
        /* <DEDUP_REMOVED lines=20> */
[----:B-1----:R-:W4:Y:S04]  /*103890*/  LDL R186, [R1+0x278] ;  /* 0x0002780001ba7983 */ /* 0x002f280000100800 */
[----:B------:R-:W4:Y:S04]  /*1038a0*/  LDL R184, [R1+0x270] ;  /* 0x0002700001b87983 */ /* 0x000f280000100800 */
[----:B------:R-:W4:Y:S04]  /*1038b0*/  LDL R185, [R1+0x274] ;  /* 0x0002740001b97983 */ /* 0x000f280000100800 */
[----:B------:R-:W4:Y:S04]  /*1038c0*/  LDL R187, [R1+0x27c] ;  /* 0x00027c0001bb7983 */ /* 0x000f280000100800 */
[----:B------:R-:W4:Y:S01]  /*1038d0*/  LDL.LU.64 R118, [R1+0x7a80] ;  /* 0x007a800001767983 */ /* 0x000f220000300a00 */
[C---:B---3--:R-:W-:Y:S03]  /*1038e0*/  HMMA.1688.F32.TF32 R112, R132.reuse, R116, R112 ;  /* 0x000000748470723c */ /* 0x048fe60000081070 */
[----:B------:R-:W3:Y:S04]  /*1038f0*/  LDL.LU.64 R116, [R1+0x7a78] ;  /* 0x007a780001747983 */ /* 0x000ee80000300a00 */
[----:B------:R-:W3:Y:S01]  /*103900*/  LDL.LU.64 R122, [R1+0x7a70] ;  /* 0x007a7000017a7983 */ /* 0x000ee20000300a00 */
[C---:B--2---:R-:W-:Y:S06]  /*103910*/  HMMA.1688.F32.TF32 R20, R132.reuse, R24, R20 ;  /* 0x000000188414723c */ /* 0x044fec0000081014 */
[C---:B----4-:R-:W-:Y:S06]  /*103920*/  HMMA.1688.F32.TF32 R96, R132.reuse, R168, R96 ;  /* 0x000000a88460723c */ /* 0x050fec0000081060 */
[----:B---3--:R-:W-:Y:S01]  /*103930*/  HMMA.1688.F32.TF32 R116, R132, R120, R116 ;  /* 0x000000788474723c */ /* 0x008fe20000081074 */
        /* <DEDUP_REMOVED lines=45> */
[----:B------:R-:W3:Y:S02]  /*103c10*/  LDL.LU.64 R116, [R1+0x7a38] ;  /* 0x007a380001747983 */ /* 0x000ee40000300a00 */
[C---:B---3--:R-:W-:Y:S02]  /*103c20*/  HMMA.1688.F32.TF32 R116, R104.reuse, R246, R116 ;  /* 0x000000f66874723c */ /* 0x048fe40000081074 */
[----:B------:R-:W3:Y:S04]  /*103c30*/  LDL.LU.64 R246, [R1+0x7a30] ;  /* 0x007a300001f67983 */ /* 0x000ee80000300a00 */
[C---:B------:R-:W-:Y:S06]  /*103c40*/  HMMA.1688.F32.TF32 R128, R104.reuse, R138, R128 ;  /* 0x0000008a6880723c */ /* 0x040fec0000081080 */
[C---:B------:R-:W-:Y:S06]  /*103c50*/  HMMA.1688.F32.TF32 R8, R104.reuse, R142, R8 ;  /* 0x0000008e6808723c */ /* 0x040fec0000081008 */
[C---:B------:R-:W-:Y:S06]  /*103c60*/  HMMA.1688.F32.TF32 R12, R104.reuse, R146, R12 ;  /* 0x00000092680c723c */ /* 0x040fec000008100c */
[C---:B------:R-:W-:Y:S06]  /*103c70*/  HMMA.1688.F32.TF32 R16, R104.reuse, R150, R16 ;  /* 0x000000966810723c */ /* 0x040fec0000081010 */
[C---:B--2---:R-:W-:Y:S06]  /*103c80*/  HMMA.1688.F32.TF32 R20, R104.reuse, R134, R20 ;  /* 0x000000866814723c */ /* 0x044fec0000081014 */
[C---:B---3--:R-:W-:Y:S01]  /*103c90*/  HMMA.1688.F32.TF32 R120, R104.reuse, R246, R120 ;  /* 0x000000f66878723c */ /* 0x048fe20000081078 */
[----:B------:R-:W2:Y:S04]  /*103ca0*/  LDL.LU.64 R246, [R1+0x7a28] ;  /* 0x007a280001f67983 */ /* 0x000ea80000300a00 */
        /* <DEDUP_REMOVED lines=9> */
[----:B------:R-:W4:Y:S04]  /*103d40*/  LDL R134, [R1+0x398] ;  /* 0x0003980001867983 */ /* 0x000f280000100800 */
[----:B------:R-:W4:Y:S04]  /*103d50*/  LDL R135, [R1+0x39c] ;  /* 0x00039c0001877983 */ /* 0x000f280000100800 */
[----:B------:R-:W4:Y:S04]  /*103d60*/  LDL R176, [R1+0x400] ;  /* 0x0004000001b07983 */ /* 0x000f280000100800 */
        /* <DEDUP_REMOVED lines=79> */
[----:B--2---:R-:W-:Y:S04]  /*104260*/  STL.64 [R1+0x7930], R246 ;  /* 0x007930f601007387 */ /* 0x004fe80000100a00 */
[----:B------:R-:W-:Y:S04]  /*104270*/  LDS R4, [R246+UR6+0x94180] ;  /* 0x09418006f6047984 */ /* 0x000fe80008000800 */
[----:B------:R-:W-:Y:S04]  /*104280*/  LDS R6, [R246+UR6+0x95180] ;  /* 0x09518006f6067984 */ /* 0x000fe80008000800 */
[----:B------:R-:W-:Y:S04]  /*104290*/  LDS R5, [R247+UR6+0x94180] ;  /* 0x09418006f7057984 */ /* 0x000fe80008000800 */
[----:B------:R-:W1:Y:S04]  /*1042a0*/  LDS R7, [R247+UR6+0x95180] ;  /* 0x09518006f7077984 */ /* 0x000e680008000800 */
[----:B------:R-:W-:Y:S04]  /*1042b0*/  LDS R132, [R246+UR6+0x96180] ;  /* 0x09618006f6847984 */ /* 0x000fe80008000800 */
[----:B------:R-:W-:Y:S04]  /*1042c0*/  LDS R133, [R247+UR6+0x96180] ;  /* 0x09618006f7857984 */ /* 0x000fe80008000800 */
[----:B---3--:R2:W-:Y:S01]  /*1042d0*/  STL.64 [R1+0x7928], R244 ;  /* 0x007928f401007387 */ /* 0x0085e20000100a00 */
[C---:B----4-:R-:W-:Y:S03]  /*1042e0*/  HMMA.1688.F32.TF32 R96, R104.reuse, R134, R96 ;  /* 0x000000866860723c */ /* 0x050fe60000081060 */
[----:B------:R3:W-:Y:S04]  /*1042f0*/  LDS R134, [R246+UR6+0x97180] ;  /* 0x09718006f6867984 */ /* 0x0007e80008000800 */
[----:B------:R4:W1:Y:S01]  /*104300*/  LDS R135, [R247+UR6+0x97180] ;  /* 0x09718006f7877984 */ /* 0x0008620008000800 */
[C---:B------:R-:W-:Y:S06]  /*104310*/  HMMA.1688.F32.TF32 R232, R104.reuse, R162, R232 ;  /* 0x000000a268e8723c */ /* 0x040fec00000810e8 */
[C---:B------:R-:W-:Y:S01]  /*104320*/  HMMA.1688.F32.TF32 R228, R104.reuse, R166, R228 ;  /* 0x000000a668e4723c */ /* 0x040fe200000810e4 */
[----:B--2---:R-:W2:Y:S04]  /*104330*/  LDL R244, [R1+0x410] ;  /* 0x0004100001f47983 */ /* 0x004ea80000100800 */
[----:B---3--:R-:W3:Y:S04]  /*104340*/  LDL R246, [R1+0x418] ;  /* 0x0004180001f67983 */ /* 0x008ee80000100800 */
[----:B----4-:R-:W3:Y:S04]  /*104350*/  LDL R247, [R1+0x41c] ;  /* 0x00041c0001f77983 */ /* 0x010ee80000100800 */
[----:B------:R-:W2:Y:S04]  /*104360*/  LDL R245, [R1+0x414] ;  /* 0x0004140001f57983 */ /* 0x000ea80000100800 */
[----:B------:R-:W4:Y:S04]  /*104370*/  LDL.LU.64 R162, [R1+0x79b8] ;  /* 0x0079b80001a27983 */ /* 0x000f280000300a00 */
[----:B------:R-:W4:Y:S04]  /*104380*/  LDL.LU.64 R160, [R1+0x79b0] ;  /* 0x0079b00001a07983 */ /* 0x000f280000300a00 */
[----:B------:R-:W4:Y:S04]  /*104390*/  LDL.LU.64 R166, [R1+0x79a8] ;  /* 0x0079a80001a67983 */ /* 0x000f280000300a00 */
[----:B------:R-:W4:Y:S01]  /*1043a0*/  LDL.LU.64 R164, [R1+0x79a0] ;  /* 0x0079a00001a47983 */ /* 0x000f220000300a00 */
[C---:B------:R-:W-:Y:S03]  /*1043b0*/  HMMA.1688.F32.TF32 R108, R104.reuse, R170, R108 ;  /* 0x000000aa686c723c */ /* 0x040fe6000008106c */
[----:B------:R-:W4:Y:S03]  /*1043c0*/  LDL.LU.64 R170, [R1+0x7998] ;  /* 0x0079980001aa7983 */ /* 0x000f260000300a00 */
[C---:B------:R-:W-:Y:S06]  /*1043d0*/  HMMA.1688.F32.TF32 R76, R104.reuse, R174, R76 ;  /* 0x000000ae684c723c */ /* 0x040fec000008104c */
[C---:B------:R-:W-:Y:S06]  /*1043e0*/  HMMA.1688.F32.TF32 R80, R104.reuse, R178, R80 ;  /* 0x000000b26850723c */ /* 0x040fec0000081050 */
[C---:B------:R-:W-:Y:S06]  /*1043f0*/  HMMA.1688.F32.TF32 R88, R104.reuse, R182, R88 ;  /* 0x000000b66858723c */ /* 0x040fec0000081058 */
[----:B------:R-:W-:Y:S01]  /*104400*/  HMMA.1688.F32.TF32 R92, R104, R242, R92 ;  /* 0x000000f2685c723c */ /* 0x000fe2000008105c */
[----:B------:R-:W4:Y:S04]  /*104410*/  LDL.LU.64 R168, [R1+0x7990] ;  /* 0x0079900001a87983 */ /* 0x000f280000300a00 */
[----:B------:R-:W4:Y:S04]  /*104420*/  LDL R104, [R1+0x190] ;  /* 0x0001900001687983 */ /* 0x000f280000100800 */
[----:B------:R-:W4:Y:S04]  /*104430*/  LDL R105, [R1+0x194] ;  /* 0x0001940001697983 */ /* 0x000f280000100800 */
[----:B------:R-:W4:Y:S04]  /*104440*/  LDL R106, [R1+0x198] ;  /* 0x00019800016a7983 */ /* 0x000f280000100800 */
[----:B------:R-:W4:Y:S04]  /*104450*/  LDL R107, [R1+0x19c] ;  /* 0x00019c00016b7983 */ /* 0x000f280000100800 */
[----:B------:R-:W4:Y:S01]  /*104460*/  LDL.LU.64 R174, [R1+0x7988] ;  /* 0x0079880001ae7983 */ /* 0x000f220000300a00 */
[C---:B-1----:R-:W-:Y:S06]  /*104470*/  HMMA.1688.F32.TF32 R116, R4.reuse, R176, R116 ;  /* 0x000000b00474723c */ /* 0x042fec0000081074 */
[C---:B------:R-:W-:Y:S01]  /*104480*/  HMMA.1688.F32.TF32 R112, R4.reuse, R172, R112 ;  /* 0x000000ac0470723c */ /* 0x040fe20000081070 */
[----:B------:R-:W4:Y:S04]  /*104490*/  LDL.LU.64 R172, [R1+0x7980] ;  /* 0x0079800001ac7983 */ /* 0x000f280000300a00 */
[----:B------:R-:W4:Y:S04]  /*1044a0*/  LDL.LU.64 R178, [R1+0x7978] ;  /* 0x0079780001b27983 */ /* 0x000f280000300a00 */
[----:B------:R-:W4:Y:S08]  /*1044b0*/  LDL.LU.64 R176, [R1+0x7970] ;  /* 0x0079700001b07983 */ /* 0x000f300000300a00 */
[----:B------:R1:W-:Y:S04]  /*1044c0*/  STL.64 [R1+0x7948], R118 ;  /* 0x0079487601007387 */ /* 0x0003e80000100a00 */
[----:B------:R-:W-:Y:S01]  /*1044d0*/  STL.64 [R1+0x7940], R116 ;  /* 0x0079407401007387 */ /* 0x000fe20000100a00 */
[C---:B------:R-:W-:Y:S06]  /*1044e0*/  HMMA.1688.F32.TF32 R124, R4.reuse, R180, R124 ;  /* 0x000000b4047c723c */ /* 0x040fec000008107c */
[C---:B------:R-:W-:Y:S01]  /*1044f0*/  HMMA.1688.F32.TF32 R128, R4.reuse, R240, R128 ;  /* 0x000000f00480723c */ /* 0x040fe20000081080 */
[----:B---3--:R3:W-:Y:S04]  /*104500*/  STL.64 [R1+0x7938], R246 ;  /* 0x007938f601007387 */ /* 0x0087e80000100a00 */
        /* <DEDUP_REMOVED lines=8> */
[C---:B--2---:R-:W-:Y:S06]  /*104590*/  HMMA.1688.F32.TF32 R120, R4.reuse, R244, R120 ;  /* 0x000000f40478723c */ /* 0x044fec0000081078 */
[C---:B------:R-:W-:Y:S01]  /*1045a0*/  HMMA.1688.F32.TF32 R8, R4.reuse, R184, R8 ;  /* 0x000000b80408723c */ /* 0x040fe20000081008 */
[----:B------:R1:W-:Y:S05]  /*1045b0*/  STL.64 [R1+0x7920], R186 ;  /* 0x007920ba01007387 */ /* 0x0003ea0000100a00 */
        /* <DEDUP_REMOVED lines=22> */
[----:B-1----:R-:W2:Y:S04]  /*104720*/  LDL R186, [R1+0x438] ;  /* 0x0004380001ba7983 */ /* 0x002ea80000100800 */
[----:B------:R-:W2:Y:S01]  /*104730*/  LDL R187, [R1+0x43c] ;  /* 0x00043c0001bb7983 */ /* 0x000ea20000100800 */
[C---:B------:R-:W-:Y:S06]  /*104740*/  HMMA.1688.F32.TF32 R76, R4.reuse, R172, R76 ;  /* 0x000000ac044c723c */ /* 0x040fec000008104c */
[----:B------:R-:W-:Y:S06]  /*104750*/  HMMA.1688.F32.TF32 R72, R4, R176, R72 ;  /* 0x000000b00448723c */ /* 0x000fec0000081048 */
[----:B------:R-:W-:Y:S06]  /*104760*/  HMMA.1688.F32.TF32 R112, R132, R118, R112 ;  /* 0x000000768470723c */ /* 0x000fec0000081070 */
[C---:B---3--:R-:W-:Y:S06]  /*104770*/  HMMA.1688.F32.TF32 R68, R4.reuse, R180, R68 ;  /* 0x000000b40444723c */ /* 0x048fec0000081044 */
[----:B------:R-:W-:Y:S01]  /*104780*/  HMMA.1688.F32.TF32 R64, R4, R240, R64 ;  /* 0x000000f00440723c */ /* 0x000fe20000081040 */
[----:B------:R-:W3:Y:S04]  /*104790*/  LDL R6, [R1+0x428] ;  /* 0x0004280001067983 */ /* 0x000ee80000100800 */
[----:B------:R-:W3:Y:S04]  /*1047a0*/  LDL R7, [R1+0x42c] ;  /* 0x00042c0001077983 */ /* 0x000ee80000100800 */
[----:B------:R-:W4:Y:S04]  /*1047b0*/  LDL.LU.64 R118, [R1+0x7948] ;  /* 0x0079480001767983 */ /* 0x000f280000300a00 */
[----:B------:R-:W4:Y:S02]  /*1047c0*/  LDL.LU.64 R116, [R1+0x7940] ;  /* 0x0079400001747983 */ /* 0x000f240000300a00 */
[C---:B----4-:R-:W-:Y:S02]  /*1047d0*/  HMMA.1688.F32.TF32 R116, R132.reuse, R246, R116 ;  /* 0x000000f68474723c */ /* 0x050fe40000081074 */
[----:B------:R-:W4:Y:S04]  /*1047e0*/  LDL.LU.64 R246, [R1+0x7938] ;  /* 0x0079380001f67983 */ /* 0x000f280000300a00 */
[C---:B--2---:R-:W-:Y:S06]  /*1047f0*/  HMMA.1688.F32.TF32 R128, R132.reuse, R186, R128 ;  /* 0x000000ba8480723c */ /* 0x044fec0000081080 */
[C---:B----4-:R-:W-:Y:S01]  /*104800*/  HMMA.1688.F32.TF32 R120, R132.reuse, R246, R120 ;  /* 0x000000f68478723c */ /* 0x050fe20000081078 */
[----:B------:R-:W2:Y:S04]  /*104810*/  LDL.LU.64 R246, [R1+0x7930] ;  /* 0x0079300001f67983 */ /* 0x000ea80000300a00 */
[----:B------:R-:W4:Y:S04]  /*104820*/  LDL.LU.64 R244, [R1+0x7928] ;  /* 0x0079280001f47983 */ /* 0x000f280000300a00 */
[----:B------:R-:W4:Y:S01]  /*104830*/  LDL.LU.64 R186, [R1+0x7920] ;  /* 0x0079200001ba7983 */ /* 0x000f220000300a00 */
        /* <DEDUP_REMOVED lines=27> */
[----:B------:R-:W-:Y:S01]  /*1049f0*/  LDS R6, [R246+UR6+0x99180] ;  /* 0x09918006f6067984 */ /* 0x000fe20008000800 */
[C---:B----4-:R-:W-:Y:S03]  /*104a00*/  HMMA.1688.F32.TF32 R8, R132.reuse, R186, R8 ;  /* 0x000000ba8408723c */ /* 0x050fe60000081008 */
        /* <DEDUP_REMOVED lines=20> */
[----:B------:R-:W2:Y:S04]  /*104b50*/  LDL.64 R208, [R1+0x11e0] ;  /* 0x0011e00001d07983 */ /* 0x000ea80000100a00 */
[----:B------:R-:W4:Y:S04]  /*104b60*/  LDL.64 R224, [R1+0x1220] ;  /* 0x0012200001e07983 */ /* 0x000f280000100a00 */
[----:B------:R-:W4:Y:S04]  /*104b70*/  LDL.64 R236, [R1+0x1230] ;  /* 0x0012300001ec7983 */ /* 0x000f280000100a00 */
        /* <DEDUP_REMOVED lines=10> */
[----:B------:R-:W-:Y:S04]  /*104c20*/  STL.64 [R1+0x76a0], R166 ;  /* 0x0076a0a601007387 */ /* 0x000fe80000100a00 */
[----:B------:R1:W-:Y:S04]  /*104c30*/  STL.64 [R1+0x7698], R164 ;  /* 0x007698a401007387 */ /* 0x0003e80000100a00 */
[----:B------:R-:W-:Y:S04]  /*104c40*/  LDS R5, [R247+UR6+0x98180] ;  /* 0x09818006f7057984 */ /* 0x000fe80008000800 */
[----:B------:R-:W3:Y:S04]  /*104c50*/  LDS R7, [R247+UR6+0x99180] ;  /* 0x09918006f7077984 */ /* 0x000ee80008000800 */
[----:B-1----:R-:W2:Y:S04]  /*104c60*/  LDL R164, [R1+0x11c0] ;  /* 0x0011c00001a47983 */ /* 0x002ea80000100800 */
[----:B------:R-:W2:Y:S01]  /*104c70*/  LDL R165, [R1+0x11c4] ;  /* 0x0011c40001a57983 */ /* 0x000ea20000100800 */
        /* <DEDUP_REMOVED lines=15> */
[----:B------:R-:W-:Y:S04]  /*104d70*/  LDS R40, [R246+UR6+0x8a200] ;  /* 0x08a20006f6287984 */ /* 0x000fe80008000800 */
[----:B------:R-:W-:Y:S04]  /*104d80*/  LDS R42, [R246+UR6+0x8b200] ;  /* 0x08b20006f62a7984 */ /* 0x000fe80008000800 */
[----:B------:R-:W-:Y:S04]  /*104d90*/  LDS R41, [R247+UR6+0x8a200] ;  /* 0x08a20006f7297984 */ /* 0x000fe80008000800 */
[----:B------:R-:W1:Y:S01]  /*104da0*/  LDS R43, [R247+UR6+0x8b200] ;  /* 0x08b20006f72b7984 */ /* 0x000e620008000800 */
[C---:B---3--:R-:W-:Y:S06]  /*104db0*/  HMMA.1688.F32.TF32 R116, R4.reuse, R204, R116 ;  /* 0x000000cc0474723c */ /* 0x048fec0000081074 */
[C---:B--2---:R-:W-:Y:S06]  /*104dc0*/  HMMA.1688.F32.TF32 R132, R4.reuse, R164, R112 ;  /* 0x000000a40484723c */ /* 0x044fec0000081070 */
[C---:B------:R-:W-:Y:S06]  /*104dd0*/  HMMA.1688.F32.TF32 R112, R4.reuse, R208, R120 ;  /* 0x000000d00470723c */ /* 0x040fec0000081078 */
[----:B----4-:R-:W-:Y:S01]  /*104de0*/  HMMA.1688.F32.TF32 R120, R4, R212, R124 ;  /* 0x000000d40478723c */ /* 0x010fe2000008107c */
[----:B------:R-:W-:-:S02]  /*104df0*/  IMAD.MOV.U32 R178, RZ, RZ, R208 ;  /* 0x000000ffffb27224 */ /* 0x000fc400078e00d0 */
[----:B------:R-:W-:-:S08]  /*104e00*/  IMAD.MOV.U32 R179, RZ, RZ, R209 ;  /* 0x000000ffffb37224 */ /* 0x000fd000078e00d1 */
        /* <DEDUP_REMOVED lines=20> */
[----:B------:R-:W-:Y:S01]  /*104f50*/  MOV R182, R236 ;  /* 0x000000ec00b67202 */ /* 0x000fe20000000f00 */
[----:B------:R-:W-:-:S15]  /*104f60*/  IMAD.MOV.U32 R242, RZ, RZ, R237 ;  /* 0x000000fffff27224 */ /* 0x000fde00078e00ed */
[----:B------:R-:W-:-:S01]  /*104f70*/  NOP ;  /* 0x0000000000007918 */ /* 0x000fc20000000000 */
[----:B------:R2:W-:Y:S04]  /*104f80*/  STL.64 [R1+0xbe0], R8 ;  /* 0x000be00801007387 */ /* 0x0005e80000100a00 */
[----:B------:R-:W-:Y:S04]  /*104f90*/  STL.64 [R1+0xbe8], R10 ;  /* 0x000be80a01007387 */ /* 0x000fe80000100a00 */
        /* <DEDUP_REMOVED lines=8> */
[----:B--2---:R-:W2:Y:S04]  /*105020*/  LDL.64 R8, [R1+0x1250] ;  /* 0x0012500001087983 */ /* 0x004ea80000100a00 */
        /* <DEDUP_REMOVED lines=33> */
[----:B------:R-:W-:-:S02]  /*105240*/  IMAD.MOV.U32 R243, RZ, RZ, R224 ;  /* 0x000000fffff37224 */ /* 0x000fc400078e00e0 */
[----:B------:R-:W-:Y:S02]  /*105250*/  IMAD.MOV.U32 R183, RZ, RZ, R225 ;  /* 0x000000ffffb77224 */ /* 0x000fe400078e00e1 */
[----:B------:R-:W4:Y:S04]  /*105260*/  LDL.64 R224, [R1+0x13a0] ;  /* 0x0013a00001e07983 */ /* 0x000f280000100a00 */
[----:B------:R-:W-:Y:S04]  /*105270*/  STL.64 [R1+0x7740], R242 ;  /* 0x007740f201007387 */ /* 0x000fe80000100a00 */
[----:B------:R-:W-:Y:S04]  /*105280*/  STL.64 [R1+0x7738], R240 ;  /* 0x007738f001007387 */ /* 0x000fe80000100a00 */
[----:B------:R-:W-:Y:S04]  /*105290*/  STL.64 [R1+0x7730], R182 ;  /* 0x007730b601007387 */ /* 0x000fe80000100a00 */
[----:B------:R-:W-:Y:S01]  /*1052a0*/  STL.64 [R1+0x7728], R180 ;  /* 0x007728b401007387 */ /* 0x000fe20000100a00 */
[----:B---3--:R-:W-:Y:S06]  /*1052b0*/  HMMA.1688.F32.TF32 R12, R4, R236, R20 ;  /* 0x000000ec040c723c */ /* 0x008fec0000081014 */
[----:B------:R-:W-:-:S02]  /*1052c0*/  IMAD.MOV.U32 R174, RZ, RZ, R236 ;  /* 0x000000ffffae7224 */ /* 0x000fc400078e00ec */
[----:B------:R-:W-:-:S15]  /*1052d0*/  IMAD.MOV.U32 R236, RZ, RZ, R2 ;  /* 0x000000ffffec7224 */ /* 0x000fde00078e0002 */
[----:B------:R-:W-:Y:S04]  /*1052e0*/  STL.64 [R1+0xbd0], R12 ;  /* 0x000bd00c01007387 */ /* 0x000fe80000100a00 */
[----:B------:R2:W-:Y:S04]  /*1052f0*/  STL.64 [R1+0xbd8], R14 ;  /* 0x000bd80e01007387 */ /* 0x0005e80000100a00 */
[----:B------:R-:W3:Y:S01]  /*105300*/  LDL.LU R2, [R1+0x78b8] ;  /* 0x0078b80001027983 */ /* 0x000ee20000300800 */
[----:B--2---:R-:W-:Y:S01]  /*105310*/  HMMA.1688.F32.TF32 R12, R4, R8, R24 ;  /* 0x00000008040c723c */ /* 0x004fe20000081018 */
[----:B------:R-:W-:-:S05]  /*105320*/  IMAD.MOV.U32 R175, RZ, RZ, R237 ;  /* 0x000000ffffaf7224 */ /* 0x000fca00078e00ed */
[C---:B----4-:R-:W-:Y:S01]  /*105330*/  HMMA.1688.F32.TF32 R16, R4.reuse, R128, R28 ;  /* 0x000000800410723c */ /* 0x050fe2000008101c */
[----:B------:R-:W-:Y:S04]  /*105340*/  STL.64 [R1+0x7750], R174 ;  /* 0x007750ae01007387 */ /* 0x000fe80000100a00 */
[----:B------:R-:W-:Y:S01]  /*105350*/  STL.64 [R1+0x7748], R172 ;  /* 0x007748ac01007387 */ /* 0x000fe20000100a00 */
[----:B------:R-:W-:Y:S01]  /*105360*/  MOV R170, R8 ;  /* 0x0000000800aa7202 */ /* 0x000fe20000000f00 */
[----:B------:R-:W-:Y:S02]  /*105370*/  IMAD.MOV.U32 R171, RZ, RZ, R9 ;  /* 0x000000ffffab7224 */ /* 0x000fe400078e0009 */
[C---:B------:R-:W-:Y:S08]  /*105380*/  HMMA.1688.F32.TF32 R8, R4.reuse, R176, R36 ;  /* 0x000000b00408723c */ /* 0x040ff00000081024 */
[----:B------:R-:W-:Y:S04]  /*105390*/  STL.64 [R1+0xbc0], R12 ;  /* 0x000bc00c01007387 */ /* 0x000fe80000100a00 */
[----:B------:R2:W-:Y:S02]  /*1053a0*/  STL.64 [R1+0xbc8], R14 ;  /* 0x000bc80e01007387 */ /* 0x0005e40000100a00 */
[C---:B--2---:R-:W-:Y:S02]  /*1053b0*/  HMMA.1688.F32.TF32 R12, R4.reuse, R124, R32 ;  /* 0x0000007c040c723c */ /* 0x044fe40000081020 */
[----:B------:R-:W-:Y:S04]  /*1053c0*/  STL.64 [R1+0x7760], R170 ;  /* 0x007760aa01007387 */ /* 0x000fe80000100a00 */
[----:B------:R-:W-:Y:S04]  /*1053d0*/  STL.64 [R1+0x7758], R168 ;  /* 0x007758a801007387 */ /* 0x000fe80000100a00 */
[----:B------:R-:W-:Y:S04]  /*1053e0*/  STL.64 [R1+0xbb0], R16 ;  /* 0x000bb01001007387 */ /* 0x000fe80000100a00 */
[----:B------:R2:W-:Y:S02]  /*1053f0*/  STL.64 [R1+0xbb8], R18 ;  /* 0x000bb81201007387 */ /* 0x0005e40000100a00 */
[C---:B--2---:R-:W-:Y:S07]  /*105400*/  HMMA.1688.F32.TF32 R16, R4.reuse, R120, R104 ;  /* 0x000000780410723c */ /* 0x044fee0000081068 */
[----:B------:R-:W-:Y:S04]  /*105410*/  STL.64 [R1+0xba0], R12 ;  /* 0x000ba00c01007387 */ /* 0x000fe80000100a00 */
[----:B------:R2:W-:Y:S04]  /*105420*/  STL.64 [R1+0xba8], R14 ;  /* 0x000ba80e01007387 */ /* 0x0005e80000100a00 */
[----:B------:R-:W-:Y:S04]  /*105430*/  STL.64 [R1+0xb90], R8 ;  /* 0x000b900801007387 */ /* 0x000fe80000100a00 */
[----:B------:R4:W-:Y:S01]  /*105440*/  STL.64 [R1+0xb98], R10 ;  /* 0x000b980a01007387 */ /* 0x0009e20000100a00 */
[C---:B--2---:R-:W-:Y:S06]  /*105450*/  HMMA.1688.F32.TF32 R12, R4.reuse, R116, R44 ;  /* 0x00000074040c723c */ /* 0x044fec000008102c */
[C---:B----4-:R-:W-:Y:S01]  /*105460*/  HMMA.1688.F32.TF32 R8, R4.reuse, R112, R48 ;  /* 0x000000700408723c */ /* 0x050fe20000081030 */
        /* <DEDUP_REMOVED lines=37> */
[----:B------:R2:W-:Y:S01]  /*1056c0*/  STL.64 [R1+0xac8], R18 ;  /* 0x000ac81201007387 */ /* 0x0005e20000100a00 */
[----:B------:R-:W-:Y:S01]  /*1056d0*/  IMAD.MOV.U32 R237, RZ, RZ, R3 ;  /* 0x000000ffffed7224 */ /* 0x000fe200078e0003 */
[C---:B--2---:R-:W-:Y:S10]  /*1056e0*/  HMMA.1688.F32.TF32 R16, R4.reuse, R216, R100 ;  /* 0x000000d80410723c */ /* 0x044ff40000081064 */
[----:B------:R-:W-:Y:S04]  /*1056f0*/  STL.64 [R1+0xab0], R12 ;  /* 0x000ab00c01007387 */ /* 0x000fe80000100a00 */
[----:B------:R2:W-:Y:S04]  /*105700*/  STL.64 [R1+0xab8], R14 ;  /* 0x000ab80e01007387 */ /* 0x0005e80000100a00 */
[----:B------:R-:W-:Y:S04]  /*105710*/  STL.64 [R1+0xaa0], R8 ;  /* 0x000aa00801007387 */ /* 0x000fe80000100a00 */
[----:B------:R4:W-:Y:S01]  /*105720*/  STL.64 [R1+0xaa8], R10 ;  /* 0x000aa80a01007387 */ /* 0x0009e20000100a00 */
[C---:B--2---:R-:W-:Y:S06]  /*105730*/  HMMA.1688.F32.TF32 R12, R4.reuse, R220, R232 ;  /* 0x000000dc040c723c */ /* 0x044fec00000810e8 */
[C---:B----4-:R-:W-:Y:S06]  /*105740*/  HMMA.1688.F32.TF32 R8, R4.reuse, R224, R228 ;  /* 0x000000e00408723c */ /* 0x050fec00000810e4 */
[----:B------:R-:W-:Y:S01]  /*105750*/  HMMA.1688.F32.TF32 R4, R4, R236, R108 ;  /* 0x000000ec0404723c */ /* 0x000fe2000008106c */
[----:B------:R-:W-:Y:S04]  /*105760*/  STL.64 [R1+0xc40], R16 ;  /* 0x000c401001007387 */ /* 0x000fe80000100a00 */
[----:B------:R2:W-:Y:S01]  /*105770*/  STL.64 [R1+0xc48], R18 ;  /* 0x000c481201007387 */ /* 0x0005e20000100a00 */
[----:B---3--:R-:W-:-:S05]  /*105780*/  IMAD.MOV.U32 R239, RZ, RZ, R2 ;  /* 0x000000ffffef7224 */ /* 0x008fca00078e0002 */
[----:B------:R-:W-:Y:S04]  /*105790*/  STL.64 [R1+0xc30], R12 ;  /* 0x000c300c01007387 */ /* 0x000fe80000100a00 */
[----:B------:R3:W-:Y:S04]  /*1057a0*/  STL.64 [R1+0xc38], R14 ;  /* 0x000c380e01007387 */ /* 0x0007e80000100a00 */
[----:B------:R-:W-:Y:S04]  /*1057b0*/  STL.64 [R1+0xc20], R8 ;  /* 0x000c200801007387 */ /* 0x000fe80000100a00 */
[----:B------:R4:W-:Y:S04]  /*1057c0*/  STL.64 [R1+0xc28], R10 ;  /* 0x000c280a01007387 */ /* 0x0009e80000100a00 */
[----:B------:R-:W4:Y:S04]  /*1057d0*/  LDL R238, [R1+0x10d8] ;  /* 0x0010d80001ee7983 */ /* 0x000f280000100800 */
[----:B------:R-:W-:Y:S04]  /*1057e0*/  STL.64 [R1+0xa90], R4 ;  /* 0x000a900401007387 */ /* 0x000fe80000100a00 */
[----:B------:R1:W-:Y:S04]  /*1057f0*/  STL.64 [R1+0xa98], R6 ;  /* 0x000a980601007387 */ /* 0x0003e80000100a00 */
[----:B------:R-:W2:Y:S04]  /*105800*/  LDL.LU R2, [R1+0x78b4] ;  /* 0x0078b40001027983 */ /* 0x000ea80000300800 */
[----:B------:R-:W4:Y:S04]  /*105810*/  LDL R222, [R1+0x10c8] ;  /* 0x0010c80001de7983 */ /* 0x000f280000100800 */
[----:B------:R-:W4:Y:S04]  /*105820*/  LDL R223, [R1+0x10cc] ;  /* 0x0010cc0001df7983 */ /* 0x000f280000100800 */
[----:B------:R-:W4:Y:S04]  /*105830*/  LDL.LU R216, [R1+0x2960] ;  /* 0x0029600001d87983 */ /* 0x000f280000300800 */
[----:B------:R-:W4:Y:S04]  /*105840*/  LDL.LU R217, [R1+0x2964] ;  /* 0x0029640001d97983 */ /* 0x000f280000300800 */
[----:B------:R-:W4:Y:S04]  /*105850*/  LDL.LU R218, [R1+0x2968] ;  /* 0x0029680001da7983 */ /* 0x000f280000300800 */
[----:B------:R-:W4:Y:S04]  /*105860*/  LDL.LU R219, [R1+0x296c] ;  /* 0x00296c0001db7983 */ /* 0x000f280000300800 */
[----:B------:R-:W4:Y:S01]  /*105870*/  LDL R214, [R1+0x10b8] ;  /* 0x0010b80001d67983 */ /* 0x000f220000100800 */
[----:B------:R-:W-:-:S02]  /*105880*/  IMAD.MOV.U32 R252, RZ, RZ, R224 ;  /* 0x000000fffffc7224 */ /* 0x000fc400078e00e0 */
[----:B------:R-:W-:Y:S01]  /*105890*/  IMAD.MOV.U32 R3, RZ, RZ, R225 ;  /* 0x000000ffff037224 */ /* 0x000fe200078e00e1 */
[----:B------:R-:W-:Y:S04]  /*1058a0*/  LDS R232, [R246+UR6+0x8c200] ;  /* 0x08c20006f6e87984 */ /* 0x000fe80008000800 */
[----:B------:R-:W-:Y:S04]  /*1058b0*/  LDS R234, [R246+UR6+0x8d200] ;  /* 0x08d20006f6ea7984 */ /* 0x000fe80008000800 */
[----:B------:R-:W-:Y:S04]  /*1058c0*/  LDS R233, [R247+UR6+0x8c200] ;  /* 0x08c20006f7e97984 */ /* 0x000fe80008000800 */
[----:B------:R-:W1:Y:S01]  /*1058d0*/  LDS R235, [R247+UR6+0x8d200] ;  /* 0x08d20006f7eb7984 */ /* 0x000e620008000800 */
[----:B--2---:R-:W-:-:S03]  /*1058e0*/  IMAD.MOV.U32 R215, RZ, RZ, R2 ;  /* 0x000000ffffd77224 */ /* 0x004fc600078e0002 */
[----:B------:R-:W2:Y:S04]  /*1058f0*/  LDL.LU R2, [R1+0x78b0] ;  /* 0x0078b00001027983 */ /* 0x000ea80000300800 */
        /* <DEDUP_REMOVED lines=10> */
[----:B------:R-:W4:Y:S01]  /*1059a0*/  LDL R162, [R1+0x1098] ;  /* 0x0010980001a27983 */ /* 0x000f220000100800 */
[----:B--2---:R-:W-:-:S03]  /*1059b0*/  MOV R163, R2 ;  /* 0x0000000200a37202 */ /* 0x004fc60000000f00 */
        /* <DEDUP_REMOVED lines=58> */
[----:B------:R-:W1:Y:S04]  /*105d60*/  LDL R22, [R1+0xfe8] ;  /* 0x000fe80001167983 */ /* 0x000e680000100800 */
[----:B------:R-:W1:Y:S04]  /*105d70*/  LDL R23, [R1+0xfec] ;  /* 0x000fec0001177983 */ /* 0x000e680000100800 */
[----:B------:R-:W1:Y:S04]  /*105d80*/  LDL.LU R60, [R1+0x2a40] ;  /* 0x002a4000013c7983 */ /* 0x000e680000300800 */
[----:B------:R-:W1:Y:S04]  /*105d90*/  LDL.LU R61, [R1+0x2a44] ;  /* 0x002a4400013d7983 */ /* 0x000e680000300800 */
[----:B------:R-:W1:Y:S04]  /*105da0*/  LDL.LU R62, [R1+0x2a48] ;  /* 0x002a4800013e7983 */ /* 0x000e680000300800 */
[----:B------:R-:W1:Y:S04]  /*105db0*/  LDL.LU R63, [R1+0x2a4c] ;  /* 0x002a4c00013f7983 */ /* 0x000e680000300800 */
[----:B------:R-:W4:Y:S01]  /*105dc0*/  LDL R18, [R1+0xfd8] ;  /* 0x000fd80001127983 */ /* 0x000f220000100800 */
[----:B--2---:R-:W-:-:S03]  /*105dd0*/  MOV R19, R2 ;  /* 0x0000000200137202 */ /* 0x004fc60000000f00 */
[----:B------:R-:W2:Y:S04]  /*105de0*/  LDL.LU R2, [R1+0x7894] ;  /* 0x0078940001027983 */ /* 0x000ea80000300800 */
[----:B---3--:R-:W3:Y:S04]  /*105df0*/  LDL R14, [R1+0xfb8] ;  /* 0x000fb800010e7983 */ /* 0x008ee80000100800 */
[----:B------:R-:W3:Y:S04]  /*105e00*/  LDL R15, [R1+0xfbc] ;  /* 0x000fbc00010f7983 */ /* 0x000ee80000100800 */
[----:B------:R-:W3:Y:S04]  /*105e10*/  LDL.LU R68, [R1+0x2a60] ;  /* 0x002a600001447983 */ /* 0x000ee80000300800 */
[----:B------:R-:W3:Y:S04]  /*105e20*/  LDL.LU R69, [R1+0x2a64] ;  /* 0x002a640001457983 */ /* 0x000ee80000300800 */
[----:B------:R-:W3:Y:S04]  /*105e30*/  LDL.LU R70, [R1+0x2a68] ;  /* 0x002a680001467983 */ /* 0x000ee80000300800 */
[----:B------:R-:W3:Y:S04]  /*105e40*/  LDL.LU R71, [R1+0x2a6c] ;  /* 0x002a6c0001477983 */ /* 0x000ee80000300800 */
[----:B----4-:R-:W4:Y:S01]  /*105e50*/  LDL R10, [R1+0xf68] ;  /* 0x000f6800010a7983 */ /* 0x010f220000100800 */
[----:B--2---:R-:W-:-:S03]  /*105e60*/  IMAD.MOV.U32 R11, RZ, RZ, R2 ;  /* 0x000000ffff0b7224 */ /* 0x004fc600078e0002 */
[----:B------:R-:W2:Y:S04]  /*105e70*/  LDL.LU R2, [R1+0x7890] ;  /* 0x0078900001027983 */ /* 0x000ea80000300800 */
[----:B------:R-:W4:Y:S04]  /*105e80*/  LDL.LU R72, [R1+0x2a70] ;  /* 0x002a700001487983 */ /* 0x000f280000300800 */
[----:B------:R-:W4:Y:S04]  /*105e90*/  LDL.LU R73, [R1+0x2a74] ;  /* 0x002a740001497983 */ /* 0x000f280000300800 */
[----:B------:R-:W4:Y:S04]  /*105ea0*/  LDL.LU R74, [R1+0x2a78] ;  /* 0x002a7800014a7983 */ /* 0x000f280000300800 */
[----:B------:R-:W4:Y:S04]  /*105eb0*/  LDL.LU R75, [R1+0x2a7c] ;  /* 0x002a7c00014b7983 */ /* 0x000f280000300800 */
[----:B------:R-:W3:Y:S04]  /*105ec0*/  LDL R78, [R1+0xf58] ;  /* 0x000f5800014e7983 */ /* 0x000ee80000100800 */
[----:B------:R-:W3:Y:S04]  /*105ed0*/  LDL R79, [R1+0xf5c] ;  /* 0x000f5c00014f7983 */ /* 0x000ee80000100800 */
[----:B------:R-:W3:Y:S01]  /*105ee0*/  LDL R126, [R1+0xf78] ;  /* 0x000f7800017e7983 */ /* 0x000ee20000100800 */
        /* <DEDUP_REMOVED lines=8> */
[----:B------:R-:W3:Y:S01]  /*105f70*/  LDL R118, [R1+0xf98] ;  /* 0x000f980001767983 */ /* 0x000ee20000100800 */
[----:B--2---:R-:W-:-:S03]  /*105f80*/  IMAD.MOV.U32 R119, RZ, RZ, R2 ;  /* 0x000000ffff777224 */ /* 0x004fc600078e0002 */
[----:B------:R-:W2:Y:S04]  /*105f90*/  LDL.LU R2, [R1+0x7888] ;  /* 0x0078880001027983 */ /* 0x000ea80000300800 */
[----:B------:R-:W2:Y:S04]  /*105fa0*/  LDL.LU R112, [R1+0x28f0] ;  /* 0x0028f00001707983 */ /* 0x000ea80000300800 */
[----:B------:R-:W2:Y:S04]  /*105fb0*/  LDL.LU R113, [R1+0x28f4] ;  /* 0x0028f40001717983 */ /* 0x000ea80000300800 */
[----:B------:R-:W2:Y:S04]  /*105fc0*/  LDL.LU R114, [R1+0x28f8] ;  /* 0x0028f80001727983 */ /* 0x000ea80000300800 */
[----:B------:R-:W2:Y:S04]  /*105fd0*/  LDL.LU R115, [R1+0x28fc] ;  /* 0x0028fc0001737983 */ /* 0x000ea80000300800 */
        /* <DEDUP_REMOVED lines=77> */
[C---:B----4-:R-:W-:Y:S06]  /*1064b0*/  HMMA.1688.F32.TF32 R120, R40.reuse, R122, R88 ;  /* 0x0000007a2878723c */ /* 0x050fec0000081058 */
[C---:B------:R-:W-:Y:S06]  /*1064c0*/  HMMA.1688.F32.TF32 R8, R40.reuse, R10, R72 ;  /* 0x0000000a2808723c */ /* 0x040fec0000081048 */
[C---:B------:R-:W-:Y:S06]  /*1064d0*/  HMMA.1688.F32.TF32 R72, R40.reuse, R214, R208 ;  /* 0x000000d62848723c */ /* 0x040fec00000810d0 */
[C---:B---3--:R-:W-:Y:S06]  /*1064e0*/  HMMA.1688.F32.TF32 R12, R40.reuse, R14, R68 ;  /* 0x0000000e280c723c */ /* 0x048fec0000081044 */
[----:B------:R-:W-:Y:S01]  /*1064f0*/  HMMA.1688.F32.TF32 R68, R40, R206, R164 ;  /* 0x000000ce2844723c */ /* 0x000fe200000810a4 */
[----:B------:R-:W-:-:S02]  /*106500*/  IMAD.MOV.U32 R171, RZ, RZ, R248 ;  /* 0x000000ffffab7224 */ /* 0x000fc400078e00f8 */
[----:B------:R-:W-:Y:S02]  /*106510*/  IMAD.MOV.U32 R170, RZ, RZ, R249 ;  /* 0x000000ffffaa7224 */ /* 0x000fe400078e00f9 */
[----:B--2---:R-:W-:-:S07]  /*106520*/  IMAD.MOV.U32 R135, RZ, RZ, R2 ;  /* 0x000000ffff877224 */ /* 0x004fce00078e0002 */
[C---:B------:R-:W-:Y:S01]  /*106530*/  HMMA.1688.F32.TF32 R132, R40.reuse, R134, R100 ;  /* 0x000000862884723c */ /* 0x040fe20000081064 */
[----:B------:R-:W2:Y:S04]  /*106540*/  LDL R102, [R1+0x1148] ;  /* 0x0011480001667983 */ /* 0x000ea80000100800 */
[----:B------:R-:W2:Y:S01]  /*106550*/  LDL R103, [R1+0x114c] ;  /* 0x00114c0001677983 */ /* 0x000ea20000100800 */
[C---:B------:R-:W-:Y:S06]  /*106560*/  HMMA.1688.F32.TF32 R112, R40.reuse, R98, R112 ;  /* 0x000000622870723c */ /* 0x040fec0000081070 */
[----:B------:R-:W-:Y:S01]  /*106570*/  IMAD.MOV.U32 R2, RZ, RZ, R98 ;  /* 0x000000ffff027224 */ /* 0x000fe200078e0062 */
[----:B------:R-:W-:Y:S01]  /*106580*/  MOV R0, R99 ;  /* 0x0000006300007202 */ /* 0x000fe20000000f00 */
[C---:B------:R-:W-:Y:S06]  /*106590*/  HMMA.1688.F32.TF32 R4, R40.reuse, R78, R80 ;  /* 0x0000004e2804723c */ /* 0x040fec0000081050 */
[C---:B------:R-:W-:Y:S06]  /*1065a0*/  HMMA.1688.F32.TF32 R16, R40.reuse, R18, R64 ;  /* 0x000000122810723c */ /* 0x040fec0000081040 */
[C---:B------:R-:W-:Y:S06]  /*1065b0*/  HMMA.1688.F32.TF32 R76, R40.reuse, R222, R216 ;  /* 0x000000de284c723c */ /* 0x040fec00000810d8 */
[C---:B------:R-:W-:Y:S06]  /*1065c0*/  HMMA.1688.F32.TF32 R116, R40.reuse, R118, R92 ;  /* 0x000000762874723c */ /* 0x040fec000008105c */
[C---:B------:R-:W-:Y:S01]  /*1065d0*/  HMMA.1688.F32.TF32 R64, R40.reuse, R162, R156 ;  /* 0x000000a22840723c */ /* 0x040fe2000008109c */
[----:B------:R-:W3:Y:S04]  /*1065e0*/  LDL R162, [R1+0x108] ;  /* 0x0001080001a27983 */ /* 0x000ee80000100800 */
[----:B------:R-:W3:Y:S04]  /*1065f0*/  LDL R163, [R1+0x10c] ;  /* 0x00010c0001a37983 */ /* 0x000ee80000100800 */
[----:B------:R-:W4:Y:S04]  /*106600*/  LDL.LU R220, [R1+0x2aa0] ;  /* 0x002aa00001dc7983 */ /* 0x000f280000300800 */
[----:B------:R-:W4:Y:S04]  /*106610*/  LDL.LU R221, [R1+0x2aa4] ;  /* 0x002aa40001dd7983 */ /* 0x000f280000300800 */
[----:B------:R-:W4:Y:S04]  /*106620*/  LDL.LU R222, [R1+0x2aa8] ;  /* 0x002aa80001de7983 */ /* 0x000f280000300800 */
[----:B------:R-:W4:Y:S04]  /*106630*/  LDL.LU R223, [R1+0x2aac] ;  /* 0x002aac0001df7983 */ /* 0x000f280000300800 */
        /* <DEDUP_REMOVED lines=8> */
[----:B------:R-:W3:Y:S04]  /*1066c0*/  LDL R94, [R1+0x1108] ;  /* 0x00110800015e7983 */ /* 0x000ee80000100800 */
[----:B------:R-:W3:Y:S04]  /*1066d0*/  LDL R95, [R1+0x110c] ;  /* 0x00110c00015f7983 */ /* 0x000ee80000100800 */
[----:B------:R-:W3:Y:S04]  /*1066e0*/  LDL R90, [R1+0x10f8] ;  /* 0x0010f800015a7983 */ /* 0x000ee80000100800 */
[----:B------:R-:W3:Y:S04]  /*1066f0*/  LDL R91, [R1+0x10fc] ;  /* 0x0010fc00015b7983 */ /* 0x000ee80000100800 */
[----:B------:R-:W3:Y:S04]  /*106700*/  LDL.LU R208, [R1+0x2930] ;  /* 0x0029300001d07983 */ /* 0x000ee80000300800 */
[----:B------:R-:W3:Y:S04]  /*106710*/  LDL.LU R209, [R1+0x2934] ;  /* 0x0029340001d17983 */ /* 0x000ee80000300800 */
[----:B------:R-:W3:Y:S01]  /*106720*/  LDL.LU R210, [R1+0x2938] ;  /* 0x0029380001d27983 */ /* 0x000ee20000300800 */
[C---:B------:R-:W-:Y:S03]  /*106730*/  HMMA.1688.F32.TF32 R124, R40.reuse, R126, R84 ;  /* 0x0000007e287c723c */ /* 0x040fe60000081054 */
        /* <DEDUP_REMOVED lines=15> */
[----:B------:R-:W3:Y:S03]  /*106830*/  LDL.LU R215, [R1+0x2acc] ;  /* 0x002acc0001d77983 */ /* 0x000ee60000300800 */
[----:B------:R-:W-:Y:S01]  /*106840*/  HMMA.1688.F32.TF32 R48, R40, R242, R180 ;  /* 0x000000f22830723c */ /* 0x000fe200000810b4 */
[----:B------:R-:W3:Y:S04]  /*106850*/  LDL.LU R248, [R1+0x2910] ;  /* 0x0029100001f87983 */ /* 0x000ee80000300800 */
[----:B------:R-:W3:Y:S02]  /*106860*/  LDL.LU R249, [R1+0x2914] ;  /* 0x0029140001f97983 */ /* 0x000ee40000300800 */
[----:B------:R-:W-:-:S02]  /*106870*/  IMAD.MOV.U32 R243, RZ, RZ, R250 ;  /* 0x000000fffff37224 */ /* 0x000fc400078e00fa */
[----:B------:R-:W-:Y:S01]  /*106880*/  IMAD.MOV.U32 R242, RZ, RZ, R251 ;  /* 0x000000fffff27224 */ /* 0x000fe200078e00fb */
[----:B------:R-:W3:Y:S04]  /*106890*/  LDL.LU R250, [R1+0x2918] ;  /* 0x0029180001fa7983 */ /* 0x000ee80000300800 */
[----:B------:R-:W3:Y:S01]  /*1068a0*/  LDL.LU R251, [R1+0x291c] ;  /* 0x00291c0001fb7983 */ /* 0x000ee20000300800 */
[----:B------:R-:W-:Y:S01]  /*1068b0*/  IMAD.MOV.U32 R182, RZ, RZ, R245 ;  /* 0x000000ffffb67224 */ /* 0x000fe200078e00f5 */
[----:B------:R-:W-:Y:S02]  /*1068c0*/  MOV R183, R244 ;  /* 0x000000f400b77202 */ /* 0x000fe40000000f00 */
[----:B------:R-:W3:Y:S04]  /*1068d0*/  LDL R245, [R1+0x24] ;  /* 0x0000240001f57983 */ /* 0x000ee80000100800 */
[----:B------:R-:W3:Y:S01]  /*1068e0*/  LDL R244, [R1+0x20] ;  /* 0x0000200001f47983 */ /* 0x000ee20000100800 */
[----:B------:R-:W-:Y:S03]  /*1068f0*/  HMMA.1688.F32.TF32 R80, R40, R238, R224 ;  /* 0x000000ee2850723c */ /* 0x000fe600000810e0 */
[----:B------:R-:W3:Y:S04]  /*106900*/  LDL R224, [R1] ;  /* 0x0000000001e07983 */ /* 0x000ee80000100800 */
[----:B------:R-:W3:Y:S01]  /*106910*/  LDL R225, [R1+0x4] ;  /* 0x0000040001e17983 */ /* 0x000ee20000100800 */
[----:B------:R-:W-:Y:S03]  /*106920*/  HMMA.1688.F32.TF32 R116, R232, R236, R116 ;  /* 0x000000ece874723c */ /* 0x000fe60000081074 */
        /* <DEDUP_REMOVED lines=13> */
[----:B------:R-:W3:Y:S01]  /*106a00*/  LDL.64 R166, [R1+0x118] ;  /* 0x0001180001a67983 */ /* 0x000ee20000100a00 */
[C---:B----4-:R-:W-:Y:S06]  /*106a10*/  HMMA.1688.F32.TF32 R108, R40.reuse, R110, R220 ;  /* 0x0000006e286c723c */ /* 0x050fec00000810dc */
[C---:B--2---:R-:W-:Y:S06]  /*106a20*/  HMMA.1688.F32.TF32 R104, R40.reuse, R106, R216 ;  /* 0x0000006a2868723c */ /* 0x044fec00000810d8 */
[C---:B---3--:R-:W-:Y:S06]  /*106a30*/  HMMA.1688.F32.TF32 R88, R40.reuse, R90, R208 ;  /* 0x0000005a2858723c */ /* 0x048fec00000810d0 */
[C---:B------:R-:W-:Y:S01]  /*106a40*/  HMMA.1688.F32.TF32 R84, R40.reuse, R86, R204 ;  /* 0x000000562854723c */ /* 0x040fe200000810cc */
[----:B------:R-:W2:Y:S04]  /*106a50*/  LDL.LU.64 R206, [R1+0x7880] ;  /* 0x0078800001ce7983 */ /* 0x000ea80000300a00 */
[----:B------:R-:W3:Y:S04]  /*106a60*/  LDL.LU.64 R204, [R1+0x7878] ;  /* 0x0078780001cc7983 */ /* 0x000ee80000300a00 */
[----:B------:R-:W4:Y:S04]  /*106a70*/  LDL.LU.64 R210, [R1+0x7870] ;  /* 0x0078700001d27983 */ /* 0x000f280000300a00 */
[----:B------:R-:W2:Y:S01]  /*106a80*/  LDL.LU.64 R208, [R1+0x7868] ;  /* 0x0078680001d07983 */ /* 0x000ea20000300a00 */
[----:B------:R-:W-:Y:S03]  /*106a90*/  HMMA.1688.F32.TF32 R96, R40, R98, R212 ;  /* 0x000000622860723c */ /* 0x000fe600000810d4 */
[----:B------:R-:W4:Y:S04]  /*106aa0*/  LDL.LU.64 R214, [R1+0x7860] ;  /* 0x0078600001d67983 */ /* 0x000f280000300a00 */
[----:B------:R-:W4:Y:S04]  /*106ab0*/  LDL.LU.64 R212, [R1+0x7858] ;  /* 0x0078580001d47983 */ /* 0x000f280000300a00 */
[----:B------:R-:W4:Y:S04]  /*106ac0*/  LDL.LU.64 R218, [R1+0x7850] ;  /* 0x0078500001da7983 */ /* 0x000f280000300a00 */
[----:B------:R-:W4:Y:S04]  /*106ad0*/  LDL.LU.64 R216, [R1+0x7848] ;  /* 0x0078480001d87983 */ /* 0x000f280000300a00 */
[----:B------:R-:W4:Y:S04]  /*106ae0*/  LDL.LU.64 R222, [R1+0x7840] ;  /* 0x0078400001de7983 */ /* 0x000f280000300a00 */
[----:B------:R-:W4:Y:S01]  /*106af0*/  LDL.LU.64 R220, [R1+0x7838] ;  /* 0x0078380001dc7983 */ /* 0x000f220000300a00 */
[----:B------:R-:W-:Y:S06]  /*106b00*/  HMMA.1688.F32.TF32 R120, R232, R244, R120 ;  /* 0x000000f4e878723c */ /* 0x000fec0000081078 */
[C---:B------:R-:W-:Y:S01]  /*106b10*/  HMMA.1688.F32.TF32 R100, R40.reuse, R102, R248 ;  /* 0x000000662864723c */ /* 0x040fe200000810f8 */
[----:B------:R-:W4:Y:S05]  /*106b20*/  LDL.LU.64 R250, [R1+0x7830] ;  /* 0x0078300001fa7983 */ /* 0x000f2a0000300a00 */
[----:B------:R-:W-:Y:S01]  /*106b30*/  HMMA.1688.F32.TF32 R92, R40, R94, R228 ;  /* 0x0000005e285c723c */ /* 0x000fe200000810e4 */
[----:B------:R-:W4:Y:S04]  /*106b40*/  LDL.LU.64 R248, [R1+0x7828] ;  /* 0x0078280001f87983 */ /* 0x000f280000300a00 */
[----:B------:R-:W4:Y:S04]  /*106b50*/  LDL R40, [R1+0x40] ;  /* 0x0000400001287983 */ /* 0x000f280000100800 */
[----:B------:R-:W4:Y:S01]  /*106b60*/  LDL R41, [R1+0x44] ;  /* 0x0000440001297983 */ /* 0x000f220000100800 */
[C---:B------:R-:W-:Y:S03]  /*106b70*/  HMMA.1688.F32.TF32 R112, R232.reuse, R224, R112 ;  /* 0x000000e0e870723c */ /* 0x040fe60000081070 */
        /* <DEDUP_REMOVED lines=8> */
[----:B------:R-:W-:Y:S04]  /*106c00*/  LDS R229, [R247+UR6+0x8e200] ;  /* 0x08e20006f7e57984 */ /* 0x000fe80008000800 */
[----:B------:R1:W4:Y:S04]  /*106c10*/  LDS R231, [R247+UR6+0x8f200] ;  /* 0x08f20006f7e77984 */ /* 0x0003280008000800 */
[----:B-1----:R-:W4:Y:S04]  /*106c20*/  LDL R116, [R1+0x30] ;  /* 0x0000300001747983 */ /* 0x002f280000100800 */
[----:B------:R-:W4:Y:S04]  /*106c30*/  LDL R117, [R1+0x34] ;  /* 0x0000340001757983 */ /* 0x000f280000100800 */
[----:B------:R-:W4:Y:S04]  /*106c40*/  LDL.LU.64 R246, [R1+0x7800] ;  /* 0x0078000001f67983 */ /* 0x000f280000300a00 */
[----:B------:R-:W4:Y:S04]  /*106c50*/  LDL.LU.64 R244, [R1+0x77f8] ;  /* 0x0077f80001f47983 */ /* 0x000f280000300a00 */
[----:B------:R1:W-:Y:S04]  /*106c60*/  STL.64 [R1+0x77e0], R122 ;  /* 0x0077e07a01007387 */ /* 0x0003e80000100a00 */
[----:B------:R-:W-:Y:S04]  /*106c70*/  STL.64 [R1+0x77d8], R120 ;  /* 0x0077d87801007387 */ /* 0x000fe80000100a00 */
        /* <DEDUP_REMOVED lines=18> */
[----:B-1----:R-:W4:Y:S04]  /*106da0*/  LDL R122, [R1+0x18] ;  /* 0x00001800017a7983 */ /* 0x002f280000100800 */
[----:B------:R-:W4:Y:S01]  /*106db0*/  LDL R123, [R1+0x1c] ;  /* 0x00001c00017b7983 */ /* 0x000f220000100800 */
        /* <DEDUP_REMOVED lines=12> */
[----:B------:R-:W-:Y:S06]  /*106e80*/  HMMA.1688.F32.TF32 R112, R228, R118, R112 ;  /* 0x00000076e470723c */ /* 0x000fec0000081070 */
[C---:B------:R-:W-:Y:S06]  /*106e90*/  HMMA.1688.F32.TF32 R124, R232.reuse, R116, R124 ;  /* 0x00000074e87c723c */ /* 0x040fec000008107c */
[C---:B------:R-:W-:Y:S06]  /*106ea0*/  HMMA.1688.F32.TF32 R8, R232.reuse, R244, R8 ;  /* 0x000000f4e808723c */ /* 0x040fec0000081008 */
[----:B------:R-:W-:Y:S01]  /*106eb0*/  HMMA.1688.F32.TF32 R232, R232, R184, R100 ;  /* 0x000000b8e8e8723c */ /* 0x000fe20000081064 */
[----:B------:R-:W3:Y:S04]  /*106ec0*/  LDL.64 R102, [R1+0x48] ;  /* 0x0000480001667983 */ /* 0x000ee80000100a00 */
[----:B------:R-:W-:Y:S04]  /*106ed0*/  STL.64 [R1+0x7598], R250 ;  /* 0x007598fa01007387 */ /* 0x000fe80000100a00 */
[----:B------:R1:W-:Y:S04]  /*106ee0*/  STL.64 [R1+0x7590], R248 ;  /* 0x007590f801007387 */ /* 0x0003e80000100a00 */
[----:B-1----:R-:W4:Y:S04]  /*106ef0*/  LDL R248, [R1+0x32ec] ;  /* 0x0032ec0001f87983 */ /* 0x002f280000100800 */
[----:B------:R-:W2:Y:S04]  /*106f00*/  LDL R249, [R1+0x36f0] ;  /* 0x0036f00001f97983 */ /* 0x000ea80000100800 */
[----:B------:R-:W2:Y:S04]  /*106f10*/  LDL.LU.64 R118, [R1+0x77f0] ;  /* 0x0077f00001767983 */ /* 0x000ea80000300a00 */
[----:B------:R-:W2:Y:S04]  /*106f20*/  LDL.LU.64 R116, [R1+0x77e8] ;  /* 0x0077e80001747983 */ /* 0x000ea80000300a00 */
[----:B------:R1:W-:Y:S04]  /*106f30*/  STL.64 [R1+0x77d0], R114 ;  /* 0x0077d07201007387 */ /* 0x0003e80000100a00 */
[----:B------:R-:W-:Y:S04]  /*106f40*/  STL.64 [R1+0x77c8], R112 ;  /* 0x0077c87001007387 */ /* 0x000fe80000100a00 */
        /* <DEDUP_REMOVED lines=26> */
[C---:B---3--:R-:W-:Y:S01]  /*1070f0*/  HMMA.1688.F32.TF32 R4, R228.reuse, R102, R4 ;  /* 0x00000066e404723c */ /* 0x048fe20000081004 */
[----:B----4-:R-:W-:Y:S04]  /*107100*/  LDS R128, [R248+UR6+0x90200] ;  /* 0x09020006f8807984 */ /* 0x010fe80008000800 */
[----:B--2---:R-:W-:Y:S04]  /*107110*/  LDS R129, [R249+UR6+0x90200] ;  /* 0x09020006f9817984 */ /* 0x004fe80008000800 */
[----:B------:R-:W-:Y:S01]  /*107120*/  LDS R100, [R248+UR6+0x92200] ;  /* 0x09220006f8647984 */ /* 0x000fe20008000800 */
[C---:B------:R-:W-:Y:S03]  /*107130*/  HMMA.1688.F32.TF32 R116, R228.reuse, R122, R116 ;  /* 0x0000007ae474723c */ /* 0x040fe60000081074 */
[----:B------:R-:W2:Y:S04]  /*107140*/  LDL.LU.64 R122, [R1+0x77e0] ;  /* 0x0077e000017a7983 */ /* 0x000ea80000300a00 */
[----:B------:R-:W2:Y:S04]  /*107150*/  LDL.LU.64 R120, [R1+0x77d8] ;  /* 0x0077d80001787983 */ /* 0x000ea80000300a00 */
[----:B------:R-:W-:Y:S01]  /*107160*/  LDS R101, [R249+UR6+0x92200] ;  /* 0x09220006f9657984 */ /* 0x000fe20008000800 */
[----:B------:R-:W-:Y:S11]  /*107170*/  HMMA.1688.F32.TF32 R124, R228, R114, R124 ;  /* 0x00000072e47c723c */ /* 0x000ff6000008107c */
[----:B------:R-:W-:Y:S04]  /*107180*/  STL.64 [R1+0x77c0], R118 ;  /* 0x0077c07601007387 */ /* 0x000fe80000100a00 */
[----:B------:R-:W-:Y:S08]  /*107190*/  STL.64 [R1+0x77b8], R116 ;  /* 0x0077b87401007387 */ /* 0x000ff00000100a00 */
[----:B------:R-:W-:Y:S04]  /*1071a0*/  STL.64 [R1+0x77b0], R126 ;  /* 0x0077b07e01007387 */ /* 0x000fe80000100a00 */
[----:B------:R-:W-:Y:S04]  /*1071b0*/  STL.64 [R1+0x77a8], R124 ;  /* 0x0077a87c01007387 */ /* 0x000fe80000100a00 */
[----:B------:R-:W-:Y:S04]  /*1071c0*/  STL.64 [R1+0x77a0], R6 ;  /* 0x0077a00601007387 */ /* 0x000fe80000100a00 */
[----:B------:R-:W-:Y:S04]  /*1071d0*/  STL.64 [R1+0x7798], R4 ;  /* 0x0077980401007387 */ /* 0x000fe80000100a00 */
[----:B------:R1:W-:Y:S04]  /*1071e0*/  STL.64 [R1+0x7558], R246 ;  /* 0x007558f601007387 */ /* 0x0003e80000100a00 */
        /* <DEDUP_REMOVED lines=11> */
[----:B-1----:R-:W-:Y:S01]  /*1072a0*/  IMAD.MOV.U32 R247, RZ, RZ, R166 ;  /* 0x000000fffff77224 */ /* 0x002fe200078e00a6 */
[----:B------:R-:W-:Y:S01]  /*1072b0*/  MOV R246, R167 ;  /* 0x000000a700f67202 */ /* 0x000fe20000000f00 */
[----:B---3--:R-:W-:-:S02]  /*1072c0*/  IMAD.MOV.U32 R245, RZ, RZ, R174 ;  /* 0x000000fffff57224 */ /* 0x008fc400078e00ae */
[----:B------:R-:W-:Y:S01]  /*1072d0*/  IMAD.MOV.U32 R244, RZ, RZ, R175 ;  /* 0x000000fffff47224 */ /* 0x000fe200078e00af */
        /* <DEDUP_REMOVED lines=47> */
[----:B--2---:R-:W2:Y:S04]  /*1075d0*/  LDL R220, [R1+0x300] ;  /* 0x0003000001dc7983 */ /* 0x004ea80000100800 */
        /* <DEDUP_REMOVED lines=9> */
[----:B------:R1:W-:Y:S01]  /*107670*/  STL.64 [R1+0x75b0], R212 ;  /* 0x0075b0d401007387 */ /* 0x0003e20000100a00 */
[----:B------:R-:W-:-:S02]  /*107680*/  IMAD.MOV.U32 R251, RZ, RZ, R102 ;  /* 0x000000fffffb7224 */ /* 0x000fc400078e0066 */
[----:B------:R-:W-:Y:S01]  /*107690*/  IMAD.MOV.U32 R250, RZ, RZ, R103 ;  /* 0x000000fffffa7224 */ /* 0x000fe200078e0067 */
[----:B------:R-:W-:Y:S04]  /*1076a0*/  LDS R102, [R248+UR6+0x93200] ;  /* 0x09320006f8667984 */ /* 0x000fe80008000800 */
[----:B------:R-:W-:Y:S04]  /*1076b0*/  LDS R103, [R249+UR6+0x93200] ;  /* 0x09320006f9677984 */ /* 0x000fe80008000800 */
        /* <DEDUP_REMOVED lines=32> */
[----:B-1----:R-:W3:Y:S04]  /*1078c0*/  LDL R198, [R1+0x2a8] ;  /* 0x0002a80001c67983 */ /* 0x002ee80000100800 */
[----:B------:R-:W3:Y:S04]  /*1078d0*/  LDL R196, [R1+0x2a0] ;  /* 0x0002a00001c47983 */ /* 0x000ee80000100800 */
        /* <DEDUP_REMOVED lines=8> */
[----:B------:R-:W4:Y:S04]  /*107960*/  LDL R170, [R1+0x248] ;  /* 0x0002480001aa7983 */ /* 0x000f280000100800 */
[----:B------:R-:W4:Y:S04]  /*107970*/  LDL R171, [R1+0x24c] ;  /* 0x00024c0001ab7983 */ /* 0x000f280000100800 */
[----:B------:R1:W-:Y:S04]  /*107980*/  STL.64 [R1+0x7778], R250 ;  /* 0x007778fa01007387 */ /* 0x0003e80000100a00 */
[----:B------:R-:W-:Y:S04]  /*107990*/  STL.64 [R1+0x7770], R248 ;  /* 0x007770f801007387 */ /* 0x000fe80000100a00 */
        /* <DEDUP_REMOVED lines=9> */
[----:B------:R-:W4:Y:S01]  /*107a30*/  LDL R251, [R1+0x21c] ;  /* 0x00021c0001fb7983 */ /* 0x000f220000100800 */
[C---:B------:R-:W-:Y:S06]  /*107a40*/  HMMA.1688.F32.TF32 R104, R228.reuse, R194, R104 ;  /* 0x000000c2e468723c */ /* 0x040fec0000081068 */
[C---:B------:R-:W-:Y:S06]  /*107a50*/  HMMA.1688.F32.TF32 R108, R228.reuse, R190, R108 ;  /* 0x000000bee46c723c */ /* 0x040fec000008106c */
[C---:B------:R-:W-:Y:S06]  /*107a60*/  HMMA.1688.F32.TF32 R232, R228.reuse, R186, R232 ;  /* 0x000000bae4e8723c */ /* 0x040fec00000810e8 */
[----:B------:R-:W-:Y:S01]  /*107a70*/  HMMA.1688.F32.TF32 R120, R228, R130, R120 ;  /* 0x00000082e478723c */ /* 0x000fe20000081078 */
[----:B------:R1:W-:Y:S04]  /*107a80*/  LDS R130, [R248+UR6+0x91200] ;  /* 0x09120006f8827984 */ /* 0x0003e80008000800 */
[----:B------:R1:W2:Y:S04]  /*107a90*/  LDS R131, [R249+UR6+0x91200] ;  /* 0x09120006f9837984 */ /* 0x0002a80008000800 */
[----:B-1----:R-:W4:Y:S04]  /*107aa0*/  LDL R248, [R1+0x210] ;  /* 0x0002100001f87983 */ /* 0x002f280000100800 */
        /* <DEDUP_REMOVED lines=23> */
[----:B------:R-:W4:Y:S01]  /*107c20*/  LDL.LU.64 R114, [R1+0x77d0] ;  /* 0x0077d00001727983 */ /* 0x000f220000300a00 */
[C---:B--2---:R-:W-:Y:S03]  /*107c30*/  HMMA.1688.F32.TF32 R132, R128.reuse, R112, R132 ;  /* 0x000000708084723c */ /* 0x044fe60000081084 */
[----:B------:R-:W4:Y:S04]  /*107c40*/  LDL.LU.64 R112, [R1+0x77c8] ;  /* 0x0077c80001707983 */ /* 0x000f280000300a00 */
[----:B------:R-:W2:Y:S01]  /*107c50*/  LDL.LU.64 R118, [R1+0x77c0] ;  /* 0x0077c00001767983 */ /* 0x000ea20000300a00 */
[C---:B---3--:R-:W-:Y:S06]  /*107c60*/  HMMA.1688.F32.TF32 R120, R128.reuse, R124, R120 ;  /* 0x0000007c8078723c */ /* 0x048fec0000081078 */
[----:B----4-:R-:W-:Y:S01]  /*107c70*/  HMMA.1688.F32.TF32 R112, R128, R116, R112 ;  /* 0x000000748070723c */ /* 0x010fe20000081070 */
        /* <DEDUP_REMOVED lines=9> */
[----:B------:R-:W2:Y:S04]  /*107d10*/  LDL.LU.64 R126, [R1+0x77b0] ;  /* 0x0077b000017e7983 */ /* 0x000ea80000300a00 */
[----:B------:R-:W2:Y:S04]  /*107d20*/  LDL.LU.64 R124, [R1+0x77a8] ;  /* 0x0077a800017c7983 */ /* 0x000ea80000300a00 */
[----:B------:R-:W3:Y:S01]  /*107d30*/  LDL.LU.64 R6, [R1+0x77a0] ;  /* 0x0077a00001067983 */ /* 0x000ee20000300a00 */
[C---:B--2---:R-:W-:Y:S03]  /*107d40*/  HMMA.1688.F32.TF32 R124, R128.reuse, R4, R124 ;  /* 0x00000004807c723c */ /* 0x044fe6000008107c */
[----:B------:R-:W3:Y:S03]  /*107d50*/  LDL.LU.64 R4, [R1+0x7798] ;  /* 0x0077980001047983 */ /* 0x000ee60000300a00 */
[C---:B------:R-:W-:Y:S01]  /*107d60*/  HMMA.1688.F32.TF32 R116, R128.reuse, R248, R116 ;  /* 0x000000f88074723c */ /* 0x040fe20000081074 */
[----:B------:R1:W-:Y:S05]  /*107d70*/  STL.64 [R1+0x7768], R170 ;  /* 0x007768aa01007387 */ /* 0x0003ea0000100a00 */
        /* <DEDUP_REMOVED lines=27> */
[----:B------:R-:W2:Y:S01]  /*107f30*/  LDL R171, [R1+0x23c] ;  /* 0x00023c0001ab7983 */ /* 0x000ea20000100800 */
[----:B----4-:R-:W-:Y:S06]  /*107f40*/  HMMA.1688.F32.TF32 R132, R100, R114, R132 ;  /* 0x000000726484723c */ /* 0x010fec0000081084 */
[----:B---3--:R-:W-:Y:S01]  /*107f50*/  HMMA.1688.F32.TF32 R4, R128, R168, R4 ;  /* 0x000000a88004723c */ /* 0x008fe20000081004 */
        /* <DEDUP_REMOVED lines=38> */
[----:B----4-:R-:W-:Y:S05]  /*1081c0*/  LDS R128, [R248+UR6+0x94200] ;  /* 0x09420006f8807984 */ /* 0x010fea0008000800 */
        /* <DEDUP_REMOVED lines=69> */
[----:B------:R-:W4:Y:S04]  /*108620*/  LDL R160, [R1+0x430] ;  /* 0x0004300001a07983 */ /* 0x000f280000100800 */
[----:B------:R-:W4:Y:S04]  /*108630*/  LDL R161, [R1+0x434] ;  /* 0x0004340001a17983 */ /* 0x000f280000100800 */
[----:B------:R-:W4:Y:S04]  /*108640*/  LDL R164, [R1+0x1b0] ;  /* 0x0001b00001a47983 */ /* 0x000f280000100800 */
[----:B------:R-:W4:Y:S04]  /*108650*/  LDL R165, [R1+0x1b4] ;  /* 0x0001b40001a57983 */ /* 0x000f280000100800 */
[----:B------:R1:W-:Y:S04]  /*108660*/  STL.64 [R1+0x7678], R250 ;  /* 0x007678fa01007387 */ /* 0x0003e80000100a00 */
[----:B------:R-:W-:Y:S04]  /*108670*/  STL.64 [R1+0x7670], R248 ;  /* 0x007670f801007387 */ /* 0x000fe80000100a00 */
[----:B------:R-:W-:Y:S04]  /*108680*/  LDS R130, [R248+UR6+0x95200] ;  /* 0x09520006f8827984 */ /* 0x000fe80008000800 */
[----:B------:R-:W-:Y:S04]  /*108690*/  LDS R129, [R249+UR6+0x94200] ;  /* 0x09420006f9817984 */ /* 0x000fe80008000800 */
[----:B------:R-:W3:Y:S04]  /*1086a0*/  LDS R131, [R249+UR6+0x95200] ;  /* 0x09520006f9837984 */ /* 0x000ee80008000800 */
[----:B------:R-:W-:Y:S04]  /*1086b0*/  LDS R228, [R248+UR6+0x96200] ;  /* 0x09620006f8e47984 */ /* 0x000fe80008000800 */
[----:B------:R1:W-:Y:S04]  /*1086c0*/  LDS R230, [R248+UR6+0x97200] ;  /* 0x09720006f8e67984 */ /* 0x0003e80008000800 */
[----:B------:R-:W-:Y:S04]  /*1086d0*/  LDS R229, [R249+UR6+0x96200] ;  /* 0x09620006f9e57984 */ /* 0x000fe80008000800 */
[----:B------:R1:W4:Y:S04]  /*1086e0*/  LDS R231, [R249+UR6+0x97200] ;  /* 0x09720006f9e77984 */ /* 0x0003280008000800 */
[----:B-1----:R-:W4:Y:S04]  /*1086f0*/  LDL R250, [R1+0x418] ;  /* 0x0004180001fa7983 */ /* 0x002f280000100800 */
        /* <DEDUP_REMOVED lines=13> */
[----:B------:R-:W4:Y:S01]  /*1087d0*/  LDL.LU.64 R154, [R1+0x76d0] ;  /* 0x0076d000019a7983 */ /* 0x000f220000300a00 */
[C---:B---3--:R-:W-:Y:S06]  /*1087e0*/  HMMA.1688.F32.TF32 R112, R128.reuse, R156, R112 ;  /* 0x0000009c8070723c */ /* 0x048fec0000081070 */
[C---:B--2---:R-:W-:Y:S01]  /*1087f0*/  HMMA.1688.F32.TF32 R132, R128.reuse, R152, R132 ;  /* 0x000000988084723c */ /* 0x044fe20000081084 */
[----:B------:R-:W2:Y:S04]  /*108800*/  LDL.LU.64 R152, [R1+0x76c8] ;  /* 0x0076c80001987983 */ /* 0x000ea80000300a00 */
[----:B------:R-:W3:Y:S04]  /*108810*/  LDL.LU.64 R158, [R1+0x76c0] ;  /* 0x0076c000019e7983 */ /* 0x000ee80000300a00 */
[----:B------:R-:W3:Y:S08]  /*108820*/  LDL.LU.64 R156, [R1+0x76b8] ;  /* 0x0076b800019c7983 */ /* 0x000ef00000300a00 */
[----:B------:R1:W-:Y:S04]  /*108830*/  STL.64 [R1+0x7690], R114 ;  /* 0x0076907201007387 */ /* 0x0003e80000100a00 */
[----:B------:R-:W-:Y:S01]  /*108840*/  STL.64 [R1+0x7688], R112 ;  /* 0x0076887001007387 */ /* 0x000fe20000100a00 */
[C---:B----4-:R-:W-:Y:S06]  /*108850*/  HMMA.1688.F32.TF32 R124, R128.reuse, R160, R124 ;  /* 0x000000a0807c723c */ /* 0x050fec000008107c */
[C---:B------:R-:W-:Y:S01]  /*108860*/  HMMA.1688.F32.TF32 R20, R128.reuse, R164, R20 ;  /* 0x000000a48014723c */ /* 0x040fe20000081014 */
[----:B------:R4:W-:Y:S04]  /*108870*/  STL.64 [R1+0x7680], R250 ;  /* 0x007680fa01007387 */ /* 0x0009e80000100a00 */
[----:B-1----:R-:W3:Y:S04]  /*108880*/  LDL R114, [R1+0x3f8] ;  /* 0x0003f80001727983 */ /* 0x002ee80000100800 */
[----:B------:R-:W3:Y:S04]  /*108890*/  LDL R115, [R1+0x3fc] ;  /* 0x0003fc0001737983 */ /* 0x000ee80000100800 */
[----:B----4-:R-:W4:Y:S04]  /*1088a0*/  LDL R250, [R1+0x408] ;  /* 0x0004080001fa7983 */ /* 0x010f280000100800 */
[----:B------:R-:W4:Y:S04]  /*1088b0*/  LDL R251, [R1+0x40c] ;  /* 0x00040c0001fb7983 */ /* 0x000f280000100800 */
[----:B------:R-:W4:Y:S04]  /*1088c0*/  LDL.LU.64 R162, [R1+0x76b0] ;  /* 0x0076b00001a27983 */ /* 0x000f280000300a00 */
[----:B------:R-:W4:Y:S04]  /*1088d0*/  LDL.LU.64 R160, [R1+0x76a8] ;  /* 0x0076a80001a07983 */ /* 0x000f280000300a00 */
[----:B------:R1:W-:Y:S04]  /*1088e0*/  STL.64 [R1+0x7668], R186 ;  /* 0x007668ba01007387 */ /* 0x0003e80000100a00 */
[----:B-1----:R-:W4:Y:S04]  /*1088f0*/  LDL R186, [R1+0x438] ;  /* 0x0004380001ba7983 */ /* 0x002f280000100800 */
[----:B------:R-:W4:Y:S04]  /*108900*/  LDL R187, [R1+0x43c] ;  /* 0x00043c0001bb7983 */ /* 0x000f280000100800 */
        /* <DEDUP_REMOVED lines=27> */
[----:B---3--:R-:W-:Y:S06]  /*108ac0*/  HMMA.1688.F32.TF32 R88, R128, R156, R88 ;  /* 0x0000009c8058723c */ /* 0x008fec0000081058 */
[----:B------:R-:W-:Y:S06]  /*108ad0*/  HMMA.1688.F32.TF32 R132, R228, R114, R132 ;  /* 0x00000072e484723c */ /* 0x000fec0000081084 */
[C---:B----4-:R-:W-:Y:S06]  /*108ae0*/  HMMA.1688.F32.TF32 R84, R128.reuse, R160, R84 ;  /* 0x000000a08054723c */ /* 0x050fec0000081054 */
        /* <DEDUP_REMOVED lines=8> */
[C---:B---3--:R-:W-:Y:S01]  /*108b70*/  HMMA.1688.F32.TF32 R116, R228.reuse, R250, R116 ;  /* 0x000000fae474723c */ /* 0x048fe20000081074 */
[----:B------:R-:W3:Y:S04]  /*108b80*/  LDL.LU.64 R250, [R1+0x7678] ;  /* 0x0076780001fa7983 */ /* 0x000ee80000300a00 */
[----:B------:R-:W4:Y:S04]  /*108b90*/  LDL.LU.64 R248, [R1+0x7670] ;  /* 0x0076700001f87983 */ /* 0x000f280000300a00 */
[----:B------:R-:W3:Y:S01]  /*108ba0*/  LDL.LU.64 R186, [R1+0x7668] ;  /* 0x0076680001ba7983 */ /* 0x000ee20000300a00 */
[C---:B------:R-:W-:Y:S06]  /*108bb0*/  HMMA.1688.F32.TF32 R8, R228.reuse, R190, R8 ;  /* 0x000000bee408723c */ /* 0x040fec0000081008 */
[C---:B------:R-:W-:Y:S06]  /*108bc0*/  HMMA.1688.F32.TF32 R12, R228.reuse, R194, R12 ;  /* 0x000000c2e40c723c */ /* 0x040fec000008100c */
[----:B------:R-:W-:Y:S01]  /*108bd0*/  HMMA.1688.F32.TF32 R16, R228, R246, R16 ;  /* 0x000000f6e410723c */ /* 0x000fe20000081010 */
        /* <DEDUP_REMOVED lines=9> */
[----:B------:R-:W-:Y:S01]  /*108c70*/  IMAD.MOV.U32 R201, RZ, RZ, R179 ;  /* 0x000000ffffc97224 */ /* 0x000fe200078e00b3 */
[C---:B------:R-:W-:Y:S06]  /*108c80*/  HMMA.1688.F32.TF32 R120, R228.reuse, R102, R120 ;  /* 0x00000066e478723c */ /* 0x040fec0000081078 */
        /* <DEDUP_REMOVED lines=18> */
[----:B---3--:R-:W-:Y:S01]  /*108db0*/  HMMA.1688.F32.TF32 R4, R228, R186, R4 ;  /* 0x000000bae404723c */ /* 0x008fe20000081004 */
        /* <DEDUP_REMOVED lines=8> */
[----:B------:R-:W3:Y:S04]  /*108e40*/  LDL.LU R170, [R1+0x7624] ;  /* 0x0076240001aa7983 */ /* 0x000ee80000300800 */
[----:B------:R-:W3:Y:S04]  /*108e50*/  LDL.LU R171, [R1+0x7620] ;  /* 0x0076200001ab7983 */ /* 0x000ee80000300800 */
[----:B------:R-:W2:Y:S04]  /*108e60*/  LDL.LU R174, [R1+0x761c] ;  /* 0x00761c0001ae7983 */ /* 0x000ea80000300800 */
[----:B------:R-:W4:Y:S04]  /*108e70*/  LDL.LU R175, [R1+0x7618] ;  /* 0x0076180001af7983 */ /* 0x000f280000300800 */
[----:B------:R-:W3:Y:S04]  /*108e80*/  LDL.LU R182, [R1+0x7614] ;  /* 0x0076140001b67983 */ /* 0x000ee80000300800 */
[----:B------:R-:W2:Y:S04]  /*108e90*/  LDL.LU R242, [R1+0x7610] ;  /* 0x0076100001f27983 */ /* 0x000ea80000300800 */
[----:B------:R-:W4:Y:S04]  /*108ea0*/  LDL.LU R243, [R1+0x760c] ;  /* 0x00760c0001f37983 */ /* 0x000f280000300800 */
[----:B------:R-:W3:Y:S04]  /*108eb0*/  LDL.LU R183, [R1+0x7608] ;  /* 0x0076080001b77983 */ /* 0x000ee80000300800 */
[----:B------:R-:W3:Y:S04]  /*108ec0*/  LDL.LU R178, [R1+0x7604] ;  /* 0x0076040001b27983 */ /* 0x000ee80000300800 */
[----:B------:R-:W3:Y:S04]  /*108ed0*/  LDL.LU R179, [R1+0x7600] ;  /* 0x0076000001b37983 */ /* 0x000ee80000300800 */
[----:B------:R-:W3:Y:S04]  /*108ee0*/  LDL.64 R196, [R1+0x11d0] ;  /* 0x0011d00001c47983 */ /* 0x000ee80000100a00 */
[----:B------:R-:W3:Y:S04]  /*108ef0*/  LDL.64 R204, [R1+0x11f0] ;  /* 0x0011f00001cc7983 */ /* 0x000ee80000100a00 */
[----:B------:R-:W3:Y:S04]  /*108f00*/  LDL.64 R208, [R1+0x1200] ;  /* 0x0012000001d07983 */ /* 0x000ee80000100a00 */
[----:B------:R-:W3:Y:S04]  /*108f10*/  LDL.64 R212, [R1+0x1210] ;  /* 0x0012100001d47983 */ /* 0x000ee80000100a00 */
[----:B------:R-:W-:Y:S04]  /*108f20*/  LDS R102, [R248+UR6+0x99200] ;  /* 0x09920006f8667984 */ /* 0x000fe80008000800 */
[----:B------:R-:W-:Y:S04]  /*108f30*/  LDS R101, [R249+UR6+0x98200] ;  /* 0x09820006f9657984 */ /* 0x000fe80008000800 */
[----:B------:R-:W1:Y:S04]  /*108f40*/  LDS R103, [R249+UR6+0x99200] ;  /* 0x09920006f9677984 */ /* 0x000e680008000800 */
[----:B--2---:R-:W-:Y:S04]  /*108f50*/  STL [R1+0x7368], R242 ;  /* 0x007368f201007387 */ /* 0x004fe80000100800 */
[----:B----4-:R-:W-:Y:S04]  /*108f60*/  STL [R1+0x7364], R243 ;  /* 0x007364f301007387 */ /* 0x010fe80000100800 */
[----:B---3--:R-:W-:Y:S04]  /*108f70*/  STL [R1+0x7360], R182 ;  /* 0x007360b601007387 */ /* 0x008fe80000100800 */
[----:B------:R-:W-:Y:S04]  /*108f80*/  STL [R1+0x735c], R183 ;  /* 0x00735cb701007387 */ /* 0x000fe80000100800 */
[----:B------:R-:W-:Y:S04]  /*108f90*/  STL [R1+0x736c], R178 ;  /* 0x00736cb201007387 */ /* 0x000fe80000100800 */
[----:B------:R-:W-:Y:S04]  /*108fa0*/  STL [R1+0x7358], R179 ;  /* 0x007358b301007387 */ /* 0x000fe80000100800 */
[----:B------:R-:W-:Y:S04]  /*108fb0*/  STL [R1+0x7374], R174 ;  /* 0x007374ae01007387 */ /* 0x000fe80000100800 */
[----:B------:R-:W-:Y:S04]  /*108fc0*/  STL [R1+0x7370], R175 ;  /* 0x007370af01007387 */ /* 0x000fe80000100800 */
[----:B------:R-:W-:Y:S04]  /*108fd0*/  STL.64 [R1+0x7410], R170 ;  /* 0x007410aa01007387 */ /* 0x000fe80000100a00 */
[----:B------:R2:W-:Y:S04]  /*108fe0*/  STL.64 [R1+0x7408], R168 ;  /* 0x007408a801007387 */ /* 0x0005e80000100a00 */
[----:B--2---:R-:W2:Y:S04]  /*108ff0*/  LDL R168, [R1+0x11c0] ;  /* 0x0011c00001a87983 */ /* 0x004ea80000100800 */
[----:B------:R-:W2:Y:S01]  /*109000*/  LDL R169, [R1+0x11c4] ;  /* 0x0011c40001a97983 */ /* 0x000ea20000100800 */
[C---:B-1----:R-:W-:Y:S03]  /*109010*/  HMMA.1688.F32.TF32 R112, R100.reuse, R196, R112 ;  /* 0x000000c46470723c */ /* 0x042fe60000081070 */
        /* <DEDUP_REMOVED lines=16> */
[C---:B------:R-:W-:Y:S06]  /*109120*/  HMMA.1688.F32.TF32 R116, R100.reuse, R200, R116 ;  /* 0x000000c86474723c */ /* 0x040fec0000081074 */
[----:B------:R-:W-:Y:S06]  /*109130*/  HMMA.1688.F32.TF32 R4, R100, R212, R4 ;  /* 0x000000d46404723c */ /* 0x000fec0000081004 */
[C---:B------:R-:W-:Y:S06]  /*109140*/  HMMA.1688.F32.TF32 R64, R228.reuse, R182, R64 ;  /* 0x000000b6e440723c */ /* 0x040fec0000081040 */
[C---:B------:R-:W-:Y:S06]  /*109150*/  HMMA.1688.F32.TF32 R60, R228.reuse, R242, R60 ;  /* 0x000000f2e43c723c */ /* 0x040fec000008103c */
[----:B------:R-:W-:Y:S01]  /*109160*/  HMMA.1688.F32.TF32 R68, R228, R178, R68 ;  /* 0x000000b2e444723c */ /* 0x000fe20000081044 */
[----:B------:R-:W-:-:S02]  /*109170*/  IMAD.MOV.U32 R183, RZ, RZ, R196 ;  /* 0x000000ffffb77224 */ /* 0x000fc400078e00c4 */
[----:B------:R-:W-:Y:S02]  /*109180*/  IMAD.MOV.U32 R182, RZ, RZ, R205 ;  /* 0x000000ffffb67224 */ /* 0x000fe400078e00cd */
[----:B------:R-:W-:Y:S02]  /*109190*/  IMAD.MOV.U32 R243, RZ, RZ, R204 ;  /* 0x000000fffff37224 */ /* 0x000fe400078e00cc */
[----:B------:R-:W-:Y:S01]  /*1091a0*/  IMAD.MOV.U32 R242, RZ, RZ, R209 ;  /* 0x000000fffff27224 */ /* 0x000fe200078e00d1 */
[----:B------:R-:W-:Y:S01]  /*1091b0*/  MOV R179, R197 ;  /* 0x000000c500b37202 */ /* 0x000fe20000000f00 */
[----:B------:R-:W-:Y:S01]  /*1091c0*/  IMAD.MOV.U32 R178, RZ, RZ, R208 ;  /* 0x000000ffffb27224 */ /* 0x000fe200078e00d0 */
[----:B------:R-:W-:Y:S06]  /*1091d0*/  HMMA.1688.F32.TF32 R72, R228, R174, R72 ;  /* 0x000000aee448723c */ /* 0x000fec0000081048 */
[----:B------:R-:W-:Y:S01]  /*1091e0*/  HMMA.1688.F32.TF32 R12, R100, R220, R12 ;  /* 0x000000dc640c723c */ /* 0x000fe2000008100c */
[----:B------:R-:W-:Y:S01]  /*1091f0*/  IMAD.MOV.U32 R174, RZ, RZ, R212 ;  /* 0x000000ffffae7224 */ /* 0x000fe200078e00d4 */
[----:B------:R-:W-:-:S04]  /*109200*/  MOV R175, R213 ;  /* 0x000000d500af7202 */ /* 0x000fc80000000f00 */
[C---:B------:R-:W-:Y:S06]  /*109210*/  HMMA.1688.F32.TF32 R128, R228.reuse, R214, R40 ;  /* 0x000000d6e480723c */ /* 0x040fec0000081028 */
[----:B------:R-:W-:Y:S01]  /*109220*/  HMMA.1688.F32.TF32 R76, R228, R170, R76 ;  /* 0x000000aae44c723c */ /* 0x000fe2000008104c */
[----:B------:R-:W-:Y:S04]  /*109230*/  LDS R40, [R248+UR6+0x8a280] ;  /* 0x08a28006f8287984 */ /* 0x000fe80008000800 */
[----:B------:R-:W-:Y:S04]  /*109240*/  LDS R42, [R248+UR6+0x8b280] ;  /* 0x08b28006f82a7984 */ /* 0x000fe80008000800 */
[----:B------:R-:W-:Y:S04]  /*109250*/  LDS R41, [R249+UR6+0x8a280] ;  /* 0x08a28006f9297984 */ /* 0x000fe80008000800 */
[----:B------:R-:W1:Y:S01]  /*109260*/  LDS R43, [R249+UR6+0x8b280] ;  /* 0x08b28006f92b7984 */ /* 0x000e620008000800 */
[----:B--2---:R-:W-:-:S15]  /*109270*/  HMMA.1688.F32.TF32 R132, R100, R168, R132 ;  /* 0x000000a86484723c */ /* 0x004fde0000081084 */
[----:B------:R-:W-:-:S08]  /*109280*/  NOP ;  /* 0x0000000000007918 */ /* 0x000fd00000000000 */
[----:B------:R-:W-:Y:S04]  /*109290*/  STL.64 [R1+0x800], R132 ;  /* 0x0008008401007387 */ /* 0x000fe80000100a00 */
[----:B------:R-:W-:Y:S04]  /*1092a0*/  STL.64 [R1+0x808], R134 ;  /* 0x0008088601007387 */ /* 0x000fe80000100a00 */
        /* <DEDUP_REMOVED lines=22> */
[----:B------:R-:W-:Y:S01]  /*109410*/  STL.64 [R1+0x74c8], R172 ;  /* 0x0074c8ac01007387 */ /* 0x000fe20000100a00 */
[----:B------:R-:W-:-:S15]  /*109420*/  HMMA.1688.F32.TF32 R8, R100, R224, R16 ;  /* 0x000000e06408723c */ /* 0x000fde0000081010 */
[----:B------:R-:W-:-:S01]  /*109430*/  NOP ;  /* 0x0000000000007918 */ /* 0x000fc20000000000 */
[----:B------:R-:W-:Y:S04]  /*109440*/  STL.64 [R1+0x9f0], R4 ;  /* 0x0009f00401007387 */ /* 0x000fe80000100a00 */
[----:B------:R2:W-:Y:S02]  /*109450*/  STL.64 [R1+0x9f8], R6 ;  /* 0x0009f80601007387 */ /* 0x0005e40000100a00 */
[----:B--2---:R-:W-:Y:S02]  /*109460*/  HMMA.1688.F32.TF32 R4, R100, R236, R20 ;  /* 0x000000ec6404723c */ /* 0x004fe40000081014 */
[----:B------:R-:W-:Y:S04]  /*109470*/  STL.64 [R1+0x9e0], R12 ;  /* 0x0009e00c01007387 */ /* 0x000fe80000100a00 */
[----:B------:R-:W-:Y:S04]  /*109480*/  STL.64 [R1+0x9e8], R14 ;  /* 0x0009e80e01007387 */ /* 0x000fe80000100a00 */
[----:B------:R-:W1:Y:S04]  /*109490*/  LDL.LU R224, [R1+0x2cb0] ;  /* 0x002cb00001e07983 */ /* 0x000e680000300800 */
        /* <DEDUP_REMOVED lines=8> */
[----:B------:R-:W-:Y:S04]  /*109520*/  LDS R20, [R248+UR6+0x8c280] ;  /* 0x08c28006f8147984 */ /* 0x000fe80008000800 */
[----:B------:R-:W-:Y:S04]  /*109530*/  LDS R22, [R248+UR6+0x8d280] ;  /* 0x08d28006f8167984 */ /* 0x000fe80008000800 */
[----:B------:R-:W-:Y:S04]  /*109540*/  LDS R21, [R249+UR6+0x8c280] ;  /* 0x08c28006f9157984 */ /* 0x000fe80008000800 */
[----:B------:R-:W2:Y:S04]  /*109550*/  LDS R23, [R249+UR6+0x8d280] ;  /* 0x08d28006f9177984 */ /* 0x000ea80008000800 */
[----:B------:R3:W-:Y:S04]  /*109560*/  STL.64 [R1+0x9c0], R4 ;  /* 0x0009c00401007387 */ /* 0x0007e80000100a00 */
[----:B------:R4:W-:Y:S04]  /*109570*/  STL.64 [R1+0x9c8], R6 ;  /* 0x0009c80601007387 */ /* 0x0009e80000100a00 */
[----:B------:R-:W1:Y:S04]  /*109580*/  LDL.LU R225, [R1+0x2cb4] ;  /* 0x002cb40001e17983 */ /* 0x000e680000300800 */
[----:B------:R-:W1:Y:S04]  /*109590*/  LDL.LU R226, [R1+0x2cb8] ;  /* 0x002cb80001e27983 */ /* 0x000e680000300800 */
[----:B------:R-:W1:Y:S04]  /*1095a0*/  LDL.LU R227, [R1+0x2cbc] ;  /* 0x002cbc0001e37983 */ /* 0x000e680000300800 */
[----:B------:R-:W2:Y:S04]  /*1095b0*/  LDL.LU R208, [R1+0x2cd0] ;  /* 0x002cd00001d07983 */ /* 0x000ea80000300800 */
[----:B------:R-:W2:Y:S04]  /*1095c0*/  LDL.LU R209, [R1+0x2cd4] ;  /* 0x002cd40001d17983 */ /* 0x000ea80000300800 */
[----:B------:R-:W2:Y:S04]  /*1095d0*/  LDL.LU R210, [R1+0x2cd8] ;  /* 0x002cd80001d27983 */ /* 0x000ea80000300800 */
[----:B------:R-:W2:Y:S04]  /*1095e0*/  LDL.LU R211, [R1+0x2cdc] ;  /* 0x002cdc0001d37983 */ /* 0x000ea80000300800 */
[----:B------:R-:W4:Y:S04]  /*1095f0*/  LDL R176, [R1+0x1270] ;  /* 0x0012700001b07983 */ /* 0x000f280000100800 */
[----:B------:R-:W4:Y:S04]  /*109600*/  LDL R177, [R1+0x1274] ;  /* 0x0012740001b17983 */ /* 0x000f280000100800 */
[----:B------:R-:W2:Y:S04]  /*109610*/  LDL R240, [R1+0x1280] ;  /* 0x0012800001f07983 */ /* 0x000ea80000100800 */
[----:B---3--:R-:W3:Y:S04]  /*109620*/  LDL R4, [R1+0x1260] ;  /* 0x0012600001047983 */ /* 0x008ee80000100800 */
        /* <DEDUP_REMOVED lines=38> */
[----:B------:R-:W2:Y:S04]  /*109890*/  LDL.LU R216, [R1+0x2cc0] ;  /* 0x002cc00001d87983 */ /* 0x000ea80000300800 */
[----:B------:R-:W2:Y:S04]  /*1098a0*/  LDL.LU R217, [R1+0x2cc4] ;  /* 0x002cc40001d97983 */ /* 0x000ea80000300800 */
[----:B------:R-:W2:Y:S04]  /*1098b0*/  LDL.LU R218, [R1+0x2cc8] ;  /* 0x002cc80001da7983 */ /* 0x000ea80000300800 */
[----:B------:R-:W2:Y:S04]  /*1098c0*/  LDL.LU R219, [R1+0x2ccc] ;  /* 0x002ccc0001db7983 */ /* 0x000ea80000300800 */
[----:B------:R-:W1:Y:S01]  /*1098d0*/  LDL.64 R238, [R1+0xf98] ;  /* 0x000f980001ee7983 */ /* 0x000e620000100a00 */
[C---:B---3--:R-:W-:Y:S06]  /*1098e0*/  HMMA.1688.F32.TF32 R8, R100.reuse, R4, R24 ;  /* 0x000000046408723c */ /* 0x048fec0000081018 */
[C---:B----4-:R-:W-:Y:S06]  /*1098f0*/  HMMA.1688.F32.TF32 R4, R100.reuse, R176, R28 ;  /* 0x000000b06404723c */ /* 0x050fec000008101c */
[C---:B--2---:R-:W-:Y:S11]  /*109900*/  HMMA.1688.F32.TF32 R12, R100.reuse, R240, R32 ;  /* 0x000000f0640c723c */ /* 0x044ff60000081020 */
        /* <DEDUP_REMOVED lines=41> */
[----:B---3--:R-:W-:Y:S01]  /*109ba0*/  HMMA.1688.F32.TF32 R4, R100, R160, R88 ;  /* 0x000000a06404723c */ /* 0x008fe20000081058 */
[----:B------:R-:W-:Y:S04]  /*109bb0*/  STL.64 [R1+0x8c0], R12 ;  /* 0x0008c00c01007387 */ /* 0x000fe80000100a00 */
[----:B------:R-:W-:-:S12]  /*109bc0*/  STL.64 [R1+0x8c8], R14 ;  /* 0x0008c80e01007387 */ /* 0x000fd80000100a00 */
        /* <DEDUP_REMOVED lines=11> */
[C---:B--2---:R-:W-:Y:S06]  /*109c80*/  HMMA.1688.F32.TF32 R8, R100.reuse, R200, R108 ;  /* 0x000000c86408723c */ /* 0x044fec000008106c */
[----:B---3--:R-:W-:Y:S01]  /*109c90*/  HMMA.1688.F32.TF32 R4, R100, R204, R232 ;  /* 0x000000cc6404723c */ /* 0x008fe200000810e8 */
[----:B------:R-:W-:Y:S04]  /*109ca0*/  STL.64 [R1+0xa30], R12 ;  /* 0x000a300c01007387 */ /* 0x000fe80000100a00 */
[----:B------:R-:W-:Y:S01]  /*109cb0*/  STL.64 [R1+0xa38], R14 ;  /* 0x000a380e01007387 */ /* 0x000fe20000100a00 */
[----:B------:R-:W-:-:S02]  /*109cc0*/  IMAD.MOV.U32 R0, RZ, RZ, R215 ;  /* 0x000000ffff007224 */ /* 0x000fc400078e00d7 */
[----:B------:R-:W-:Y:S01]  /*109cd0*/  IMAD.MOV.U32 R2, RZ, RZ, R214 ;  /* 0x000000ffff027224 */ /* 0x000fe200078e00d6 */
[C---:B-1----:R-:W-:Y:S06]  /*109ce0*/  HMMA.1688.F32.TF32 R32, R40.reuse, R238, R224 ;  /* 0x000000ee2820723c */ /* 0x042fec00000810e0 */
[C---:B------:R-:W-:Y:S06]  /*109cf0*/  HMMA.1688.F32.TF32 R28, R40.reuse, R222, R216 ;  /* 0x000000de281c723c */ /* 0x040fec00000810d8 */
[----:B------:R-:W-:Y:S01]  /*109d00*/  HMMA.1688.F32.TF32 R24, R40, R214, R208 ;  /* 0x000000d62818723c */ /* 0x000fe200000810d0 */
[----:B------:R-:W-:Y:S04]  /*109d10*/  STL.64 [R1+0xa20], R8 ;  /* 0x000a200801007387 */ /* 0x000fe80000100a00 */
[----:B------:R-:W-:Y:S04]  /*109d20*/  STL.64 [R1+0xa28], R10 ;  /* 0x000a280a01007387 */ /* 0x000fe80000100a00 */
[----:B------:R-:W-:Y:S04]  /*109d30*/  STL.64 [R1+0x840], R4 ;  /* 0x0008400401007387 */ /* 0x000fe80000100a00 */
[----:B------:R-:W-:Y:S04]  /*109d40*/  STL.64 [R1+0x848], R6 ;  /* 0x0008480601007387 */ /* 0x000fe80000100a00 */
[----:B------:R1:W-:Y:S04]  /*109d50*/  STL [R1+0x7304], R0 ;  /* 0x0073040001007387 */ /* 0x0003e80000100800 */
[----:B------:R2:W-:Y:S04]  /*109d60*/  STL [R1+0x7300], R2 ;  /* 0x0073000201007387 */ /* 0x0005e80000100800 */
        /* <DEDUP_REMOVED lines=43> */
[----:B------:R-:W4:Y:S01]  /*10a020*/  LDL.64 R158, [R1+0xfb8] ;  /* 0x000fb800019e7983 */ /* 0x000f220000100a00 */
[----:B------:R-:W-:-:S03]  /*10a030*/  IMAD.MOV.U32 R252, RZ, RZ, R160 ;  /* 0x000000fffffc7224 */ /* 0x000fc600078e00a0 */
[----:B------:R-:W4:Y:S04]  /*10a040*/  LDL R166, [R1+0xfd8] ;  /* 0x000fd80001a67983 */ /* 0x000f280000100800 */
[----:B------:R-:W4:Y:S01]  /*10a050*/  LDL R167, [R1+0xfdc] ;  /* 0x000fdc0001a77983 */ /* 0x000f220000100800 */
[----:B------:R-:W-:-:S03]  /*10a060*/  MOV R3, R161 ;  /* 0x000000a100037202 */ /* 0x000fc60000000f00 */
        /* <DEDUP_REMOVED lines=12> */
[----:B------:R-:W4:Y:S01]  /*10a130*/  LDL.LU R218, [R1+0x2de8] ;  /* 0x002de80001da7983 */ /* 0x000f220000300800 */
[----:B-1----:R-:W-:-:S02]  /*10a140*/  IMAD.MOV.U32 R0, RZ, RZ, R238 ;  /* 0x000000ffff007224 */ /* 0x002fc400078e00ee */
[----:B--2---:R-:W-:Y:S01]  /*10a150*/  IMAD.MOV.U32 R2, RZ, RZ, R239 ;  /* 0x000000ffff027224 */ /* 0x004fe200078e00ef */
[----:B------:R-:W2:Y:S04]  /*10a160*/  LDL.LU R219, [R1+0x2dec] ;  /* 0x002dec0001db7983 */ /* 0x000ea80000300800 */
[----:B------:R-:W2:Y:S04]  /*10a170*/  LDL.64 R238, [R1+0x1028] ;  /* 0x0010280001ee7983 */ /* 0x000ea80000100a00 */
[----:B------:R-:W-:Y:S04]  /*10a180*/  STL [R1+0x730c], R2 ;  /* 0x00730c0201007387 */ /* 0x000fe80000100800 */
[----:B------:R3:W-:Y:S02]  /*10a190*/  STL [R1+0x7308], R0 ;  /* 0x0073080001007387 */ /* 0x0007e40000100800 */
[----:B---3--:R-:W-:Y:S01]  /*10a1a0*/  MOV R0, R143 ;  /* 0x0000008f00007202 */ /* 0x008fe20000000f00 */
[----:B------:R-:W-:-:S04]  /*10a1b0*/  IMAD.MOV.U32 R2, RZ, RZ, R142 ;  /* 0x000000ffff027224 */ /* 0x000fc800078e008e */
[----:B------:R4:W-:Y:S04]  /*10a1c0*/  STL [R1+0x7314], R0 ;  /* 0x0073140001007387 */ /* 0x0009e80000100800 */
[----:B------:R1:W-:Y:S01]  /*10a1d0*/  STL [R1+0x7310], R2 ;  /* 0x0073100201007387 */ /* 0x0003e20000100800 */
[----:B----4-:R-:W-:Y:S02]  /*10a1e0*/  IMAD.MOV.U32 R0, RZ, RZ, R158 ;  /* 0x000000ffff007224 */ /* 0x010fe400078e009e */
[----:B-1----:R-:W-:-:S05]  /*10a1f0*/  IMAD.MOV.U32 R2, RZ, RZ, R159 ;  /* 0x000000ffff027224 */ /* 0x002fca00078e009f */
[----:B------:R1:W-:Y:S04]  /*10a200*/  STL [R1+0x731c], R2 ;  /* 0x00731c0201007387 */ /* 0x0003e80000100800 */
[----:B------:R3:W-:Y:S01]  /*10a210*/  STL [R1+0x7318], R0 ;  /* 0x0073180001007387 */ /* 0x0007e20000100800 */
[----:B-1----:R-:W-:Y:S02]  /*10a220*/  IMAD.MOV.U32 R2, RZ, RZ, R198 ;  /* 0x000000ffff027224 */ /* 0x002fe400078e00c6 */
[----:B---3--:R-:W-:-:S05]  /*10a230*/  IMAD.MOV.U32 R0, RZ, RZ, R199 ;  /* 0x000000ffff007224 */ /* 0x008fca00078e00c7 */
[----:B------:R1:W-:Y:S04]  /*10a240*/  STL [R1+0x7324], R0 ;  /* 0x0073240001007387 */ /* 0x0003e80000100800 */
[----:B------:R3:W-:Y:S01]  /*10a250*/  STL [R1+0x7320], R2 ;  /* 0x0073200201007387 */ /* 0x0007e20000100800 */
[C---:B--2---:R-:W-:Y:S06]  /*10a260*/  HMMA.1688.F32.TF32 R80, R40.reuse, R238, R224 ;  /* 0x000000ee2850723c */ /* 0x044fec00000810e0 */
[----:B------:R-:W-:Y:S01]  /*10a270*/  HMMA.1688.F32.TF32 R76, R40, R222, R216 ;  /* 0x000000de284c723c */ /* 0x000fe200000810d8 */
[----:B-1----:R-:W-:Y:S01]  /*10a280*/  IMAD.MOV.U32 R0, RZ, RZ, R214 ;  /* 0x000000ffff007224 */ /* 0x002fe200078e00d6 */
[----:B---3--:R-:W-:-:S05]  /*10a290*/  MOV R2, R215 ;  /* 0x000000d700027202 */ /* 0x008fca0000000f00 */
[----:B------:R1:W-:Y:S04]  /*10a2a0*/  STL [R1+0x732c], R2 ;  /* 0x00732c0201007387 */ /* 0x0003e80000100800 */
[----:B------:R2:W-:Y:S01]  /*10a2b0*/  STL [R1+0x7328], R0 ;  /* 0x0073280001007387 */ /* 0x0005e20000100800 */
[C---:B------:R-:W-:Y:S06]  /*10a2c0*/  HMMA.1688.F32.TF32 R72, R40.reuse, R214, R208 ;  /* 0x000000d62848723c */ /* 0x040fec00000810d0 */
[----:B------:R-:W-:Y:S01]  /*10a2d0*/  HMMA.1688.F32.TF32 R68, R40, R206, R200 ;  /* 0x000000ce2844723c */ /* 0x000fe200000810c8 */
[----:B-1----:R-:W-:-:S02]  /*10a2e0*/  IMAD.MOV.U32 R2, RZ, RZ, R238 ;  /* 0x000000ffff027224 */ /* 0x002fc400078e00ee */
[----:B--2---:R-:W-:Y:S01]  /*10a2f0*/  IMAD.MOV.U32 R0, RZ, RZ, R239 ;  /* 0x000000ffff007224 */ /* 0x004fe200078e00ef */
[----:B------:R-:W2:Y:S04]  /*10a300*/  LDL R238, [R1+0x10d8] ;  /* 0x0010d80001ee7983 */ /* 0x000ea80000100800 */
[----:B------:R-:W2:Y:S04]  /*10a310*/  LDL R239, [R1+0x10dc] ;  /* 0x0010dc0001ef7983 */ /* 0x000ea80000100800 */
[----:B------:R-:W3:Y:S04]  /*10a320*/  LDL.LU R216, [R1+0x2d30] ;  /* 0x002d300001d87983 */ /* 0x000ee80000300800 */
[----:B------:R-:W3:Y:S04]  /*10a330*/  LDL.LU R217, [R1+0x2d34] ;  /* 0x002d340001d97983 */ /* 0x000ee80000300800 */
[----:B------:R-:W3:Y:S04]  /*10a340*/  LDL.LU R218, [R1+0x2d38] ;  /* 0x002d380001da7983 */ /* 0x000ee80000300800 */
[----:B------:R-:W3:Y:S04]  /*10a350*/  LDL.LU R219, [R1+0x2d3c] ;  /* 0x002d3c0001db7983 */ /* 0x000ee80000300800 */
[----:B------:R-:W4:Y:S04]  /*10a360*/  LDL R214, [R1+0x10b8] ;  /* 0x0010b80001d67983 */ /* 0x000f280000100800 */
[----:B------:R-:W4:Y:S04]  /*10a370*/  LDL R215, [R1+0x10bc] ;  /* 0x0010bc0001d77983 */ /* 0x000f280000100800 */
[----:B------:R-:W3:Y:S04]  /*10a380*/  LDL.LU R200, [R1+0x2d50] ;  /* 0x002d500001c87983 */ /* 0x000ee80000300800 */
[----:B------:R-:W3:Y:S04]  /*10a390*/  LDL.LU R201, [R1+0x2d54] ;  /* 0x002d540001c97983 */ /* 0x000ee80000300800 */
[----:B------:R-:W3:Y:S01]  /*10a3a0*/  LDL.LU R202, [R1+0x2d58] ;  /* 0x002d580001ca7983 */ /* 0x000ee20000300800 */
[C---:B------:R-:W-:Y:S03]  /*10a3b0*/  HMMA.1688.F32.TF32 R60, R40.reuse, R166, R160 ;  /* 0x000000a6283c723c */ /* 0x040fe600000810a0 */
[----:B------:R-:W3:Y:S04]  /*10a3c0*/  LDL.LU R203, [R1+0x2d5c] ;  /* 0x002d5c0001cb7983 */ /* 0x000ee80000300800 */
[----:B------:R-:W2:Y:S04]  /*10a3d0*/  LDL.LU R160, [R1+0x2d70] ;  /* 0x002d700001a07983 */ /* 0x000ea80000300800 */
[----:B------:R-:W2:Y:S04]  /*10a3e0*/  LDL.LU R161, [R1+0x2d74] ;  /* 0x002d740001a17983 */ /* 0x000ea80000300800 */
[----:B------:R-:W2:Y:S01]  /*10a3f0*/  LDL.LU R162, [R1+0x2d78] ;  /* 0x002d780001a27983 */ /* 0x000ea20000300800 */
[C---:B------:R-:W-:Y:S03]  /*10a400*/  HMMA.1688.F32.TF32 R56, R40.reuse, R158, R152 ;  /* 0x0000009e2838723c */ /* 0x040fe60000081098 */
[----:B------:R-:W2:Y:S03]  /*10a410*/  LDL.LU R163, [R1+0x2d7c] ;  /* 0x002d7c0001a37983 */ /* 0x000ea60000300800 */
[C---:B------:R-:W-:Y:S01]  /*10a420*/  HMMA.1688.F32.TF32 R52, R40.reuse, R150, R144 ;  /* 0x000000962834723c */ /* 0x040fe20000081090 */
        /* <DEDUP_REMOVED lines=11> */
[----:B------:R-:W2:Y:S04]  /*10a4e0*/  LDL.LU R135, [R1+0x2dbc] ;  /* 0x002dbc0001877983 */ /* 0x000ea80000300800 */
[----:B------:R-:W2:Y:S04]  /*10a4f0*/  LDL R114, [R1+0x1038] ;  /* 0x0010380001727983 */ /* 0x000ea80000100800 */
[----:B------:R-:W2:Y:S04]  /*10a500*/  LDL R115, [R1+0x103c] ;  /* 0x00103c0001737983 */ /* 0x000ea80000100800 */
[----:B------:R-:W2:Y:S04]  /*10a510*/  LDL.LU R116, [R1+0x2dc0] ;  /* 0x002dc00001747983 */ /* 0x000ea80000300800 */
[----:B------:R-:W2:Y:S04]  /*10a520*/  LDL.LU R117, [R1+0x2dc4] ;  /* 0x002dc40001757983 */ /* 0x000ea80000300800 */
[----:B------:R-:W2:Y:S04]  /*10a530*/  LDL.LU R118, [R1+0x2dc8] ;  /* 0x002dc80001767983 */ /* 0x000ea80000300800 */
[----:B------:R-:W2:Y:S04]  /*10a540*/  LDL.LU R119, [R1+0x2dcc] ;  /* 0x002dcc0001777983 */ /* 0x000ea80000300800 */
[----:B------:R-:W4:Y:S01]  /*10a550*/  LDL.64 R138, [R1+0x1048] ;  /* 0x00104800018a7983 */ /* 0x000f220000100a00 */
[C---:B------:R-:W-:Y:S03]  /*10a560*/  HMMA.1688.F32.TF32 R48, R40.reuse, R142, R228 ;  /* 0x0000008e2830723c */ /* 0x040fe600000810e4 */
[----:B------:R-:W3:Y:S04]  /*10a570*/  LDL R142, [R1+0x1058] ;  /* 0x00105800018e7983 */ /* 0x000ee80000100800 */
[----:B------:R-:W3:Y:S04]  /*10a580*/  LDL R143, [R1+0x105c] ;  /* 0x00105c00018f7983 */ /* 0x000ee80000100800 */
[----:B------:R-:W3:Y:S04]  /*10a590*/  LDL.LU R228, [R1+0x2da0] ;  /* 0x002da00001e47983 */ /* 0x000ee80000300800 */
[----:B------:R-:W3:Y:S04]  /*10a5a0*/  LDL.LU R229, [R1+0x2da4] ;  /* 0x002da40001e57983 */ /* 0x000ee80000300800 */
[----:B------:R-:W3:Y:S04]  /*10a5b0*/  LDL.LU R230, [R1+0x2da8] ;  /* 0x002da80001e67983 */ /* 0x000ee80000300800 */
[----:B------:R-:W3:Y:S04]  /*10a5c0*/  LDL.LU R231, [R1+0x2dac] ;  /* 0x002dac0001e77983 */ /* 0x000ee80000300800 */
[----:B------:R-:W2:Y:S04]  /*10a5d0*/  LDL.64 R150, [R1+0x1068] ;  /* 0x0010680001967983 */ /* 0x000ea80000100a00 */
[----:B------:R-:W3:Y:S04]  /*10a5e0*/  LDL.LU R152, [R1+0x2d80] ;  /* 0x002d800001987983 */ /* 0x000ee80000300800 */
[----:B------:R-:W3:Y:S04]  /*10a5f0*/  LDL.LU R153, [R1+0x2d84] ;  /* 0x002d840001997983 */ /* 0x000ee80000300800 */
[----:B------:R-:W3:Y:S01]  /*10a600*/  LDL.LU R154, [R1+0x2d88] ;  /* 0x002d8800019a7983 */ /* 0x000ee20000300800 */
[----:B------:R-:W-:Y:S03]  /*10a610*/  HMMA.1688.F32.TF32 R64, R40, R198, R168 ;  /* 0x000000c62840723c */ /* 0x000fe600000810a8 */
[----:B------:R-:W3:Y:S04]  /*10a620*/  LDL.LU R155, [R1+0x2d8c] ;  /* 0x002d8c00019b7983 */ /* 0x000ee80000300800 */
[----:B------:R-:W3:Y:S04]  /*10a630*/  LDL.64 R166, [R1+0x1088] ;  /* 0x0010880001a67983 */ /* 0x000ee80000100a00 */
[----:B------:R-:W3:Y:S04]  /*10a640*/  LDL R198, [R1+0x1098] ;  /* 0x0010980001c67983 */ /* 0x000ee80000100800 */
[----:B------:R-:W3:Y:S04]  /*10a650*/  LDL R199, [R1+0x109c] ;  /* 0x00109c0001c77983 */ /* 0x000ee80000100800 */
        /* <DEDUP_REMOVED lines=14> */
[----:B------:R-:W-:Y:S04]  /*10a740*/  STL [R1+0x7334], R0 ;  /* 0x0073340001007387 */ /* 0x000fe80000100800 */
[----:B------:R4:W-:Y:S01]  /*10a750*/  STL [R1+0x7330], R2 ;  /* 0x0073300201007387 */ /* 0x0009e20000100800 */
[----:B------:R-:W-:-:S02]  /*10a760*/  IMAD.MOV.U32 R234, RZ, RZ, R251 ;  /* 0x000000ffffea7224 */ /* 0x000fc400078e00fb */
[----:B------:R-:W-:Y:S02]  /*10a770*/  IMAD.MOV.U32 R235, RZ, RZ, R250 ;  /* 0x000000ffffeb7224 */ /* 0x000fe400078e00fa */
[----:B----4-:R-:W-:Y:S02]  /*10a780*/  IMAD.MOV.U32 R2, RZ, RZ, R139 ;  /* 0x000000ffff027224 */ /* 0x010fe400078e008b */
[----:B------:R-:W-:-:S03]  /*10a790*/  IMAD.MOV.U32 R0, RZ, RZ, R138 ;  /* 0x000000ffff007224 */ /* 0x000fc600078e008a */
[----:B------:R2:W-:Y:S04]  /*10a7a0*/  STL [R1+0x733c], R2 ;  /* 0x00733c0201007387 */ /* 0x0005e80000100800 */
[----:B------:R1:W-:Y:S01]  /*10a7b0*/  STL [R1+0x7338], R0 ;  /* 0x0073380001007387 */ /* 0x0003e20000100800 */
[----:B--2---:R-:W-:Y:S01]  /*10a7c0*/  IMAD.MOV.U32 R2, RZ, RZ, R150 ;  /* 0x000000ffff027224 */ /* 0x004fe200078e0096 */
[----:B-1----:R-:W-:-:S05]  /*10a7d0*/  MOV R0, R151 ;  /* 0x0000009700007202 */ /* 0x002fca0000000f00 */
[----:B------:R3:W-:Y:S04]  /*10a7e0*/  STL [R1+0x7344], R0 ;  /* 0x0073440001007387 */ /* 0x0007e80000100800 */
[----:B------:R1:W-:Y:S01]  /*10a7f0*/  STL [R1+0x7340], R2 ;  /* 0x0073400201007387 */ /* 0x0003e20000100800 */
[----:B---3--:R-:W-:Y:S02]  /*10a800*/  IMAD.MOV.U32 R0, RZ, RZ, R166 ;  /* 0x000000ffff007224 */ /* 0x008fe400078e00a6 */
[----:B-1----:R-:W-:-:S05]  /*10a810*/  IMAD.MOV.U32 R2, RZ, RZ, R167 ;  /* 0x000000ffff027224 */ /* 0x002fca00078e00a7 */
[----:B------:R1:W-:Y:S04]  /*10a820*/  STL [R1+0x734c], R2 ;  /* 0x00734c0201007387 */ /* 0x0003e80000100800 */
[----:B------:R2:W-:Y:S01]  /*10a830*/  STL [R1+0x7348], R0 ;  /* 0x0073480001007387 */ /* 0x0005e20000100800 */
[C---:B------:R-:W-:Y:S06]  /*10a840*/  HMMA.1688.F32.TF32 R92, R40.reuse, R142, R228 ;  /* 0x0000008e285c723c */ /* 0x040fec00000810e4 */
[C---:B------:R-:W-:Y:S06]  /*10a850*/  HMMA.1688.F32.TF32 R96, R40.reuse, R150, R144 ;  /* 0x000000962860723c */ /* 0x040fec0000081090 */
[C---:B------:R-:W-:Y:S06]  /*10a860*/  HMMA.1688.F32.TF32 R100, R40.reuse, R158, R152 ;  /* 0x0000009e2864723c */ /* 0x040fec0000081098 */
[----:B------:R-:W-:Y:S01]  /*10a870*/  HMMA.1688.F32.TF32 R104, R40, R166, R160 ;  /* 0x000000a62868723c */ /* 0x000fe200000810a0 */
[----:B-1----:R-:W-:-:S02]  /*10a880*/  IMAD.MOV.U32 R2, RZ, RZ, R206 ;  /* 0x000000ffff027224 */ /* 0x002fc400078e00ce */
[----:B--2---:R-:W-:-:S03]  /*10a890*/  IMAD.MOV.U32 R0, RZ, RZ, R207 ;  /* 0x000000ffff007224 */ /* 0x004fc600078e00cf */
[C---:B------:R-:W-:Y:S06]  /*10a8a0*/  HMMA.1688.F32.TF32 R124, R40.reuse, R238, R224 ;  /* 0x000000ee287c723c */ /* 0x040fec00000810e0 */
[C---:B------:R-:W-:Y:S01]  /*10a8b0*/  HMMA.1688.F32.TF32 R84, R40.reuse, R114, R116 ;  /* 0x000000722854723c */ /* 0x040fe20000081074 */
[----:B------:R1:W-:Y:S04]  /*10a8c0*/  STL [R1+0x7354], R0 ;  /* 0x0073540001007387 */ /* 0x0003e80000100800 */
[----:B------:R2:W-:Y:S04]  /*10a8d0*/  STL [R1+0x7350], R2 ;  /* 0x0073500201007387 */ /* 0x0005e80000100800 */
        /* <DEDUP_REMOVED lines=38> */
[----:B------:R-:W4:Y:S01]  /*10ab40*/  LDL.LU R212, [R1+0x2e70] ;  /* 0x002e700001d47983 */ /* 0x000f220000300800 */
[C---:B------:R-:W-:Y:S03]  /*10ab50*/  HMMA.1688.F32.TF32 R116, R40.reuse, R214, R208 ;  /* 0x000000d62874723c */ /* 0x040fe600000810d0 */
        /* <DEDUP_REMOVED lines=9> */
[----:B------:R-:W4:Y:S03]  /*10abf0*/  LDL.LU R211, [R1+0x2e8c] ;  /* 0x002e8c0001d37983 */ /* 0x000f260000300800 */
[C---:B------:R-:W-:Y:S01]  /*10ac00*/  HMMA.1688.F32.TF32 R112, R40.reuse, R206, R200 ;  /* 0x000000ce2870723c */ /* 0x040fe200000810c8 */
        /* <DEDUP_REMOVED lines=30> */
[----:B------:R-:W4:Y:S04]  /*10adf0*/  LDL R220, [R1] ;  /* 0x0000000001dc7983 */ /* 0x000f280000100800 */
[----:B------:R-:W4:Y:S04]  /*10ae00*/  LDL R221, [R1+0x4] ;  /* 0x0000040001dd7983 */ /* 0x000f280000100800 */
        /* <DEDUP_REMOVED lines=17> */
[----:B--2---:R-:W-:Y:S01]  /*10af20*/  MOV R2, R223 ;  /* 0x000000df00027202 */ /* 0x004fe20000000f00 */
[----:B------:R-:W-:Y:S01]  /*10af30*/  IMAD.MOV.U32 R170, RZ, RZ, R247 ;  /* 0x000000ffffaa7224 */ /* 0x000fe200078e00f7 */
[----:B------:R-:W-:Y:S01]  /*10af40*/  MOV R171, R246 ;  /* 0x000000f600ab7202 */ /* 0x000fe20000000f00 */
[----:B---3--:R-:W-:Y:S06]  /*10af50*/  HMMA.1688.F32.TF32 R32, R20, R224, R32 ;  /* 0x000000e01420723c */ /* 0x008fec0000081020 */
        /* <DEDUP_REMOVED lines=12> */
[----:B------:R-:W4:Y:S01]  /*10b020*/  LDL.LU.64 R208, [R1+0x75c0] ;  /* 0x0075c00001d07983 */ /* 0x000f220000300a00 */
[C---:B------:R-:W-:Y:S03]  /*10b030*/  HMMA.1688.F32.TF32 R228, R40.reuse, R230, R4 ;  /* 0x000000e628e4723c */ /* 0x040fe60000081004 */
[----:B------:R-:W4:Y:S04]  /*10b040*/  LDL.LU.64 R214, [R1+0x75b8] ;  /* 0x0075b80001d67983 */ /* 0x000f280000300a00 */
[----:B------:R-:W4:Y:S01]  /*10b050*/  LDL.LU.64 R212, [R1+0x75b0] ;  /* 0x0075b00001d47983 */ /* 0x000f220000300a00 */
[----:B------:R-:W-:Y:S03]  /*10b060*/  HMMA.1688.F32.TF32 R40, R40, R250, R216 ;  /* 0x000000fa2828723c */ /* 0x000fe600000810d8 */
[----:B------:R-:W4:Y:S04]  /*10b070*/  LDL.LU.64 R218, [R1+0x75a8] ;  /* 0x0075a80001da7983 */ /* 0x000f280000300a00 */
[----:B------:R-:W4:Y:S04]  /*10b080*/  LDL.LU.64 R216, [R1+0x75a0] ;  /* 0x0075a00001d87983 */ /* 0x000f280000300a00 */
[----:B------:R-:W-:Y:S04]  /*10b090*/  LDS R4, [R248+UR6+0x8e280] ;  /* 0x08e28006f8047984 */ /* 0x000fe80008000800 */
[----:B------:R-:W-:Y:S04]  /*10b0a0*/  LDS R6, [R248+UR6+0x8f280] ;  /* 0x08f28006f8067984 */ /* 0x000fe80008000800 */
[----:B------:R-:W-:Y:S04]  /*10b0b0*/  LDS R5, [R249+UR6+0x8e280] ;  /* 0x08e28006f9057984 */ /* 0x000fe80008000800 */
[----:B------:R1:W4:Y:S04]  /*10b0c0*/  LDS R7, [R249+UR6+0x8f280] ;  /* 0x08f28006f9077984 */ /* 0x0003280008000800 */
[----:B------:R-:W4:Y:S01]  /*10b0d0*/  LDL.LU.64 R250, [R1+0x7598] ;  /* 0x0075980001fa7983 */ /* 0x000f220000300a00 */
[C---:B------:R-:W-:Y:S03]  /*10b0e0*/  HMMA.1688.F32.TF32 R28, R20.reuse, R220, R28 ;  /* 0x000000dc141c723c */ /* 0x040fe6000008101c */
[----:B-1----:R-:W4:Y:S04]  /*10b0f0*/  LDL.LU.64 R248, [R1+0x7590] ;  /* 0x0075900001f87983 */ /* 0x002f280000300a00 */
[----:B------:R-:W4:Y:S04]  /*10b100*/  LDL.LU.64 R222, [R1+0x7588] ;  /* 0x0075880001de7983 */ /* 0x000f280000300a00 */
[----:B------:R-:W4:Y:S04]  /*10b110*/  LDL.LU.64 R220, [R1+0x7580] ;  /* 0x0075800001dc7983 */ /* 0x000f280000300a00 */
[----:B------:R-:W4:Y:S04]  /*10b120*/  LDL.LU.64 R226, [R1+0x7578] ;  /* 0x0075780001e27983 */ /* 0x000f280000300a00 */
[----:B------:R-:W4:Y:S04]  /*10b130*/  LDL.LU.64 R224, [R1+0x7570] ;  /* 0x0075700001e07983 */ /* 0x000f280000300a00 */
[----:B------:R1:W-:Y:S04]  /*10b140*/  STL.64 [R1+0x7548], R34 ;  /* 0x0075482201007387 */ /* 0x0003e80000100a00 */
[----:B------:R-:W-:Y:S04]  /*10b150*/  STL.64 [R1+0x7540], R32 ;  /* 0x0075402001007387 */ /* 0x000fe80000100a00 */
[----:B-1----:R-:W4:Y:S04]  /*10b160*/  LDL R34, [R1+0x8] ;  /* 0x0000080001227983 */ /* 0x002f280000100800 */
[----:B------:R-:W4:Y:S01]  /*10b170*/  LDL R35, [R1+0xc] ;  /* 0x00000c0001237983 */ /* 0x000f220000100800 */
[C---:B------:R-:W-:Y:S03]  /*10b180*/  HMMA.1688.F32.TF32 R36, R20.reuse, R236, R36 ;  /* 0x000000ec1424723c */ /* 0x040fe60000081024 */
[----:B------:R-:W4:Y:S04]  /*10b190*/  LDL.LU.64 R238, [R1+0x7568] ;  /* 0x0075680001ee7983 */ /* 0x000f280000300a00 */
[----:B------:R-:W4:Y:S01]  /*10b1a0*/  LDL.LU.64 R236, [R1+0x7560] ;  /* 0x0075600001ec7983 */ /* 0x000f220000300a00 */
[C---:B------:R-:W-:Y:S03]  /*10b1b0*/  HMMA.1688.F32.TF32 R44, R20.reuse, R244, R44 ;  /* 0x000000f4142c723c */ /* 0x040fe6000008102c */
        /* <DEDUP_REMOVED lines=19> */
[----:B------:R-:W4:Y:S01]  /*10b2f0*/  LDL R233, [R1+0x36f0] ;  /* 0x0036f00001e97983 */ /* 0x000f220000100800 */
[C---:B---3--:R-:W-:Y:S06]  /*10b300*/  HMMA.1688.F32.TF32 R8, R20.reuse, R196, R8 ;  /* 0x000000c41408723c */ /* 0x048fec0000081008 */
[C---:B--2---:R-:W-:Y:S06]  /*10b310*/  HMMA.1688.F32.TF32 R228, R20.reuse, R200, R228 ;  /* 0x000000c814e4723c */ /* 0x044fec00000810e4 */
[C---:B----4-:R-:W-:Y:S06]  /*10b320*/  HMMA.1688.F32.TF32 R132, R20.reuse, R204, R132 ;  /* 0x000000cc1484723c */ /* 0x050fec0000081084 */
[C---:B------:R-:W-:Y:S06]  /*10b330*/  HMMA.1688.F32.TF32 R24, R20.reuse, R248, R24 ;  /* 0x000000f81418723c */ /* 0x040fec0000081018 */
[C---:B------:R-:W-:Y:S06]  /*10b340*/  HMMA.1688.F32.TF32 R112, R20.reuse, R224, R112 ;  /* 0x000000e01470723c */ /* 0x040fec0000081070 */
[C---:B------:R-:W-:Y:S06]  /*10b350*/  HMMA.1688.F32.TF32 R116, R20.reuse, R220, R116 ;  /* 0x000000dc1474723c */ /* 0x040fec0000081074 */
[----:B------:R-:W-:Y:S06]  /*10b360*/  HMMA.1688.F32.TF32 R120, R20, R216, R120 ;  /* 0x000000d81478723c */ /* 0x000fec0000081078 */
[----:B------:R-:W-:Y:S06]  /*10b370*/  HMMA.1688.F32.TF32 R28, R4, R34, R28 ;  /* 0x00000022041c723c */ /* 0x000fec000008101c */
[C---:B------:R-:W-:Y:S06]  /*10b380*/  HMMA.1688.F32.TF32 R108, R20.reuse, R236, R108 ;  /* 0x000000ec146c723c */ /* 0x040fec000008106c */
[C---:B------:R-:W-:Y:S06]  /*10b390*/  HMMA.1688.F32.TF32 R52, R20.reuse, R244, R52 ;  /* 0x000000f41434723c */ /* 0x040fec0000081034 */
[C---:B------:R-:W-:Y:S06]  /*10b3a0*/  HMMA.1688.F32.TF32 R124, R20.reuse, R212, R124 ;  /* 0x000000d4147c723c */ /* 0x040fec000008107c */
[C---:B------:R-:W-:Y:S06]  /*10b3b0*/  HMMA.1688.F32.TF32 R128, R20.reuse, R208, R128 ;  /* 0x000000d01480723c */ /* 0x040fec0000081080 */
[----:B------:R-:W-:Y:S01]  /*10b3c0*/  HMMA.1688.F32.TF32 R20, R20, R184, R40 ;  /* 0x000000b81414723c */ /* 0x000fe20000081028 */
[----:B------:R-:W2:Y:S04]  /*10b3d0*/  LDL R42, [R1+0x28] ;  /* 0x00002800012a7983 */ /* 0x000ea80000100800 */
[----:B------:R-:W2:Y:S04]  /*10b3e0*/  LDL R43, [R1+0x2c] ;  /* 0x00002c00012b7983 */ /* 0x000ea80000100800 */
[----:B------:R1:W-:Y:S01]  /*10b3f0*/  STL.64 [R1+0x72a8], R250 ;  /* 0x0072a8fa01007387 */ /* 0x0003e20000100a00 */
[C---:B------:R-:W-:Y:S03]  /*10b400*/  HMMA.1688.F32.TF32 R24, R4.reuse, R250, R24 ;  /* 0x000000fa0418723c */ /* 0x040fe60000081018 */
[----:B------:R-:W-:Y:S04]  /*10b410*/  STL.64 [R1+0x72a0], R248 ;  /* 0x0072a0f801007387 */ /* 0x000fe80000100a00 */
[----:B-1----:R-:W3:Y:S04]  /*10b420*/  LDL R250, [R1+0x38] ;  /* 0x0000380001fa7983 */ /* 0x002ee80000100800 */
[----:B------:R-:W3:Y:S04]  /*10b430*/  LDL R251, [R1+0x3c] ;  /* 0x00003c0001fb7983 */ /* 0x000ee80000100800 */
[----:B------:R-:W4:Y:S04]  /*10b440*/  LDL.LU.64 R34, [R1+0x7548] ;  /* 0x0075480001227983 */ /* 0x000f280000300a00 */
[----:B------:R-:W4:Y:S04]  /*10b450*/  LDL.LU.64 R32, [R1+0x7540] ;  /* 0x0075400001207983 */ /* 0x000f280000300a00 */
        /* <DEDUP_REMOVED lines=13> */
[----:B------:R-:W4:Y:S01]  /*10b530*/  LDL R31, [R1+0x1c] ;  /* 0x00001c00011f7983 */ /* 0x000f220000100800 */
        /* <DEDUP_REMOVED lines=17> */
[C---:B----4-:R-:W-:Y:S06]  /*10b650*/  HMMA.1688.F32.TF32 R32, R4.reuse, R30, R32 ;  /* 0x0000001e0420723c */ /* 0x050fec0000081020 */
[----:B---3--:R-:W-:Y:S07]  /*10b660*/  HMMA.1688.F32.TF32 R44, R4, R250, R44 ;  /* 0x000000fa042c723c */ /* 0x008fee000008102c */
[----:B------:R-:W-:Y:S01]  /*10b670*/  IMAD.MOV.U32 R251, RZ, RZ, R182 ;  /* 0x000000fffffb7224 */ /* 0x000fe200078e00b6 */
[----:B------:R-:W-:-:S09]  /*10b680*/  MOV R250, R183 ;  /* 0x000000b700fa7202 */ /* 0x000fd20000000f00 */
[----:B------:R-:W-:Y:S04]  /*10b690*/  STL.64 [R1+0x7528], R34 ;  /* 0x0075282201007387 */ /* 0x000fe80000100a00 */
[----:B------:R-:W-:Y:S04]  /*10b6a0*/  STL.64 [R1+0x7520], R32 ;  /* 0x0075202001007387 */ /* 0x000fe80000100a00 */
[----:B------:R1:W-:Y:S04]  /*10b6b0*/  STL.64 [R1+0x7278], R246 ;  /* 0x007278f601007387 */ /* 0x0003e80000100a00 */
[----:B-1----:R-:W3:Y:S04]  /*10b6c0*/  LDL R246, [R1+0x32ec] ;  /* 0x0032ec0001f67983 */ /* 0x002ee80000100800 */
[----:B------:R-:W4:Y:S04]  /*10b6d0*/  LDL R247, [R1+0x36f0] ;  /* 0x0036f00001f77983 */ /* 0x000f280000100800 */
[----:B------:R1:W-:Y:S04]  /*10b6e0*/  STL.64 [R1+0x7270], R244 ;  /* 0x007270f401007387 */ /* 0x0003e80000100a00 */
[----:B------:R-:W-:Y:S04]  /*10b6f0*/  STL.64 [R1+0x7518], R66 ;  /* 0x0075184201007387 */ /* 0x000fe80000100a00 */
[----:B------:R-:W-:Y:S04]  /*10b700*/  STL.64 [R1+0x7510], R64 ;  /* 0x0075104001007387 */ /* 0x000fe80000100a00 */
[----:B------:R-:W-:Y:S04]  /*10b710*/  STL.64 [R1+0x7380], R250 ;  /* 0x007380fa01007387 */ /* 0x000fe80000100a00 */
[----:B------:R4:W-:Y:S04]  /*10b720*/  STL.64 [R1+0x7378], R248 ;  /* 0x007378f801007387 */ /* 0x0009e80000100a00 */
[----:B------:R-:W4:Y:S04]  /*10b730*/  LDL R154, [R1+0x3d8] ;  /* 0x0003d800019a7983 */ /* 0x000f280000100800 */
[----:B------:R-:W4:Y:S04]  /*10b740*/  LDL R155, [R1+0x3dc] ;  /* 0x0003dc00019b7983 */ /* 0x000f280000100800 */
[----:B------:R-:W4:Y:S04]  /*10b750*/  LDL R152, [R1+0x3d0] ;  /* 0x0003d00001987983 */ /* 0x000f280000100800 */
[----:B------:R-:W4:Y:S01]  /*10b760*/  LDL R153, [R1+0x3d4] ;  /* 0x0003d40001997983 */ /* 0x000f220000100800 */
[----:B-1----:R-:W-:-:S02]  /*10b770*/  IMAD.MOV.U32 R245, RZ, RZ, R242 ;  /* 0x000000fffff57224 */ /* 0x002fc400078e00f2 */
[----:B------:R-:W-:Y:S01]  /*10b780*/  IMAD.MOV.U32 R244, RZ, RZ, R243 ;  /* 0x000000fffff47224 */ /* 0x000fe200078e00f3 */
[C---:B--2---:R-:W-:Y:S01]  /*10b790*/  HMMA.1688.F32.TF32 R36, R4.reuse, R42, R36 ;  /* 0x0000002a0424723c */ /* 0x044fe20000081024 */
[----:B------:R-:W-:Y:S04]  /*10b7a0*/  LDS R42, [R232+UR6+0x91280] ;  /* 0x09128006e82a7984 */ /* 0x000fe80008000800 */
[----:B------:R-:W1:Y:S01]  /*10b7b0*/  LDS R43, [R233+UR6+0x91280] ;  /* 0x09128006e92b7984 */ /* 0x000e620008000800 */
[C---:B------:R-:W-:Y:S06]  /*10b7c0*/  HMMA.1688.F32.TF32 R48, R4.reuse, R234, R48 ;  /* 0x000000ea0430723c */ /* 0x040fec0000081030 */
[C---:B------:R-:W-:Y:S06]  /*10b7d0*/  HMMA.1688.F32.TF32 R12, R4.reuse, R194, R12 ;  /* 0x000000c2040c723c */ /* 0x040fec000008100c */
[C---:B------:R-:W-:Y:S06]  /*10b7e0*/  HMMA.1688.F32.TF32 R16, R4.reuse, R190, R16 ;  /* 0x000000be0410723c */ /* 0x040fec0000081010 */
[----:B------:R-:W-:Y:S01]  /*10b7f0*/  HMMA.1688.F32.TF32 R20, R4, R186, R20 ;  /* 0x000000ba0414723c */ /* 0x000fe20000081014 */
[----:B---3--:R-:W-:Y:S04]  /*10b800*/  LDS R232, [R246+UR6+0x92280] ;  /* 0x09228006f6e87984 */ /* 0x008fe80008000800 */
[----:B------:R-:W-:Y:S04]  /*10b810*/  LDS R234, [R246+UR6+0x93280] ;  /* 0x09328006f6ea7984 */ /* 0x000fe80008000800 */
[----:B----4-:R-:W-:Y:S04]  /*10b820*/  LDS R233, [R247+UR6+0x92280] ;  /* 0x09228006f7e97984 */ /* 0x010fe80008000800 */
        /* <DEDUP_REMOVED lines=404> */
[----:B------:R-:W-:Y:S01]  /*10d170*/  IMAD.MOV.U32 R213, RZ, RZ, R179 ;  /* 0x000000ffffd57224 */ /* 0x000fe200078e00b3 */
        /* <DEDUP_REMOVED lines=20> */
[----:B----4-:R-:W-:Y:S03]  /*10d2c0*/  HMMA.1688.F32.TF32 R48, R40, R186, R48 ;  /* 0x000000ba2830723c */ /* 0x010fe60000081030 */
        /* <DEDUP_REMOVED lines=16> */
[----:B------:R-:W4:Y:S04]  /*10d3d0*/  LDL.LU R243, [R1+0x7364] ;  /* 0x0073640001f37983 */ /* 0x000f280000300800 */
[----:B------:R-:W2:Y:S04]  /*10d3e0*/  LDL.LU R182, [R1+0x7360] ;  /* 0x0073600001b67983 */ /* 0x000ea80000300800 */
[----:B------:R-:W2:Y:S04]  /*10d3f0*/  LDL.LU R183, [R1+0x735c] ;  /* 0x00735c0001b77983 */ /* 0x000ea80000300800 */
[----:B------:R-:W2:Y:S04]  /*10d400*/  LDL.LU R179, [R1+0x7358] ;  /* 0x0073580001b37983 */ /* 0x000ea80000300800 */
[----:B------:R-:W2:Y:S04]  /*10d410*/  LDL R208, [R1+0x11c0] ;  /* 0x0011c00001d07983 */ /* 0x000ea80000100800 */
[----:B------:R-:W2:Y:S04]  /*10d420*/  LDL R209, [R1+0x11c4] ;  /* 0x0011c40001d17983 */ /* 0x000ea80000100800 */
[----:B------:R-:W2:Y:S04]  /*10d430*/  LDL.64 R216, [R1+0x11e0] ;  /* 0x0011e00001d87983 */ /* 0x000ea80000100a00 */
[----:B------:R-:W-:Y:S04]  /*10d440*/  LDS R5, [R247+UR6+0x98280] ;  /* 0x09828006f7057984 */ /* 0x000fe80008000800 */
[----:B------:R-:W1:Y:S02]  /*10d450*/  LDS R7, [R247+UR6+0x99280] ;  /* 0x09928006f7077984 */ /* 0x000e640008000800 */
[----:B-1----:R-:W-:Y:S06]  /*10d460*/  HMMA.1688.F32.TF32 R28, R4, R212, R28 ;  /* 0x000000d4041c723c */ /* 0x002fec000008101c */
[C---:B---3--:R-:W-:Y:S06]  /*10d470*/  HMMA.1688.F32.TF32 R116, R40.reuse, R174, R116 ;  /* 0x000000ae2874723c */ /* 0x048fec0000081074 */
[C---:B----4-:R-:W-:Y:S06]  /*10d480*/  HMMA.1688.F32.TF32 R104, R40.reuse, R242, R104 ;  /* 0x000000f22868723c */ /* 0x050fec0000081068 */
[C---:B--2---:R-:W-:Y:S01]  /*10d490*/  HMMA.1688.F32.TF32 R232, R40.reuse, R182, R108 ;  /* 0x000000b628e8723c */ /* 0x044fe2000008106c */
[----:B------:R-:W-:Y:S05]  /*10d4a0*/  STL.64 [R1+0x7120], R242 ;  /* 0x007120f201007387 */ /* 0x000fea0000100a00 */
[----:B------:R-:W-:Y:S01]  /*10d4b0*/  HMMA.1688.F32.TF32 R112, R40, R178, R112 ;  /* 0x000000b22870723c */ /* 0x000fe20000081070 */
[----:B------:R-:W-:Y:S05]  /*10d4c0*/  STL.64 [R1+0x7118], R240 ;  /* 0x007118f001007387 */ /* 0x000fea0000100a00 */
[C---:B------:R-:W-:Y:S01]  /*10d4d0*/  HMMA.1688.F32.TF32 R40, R4.reuse, R208, R24 ;  /* 0x000000d00428723c */ /* 0x040fe20000081018 */
[----:B------:R-:W-:Y:S04]  /*10d4e0*/  STL [R1+0x7094], R183 ;  /* 0x007094b701007387 */ /* 0x000fe80000100800 */
[----:B------:R-:W-:Y:S04]  /*10d4f0*/  STL [R1+0x7090], R179 ;  /* 0x007090b301007387 */ /* 0x000fe80000100800 */
        /* <DEDUP_REMOVED lines=25> */
[----:B------:R1:W-:Y:S04]  /*10d690*/  STL.64 [R1+0x468], R30 ;  /* 0x0004681e01007387 */ /* 0x0003e80000100a00 */
[----:B------:R-:W-:Y:S04]  /*10d6a0*/  STL.64 [R1+0x470], R24 ;  /* 0x0004701801007387 */ /* 0x000fe80000100a00 */
[----:B------:R2:W-:Y:S01]  /*10d6b0*/  STL.64 [R1+0x478], R26 ;  /* 0x0004781a01007387 */ /* 0x0005e20000100a00 */
[----:B------:R-:W-:Y:S01]  /*10d6c0*/  IMAD.MOV.U32 R212, RZ, RZ, R252 ;  /* 0x000000ffffd47224 */ /* 0x000fe200078e00fc */
[----:B------:R-:W-:Y:S01]  /*10d6d0*/  MOV R213, R3 ;  /* 0x0000000300d57202 */ /* 0x000fe20000000f00 */
[----:B------:R-:W-:-:S02]  /*10d6e0*/  IMAD.MOV.U32 R222, RZ, RZ, R0 ;  /* 0x000000ffffde7224 */ /* 0x000fc400078e0000 */
[----:B------:R-:W-:Y:S01]  /*10d6f0*/  IMAD.MOV.U32 R223, RZ, RZ, R2 ;  /* 0x000000ffffdf7224 */ /* 0x000fe200078e0002 */
[----:B------:R-:W-:Y:S04]  /*10d700*/  LDS R108, [R246+UR6+0x8a300] ;  /* 0x08a30006f66c7984 */ /* 0x000fe80008000800 */
[----:B------:R-:W-:Y:S04]  /*10d710*/  LDS R110, [R246+UR6+0x8b300] ;  /* 0x08b30006f66e7984 */ /* 0x000fe80008000800 */
[----:B------:R-:W-:Y:S04]  /*10d720*/  LDS R109, [R247+UR6+0x8a300] ;  /* 0x08a30006f76d7984 */ /* 0x000fe80008000800 */
[----:B------:R-:W3:Y:S01]  /*10d730*/  LDS R111, [R247+UR6+0x8b300] ;  /* 0x08b30006f76f7984 */ /* 0x000ee20008000800 */
[C---:B-1----:R-:W-:Y:S06]  /*10d740*/  HMMA.1688.F32.TF32 R28, R4.reuse, R224, R44 ;  /* 0x000000e0041c723c */ /* 0x042fec000008102c */
[----:B--2---:R-:W-:Y:S01]  /*10d750*/  HMMA.1688.F32.TF32 R24, R4, R236, R48 ;  /* 0x000000ec0418723c */ /* 0x004fe20000081030 */
[----:B------:R-:W-:-:S02]  /*10d760*/  IMAD.MOV.U32 R179, RZ, RZ, R217 ;  /* 0x000000ffffb37224 */ /* 0x000fc400078e00d9 */
[----:B------:R-:W-:-:S03]  /*10d770*/  IMAD.MOV.U32 R183, RZ, RZ, R216 ;  /* 0x000000ffffb77224 */ /* 0x000fc600078e00d8 */
[----:B------:R-:W-:Y:S04]  /*10d780*/  STL.64 [R1+0x71e0], R178 ;  /* 0x0071e0b201007387 */ /* 0x000fe80000100a00 */
[----:B------:R-:W-:Y:S04]  /*10d790*/  STL.64 [R1+0x71d8], R176 ;  /* 0x0071d8b001007387 */ /* 0x000fe80000100a00 */
[----:B------:R-:W-:Y:S04]  /*10d7a0*/  STL.64 [R1+0x71d0], R182 ;  /* 0x0071d0b601007387 */ /* 0x000fe80000100a00 */
[----:B------:R1:W-:Y:S04]  /*10d7b0*/  STL.64 [R1+0x71c8], R180 ;  /* 0x0071c8b401007387 */ /* 0x0003e80000100a00 */
[----:B------:R2:W-:Y:S04]  /*10d7c0*/  STL.64 [R1+0x480], R32 ;  /* 0x0004802001007387 */ /* 0x0005e80000100a00 */
[----:B------:R-:W-:Y:S04]  /*10d7d0*/  STL.64 [R1+0x488], R34 ;  /* 0x0004882201007387 */ /* 0x000fe80000100a00 */
[----:B------:R-:W4:Y:S04]  /*10d7e0*/  LDL R240, [R1+0x1330] ;  /* 0x0013300001f07983 */ /* 0x000f280000100800 */
[----:B------:R3:W-:Y:S04]  /*10d7f0*/  STL.64 [R1+0x490], R28 ;  /* 0x0004901c01007387 */ /* 0x0007e80000100a00 */
[----:B------:R-:W-:Y:S04]  /*10d800*/  STL.64 [R1+0x498], R30 ;  /* 0x0004981e01007387 */ /* 0x000fe80000100a00 */
[----:B------:R3:W-:Y:S04]  /*10d810*/  STL.64 [R1+0x4a0], R24 ;  /* 0x0004a01801007387 */ /* 0x0007e80000100a00 */
[----:B------:R-:W-:Y:S04]  /*10d820*/  STL.64 [R1+0x4a8], R26 ;  /* 0x0004a81a01007387 */ /* 0x000fe80000100a00 */
[----:B------:R-:W4:Y:S04]  /*10d830*/  LDL.64 R236, [R1+0x1220] ;  /* 0x0012200001ec7983 */ /* 0x000f280000100a00 */
[----:B-1----:R-:W4:Y:S04]  /*10d840*/  LDL R180, [R1+0x1230] ;  /* 0x0012300001b47983 */ /* 0x002f280000100800 */
[----:B------:R-:W4:Y:S04]  /*10d850*/  LDL R181, [R1+0x1234] ;  /* 0x0012340001b57983 */ /* 0x000f280000100800 */
[----:B------:R-:W4:Y:S04]  /*10d860*/  LDL R176, [R1+0x1240] ;  /* 0x0012400001b07983 */ /* 0x000f280000100800 */
[----:B------:R-:W4:Y:S04]  /*10d870*/  LDL R177, [R1+0x1244] ;  /* 0x0012440001b17983 */ /* 0x000f280000100800 */
[----:B--2---:R-:W2:Y:S04]  /*10d880*/  LDL R32, [R1+0x1250] ;  /* 0x0012500001207983 */ /* 0x004ea80000100800 */
        /* <DEDUP_REMOVED lines=32> */
[----:B----4-:R-:W-:-:S15]  /*10da90*/  HMMA.1688.F32.TF32 R36, R4, R236, R52 ;  /* 0x000000ec0424723c */ /* 0x010fde0000081034 */
[----:B------:R-:W-:-:S08]  /*10daa0*/  NOP ;  /* 0x0000000000007918 */ /* 0x000fd00000000000 */
[----:B------:R-:W-:Y:S04]  /*10dab0*/  STL.64 [R1+0x4b0], R36 ;  /* 0x0004b02401007387 */ /* 0x000fe80000100a00 */
[----:B------:R1:W-:Y:S04]  /*10dac0*/  STL.64 [R1+0x4b8], R38 ;  /* 0x0004b82601007387 */ /* 0x0003e80000100a00 */
[----:B------:R-:W4:Y:S04]  /*10dad0*/  LDL.64 R220, [R1+0x1380] ;  /* 0x0013800001dc7983 */ /* 0x000f280000100a00 */
[----:B------:R-:W4:Y:S01]  /*10dae0*/  LDL.64 R224, [R1+0x1390] ;  /* 0x0013900001e07983 */ /* 0x000f220000100a00 */
[----:B------:R-:W-:-:S02]  /*10daf0*/  IMAD.MOV.U32 R252, RZ, RZ, R236 ;  /* 0x000000fffffc7224 */ /* 0x000fc400078e00ec */
[----:B------:R-:W-:Y:S01]  /*10db00*/  IMAD.MOV.U32 R3, RZ, RZ, R237 ;  /* 0x000000ffff037224 */ /* 0x000fe200078e00ed */
[----:B------:R-:W4:Y:S04]  /*10db10*/  LDL R236, [R1+0x13a0] ;  /* 0x0013a00001ec7983 */ /* 0x000f280000100800 */
[----:B------:R-:W4:Y:S01]  /*10db20*/  LDL R237, [R1+0x13a4] ;  /* 0x0013a40001ed7983 */ /* 0x000f220000100800 */
[C---:B-1----:R-:W-:Y:S03]  /*10db30*/  HMMA.1688.F32.TF32 R36, R4.reuse, R180, R56 ;  /* 0x000000b40424723c */ /* 0x042fe60000081038 */
[----:B------:R-:W-:Y:S03]  /*10db40*/  STL [R1+0x7084], R3 ;  /* 0x0070840301007387 */ /* 0x000fe60000100800 */
[C---:B------:R-:W-:Y:S01]  /*10db50*/  HMMA.1688.F32.TF32 R48, R4.reuse, R176, R60 ;  /* 0x000000b00430723c */ /* 0x040fe2000008103c */
[----:B------:R-:W-:Y:S05]  /*10db60*/  STL [R1+0x7080], R252 ;  /* 0x007080fc01007387 */ /* 0x000fea0000100800 */
[C---:B--2---:R-:W-:Y:S06]  /*10db70*/  HMMA.1688.F32.TF32 R44, R4.reuse, R32, R64 ;  /* 0x00000020042c723c */ /* 0x044fec0000081040 */
[C---:B---3--:R-:W-:Y:S06]  /*10db80*/  HMMA.1688.F32.TF32 R32, R4.reuse, R24, R72 ;  /* 0x000000180420723c */ /* 0x048fec0000081048 */
[C---:B------:R-:W-:Y:S01]  /*10db90*/  HMMA.1688.F32.TF32 R24, R4.reuse, R40, R80 ;  /* 0x000000280418723c */ /* 0x040fe20000081050 */
[----:B------:R-:W-:Y:S04]  /*10dba0*/  LDS R80, [R246+UR6+0x8c300] ;  /* 0x08c30006f6507984 */ /* 0x000fe80008000800 */
[----:B------:R-:W-:Y:S04]  /*10dbb0*/  LDS R81, [R247+UR6+0x8c300] ;  /* 0x08c30006f7517984 */ /* 0x000fe80008000800 */
        /* <DEDUP_REMOVED lines=45> */
[----:B---3--:R-:W-:Y:S06]  /*10de90*/  HMMA.1688.F32.TF32 R24, R4, R208, R128 ;  /* 0x000000d00418723c */ /* 0x008fec0000081080 */
[----:B------:R-:W-:-:S05]  /*10dea0*/  IMAD.MOV.U32 R3, RZ, RZ, R209 ;  /* 0x000000ffff037224 */ /* 0x000fca00078e00d1 */
[----:B------:R-:W-:Y:S04]  /*10deb0*/  STL.64 [R1+0x6a0], R32 ;  /* 0x0006a02001007387 */ /* 0x000fe80000100a00 */
[----:B------:R-:W-:Y:S04]  /*10dec0*/  STL.64 [R1+0x6a8], R34 ;  /* 0x0006a82201007387 */ /* 0x000fe80000100a00 */
[----:B------:R-:W-:Y:S04]  /*10ded0*/  STL.64 [R1+0x6c0], R28 ;  /* 0x0006c01c01007387 */ /* 0x000fe80000100a00 */
[----:B------:R1:W-:Y:S04]  /*10dee0*/  STL.64 [R1+0x6c8], R30 ;  /* 0x0006c81e01007387 */ /* 0x0003e80000100a00 */
[----:B------:R-:W-:Y:S04]  /*10def0*/  STL [R1+0x7088], R3 ;  /* 0x0070880301007387 */ /* 0x000fe80000100800 */
[----:B------:R-:W-:Y:S04]  /*10df00*/  STL.64 [R1+0x6e0], R24 ;  /* 0x0006e01801007387 */ /* 0x000fe80000100a00 */
[----:B------:R2:W-:Y:S01]  /*10df10*/  STL.64 [R1+0x6e8], R26 ;  /* 0x0006e81a01007387 */ /* 0x0005e20000100a00 */
[C---:B-1----:R-:W-:Y:S06]  /*10df20*/  HMMA.1688.F32.TF32 R28, R4.reuse, R212, R132 ;  /* 0x000000d4041c723c */ /* 0x042fec0000081084 */
[----:B--2---:R-:W-:Y:S06]  /*10df30*/  HMMA.1688.F32.TF32 R24, R4, R216, R228 ;  /* 0x000000d80418723c */ /* 0x004fec00000810e4 */
[----:B------:R-:W-:-:S11]  /*10df40*/  IMAD.MOV.U32 R252, RZ, RZ, R216 ;  /* 0x000000fffffc7224 */ /* 0x000fd600078e00d8 */
[----:B------:R-:W-:Y:S04]  /*10df50*/  STL.64 [R1+0x700], R28 ;  /* 0x0007001c01007387 */ /* 0x000fe80000100a00 */
[----:B------:R-:W-:Y:S04]  /*10df60*/  STL.64 [R1+0x708], R30 ;  /* 0x0007081e01007387 */ /* 0x000fe80000100a00 */
[----:B------:R-:W-:Y:S04]  /*10df70*/  STL [R1+0x708c], R252 ;  /* 0x00708cfc01007387 */ /* 0x000fe80000100800 */
[----:B------:R-:W-:Y:S04]  /*10df80*/  STL.64 [R1+0x720], R24 ;  /* 0x0007201801007387 */ /* 0x000fe80000100a00 */
[----:B------:R-:W-:Y:S01]  /*10df90*/  STL.64 [R1+0x728], R26 ;  /* 0x0007281a01007387 */ /* 0x000fe20000100a00 */
[C---:B----4-:R-:W-:Y:S06]  /*10dfa0*/  HMMA.1688.F32.TF32 R8, R4.reuse, R220, R8 ;  /* 0x000000dc0408723c */ /* 0x050fec0000081008 */
[----:B------:R-:W-:-:S15]  /*10dfb0*/  HMMA.1688.F32.TF32 R12, R4, R224, R12 ;  /* 0x000000e0040c723c */ /* 0x000fde000008100c */
[----:B------:R-:W-:-:S02]  /*10dfc0*/  NOP ;  /* 0x0000000000007918 */ /* 0x000fc40000000000 */
[----:B------:R-:W-:Y:S04]  /*10dfd0*/  STL.64 [R1+0x740], R8 ;  /* 0x0007400801007387 */ /* 0x000fe80000100a00 */
[----:B------:R1:W-:Y:S02]  /*10dfe0*/  STL.64 [R1+0x748], R10 ;  /* 0x0007480a01007387 */ /* 0x0003e40000100a00 */
[----:B-1----:R-:W-:Y:S02]  /*10dff0*/  HMMA.1688.F32.TF32 R8, R4, R236, R16 ;  /* 0x000000ec0408723c */ /* 0x002fe40000081010 */
[----:B------:R1:W-:Y:S04]  /*10e000*/  STL.64 [R1+0x760], R12 ;  /* 0x0007600c01007387 */ /* 0x0003e80000100a00 */
[----:B------:R-:W-:Y:S04]  /*10e010*/  STL.64 [R1+0x768], R14 ;  /* 0x0007680e01007387 */ /* 0x000fe80000100a00 */
[----:B------:R-:W2:Y:S01]  /*10e020*/  LDL R238, [R1+0x10d8] ;  /* 0x0010d80001ee7983 */ /* 0x000ea20000100800 */
[----:B------:R-:W-:-:S12]  /*10e030*/  MOV R252, R225 ;  /* 0x000000e100fc7202 */ /* 0x000fd80000000f00 */
[----:B------:R3:W-:Y:S04]  /*10e040*/  STL.64 [R1+0x790], R8 ;  /* 0x0007900801007387 */ /* 0x0007e80000100a00 */
[----:B------:R4:W-:Y:S04]  /*10e050*/  STL.64 [R1+0x798], R10 ;  /* 0x0007980a01007387 */ /* 0x0009e80000100a00 */
[----:B------:R-:W2:Y:S04]  /*10e060*/  LDL R239, [R1+0x10dc] ;  /* 0x0010dc0001ef7983 */ /* 0x000ea80000100800 */
[----:B------:R-:W2:Y:S04]  /*10e070*/  LDL.LU R224, [R1+0x3160] ;  /* 0x0031600001e07983 */ /* 0x000ea80000300800 */
[----:B------:R-:W2:Y:S04]  /*10e080*/  LDL.LU R225, [R1+0x3164] ;  /* 0x0031640001e17983 */ /* 0x000ea80000300800 */
[----:B------:R-:W2:Y:S04]  /*10e090*/  LDL.LU R226, [R1+0x3168] ;  /* 0x0031680001e27983 */ /* 0x000ea80000300800 */
[----:B------:R-:W2:Y:S04]  /*10e0a0*/  LDL.LU R227, [R1+0x316c] ;  /* 0x00316c0001e37983 */ /* 0x000ea80000300800 */
[----:B------:R-:W3:Y:S04]  /*10e0b0*/  LDL.LU R0, [R1+0x7354] ;  /* 0x0073540001007983 */ /* 0x000ee80000300800 */
[----:B------:R-:W4:Y:S04]  /*10e0c0*/  LDL.LU R2, [R1+0x7350] ;  /* 0x0073500001027983 */ /* 0x000f280000300800 */
[----:B------:R-:W2:Y:S04]  /*10e0d0*/  LDL R214, [R1+0x10b8] ;  /* 0x0010b80001d67983 */ /* 0x000ea80000100800 */
[----:B------:R-:W2:Y:S04]  /*10e0e0*/  LDL R215, [R1+0x10bc] ;  /* 0x0010bc0001d77983 */ /* 0x000ea80000100800 */
[----:B------:R-:W2:Y:S04]  /*10e0f0*/  LDL.LU R208, [R1+0x3180] ;  /* 0x0031800001d07983 */ /* 0x000ea80000300800 */
[----:B------:R-:W2:Y:S04]  /*10e100*/  LDL.LU R209, [R1+0x3184] ;  /* 0x0031840001d17983 */ /* 0x000ea80000300800 */
[----:B------:R-:W2:Y:S04]  /*10e110*/  LDL.LU R210, [R1+0x3188] ;  /* 0x0031880001d27983 */ /* 0x000ea80000300800 */
[----:B------:R-:W2:Y:S01]  /*10e120*/  LDL.LU R211, [R1+0x318c] ;  /* 0x00318c0001d37983 */ /* 0x000ea20000300800 */
[----:B---3--:R-:W-:-:S02]  /*10e130*/  IMAD.MOV.U32 R207, RZ, RZ, R0 ;  /* 0x000000ffffcf7224 */ /* 0x008fc400078e0000 */
[----:B----4-:R-:W-:Y:S02]  /*10e140*/  IMAD.MOV.U32 R206, RZ, RZ, R2 ;  /* 0x000000ffffce7224 */ /* 0x010fe400078e0002 */
[----:B------:R-:W3:Y:S04]  /*10e150*/  LDL.LU R2, [R1+0x734c] ;  /* 0x00734c0001027983 */ /* 0x000ee80000300800 */
        /* <DEDUP_REMOVED lines=10> */
[----:B------:R-:W2:Y:S01]  /*10e200*/  LDL.LU R171, [R1+0x31ac] ;  /* 0x0031ac0001ab7983 */ /* 0x000ea20000300800 */
[----:B---3--:R-:W-:Y:S01]  /*10e210*/  MOV R167, R2 ;  /* 0x0000000200a77202 */ /* 0x008fe20000000f00 */
[----:B----4-:R-:W-:-:S02]  /*10e220*/  IMAD.MOV.U32 R166, RZ, RZ, R0 ;  /* 0x000000ffffa67224 */ /* 0x010fc400078e0000 */
        /* <DEDUP_REMOVED lines=90> */
[----:B------:R-:W2:Y:S04]  /*10e7d0*/  LDL R82, [R1+0xf88] ;  /* 0x000f880001527983 */ /* 0x000ea80000100800 */
[----:B------:R-:W2:Y:S01]  /*10e7e0*/  LDL R83, [R1+0xf8c] ;  /* 0x000f8c0001537983 */ /* 0x000ea20000100800 */
[----:B---3--:R-:W-:-:S02]  /*10e7f0*/  IMAD.MOV.U32 R127, RZ, RZ, R2 ;  /* 0x000000ffff7f7224 */ /* 0x008fc400078e0002 */
[----:B----4-:R-:W-:Y:S02]  /*10e800*/  IMAD.MOV.U32 R126, RZ, RZ, R0 ;  /* 0x000000ffff7e7224 */ /* 0x010fe400078e0000 */
[----:B------:R-:W3:Y:S04]  /*10e810*/  LDL.LU R0, [R1+0x7304] ;  /* 0x0073040001007983 */ /* 0x000ee80000300800 */
        /* <DEDUP_REMOVED lines=11> */
[----:B-1----:R-:W4:Y:S04]  /*10e8d0*/  LDL.64 R12, [R1+0x13b0] ;  /* 0x0013b000010c7983 */ /* 0x002f280000100a00 */
        /* <DEDUP_REMOVED lines=34> */
[C---:B------:R-:W-:Y:S06]  /*10eb00*/  HMMA.1688.F32.TF32 R16, R108.reuse, R142, R40 ;  /* 0x0000008e6c10723c */ /* 0x040fec0000081028 */
[----:B------:R-:W-:Y:S01]  /*10eb10*/  HMMA.1688.F32.TF32 R40, R108, R214, R208 ;  /* 0x000000d66c28723c */ /* 0x000fe200000810d0 */
[----:B------:R-:W-:Y:S02]  /*10eb20*/  IMAD.MOV.U32 R143, RZ, RZ, R250 ;  /* 0x000000ffff8f7224 */ /* 0x000fe400078e00fa */
[----:B------:R-:W-:-:S03]  /*10eb30*/  IMAD.MOV.U32 R142, RZ, RZ, R251 ;  /* 0x000000ffff8e7224 */ /* 0x000fc600078e00fb */
[----:B----4-:R-:W-:Y:S01]  /*10eb40*/  HMMA.1688.F32.TF32 R4, R4, R12, R20 ;  /* 0x0000000c0404723c */ /* 0x010fe20000081014 */
[----:B------:R-:W-:Y:S01]  /*10eb50*/  IMAD.MOV.U32 R118, RZ, RZ, R2 ;  /* 0x000000ffff767224 */ /* 0x000fe200078e0002 */
[----:B---3--:R-:W-:-:S04]  /*10eb60*/  MOV R119, R0 ;  /* 0x0000000000777202 */ /* 0x008fc80000000f00 */
        /* <DEDUP_REMOVED lines=15> */
[C---:B------:R-:W-:Y:S06]  /*10ec60*/  HMMA.1688.F32.TF32 R12, R108.reuse, R138, R24 ;  /* 0x0000008a6c0c723c */ /* 0x040fec0000081018 */
[C---:B------:R-:W-:Y:S06]  /*10ec70*/  HMMA.1688.F32.TF32 R24, R108.reuse, R158, R152 ;  /* 0x0000009e6c18723c */ /* 0x040fec0000081098 */
[C---:B------:R-:W-:Y:S01]  /*10ec80*/  HMMA.1688.F32.TF32 R28, R108.reuse, R166, R160 ;  /* 0x000000a66c1c723c */ /* 0x040fe200000810a0 */
[----:B------:R-:W2:Y:S04]  /*10ec90*/  LDL R172, [R1+0x100] ;  /* 0x0001000001ac7983 */ /* 0x000ea80000100800 */
[----:B------:R-:W2:Y:S04]  /*10eca0*/  LDL R173, [R1+0x104] ;  /* 0x0001040001ad7983 */ /* 0x000ea80000100800 */
[----:B------:R-:W3:Y:S04]  /*10ecb0*/  LDL R174, [R1+0x108] ;  /* 0x0001080001ae7983 */ /* 0x000ee80000100800 */
[----:B------:R-:W3:Y:S04]  /*10ecc0*/  LDL R175, [R1+0x10c] ;  /* 0x00010c0001af7983 */ /* 0x000ee80000100800 */
[----:B------:R-:W4:Y:S04]  /*10ecd0*/  LDL R164, [R1+0xe0] ;  /* 0x0000e00001a47983 */ /* 0x000f280000100800 */
[----:B------:R-:W4:Y:S04]  /*10ece0*/  LDL R165, [R1+0xe4] ;  /* 0x0000e40001a57983 */ /* 0x000f280000100800 */
[----:B------:R-:W3:Y:S04]  /*10ecf0*/  LDL R166, [R1+0xe8] ;  /* 0x0000e80001a67983 */ /* 0x000ee80000100800 */
[----:B------:R-:W3:Y:S01]  /*10ed00*/  LDL R167, [R1+0xec] ;  /* 0x0000ec0001a77983 */ /* 0x000ee20000100800 */
[C---:B-1----:R-:W-:Y:S03]  /*10ed10*/  HMMA.1688.F32.TF32 R4, R108.reuse, R178, R180 ;  /* 0x000000b26c04723c */ /* 0x042fe600000810b4 */
        /* <DEDUP_REMOVED lines=26> */
[----:B------:R-:W2:Y:S01]  /*10eec0*/  LDL.LU R220, [R1+0x32b0] ;  /* 0x0032b00001dc7983 */ /* 0x000ea20000300800 */
[C---:B------:R-:W-:Y:S03]  /*10eed0*/  HMMA.1688.F32.TF32 R44, R108.reuse, R222, R216 ;  /* 0x000000de6c2c723c */ /* 0x040fe600000810d8 */
[----:B------:R-:W2:Y:S04]  /*10eee0*/  LDL.LU R221, [R1+0x32b4] ;  /* 0x0032b40001dd7983 */ /* 0x000ea80000300800 */
[----:B------:R-:W2:Y:S04]  /*10eef0*/  LDL.LU R222, [R1+0x32b8] ;  /* 0x0032b80001de7983 */ /* 0x000ea80000300800 */
[----:B------:R-:W2:Y:S04]  /*10ef00*/  LDL.LU R223, [R1+0x32bc] ;  /* 0x0032bc0001df7983 */ /* 0x000ea80000300800 */
[----:B------:R-:W3:Y:S04]  /*10ef10*/  LDL R74, [R1+0x1128] ;  /* 0x00112800014a7983 */ /* 0x000ee80000100800 */
[----:B------:R-:W3:Y:S04]  /*10ef20*/  LDL R75, [R1+0x112c] ;  /* 0x00112c00014b7983 */ /* 0x000ee80000100800 */
[----:B------:R-:W3:Y:S04]  /*10ef30*/  LDL.LU R216, [R1+0x32c0] ;  /* 0x0032c00001d87983 */ /* 0x000ee80000300800 */
[----:B------:R-:W3:Y:S04]  /*10ef40*/  LDL.LU R217, [R1+0x32c4] ;  /* 0x0032c40001d97983 */ /* 0x000ee80000300800 */
[----:B------:R-:W3:Y:S01]  /*10ef50*/  LDL.LU R218, [R1+0x32c8] ;  /* 0x0032c80001da7983 */ /* 0x000ee20000300800 */
[C---:B------:R-:W-:Y:S06]  /*10ef60*/  HMMA.1688.F32.TF32 R104, R108.reuse, R66, R68 ;  /* 0x000000426c68723c */ /* 0x040fec0000081044 */
[C---:B------:R-:W-:Y:S01]  /*10ef70*/  HMMA.1688.F32.TF32 R232, R108.reuse, R58, R60 ;  /* 0x0000003a6ce8723c */ /* 0x040fe2000008103c */
[----:B------:R-:W3:Y:S04]  /*10ef80*/  LDL.LU R219, [R1+0x32cc] ;  /* 0x0032cc0001db7983 */ /* 0x000ee80000300800 */
        /* <DEDUP_REMOVED lines=25> */
[----:B------:R-:W-:-:S03]  /*10f120*/  MOV R183, R248 ;  /* 0x000000f800b77202 */ /* 0x000fc60000000f00 */
[----:B------:R-:W3:Y:S01]  /*10f130*/  LDL.LU R215, [R1+0x32dc] ;  /* 0x0032dc0001d77983 */ /* 0x000ee20000300800 */
[----:B------:R-:W-:-:S03]  /*10f140*/  IMAD.MOV.U32 R182, RZ, RZ, R249 ;  /* 0x000000ffffb67224 */ /* 0x000fc600078e00f9 */
[----:B------:R-:W3:Y:S04]  /*10f150*/  LDL.LU R248, [R1+0x3120] ;  /* 0x0031200001f87983 */ /* 0x000ee80000300800 */
[----:B------:R-:W3:Y:S04]  /*10f160*/  LDL.LU R249, [R1+0x3124] ;  /* 0x0031240001f97983 */ /* 0x000ee80000300800 */
[----:B------:R-:W3:Y:S01]  /*10f170*/  LDL.LU R250, [R1+0x3128] ;  /* 0x0031280001fa7983 */ /* 0x000ee20000300800 */
[----:B------:R-:W-:Y:S03]  /*10f180*/  HMMA.1688.F32.TF32 R48, R108, R238, R224 ;  /* 0x000000ee6c30723c */ /* 0x000fe600000810e0 */
[----:B------:R-:W3:Y:S04]  /*10f190*/  LDL.LU R251, [R1+0x312c] ;  /* 0x00312c0001fb7983 */ /* 0x000ee80000300800 */
[----:B------:R-:W3:Y:S04]  /*10f1a0*/  LDL R224, [R1] ;  /* 0x0000000001e07983 */ /* 0x000ee80000100800 */
[----:B------:R-:W3:Y:S04]  /*10f1b0*/  LDL R225, [R1+0x4] ;  /* 0x0000040001e17983 */ /* 0x000ee80000100800 */
[----:B------:R-:W3:Y:S04]  /*10f1c0*/  LDL.64 R176, [R1+0x60] ;  /* 0x0000600001b07983 */ /* 0x000ee80000100a00 */
[----:B------:R-:W3:Y:S01]  /*10f1d0*/  LDL.LU.64 R178, [R1+0x68] ;  /* 0x0000680001b27983 */ /* 0x000ee20000300a00 */
[----:B------:R-:W-:-:S02]  /*10f1e0*/  IMAD.MOV.U32 R138, RZ, RZ, R245 ;  /* 0x000000ffff8a7224 */ /* 0x000fc400078e00f5 */
[----:B------:R-:W-:Y:S01]  /*10f1f0*/  IMAD.MOV.U32 R139, RZ, RZ, R244 ;  /* 0x000000ffff8b7224 */ /* 0x000fe200078e00f4 */
[----:B------:R-:W3:Y:S04]  /*10f200*/  LDL R245, [R1+0x24] ;  /* 0x0000240001f57983 */ /* 0x000ee80000100800 */
[----:B------:R-:W3:Y:S01]  /*10f210*/  LDL R244, [R1+0x20] ;  /* 0x0000200001f47983 */ /* 0x000ee20000100800 */
[----:B------:R-:W-:Y:S03]  /*10f220*/  HMMA.1688.F32.TF32 R120, R108, R82, R120 ;  /* 0x000000526c78723c */ /* 0x000fe60000081078 */
[----:B------:R-:W-:Y:S04]  /*10f230*/  LDS R82, [R246+UR6+0x8d300] ;  /* 0x08d30006f6527984 */ /* 0x000fe80008000800 */
[----:B------:R-:W4:Y:S04]  /*10f240*/  LDS R83, [R247+UR6+0x8d300] ;  /* 0x08d30006f7537984 */ /* 0x000f280008000800 */
        /* <DEDUP_REMOVED lines=11> */
[----:B------:R-:W3:Y:S01]  /*10f300*/  LDL.LU.64 R242, [R1+0x118] ;  /* 0x0001180001f27983 */ /* 0x000ee20000300a00 */
[----:B----4-:R-:W-:Y:S06]  /*10f310*/  HMMA.1688.F32.TF32 R228, R80, R236, R228 ;  /* 0x000000ec50e4723c */ /* 0x010fec00000810e4 */
[C---:B--2---:R-:W-:Y:S06]  /*10f320*/  HMMA.1688.F32.TF32 R76, R108.reuse, R78, R220 ;  /* 0x0000004e6c4c723c */ /* 0x044fec00000810dc */
[C---:B---3--:R-:W-:Y:S06]  /*10f330*/  HMMA.1688.F32.TF32 R72, R108.reuse, R74, R216 ;  /* 0x0000004a6c48723c */ /* 0x048fec00000810d8 */
[C---:B------:R-:W-:Y:S06]  /*10f340*/  HMMA.1688.F32.TF32 R56, R108.reuse, R58, R208 ;  /* 0x0000003a6c38723c */ /* 0x040fec00000810d0 */
        /* <DEDUP_REMOVED lines=64> */
[C---:B------:R-:W-:Y:S01]  /*10f750*/  HMMA.1688.F32.TF32 R108, R80.reuse, R140, R232 ;  /* 0x0000008c506c723c */ /* 0x040fe200000810e8 */
[----:B------:R-:W2:Y:S05]  /*10f760*/  LDL.LU.64 R234, [R1+0x48] ;  /* 0x0000480001ea7983 */ /* 0x000eaa0000300a00 */
[C---:B------:R-:W-:Y:S06]  /*10f770*/  HMMA.1688.F32.TF32 R32, R80.reuse, R236, R32 ;  /* 0x000000ec5020723c */ /* 0x040fec0000081020 */
[C---:B------:R-:W-:Y:S06]  /*10f780*/  HMMA.1688.F32.TF32 R36, R80.reuse, R224, R36 ;  /* 0x000000e05024723c */ /* 0x040fec0000081024 */
[C---:B------:R-:W-:Y:S06]  /*10f790*/  HMMA.1688.F32.TF32 R124, R80.reuse, R228, R124 ;  /* 0x000000e4507c723c */ /* 0x040fec000008107c */
[----:B------:R-:W-:Y:S01]  /*10f7a0*/  HMMA.1688.F32.TF32 R92, R80, R244, R92 ;  /* 0x000000f4505c723c */ /* 0x000fe2000008105c */
[----:B------:R-:W3:Y:S04]  /*10f7b0*/  LDL R82, [R1+0x28] ;  /* 0x0000280001527983 */ /* 0x000ee80000100800 */
[----:B------:R-:W3:Y:S04]  /*10f7c0*/  LDL R83, [R1+0x2c] ;  /* 0x00002c0001537983 */ /* 0x000ee80000100800 */
[----:B------:R-:W-:Y:S04]  /*10f7d0*/  STL.64 [R1+0x7028], R250 ;  /* 0x007028fa01007387 */ /* 0x000fe80000100a00 */
[----:B------:R1:W-:Y:S01]  /*10f7e0*/  STL.64 [R1+0x7020], R248 ;  /* 0x007020f801007387 */ /* 0x0003e20000100a00 */
[C---:B------:R-:W-:Y:S03]  /*10f7f0*/  HMMA.1688.F32.TF32 R132, R68.reuse, R230, R132 ;  /* 0x000000e64484723c */ /* 0x040fe60000081084 */
[----:B-1----:R-:W4:Y:S04]  /*10f800*/  LDL R248, [R1+0x32ec] ;  /* 0x0032ec0001f87983 */ /* 0x002f280000100800 */
[----:B------:R-:W3:Y:S04]  /*10f810*/  LDL R249, [R1+0x36f0] ;  /* 0x0036f00001f97983 */ /* 0x000ee80000100800 */
[----:B------:R-:W3:Y:S04]  /*10f820*/  LDL.LU.64 R230, [R1+0x7268] ;  /* 0x0072680001e67983 */ /* 0x000ee80000300a00 */
[----:B------:R-:W3:Y:S01]  /*10f830*/  LDL.LU.64 R228, [R1+0x7260] ;  /* 0x0072600001e47983 */ /* 0x000ee20000300a00 */
[C---:B------:R-:W-:Y:S07]  /*10f840*/  HMMA.1688.F32.TF32 R104, R68.reuse, R138, R104 ;  /* 0x0000008a4468723c */ /* 0x040fee0000081068 */
[----:B------:R1:W-:Y:S04]  /*10f850*/  STL.64 [R1+0x7248], R134 ;  /* 0x0072488601007387 */ /* 0x0003e80000100a00 */
[----:B------:R-:W-:Y:S01]  /*10f860*/  STL.64 [R1+0x7240], R132 ;  /* 0x0072408401007387 */ /* 0x000fe20000100a00 */
[C---:B------:R-:W-:Y:S03]  /*10f870*/  HMMA.1688.F32.TF32 R12, R68.reuse, R162, R12 ;  /* 0x000000a2440c723c */ /* 0x040fe6000008100c */
        /* <DEDUP_REMOVED lines=28> */
[----:B----4-:R-:W-:Y:S04]  /*10fa40*/  LDS R80, [R248+UR6+0x90300] ;  /* 0x09030006f8507984 */ /* 0x010fe80008000800 */
[----:B---3--:R-:W-:Y:S04]  /*10fa50*/  LDS R81, [R249+UR6+0x90300] ;  /* 0x09030006f9517984 */ /* 0x008fe80008000800 */
[----:B------:R-:W-:Y:S01]  /*10fa60*/  LDS R232, [R248+UR6+0x92300] ;  /* 0x09230006f8e87984 */ /* 0x000fe20008000800 */
[----:B------:R-:W-:Y:S03]  /*10fa70*/  HMMA.1688.F32.TF32 R228, R68, R122, R228 ;  /* 0x0000007a44e4723c */ /* 0x000fe600000810e4 */
[----:B------:R-:W2:Y:S04]  /*10fa80*/  LDL.LU.64 R122, [R1+0x7258] ;  /* 0x00725800017a7983 */ /* 0x000ea80000300a00 */
[----:B------:R-:W2:Y:S04]  /*10fa90*/  LDL.LU.64 R120, [R1+0x7250] ;  /* 0x0072500001787983 */ /* 0x000ea80000300a00 */
[----:B------:R-:W-:-:S12]  /*10faa0*/  LDS R233, [R249+UR6+0x92300] ;  /* 0x09230006f9e97984 */ /* 0x000fd80008000800 */
        /* <DEDUP_REMOVED lines=9> */
[----:B------:R-:W2:Y:S01]  /*10fb40*/  LDL R161, [R1+0x3d4] ;  /* 0x0003d40001a17983 */ /* 0x000ea20000100800 */
[----:B-1----:R-:W-:-:S02]  /*10fb50*/  IMAD.MOV.U32 R247, RZ, RZ, R242 ;  /* 0x000000fffff77224 */ /* 0x002fc400078e00f2 */
[----:B------:R-:W-:Y:S02]  /*10fb60*/  IMAD.MOV.U32 R246, RZ, RZ, R243 ;  /* 0x000000fffff67224 */ /* 0x000fe400078e00f3 */
[----:B---3--:R-:W-:Y:S01]  /*10fb70*/  IMAD.MOV.U32 R245, RZ, RZ, R178 ;  /* 0x000000fffff57224 */ /* 0x008fe200078e00b2 */
[----:B------:R-:W-:Y:S01]  /*10fb80*/  MOV R244, R179 ;  /* 0x000000b300f47202 */ /* 0x000fe20000000f00 */
[----:B------:R-:W-:Y:S02]  /*10fb90*/  IMAD.MOV.U32 R251, RZ, RZ, R234 ;  /* 0x000000fffffb7224 */ /* 0x000fe400078e00ea */
[----:B------:R-:W-:Y:S01]  /*10fba0*/  IMAD.MOV.U32 R250, RZ, RZ, R235 ;  /* 0x000000fffffa7224 */ /* 0x000fe200078e00eb */
[----:B------:R-:W-:Y:S04]  /*10fbb0*/  LDS R234, [R248+UR6+0x93300] ;  /* 0x09330006f8ea7984 */ /* 0x000fe80008000800 */
[----:B------:R-:W-:Y:S04]  /*10fbc0*/  LDS R235, [R249+UR6+0x93300] ;  /* 0x09330006f9eb7984 */ /* 0x000fe80008000800 */
[----:B----4-:R-:W-:Y:S04]  /*10fbd0*/  STL.64 [R1+0x7218], R162 ;  /* 0x007218a201007387 */ /* 0x010fe80000100a00 */
[----:B--2---:R-:W-:Y:S04]  /*10fbe0*/  STL.64 [R1+0x7210], R160 ;  /* 0x007210a001007387 */ /* 0x004fe80000100a00 */
        /* <DEDUP_REMOVED lines=105> */
[----:B------:R-:W3:Y:S04]  /*110280*/  LDL R196, [R1+0x2a0] ;  /* 0x0002a00001c47983 */ /* 0x000ee80000100800 */
[----:B------:R-:W3:Y:S04]  /*110290*/  LDL R197, [R1+0x2a4] ;  /* 0x0002a40001c57983 */ /* 0x000ee80000100800 */
[----:B------:R-:W3:Y:S04]  /*1102a0*/  LDL R199, [R1+0x2ac] ;  /* 0x0002ac0001c77983 */ /* 0x000ee80000100800 */
[----:B------:R1:W-:Y:S04]  /*1102b0*/  STL.64 [R1+0x71f0], R250 ;  /* 0x0071f0fa01007387 */ /* 0x0003e80000100a00 */
[----:B------:R-:W-:Y:S04]  /*1102c0*/  STL.64 [R1+0x71e8], R248 ;  /* 0x0071e8f801007387 */ /* 0x000fe80000100a00 */
[----:B------:R-:W2:Y:S04]  /*1102d0*/  LDL R132, [R1+0x1f0] ;  /* 0x0001f00001847983 */ /* 0x000ea80000100800 */
[----:B------:R-:W2:Y:S01]  /*1102e0*/  LDL R133, [R1+0x1f4] ;  /* 0x0001f40001857983 */ /* 0x000ea20000100800 */
[C---:B------:R-:W-:Y:S03]  /*1102f0*/  HMMA.1688.F32.TF32 R120, R68.reuse, R82, R120 ;  /* 0x000000524478723c */ /* 0x040fe60000081078 */
[----:B------:R1:W-:Y:S04]  /*110300*/  LDS R82, [R248+UR6+0x91300] ;  /* 0x09130006f8527984 */ /* 0x0003e80008000800 */
[----:B------:R1:W2:Y:S04]  /*110310*/  LDS R83, [R249+UR6+0x91300] ;  /* 0x09130006f9537984 */ /* 0x0002a80008000800 */
[----:B------:R-:W4:Y:S04]  /*110320*/  LDL R228, [R1+0x200] ;  /* 0x0002000001e47983 */ /* 0x000f280000100800 */
[----:B------:R-:W4:Y:S04]  /*110330*/  LDL R229, [R1+0x204] ;  /* 0x0002040001e57983 */ /* 0x000f280000100800 */
[----:B-1----:R-:W3:Y:S04]  /*110340*/  LDL R250, [R1+0x218] ;  /* 0x0002180001fa7983 */ /* 0x002ee80000100800 */
[----:B------:R-:W3:Y:S04]  /*110350*/  LDL R248, [R1+0x210] ;  /* 0x0002100001f87983 */ /* 0x000ee80000100800 */
[----:B------:R-:W3:Y:S04]  /*110360*/  LDL R249, [R1+0x214] ;  /* 0x0002140001f97983 */ /* 0x000ee80000100800 */
[----:B------:R-:W3:Y:S04]  /*110370*/  LDL R251, [R1+0x21c] ;  /* 0x00021c0001fb7983 */ /* 0x000ee80000100800 */
[----:B------:R1:W-:Y:S04]  /*110380*/  STL.64 [R1+0x70c0], R194 ;  /* 0x0070c0c201007387 */ /* 0x0003e80000100a00 */
[----:B------:R1:W-:Y:S04]  /*110390*/  STL.64 [R1+0x70b8], R192 ;  /* 0x0070b8c001007387 */ /* 0x0003e80000100a00 */
[----:B------:R-:W4:Y:S04]  /*1103a0*/  LDL R104, [R1+0x260] ;  /* 0x0002600001687983 */ /* 0x000f280000100800 */
[----:B------:R-:W4:Y:S01]  /*1103b0*/  LDL R105, [R1+0x264] ;  /* 0x0002640001697983 */ /* 0x000f220000100800 */
[----:B------:R-:W-:Y:S03]  /*1103c0*/  HMMA.1688.F32.TF32 R124, R68, R134, R124 ;  /* 0x00000086447c723c */ /* 0x000fe6000008107c */
        /* <DEDUP_REMOVED lines=82> */
[C---:B------:R-:W-:Y:S06]  /*1108f0*/  HMMA.1688.F32.TF32 R104, R232.reuse, R186, R104 ;  /* 0x000000bae868723c */ /* 0x040fec0000081068 */
        /* <DEDUP_REMOVED lines=90> */
[----:B------:R-:W4:Y:S04]  /*110ea0*/  LDL.LU.64 R148, [R1+0x7188] ;  /* 0x0071880001947983 */ /* 0x000f280000300a00 */
[----:B--2---:R1:W-:Y:S04]  /*110eb0*/  STL.64 [R1+0x70f8], R250 ;  /* 0x0070f8fa01007387 */ /* 0x0043e80000100a00 */
[----:B---3--:R-:W-:Y:S01]  /*110ec0*/  STL.64 [R1+0x70f0], R248 ;  /* 0x0070f0f801007387 */ /* 0x008fe20000100a00 */
[C---:B------:R-:W-:Y:S03]  /*110ed0*/  HMMA.1688.F32.TF32 R120, R232.reuse, R70, R120 ;  /* 0x00000046e878723c */ /* 0x040fe60000081078 */
[----:B------:R-:W-:Y:S04]  /*110ee0*/  LDS R68, [R248+UR6+0x94300] ;  /* 0x09430006f8447984 */ /* 0x000fe80008000800 */
[----:B------:R-:W-:Y:S04]  /*110ef0*/  LDS R70, [R248+UR6+0x95300] ;  /* 0x09530006f8467984 */ /* 0x000fe80008000800 */
[----:B------:R-:W-:Y:S04]  /*110f00*/  LDS R69, [R249+UR6+0x94300] ;  /* 0x09430006f9457984 */ /* 0x000fe80008000800 */
[----:B------:R-:W2:Y:S04]  /*110f10*/  LDS R71, [R249+UR6+0x95300] ;  /* 0x09530006f9477984 */ /* 0x000ea80008000800 */
[----:B------:R-:W-:Y:S04]  /*110f20*/  LDS R80, [R248+UR6+0x96300] ;  /* 0x09630006f8507984 */ /* 0x000fe80008000800 */
[----:B------:R-:W-:Y:S04]  /*110f30*/  LDS R81, [R249+UR6+0x96300] ;  /* 0x09630006f9517984 */ /* 0x000fe80008000800 */
[----:B-1----:R-:W3:Y:S04]  /*110f40*/  LDL R250, [R1+0x418] ;  /* 0x0004180001fa7983 */ /* 0x002ee80000100800 */
[----:B------:R-:W3:Y:S01]  /*110f50*/  LDL R251, [R1+0x41c] ;  /* 0x00041c0001fb7983 */ /* 0x000ee20000100800 */
[C---:B----4-:R-:W-:Y:S03]  /*110f60*/  HMMA.1688.F32.TF32 R60, R232.reuse, R82, R60 ;  /* 0x00000052e83c723c */ /* 0x050fe6000008103c */
[----:B------:R1:W-:Y:S04]  /*110f70*/  LDS R82, [R248+UR6+0x97300] ;  /* 0x09730006f8527984 */ /* 0x0003e80008000800 */
[----:B------:R4:W3:Y:S01]  /*110f80*/  LDS R83, [R249+UR6+0x97300] ;  /* 0x09730006f9537984 */ /* 0x0008e20008000800 */
[C---:B------:R-:W-:Y:S06]  /*110f90*/  HMMA.1688.F32.TF32 R72, R232.reuse, R154, R72 ;  /* 0x0000009ae848723c */ /* 0x040fec0000081048 */
[C---:B------:R-:W-:Y:S06]  /*110fa0*/  HMMA.1688.F32.TF32 R76, R232.reuse, R158, R76 ;  /* 0x0000009ee84c723c */ /* 0x040fec000008104c */
[C---:B------:R-:W-:Y:S01]  /*110fb0*/  HMMA.1688.F32.TF32 R112, R232.reuse, R162, R112 ;  /* 0x000000a2e870723c */ /* 0x040fe20000081070 */
[----:B-1----:R-:W3:Y:S04]  /*110fc0*/  LDL R248, [R1+0x410] ;  /* 0x0004100001f87983 */ /* 0x002ee80000100800 */
[----:B----4-:R-:W4:Y:S04]  /*110fd0*/  LDL R249, [R1+0x414] ;  /* 0x0004140001f97983 */ /* 0x010f280000100800 */
        /* <DEDUP_REMOVED lines=15> */
[C---:B--2---:R-:W-:Y:S06]  /*1110d0*/  HMMA.1688.F32.TF32 R132, R68.reuse, R168, R132 ;  /* 0x000000a84484723c */ /* 0x044fec0000081084 */
[C---:B------:R-:W-:Y:S01]  /*1110e0*/  HMMA.1688.F32.TF32 R116, R68.reuse, R164, R116 ;  /* 0x000000a44474723c */ /* 0x040fe20000081074 */
[----:B------:R-:W2:Y:S04]  /*1110f0*/  LDL.LU.64 R164, [R1+0x7148] ;  /* 0x0071480001a47983 */ /* 0x000ea80000300a00 */
[----:B------:R-:W2:Y:S04]  /*111100*/  LDL.LU.64 R170, [R1+0x7140] ;  /* 0x0071400001aa7983 */ /* 0x000ea80000300a00 */
[----:B------:R-:W2:Y:S08]  /*111110*/  LDL.LU.64 R168, [R1+0x7138] ;  /* 0x0071380001a87983 */ /* 0x000eb00000300a00 */
[----:B------:R1:W-:Y:S04]  /*111120*/  STL.64 [R1+0x7110], R134 ;  /* 0x0071108601007387 */ /* 0x0003e80000100a00 */
[----:B------:R-:W-:Y:S01]  /*111130*/  STL.64 [R1+0x7108], R132 ;  /* 0x0071088401007387 */ /* 0x000fe20000100a00 */
[C---:B------:R-:W-:Y:S06]  /*111140*/  HMMA.1688.F32.TF32 R120, R68.reuse, R172, R120 ;  /* 0x000000ac4478723c */ /* 0x040fec0000081078 */
[C---:B------:R-:W-:Y:S01]  /*111150*/  HMMA.1688.F32.TF32 R124, R68.reuse, R240, R124 ;  /* 0x000000f0447c723c */ /* 0x040fe2000008107c */
[----:B---3--:R3:W-:Y:S04]  /*111160*/  STL.64 [R1+0x7100], R250 ;  /* 0x007100fa01007387 */ /* 0x0087e80000100a00 */
[----:B-1----:R-:W2:Y:S04]  /*111170*/  LDL R134, [R1+0x3f8] ;  /* 0x0003f80001867983 */ /* 0x002ea80000100800 */
[----:B------:R-:W2:Y:S04]  /*111180*/  LDL R135, [R1+0x3fc] ;  /* 0x0003fc0001877983 */ /* 0x000ea80000100800 */
[----:B---3--:R-:W3:Y:S04]  /*111190*/  LDL R250, [R1+0x408] ;  /* 0x0004080001fa7983 */ /* 0x008ee80000100800 */
[----:B------:R-:W3:Y:S04]  /*1111a0*/  LDL R251, [R1+0x40c] ;  /* 0x00040c0001fb7983 */ /* 0x000ee80000100800 */
[----:B------:R-:W3:Y:S04]  /*1111b0*/  LDL.LU.64 R174, [R1+0x7130] ;  /* 0x0071300001ae7983 */ /* 0x000ee80000300a00 */
[----:B------:R-:W3:Y:S04]  /*1111c0*/  LDL.LU.64 R172, [R1+0x7128] ;  /* 0x0071280001ac7983 */ /* 0x000ee80000300a00 */
[----:B------:R-:W3:Y:S04]  /*1111d0*/  LDL.LU.64 R242, [R1+0x7120] ;  /* 0x0071200001f27983 */ /* 0x000ee80000300a00 */
[----:B------:R-:W3:Y:S01]  /*1111e0*/  LDL.LU.64 R240, [R1+0x7118] ;  /* 0x0071180001f07983 */ /* 0x000ee20000300a00 */
[C---:B----4-:R-:W-:Y:S06]  /*1111f0*/  HMMA.1688.F32.TF32 R228, R68.reuse, R248, R228 ;  /* 0x000000f844e4723c */ /* 0x050fec00000810e4 */
        /* <DEDUP_REMOVED lines=26> */
[C---:B--2---:R-:W-:Y:S06]  /*1113a0*/  HMMA.1688.F32.TF32 R48, R68.reuse, R164, R48 ;  /* 0x000000a44430723c */ /* 0x044fec0000081030 */
[----:B------:R-:W-:Y:S06]  /*1113b0*/  HMMA.1688.F32.TF32 R44, R68, R168, R44 ;  /* 0x000000a8442c723c */ /* 0x000fec000008102c */
[----:B------:R-:W-:Y:S06]  /*1113c0*/  HMMA.1688.F32.TF32 R116, R80, R134, R116 ;  /* 0x000000865074723c */ /* 0x000fec0000081074 */
        /* <DEDUP_REMOVED lines=8> */
[C---:B----4-:R-:W-:Y:S06]  /*111450*/  HMMA.1688.F32.TF32 R124, R80.reuse, R186, R124 ;  /* 0x000000ba507c723c */ /* 0x050fec000008107c */
[C---:B---3--:R-:W-:Y:S01]  /*111460*/  HMMA.1688.F32.TF32 R228, R80.reuse, R250, R228 ;  /* 0x000000fa50e4723c */ /* 0x048fe200000810e4 */
[----:B------:R-:W3:Y:S04]  /*111470*/  LDL.LU.64 R250, [R1+0x70f8] ;  /* 0x0070f80001fa7983 */ /* 0x000ee80000300a00 */
[----:B------:R-:W4:Y:S04]  /*111480*/  LDL.LU.64 R248, [R1+0x70f0] ;  /* 0x0070f00001f87983 */ /* 0x000f280000300a00 */
[----:B------:R-:W3:Y:S01]  /*111490*/  LDL.LU.64 R186, [R1+0x70e8] ;  /* 0x0070e80001ba7983 */ /* 0x000ee20000300a00 */
[C---:B------:R-:W-:Y:S06]  /*1114a0*/  HMMA.1688.F32.TF32 R92, R80.reuse, R190, R92 ;  /* 0x000000be505c723c */ /* 0x040fec000008105c */
[C---:B------:R-:W-:Y:S06]  /*1114b0*/  HMMA.1688.F32.TF32 R96, R80.reuse, R194, R96 ;  /* 0x000000c25060723c */ /* 0x040fec0000081060 */
[C---:B------:R-:W-:Y:S06]  /*1114c0*/  HMMA.1688.F32.TF32 R100, R80.reuse, R198, R100 ;  /* 0x000000c65064723c */ /* 0x040fec0000081064 */
[----:B------:R-:W-:Y:S01]  /*1114d0*/  HMMA.1688.F32.TF32 R104, R80, R202, R104 ;  /* 0x000000ca5068723c */ /* 0x000fe20000081068 */
[----:B------:R-:W-:-:S02]  /*1114e0*/  IMAD.MOV.U32 R244, RZ, RZ, R183 ;  /* 0x000000fffff47224 */ /* 0x000fc400078e00b7 */
[----:B------:R-:W-:-:S03]  /*1114f0*/  IMAD.MOV.U32 R245, RZ, RZ, R179 ;  /* 0x000000fffff57224 */ /* 0x000fc600078e00b3 */
        /* <DEDUP_REMOVED lines=33> */
[----:B------:R-:W2:Y:S04]  /*111710*/  LDL.LU R183, [R1+0x7094] ;  /* 0x0070940001b77983 */ /* 0x000ea80000300800 */
[----:B------:R-:W4:Y:S04]  /*111720*/  LDL.LU R179, [R1+0x7090] ;  /* 0x0070900001b37983 */ /* 0x000f280000300800 */
[----:B------:R-:W3:Y:S04]  /*111730*/  LDL R224, [R1+0x11c0] ;  /* 0x0011c00001e07983 */ /* 0x000ee80000100800 */
[----:B------:R-:W3:Y:S04]  /*111740*/  LDL R225, [R1+0x11c4] ;  /* 0x0011c40001e17983 */ /* 0x000ee80000100800 */
[----:B------:R-:W4:Y:S04]  /*111750*/  LDL.LU.64 R236, [R1+0x11d0] ;  /* 0x0011d00001ec7983 */ /* 0x000f280000300a00 */
[----:B------:R-:W-:Y:S04]  /*111760*/  LDS R70, [R248+UR6+0x99300] ;  /* 0x09930006f8467984 */ /* 0x000fe80008000800 */
[----:B------:R-:W-:Y:S04]  /*111770*/  LDS R69, [R249+UR6+0x98300] ;  /* 0x09830006f9457984 */ /* 0x000fe80008000800 */
[----:B------:R-:W3:Y:S04]  /*111780*/  LDS R71, [R249+UR6+0x99300] ;  /* 0x09930006f9477984 */ /* 0x000ee80008000800 */
[----:B------:R1:W-:Y:S04]  /*111790*/  STL [R1+0x6e6c], R242 ;  /* 0x006e6cf201007387 */ /* 0x0003e80000100800 */
[----:B------:R1:W-:Y:S01]  /*1117a0*/  STL [R1+0x6e68], R243 ;  /* 0x006e68f301007387 */ /* 0x0003e20000100800 */
[----:B------:R-:W-:-:S02]  /*1117b0*/  IMAD.MOV.U32 R221, RZ, RZ, R252 ;  /* 0x000000ffffdd7224 */ /* 0x000fc400078e00fc */
[----:B------:R-:W-:Y:S01]  /*1117c0*/  IMAD.MOV.U32 R217, RZ, RZ, R3 ;  /* 0x000000ffffd97224 */ /* 0x000fe200078e0003 */
[----:B------:R-:W-:Y:S04]  /*1117d0*/  LDS R232, [R248+UR6+0x8a380] ;  /* 0x08a38006f8e87984 */ /* 0x000fe80008000800 */
[----:B------:R-:W-:Y:S04]  /*1117e0*/  LDS R234, [R248+UR6+0x8b380] ;  /* 0x08b38006f8ea7984 */ /* 0x000fe80008000800 */
[----:B------:R-:W-:Y:S04]  /*1117f0*/  LDS R233, [R249+UR6+0x8a380] ;  /* 0x08a38006f9e97984 */ /* 0x000fe80008000800 */
[----:B------:R-:W1:Y:S04]  /*111800*/  LDS R235, [R249+UR6+0x8b380] ;  /* 0x08b38006f9eb7984 */ /* 0x000e680008000800 */
[----:B--2---:R-:W-:Y:S04]  /*111810*/  STL.64 [R1+0x6ea8], R182 ;  /* 0x006ea8b601007387 */ /* 0x004fe80000100a00 */
[----:B------:R-:W-:Y:S01]  /*111820*/  STL.64 [R1+0x6ea0], R180 ;  /* 0x006ea0b401007387 */ /* 0x000fe20000100a00 */
[----:B------:R-:W-:Y:S06]  /*111830*/  HMMA.1688.F32.TF32 R32, R80, R182, R32 ;  /* 0x000000b65020723c */ /* 0x000fec0000081020 */
[----:B---3--:R-:W-:Y:S06]  /*111840*/  HMMA.1688.F32.TF32 R116, R68, R224, R116 ;  /* 0x000000e04474723c */ /* 0x008fec0000081074 */
[----:B----4-:R-:W-:Y:S06]  /*111850*/  HMMA.1688.F32.TF32 R36, R80, R178, R36 ;  /* 0x000000b25024723c */ /* 0x010fec0000081024 */
        /* <DEDUP_REMOVED lines=23> */
[----:B-1----:R-:W-:Y:S01]  /*1119d0*/  IMAD.MOV.U32 R242, RZ, RZ, R236 ;  /* 0x000000fffff27224 */ /* 0x002fe200078e00ec */
[----:B------:R-:W-:-:S02]  /*1119e0*/  MOV R243, R237 ;  /* 0x000000ed00f37202 */ /* 0x000fc40000000f00 */
[----:B------:R-:W-:Y:S04]  /*1119f0*/  STL.64 [R1+0x550], R116 ;  /* 0x0005507401007387 */ /* 0x000fe80000100a00 */
[----:B------:R-:W-:Y:S04]  /*111a00*/  STL.64 [R1+0x558], R118 ;  /* 0x0005587601007387 */ /* 0x000fe80000100a00 */
[----:B------:R-:W-:Y:S04]  /*111a10*/  STL.64 [R1+0x530], R80 ;  /* 0x0005305001007387 */ /* 0x000fe80000100a00 */
[----:B------:R1:W-:Y:S04]  /*111a20*/  STL.64 [R1+0x538], R82 ;  /* 0x0005385201007387 */ /* 0x0003e80000100a00 */
[----:B------:R-:W-:Y:S04]  /*111a30*/  STL.64 [R1+0x6f68], R242 ;  /* 0x006f68f201007387 */ /* 0x000fe80000100a00 */
[----:B------:R-:W-:Y:S01]  /*111a40*/  STL.64 [R1+0x6f60], R240 ;  /* 0x006f60f001007387 */ /* 0x000fe20000100a00 */
[----:B-1----:R-:W-:Y:S03]  /*111a50*/  HMMA.1688.F32.TF32 R80, R68, R244, R228 ;  /* 0x000000f44450723c */ /* 0x002fe600000810e4 */
[----:B------:R-:W2:Y:S04]  /*111a60*/  LDL.LU.64 R228, [R1+0x11f0] ;  /* 0x0011f00001e47983 */ /* 0x000ea80000300a00 */
[----:B------:R-:W3:-:S15]  /*111a70*/  LDL.64 R230, [R1+0x11f8] ;  /* 0x0011f80001e67983 */ /* 0x000ede0000100a00 */
[----:B------:R-:W-:-:S01]  /*111a80*/  NOP ;  /* 0x0000000000007918 */ /* 0x000fc20000000000 */
[----:B------:R-:W-:Y:S04]  /*111a90*/  STL.64 [R1+0x510], R80 ;  /* 0x0005105001007387 */ /* 0x000fe80000100a00 */
[----:B------:R2:W-:Y:S04]  /*111aa0*/  STL.64 [R1+0x518], R82 ;  /* 0x0005185201007387 */ /* 0x0005e80000100a00 */
[----:B------:R-:W4:Y:S01]  /*111ab0*/  LDL R220, [R1+0x1390] ;  /* 0x0013900001dc7983 */ /* 0x000f220000100800 */
[----:B--2---:R-:W-:-:S15]  /*111ac0*/  HMMA.1688.F32.TF32 R80, R68, R228, R120 ;  /* 0x000000e44450723c */ /* 0x004fde0000081078 */
[----:B------:R-:W-:-:S08]  /*111ad0*/  NOP ;  /* 0x0000000000007918 */ /* 0x000fd00000000000 */
[----:B------:R1:W-:Y:S04]  /*111ae0*/  STL.64 [R1+0x4f0], R80 ;  /* 0x0004f05001007387 */ /* 0x0003e80000100a00 */
[----:B------:R-:W-:Y:S04]  /*111af0*/  STL.64 [R1+0x4f8], R82 ;  /* 0x0004f85201007387 */ /* 0x000fe80000100a00 */
[----:B------:R-:W2:Y:S04]  /*111b00*/  LDL.LU R252, [R1+0x708c] ;  /* 0x00708c0001fc7983 */ /* 0x000ea80000300800 */
[----:B------:R-:W4:Y:S04]  /*111b10*/  LDL R216, [R1+0x1380] ;  /* 0x0013800001d87983 */ /* 0x000f280000100800 */
[----:B------:R-:W3:Y:S04]  /*111b20*/  LDL.LU R3, [R1+0x7088] ;  /* 0x0070880001037983 */ /* 0x000ee80000300800 */
        /* <DEDUP_REMOVED lines=43> */
[----:B------:R-:W3:Y:S04]  /*111de0*/  LDL.LU R252, [R1+0x7080] ;  /* 0x0070800001fc7983 */ /* 0x000ee80000300800 */
[----:B------:R-:W3:Y:S04]  /*111df0*/  LDL R213, [R1+0x1374] ;  /* 0x0013740001d57983 */ /* 0x000ee80000100800 */
[----:B------:R-:W3:Y:S04]  /*111e00*/  LDL.LU.64 R224, [R1+0x13a0] ;  /* 0x0013a00001e07983 */ /* 0x000ee80000300a00 */
[----:B------:R-:W-:Y:S04]  /*111e10*/  STL.64 [R1+0x6e60], R230 ;  /* 0x006e60e601007387 */ /* 0x000fe80000100a00 */
[----:B------:R1:W-:Y:S04]  /*111e20*/  STL.64 [R1+0x6e58], R228 ;  /* 0x006e58e401007387 */ /* 0x0003e80000100a00 */
[----:B-1----:R-:W3:Y:S04]  /*111e30*/  LDL R228, [R1+0x1230] ;  /* 0x0012300001e47983 */ /* 0x002ee80000100800 */
[----:B------:R-:W3:Y:S01]  /*111e40*/  LDL R229, [R1+0x1234] ;  /* 0x0012340001e57983 */ /* 0x000ee20000100800 */
[C---:B----4-:R-:W-:Y:S06]  /*111e50*/  HMMA.1688.F32.TF32 R236, R68.reuse, R236, R124 ;  /* 0x000000ec44ec723c */ /* 0x050fec000008107c */
[----:B------:R-:W-:-:S15]  /*111e60*/  HMMA.1688.F32.TF32 R128, R68, R244, R128 ;  /* 0x000000f44480723c */ /* 0x000fde0000081080 */
[----:B------:R-:W-:-:S02]  /*111e70*/  NOP ;  /* 0x0000000000007918 */ /* 0x000fc40000000000 */
[----:B------:R1:W-:Y:S04]  /*111e80*/  STL.64 [R1+0x870], R236 ;  /* 0x000870ec01007387 */ /* 0x0003e80000100a00 */
[----:B------:R-:W-:Y:S04]  /*111e90*/  STL.64 [R1+0x878], R238 ;  /* 0x000878ee01007387 */ /* 0x000fe80000100a00 */
[----:B------:R-:W4:Y:S04]  /*111ea0*/  LDL.LU.64 R246, [R1+0x7078] ;  /* 0x0070780001f67983 */ /* 0x000f280000300a00 */
[----:B------:R-:W4:Y:S04]  /*111eb0*/  LDL.LU.64 R244, [R1+0x7070] ;  /* 0x0070700001f47983 */ /* 0x000f280000300a00 */
[----:B------:R-:W-:Y:S04]  /*111ec0*/  STL.64 [R1+0x850], R128 ;  /* 0x0008508001007387 */ /* 0x000fe80000100a00 */
[----:B------:R-:W-:Y:S01]  /*111ed0*/  STL.64 [R1+0x858], R130 ;  /* 0x0008588201007387 */ /* 0x000fe20000100a00 */
[C---:B------:R-:W-:Y:S06]  /*111ee0*/  HMMA.1688.F32.TF32 R88, R68.reuse, R116, R88 ;  /* 0x000000744458723c */ /* 0x040fec0000081058 */
[C---:B------:R-:W-:Y:S06]  /*111ef0*/  HMMA.1688.F32.TF32 R84, R68.reuse, R136, R84 ;  /* 0x000000884454723c */ /* 0x040fec0000081054 */
[C---:B------:R-:W-:Y:S06]  /*111f00*/  HMMA.1688.F32.TF32 R80, R68.reuse, R80, R4 ;  /* 0x000000504450723c */ /* 0x040fec0000081004 */
[C---:B------:R-:W-:Y:S06]  /*111f10*/  HMMA.1688.F32.TF32 R8, R68.reuse, R140, R8 ;  /* 0x0000008c4408723c */ /* 0x040fec0000081008 */
[C---:B------:R-:W-:Y:S06]  /*111f20*/  HMMA.1688.F32.TF32 R4, R68.reuse, R144, R12 ;  /* 0x000000904404723c */ /* 0x040fec000008100c */
[----:B------:R-:W-:Y:S01]  /*111f30*/  HMMA.1688.F32.TF32 R12, R68, R148, R16 ;  /* 0x00000094440c723c */ /* 0x000fe20000081010 */
[----:B-1----:R-:W-:-:S02]  /*111f40*/  IMAD.MOV.U32 R236, RZ, RZ, R2 ;  /* 0x000000ffffec7224 */ /* 0x002fc400078e0002 */
[----:B------:R-:W-:Y:S01]  /*111f50*/  IMAD.MOV.U32 R237, RZ, RZ, R0 ;  /* 0x000000ffffed7224 */ /* 0x000fe200078e0000 */
[----:B------:R-:W-:Y:S04]  /*111f60*/  LDS R128, [R248+UR6+0x8c380] ;  /* 0x08c38006f8807984 */ /* 0x000fe80008000800 */
[----:B------:R-:W-:Y:S01]  /*111f70*/  LDS R129, [R249+UR6+0x8c380] ;  /* 0x08c38006f9817984 */ /* 0x000fe20008000800 */
[----:B--2---:R-:W-:Y:S01]  /*111f80*/  MOV R125, R3 ;  /* 0x00000003007d7202 */ /* 0x004fe20000000f00 */
[----:B---3--:R-:W-:-:S07]  /*111f90*/  IMAD.MOV.U32 R124, RZ, RZ, R252 ;  /* 0x000000ffff7c7224 */ /* 0x008fce00078e00fc */
[C---:B------:R-:W-:Y:S06]  /*111fa0*/  HMMA.1688.F32.TF32 R92, R68.reuse, R124, R92 ;  /* 0x0000007c445c723c */ /* 0x040fec000008105c */
[C---:B------:R-:W-:Y:S06]  /*111fb0*/  HMMA.1688.F32.TF32 R124, R68.reuse, R228, R96 ;  /* 0x000000e4447c723c */ /* 0x040fec0000081060 */
[C---:B------:R-:W-:Y:S11]  /*111fc0*/  HMMA.1688.F32.TF32 R96, R68.reuse, R120, R100 ;  /* 0x000000784460723c */ /* 0x040ff60000081064 */
[----:B------:R-:W-:Y:S04]  /*111fd0*/  STL.64 [R1+0x830], R92 ;  /* 0x0008305c01007387 */ /* 0x000fe80000100a00 */
[----:B------:R1:W-:Y:S02]  /*111fe0*/  STL.64 [R1+0x838], R94 ;  /* 0x0008385e01007387 */ /* 0x0003e40000100a00 */
[----:B-1----:R-:W-:Y:S02]  /*111ff0*/  HMMA.1688.F32.TF32 R92, R68, R240, R104 ;  /* 0x000000f0445c723c */ /* 0x002fe40000081068 */
[----:B------:R-:W-:Y:S04]  /*112000*/  STL.64 [R1+0x820], R124 ;  /* 0x0008207c01007387 */ /* 0x000fe80000100a00 */
[----:B------:R-:W-:Y:S04]  /*112010*/  STL.64 [R1+0x828], R126 ;  /* 0x0008287e01007387 */ /* 0x000fe80000100a00 */
[----:B------:R-:W-:Y:S04]  /*112020*/  STL.64 [R1+0x810], R96 ;  /* 0x0008106001007387 */ /* 0x000fe80000100a00 */
[----:B------:R-:W-:Y:S01]  /*112030*/  STL.64 [R1+0x818], R98 ;  /* 0x0008186201007387 */ /* 0x000fe20000100a00 */
[----:B------:R-:W-:Y:S01]  /*112040*/  IMAD.MOV.U32 R3, RZ, RZ, R224 ;  /* 0x000000ffff037224 */ /* 0x000fe200078e00e0 */
[----:B------:R-:W-:Y:S01]  /*112050*/  MOV R2, R225 ;  /* 0x000000e100027202 */ /* 0x000fe20000000f00 */
[----:B------:R-:W-:-:S02]  /*112060*/  IMAD.MOV.U32 R252, RZ, RZ, R240 ;  /* 0x000000fffffc7224 */ /* 0x000fc400078e00f0 */
[----:B------:R-:W-:Y:S01]  /*112070*/  IMAD.MOV.U32 R0, RZ, RZ, R241 ;  /* 0x000000ffff007224 */ /* 0x000fe200078e00f1 */
[----:B------:R-:W-:Y:S04]  /*112080*/  LDS R124, [R248+UR6+0x8e380] ;  /* 0x08e38006f87c7984 */ /* 0x000fe80008000800 */
[----:B------:R-:W-:Y:S04]  /*112090*/  LDS R125, [R249+UR6+0x8e380] ;  /* 0x08e38006f97d7984 */ /* 0x000fe80008000800 */
[----:B------:R-:W-:Y:S04]  /*1120a0*/  STL.64 [R1+0x7f0], R92 ;  /* 0x0007f05c01007387 */ /* 0x000fe80000100a00 */
[----:B------:R1:W-:Y:S02]  /*1120b0*/  STL.64 [R1+0x7f8], R94 ;  /* 0x0007f85e01007387 */ /* 0x0003e40000100a00 */
[----:B-1----:R-:W-:-:S15]  /*1120c0*/  HMMA.1688.F32.TF32 R92, R68, R132, R108 ;  /* 0x00000084445c723c */ /* 0x002fde000008106c */
[----:B------:R-:W-:-:S08]  /*1120d0*/  NOP ;  /* 0x0000000000007918 */ /* 0x000fd00000000000 */
        /* <DEDUP_REMOVED lines=51> */
[----:B------:R-:W-:-:S12]  /*112410*/  STL.64 [R1+0x8d8], R14 ;  /* 0x0008d80e01007387 */ /* 0x000fd80000100a00 */
[----:B------:R-:W-:Y:S04]  /*112420*/  STL.64 [R1+0x8b0], R8 ;  /* 0x0008b00801007387 */ /* 0x000fe80000100a00 */
[----:B------:R-:W-:Y:S04]  /*112430*/  STL.64 [R1+0x8b8], R10 ;  /* 0x0008b80a01007387 */ /* 0x000fe80000100a00 */
[----:B------:R-:W-:Y:S04]  /*112440*/  STL.64 [R1+0x890], R4 ;  /* 0x0008900401007387 */ /* 0x000fe80000100a00 */
[----:B------:R1:W-:Y:S04]  /*112450*/  STL.64 [R1+0x898], R6 ;  /* 0x0008980601007387 */ /* 0x0003e80000100a00 */
[----:B------:R-:W2:Y:S01]  /*112460*/  LDL.LU R238, [R1+0x10f8] ;  /* 0x0010f80001ee7983 */ /* 0x000ea20000300800 */
[----:B-1----:R-:W-:-:S15]  /*112470*/  HMMA.1688.F32.TF32 R4, R68, R236, R112 ;  /* 0x000000ec4404723c */ /* 0x002fde0000081070 */
[----:B------:R-:W-:-:S08]  /*112480*/  NOP ;  /* 0x0000000000007918 */ /* 0x000fd00000000000 */
[----:B------:R-:W-:Y:S04]  /*112490*/  STL.64 [R1+0x570], R4 ;  /* 0x0005700401007387 */ /* 0x000fe80000100a00 */
[----:B------:R1:W-:Y:S04]  /*1124a0*/  STL.64 [R1+0x578], R6 ;  /* 0x0005780601007387 */ /* 0x0003e80000100a00 */
[----:B------:R-:W2:Y:S04]  /*1124b0*/  LDL.LU R239, [R1+0x10fc] ;  /* 0x0010fc0001ef7983 */ /* 0x000ea80000300800 */
        /* <DEDUP_REMOVED lines=173> */
[C---:B------:R-:W-:Y:S01]  /*112f90*/  HMMA.1688.F32.TF32 R56, R232.reuse, R178, R172 ;  /* 0x000000b2e838723c */ /* 0x040fe200000810ac */
        /* <DEDUP_REMOVED lines=8> */
[----:B------:R-:W4:Y:S04]  /*113020*/  LDL.LU R170, [R1+0xe8] ;  /* 0x0000e80001aa7983 */ /* 0x000f280000300800 */
[----:B------:R-:W4:Y:S04]  /*113030*/  LDL.LU R171, [R1+0xec] ;  /* 0x0000ec0001ab7983 */ /* 0x000f280000300800 */
        /* <DEDUP_REMOVED lines=11> */
[----:B------:R-:W4:Y:S01]  /*1130f0*/  LDL.LU R155, [R1+0xac] ;  /* 0x0000ac00019b7983 */ /* 0x000f220000300800 */
[C---:B------:R-:W-:Y:S03]  /*113100*/  HMMA.1688.F32.TF32 R116, R232.reuse, R118, R40 ;  /* 0x00000076e874723c */ /* 0x040fe60000081028 */
[----:B------:R-:W2:Y:S03]  /*113110*/  LDL.LU R144, [R1+0x80] ;  /* 0x0000800001907983 */ /* 0x000ea60000300800 */
[C---:B------:R-:W-:Y:S01]  /*113120*/  HMMA.1688.F32.TF32 R40, R232.reuse, R146, R140 ;  /* 0x00000092e828723c */ /* 0x040fe2000008108c */
[----:B------:R-:W2:Y:S04]  /*113130*/  LDL.LU R145, [R1+0x84] ;  /* 0x0000840001917983 */ /* 0x000ea80000300800 */
[----:B------:R-:W4:Y:S04]  /*113140*/  LDL.LU R146, [R1+0x88] ;  /* 0x0000880001927983 */ /* 0x000f280000300800 */
[----:B------:R-:W4:Y:S04]  /*113150*/  LDL.LU R147, [R1+0x8c] ;  /* 0x00008c0001937983 */ /* 0x000f280000300800 */
[----:B------:R-:W3:Y:S04]  /*113160*/  LDL.LU R140, [R1+0x70] ;  /* 0x00007000018c7983 */ /* 0x000ee80000300800 */
[----:B------:R-:W3:Y:S04]  /*113170*/  LDL.LU R141, [R1+0x74] ;  /* 0x00007400018d7983 */ /* 0x000ee80000300800 */
[----:B------:R-:W4:Y:S04]  /*113180*/  LDL.LU R142, [R1+0x78] ;  /* 0x00007800018e7983 */ /* 0x000f280000300800 */
[----:B------:R-:W4:Y:S04]  /*113190*/  LDL.LU R143, [R1+0x7c] ;  /* 0x00007c00018f7983 */ /* 0x000f280000300800 */
[----:B------:R-:W2:Y:S01]  /*1131a0*/  LDL.LU R136, [R1+0x60] ;  /* 0x0000600001887983 */ /* 0x000ea20000300800 */
[C---:B------:R-:W-:Y:S03]  /*1131b0*/  HMMA.1688.F32.TF32 R92, R232.reuse, R94, R112 ;  /* 0x0000005ee85c723c */ /* 0x040fe60000081070 */
[----:B------:R-:W2:Y:S03]  /*1131c0*/  LDL.LU R137, [R1+0x64] ;  /* 0x0000640001897983 */ /* 0x000ea60000300800 */
[C---:B------:R-:W-:Y:S01]  /*1131d0*/  HMMA.1688.F32.TF32 R112, R232.reuse, R74, R76 ;  /* 0x0000004ae870723c */ /* 0x040fe2000008104c */
[----:B------:R-:W3:Y:S05]  /*1131e0*/  LDL.LU R228, [R1+0x40] ;  /* 0x0000400001e47983 */ /* 0x000eea0000300800 */
[----:B------:R-:W-:Y:S01]  /*1131f0*/  HMMA.1688.F32.TF32 R72, R232, R238, R224 ;  /* 0x000000eee848723c */ /* 0x000fe200000810e0 */
[----:B------:R-:W3:Y:S04]  /*113200*/  LDL.LU R229, [R1+0x44] ;  /* 0x0000440001e57983 */ /* 0x000ee80000300800 */
[----:B------:R-:W4:Y:S01]  /*113210*/  LDL.LU R224, [R1+0x10] ;  /* 0x0000100001e07983 */ /* 0x000f220000300800 */
[----:B------:R-:W-:-:S03]  /*113220*/  IMAD.MOV.U32 R231, RZ, RZ, R250 ;  /* 0x000000ffffe77224 */ /* 0x000fc600078e00fa */
[----:B------:R-:W4:Y:S01]  /*113230*/  LDL.LU R225, [R1+0x14] ;  /* 0x0000140001e17983 */ /* 0x000f220000300800 */
[C---:B------:R-:W-:Y:S01]  /*113240*/  HMMA.1688.F32.TF32 R20, R232.reuse, R22, R28 ;  /* 0x00000016e814723c */ /* 0x040fe2000008101c */
[----:B------:R-:W-:Y:S02]  /*113250*/  IMAD.MOV.U32 R230, RZ, RZ, R251 ;  /* 0x000000ffffe67224 */ /* 0x000fe400078e00fb */
[----:B------:R-:W2:Y:S03]  /*113260*/  LDL.LU R250, [R1+0x1148] ;  /* 0x0011480001fa7983 */ /* 0x000ea60000300800 */
[C---:B------:R-:W-:Y:S01]  /*113270*/  HMMA.1688.F32.TF32 R28, R232.reuse, R126, R88 ;  /* 0x0000007ee81c723c */ /* 0x040fe20000081058 */
[----:B------:R-:W2:Y:S04]  /*113280*/  LDL.LU R251, [R1+0x114c] ;  /* 0x00114c0001fb7983 */ /* 0x000ea80000300800 */
[----:B------:R-:W3:Y:S04]  /*113290*/  LDL.LU R90, [R1+0x1138] ;  /* 0x00113800015a7983 */ /* 0x000ee80000300800 */
[----:B------:R-:W3:Y:S04]  /*1132a0*/  LDL.LU R91, [R1+0x113c] ;  /* 0x00113c00015b7983 */ /* 0x000ee80000300800 */
[----:B------:R-:W2:Y:S04]  /*1132b0*/  LDL.LU R126, [R1+0x1128] ;  /* 0x00112800017e7983 */ /* 0x000ea80000300800 */
[----:B------:R-:W2:Y:S04]  /*1132c0*/  LDL.LU R127, [R1+0x112c] ;  /* 0x00112c00017f7983 */ /* 0x000ea80000300800 */
[----:B------:R-:W2:Y:S01]  /*1132d0*/  LDL.LU R84, [R1+0x3570] ;  /* 0x0035700001547983 */ /* 0x000ea20000300800 */
[C---:B------:R-:W-:Y:S03]  /*1132e0*/  HMMA.1688.F32.TF32 R24, R232.reuse, R86, R24 ;  /* 0x00000056e818723c */ /* 0x040fe60000081018 */
[----:B------:R-:W2:Y:S04]  /*1132f0*/  LDL.LU R85, [R1+0x3574] ;  /* 0x0035740001557983 */ /* 0x000ea80000300800 */
[----:B------:R-:W2:Y:S04]  /*113300*/  LDL.LU R86, [R1+0x3578] ;  /* 0x0035780001567983 */ /* 0x000ea80000300800 */
[----:B------:R-:W2:Y:S01]  /*113310*/  LDL.LU R87, [R1+0x357c] ;  /* 0x00357c0001577983 */ /* 0x000ea20000300800 */
[C---:B------:R-:W-:Y:S03]  /*113320*/  HMMA.1688.F32.TF32 R96, R232.reuse, R98, R64 ;  /* 0x00000062e860723c */ /* 0x040fe60000081040 */
[----:B------:R-:W3:Y:S03]  /*113330*/  LDL.LU R82, [R1+0x1118] ;  /* 0x0011180001527983 */ /* 0x000ee60000300800 */
[C---:B------:R-:W-:Y:S01]  /*113340*/  HMMA.1688.F32.TF32 R64, R232.reuse, R214, R208 ;  /* 0x000000d6e840723c */ /* 0x040fe200000810d0 */
        /* <DEDUP_REMOVED lines=9> */
[C---:B------:R-:W-:Y:S01]  /*1133e0*/  HMMA.1688.F32.TF32 R60, R232.reuse, R206, R180 ;  /* 0x000000cee83c723c */ /* 0x040fe200000810b4 */
        /* <DEDUP_REMOVED lines=9> */
[----:B------:R-:W3:Y:S04]  /*113480*/  LDL.LU R216, [R1+0x3560] ;  /* 0x0035600001d87983 */ /* 0x000ee80000300800 */
[----:B------:R-:W3:Y:S04]  /*113490*/  LDL.LU R217, [R1+0x3564] ;  /* 0x0035640001d97983 */ /* 0x000ee80000300800 */
[----:B------:R-:W3:Y:S04]  /*1134a0*/  LDL.LU R218, [R1+0x3568] ;  /* 0x0035680001da7983 */ /* 0x000ee80000300800 */
[----:B------:R-:W3:Y:S04]  /*1134b0*/  LDL.LU R219, [R1+0x356c] ;  /* 0x00356c0001db7983 */ /* 0x000ee80000300800 */
[----:B------:R-:W3:Y:S04]  /*1134c0*/  LDL.LU R220, [R1] ;  /* 0x0000000001dc7983 */ /* 0x000ee80000300800 */
[----:B------:R-:W3:Y:S01]  /*1134d0*/  LDL.LU R221, [R1+0x4] ;  /* 0x0000040001dd7983 */ /* 0x000ee20000300800 */
[----:B------:R-:W-:-:S02]  /*1134e0*/  IMAD.MOV.U32 R139, RZ, RZ, R244 ;  /* 0x000000ffff8b7224 */ /* 0x000fc400078e00f4 */
[----:B------:R-:W-:Y:S01]  /*1134f0*/  IMAD.MOV.U32 R138, RZ, RZ, R245 ;  /* 0x000000ffff8a7224 */ /* 0x000fe200078e00f5 */
[----:B------:R-:W3:Y:S04]  /*113500*/  LDL.LU R244, [R1+0x30] ;  /* 0x0000300001f47983 */ /* 0x000ee80000300800 */
[----:B------:R-:W3:Y:S04]  /*113510*/  LDL.LU R245, [R1+0x34] ;  /* 0x0000340001f57983 */ /* 0x000ee80000300800 */
[----:B------:R-:W3:Y:S04]  /*113520*/  LDL.LU R236, [R1+0x20] ;  /* 0x0000200001ec7983 */ /* 0x000ee80000300800 */
[----:B------:R-:W3:Y:S01]  /*113530*/  LDL.LU R237, [R1+0x24] ;  /* 0x0000240001ed7983 */ /* 0x000ee20000300800 */
[----:B------:R-:W-:Y:S03]  /*113540*/  HMMA.1688.F32.TF32 R104, R232, R130, R104 ;  /* 0x00000082e868723c */ /* 0x000fe60000081068 */
[----:B------:R-:W-:Y:S04]  /*113550*/  LDS R130, [R248+UR6+0x8d380] ;  /* 0x08d38006f8827984 */ /* 0x000fe80008000800 */
[----:B------:R-:W4:Y:S04]  /*113560*/  LDS R131, [R249+UR6+0x8d380] ;  /* 0x08d38006f9837984 */ /* 0x000f280008000800 */
        /* <DEDUP_REMOVED lines=14> */
[----:B------:R-:W-:Y:S01]  /*113650*/  IMAD.MOV.U32 R182, RZ, RZ, R247 ;  /* 0x000000ffffb67224 */ /* 0x000fe200078e00f7 */
[----:B------:R-:W-:Y:S01]  /*113660*/  MOV R183, R246 ;  /* 0x000000f600b77202 */ /* 0x000fe20000000f00 */
[----:B----4-:R-:W-:Y:S06]  /*113670*/  HMMA.1688.F32.TF32 R112, R128, R224, R112 ;  /* 0x000000e08070723c */ /* 0x010fec0000081070 */
[C---:B--2---:R-:W-:Y:S01]  /*113680*/  HMMA.1688.F32.TF32 R84, R232.reuse, R126, R84 ;  /* 0x0000007ee854723c */ /* 0x044fe20000081054 */
[----:B------:R-:W-:Y:S04]  /*113690*/  LDS R126, [R248+UR6+0x8f380] ;  /* 0x08f38006f87e7984 */ /* 0x000fe80008000800 */
[----:B------:R1:W2:Y:S01]  /*1136a0*/  LDS R127, [R249+UR6+0x8f380] ;  /* 0x08f38006f97f7984 */ /* 0x0002a20008000800 */
[C---:B---3--:R-:W-:Y:S06]  /*1136b0*/  HMMA.1688.F32.TF32 R80, R232.reuse, R82, R208 ;  /* 0x00000052e850723c */ /* 0x048fec00000810d0 */
[C---:B------:R-:W-:Y:S01]  /*1136c0*/  HMMA.1688.F32.TF32 R76, R232.reuse, R78, R204 ;  /* 0x0000004ee84c723c */ /* 0x040fe200000810cc */
[----:B------:R-:W3:Y:S04]  /*1136d0*/  LDL.LU.64 R206, [R1+0x7068] ;  /* 0x0070680001ce7983 */ /* 0x000ee80000300a00 */
[----:B------:R-:W4:Y:S04]  /*1136e0*/  LDL.LU.64 R204, [R1+0x7060] ;  /* 0x0070600001cc7983 */ /* 0x000f280000300a00 */
[----:B------:R-:W3:Y:S04]  /*1136f0*/  LDL.LU.64 R210, [R1+0x7058] ;  /* 0x0070580001d27983 */ /* 0x000ee80000300a00 */
[----:B------:R-:W4:Y:S01]  /*113700*/  LDL.LU.64 R208, [R1+0x7050] ;  /* 0x0070500001d07983 */ /* 0x000f220000300a00 */
[C---:B------:R-:W-:Y:S03]  /*113710*/  HMMA.1688.F32.TF32 R88, R232.reuse, R90, R212 ;  /* 0x0000005ae858723c */ /* 0x040fe600000810d4 */
[----:B------:R-:W3:Y:S04]  /*113720*/  LDL.LU.64 R214, [R1+0x7048] ;  /* 0x0070480001d67983 */ /* 0x000ee80000300a00 */
[----:B------:R-:W4:Y:S01]  /*113730*/  LDL.LU.64 R212, [R1+0x7040] ;  /* 0x0070400001d47983 */ /* 0x000f220000300a00 */
[----:B------:R-:W-:Y:S03]  /*113740*/  HMMA.1688.F32.TF32 R232, R232, R250, R216 ;  /* 0x000000fae8e8723c */ /* 0x000fe600000810d8 */
[----:B------:R-:W3:Y:S04]  /*113750*/  LDL.LU.64 R218, [R1+0x7038] ;  /* 0x0070380001da7983 */ /* 0x000ee80000300a00 */
[----:B------:R-:W2:Y:S04]  /*113760*/  LDL.LU.64 R216, [R1+0x7030] ;  /* 0x0070300001d87983 */ /* 0x000ea80000300a00 */
[----:B------:R-:W3:Y:S04]  /*113770*/  LDL.LU.64 R250, [R1+0x7028] ;  /* 0x0070280001fa7983 */ /* 0x000ee80000300a00 */
[----:B-1----:R-:W4:Y:S01]  /*113780*/  LDL.LU.64 R248, [R1+0x7020] ;  /* 0x0070200001f87983 */ /* 0x002f220000300a00 */
[C---:B------:R-:W-:Y:S03]  /*113790*/  HMMA.1688.F32.TF32 R92, R128.reuse, R220, R92 ;  /* 0x000000dc805c723c */ /* 0x040fe6000008105c */
[----:B------:R-:W3:Y:S04]  /*1137a0*/  LDL.LU.64 R222, [R1+0x7018] ;  /* 0x0070180001de7983 */ /* 0x000ee80000300a00 */
[----:B------:R-:W2:Y:S04]  /*1137b0*/  LDL.LU.64 R220, [R1+0x7010] ;  /* 0x0070100001dc7983 */ /* 0x000ea80000300a00 */
[----:B------:R-:W3:Y:S04]  /*1137c0*/  LDL.LU.64 R226, [R1+0x7008] ;  /* 0x0070080001e27983 */ /* 0x000ee80000300a00 */
[----:B------:R-:W2:Y:S04]  /*1137d0*/  LDL.LU.64 R224, [R1+0x7000] ;  /* 0x0070000001e07983 */ /* 0x000ea80000300a00 */
[----:B------:R1:W-:Y:S04]  /*1137e0*/  STL.64 [R1+0x6fd8], R114 ;  /* 0x006fd87201007387 */ /* 0x0003e80000100a00 */
[----:B------:R3:W-:Y:S04]  /*1137f0*/  STL.64 [R1+0x6fd0], R112 ;  /* 0x006fd07001007387 */ /* 0x0007e80000100a00 */
[----:B-1----:R-:W3:Y:S04]  /*113800*/  LDL.LU R114, [R1+0x8] ;  /* 0x0000080001727983 */ /* 0x002ee80000300800 */
[----:B------:R-:W3:Y:S01]  /*113810*/  LDL.LU R115, [R1+0xc] ;  /* 0x00000c0001737983 */ /* 0x000ee20000300800 */
[C---:B------:R-:W-:Y:S03]  /*113820*/  HMMA.1688.F32.TF32 R96, R128.reuse, R236, R96 ;  /* 0x000000ec8060723c */ /* 0x040fe60000081060 */
        /* <DEDUP_REMOVED lines=27> */
[----:B------:R-:W-:Y:S06]  /*1139e0*/  HMMA.1688.F32.TF32 R60, R128, R216, R60 ;  /* 0x000000d8803c723c */ /* 0x000fec000008103c */
[----:B---3--:R-:W-:Y:S06]  /*1139f0*/  HMMA.1688.F32.TF32 R92, R124, R114, R92 ;  /* 0x000000727c5c723c */ /* 0x008fec000008105c */
[C---:B------:R-:W-:Y:S06]  /*113a00*/  HMMA.1688.F32.TF32 R48, R128.reuse, R236, R48 ;  /* 0x000000ec8030723c */ /* 0x040fec0000081030 */
[C---:B------:R-:W-:Y:S06]  /*113a10*/  HMMA.1688.F32.TF32 R104, R128.reuse, R244, R104 ;  /* 0x000000f48068723c */ /* 0x040fec0000081068 */
[C---:B------:R-:W-:Y:S06]  /*113a20*/  HMMA.1688.F32.TF32 R64, R128.reuse, R212, R64 ;  /* 0x000000d48040723c */ /* 0x040fec0000081040 */
[C---:B------:R-:W-:Y:S06]  /*113a30*/  HMMA.1688.F32.TF32 R68, R128.reuse, R208, R68 ;  /* 0x000000d08044723c */ /* 0x040fec0000081044 */
[----:B------:R-:W-:Y:S01]  /*113a40*/  HMMA.1688.F32.TF32 R72, R128, R204, R72 ;  /* 0x000000cc8048723c */ /* 0x000fe20000081048 */
[----:B------:R-:W2:Y:S04]  /*113a50*/  LDL R244, [R1+0x32ec] ;  /* 0x0032ec0001f47983 */ /* 0x000ea80000100800 */
[----:B------:R-:W3:Y:S04]  /*113a60*/  LDL R245, [R1+0x36f0] ;  /* 0x0036f00001f57983 */ /* 0x000ee80000100800 */
[----:B------:R-:W4:Y:S04]  /*113a70*/  LDL.LU R130, [R1+0x38] ;  /* 0x0000380001827983 */ /* 0x000f280000300800 */
[----:B------:R-:W4:Y:S01]  /*113a80*/  LDL.LU R131, [R1+0x3c] ;  /* 0x00003c0001837983 */ /* 0x000f220000300800 */
[C---:B------:R-:W-:Y:S03]  /*113a90*/  HMMA.1688.F32.TF32 R132, R124.reuse, R250, R132 ;  /* 0x000000fa7c84723c */ /* 0x040fe60000081084 */
[----:B------:R-:W4:Y:S04]  /*113aa0*/  LDL.LU R250, [R1+0x28] ;  /* 0x0000280001fa7983 */ /* 0x000f280000300800 */
[----:B------:R-:W4:Y:S04]  /*113ab0*/  LDL.LU R251, [R1+0x2c] ;  /* 0x00002c0001fb7983 */ /* 0x000f280000300800 */
[----:B------:R-:W4:Y:S04]  /*113ac0*/  LDL.LU.64 R114, [R1+0x6fd8] ;  /* 0x006fd80001727983 */ /* 0x000f280000300a00 */
[----:B------:R-:W4:Y:S04]  /*113ad0*/  LDL.LU.64 R112, [R1+0x6fd0] ;  /* 0x006fd00001707983 */ /* 0x000f280000300a00 */
[----:B------:R1:W-:Y:S04]  /*113ae0*/  STL.64 [R1+0x6fc8], R94 ;  /* 0x006fc85e01007387 */ /* 0x0003e80000100a00 */
[----:B------:R-:W-:Y:S04]  /*113af0*/  STL.64 [R1+0x6fc0], R92 ;  /* 0x006fc05c01007387 */ /* 0x000fe80000100a00 */
[----:B-1----:R-:W4:Y:S04]  /*113b00*/  LDL.LU R94, [R1+0x18] ;  /* 0x00001800015e7983 */ /* 0x002f280000300800 */
[----:B------:R-:W4:Y:S01]  /*113b10*/  LDL.LU R95, [R1+0x1c] ;  /* 0x00001c00015f7983 */ /* 0x000f220000300800 */
        /* <DEDUP_REMOVED lines=28> */
[----:B---3--:R-:W-:Y:S04]  /*113ce0*/  LDS R129, [R245+UR6+0x90380] ;  /* 0x09038006f5817984 */ /* 0x008fe80008000800 */
[----:B------:R-:W-:Y:S01]  /*113cf0*/  LDS R192, [R244+UR6+0x92380] ;  /* 0x09238006f4c07984 */ /* 0x000fe20008000800 */
[C---:B----4-:R-:W-:Y:S06]  /*113d00*/  HMMA.1688.F32.TF32 R100, R124.reuse, R130, R100 ;  /* 0x000000827c64723c */ /* 0x050fec0000081064 */
[C---:B------:R-:W-:Y:S01]  /*113d10*/  HMMA.1688.F32.TF32 R96, R124.reuse, R250, R96 ;  /* 0x000000fa7c60723c */ /* 0x040fe20000081060 */
[----:B------:R-:W-:Y:S04]  /*113d20*/  LDS R130, [R244+UR6+0x91380] ;  /* 0x09138006f4827984 */ /* 0x000fe80008000800 */
[----:B------:R-:W1:Y:S04]  /*113d30*/  LDS R131, [R245+UR6+0x91380] ;  /* 0x09138006f5837984 */ /* 0x000e680008000800 */
[----:B------:R-:W-:Y:S04]  /*113d40*/  LDS R194, [R244+UR6+0x93380] ;  /* 0x09338006f4c27984 */ /* 0x000fe80008000800 */
[----:B------:R-:W-:Y:S04]  /*113d50*/  LDS R193, [R245+UR6+0x92380] ;  /* 0x09238006f5c17984 */ /* 0x000fe80008000800 */
[----:B------:R-:W2:Y:S01]  /*113d60*/  LDS R195, [R245+UR6+0x93380] ;  /* 0x09338006f5c37984 */ /* 0x000ea20008000800 */
[----:B------:R-:W-:-:S15]  /*113d70*/  HMMA.1688.F32.TF32 R112, R124, R94, R112 ;  /* 0x0000005e7c70723c */ /* 0x000fde0000081070 */
[----:B------:R-:W-:-:S08]  /*113d80*/  NOP ;  /* 0x0000000000007918 */ /* 0x000fd00000000000 */
[----:B------:R-:W-:Y:S04]  /*113d90*/  STL.64 [R1+0x6fb8], R114 ;  /* 0x006fb87201007387 */ /* 0x000fe80000100a00 */
[----:B------:R3:W-:Y:S04]  /*113da0*/  STL.64 [R1+0x6fb0], R112 ;  /* 0x006fb07001007387 */ /* 0x0007e80000100a00 */
[----:B------:R-:W-:Y:S04]  /*113db0*/  STL.64 [R1+0x6fa8], R14 ;  /* 0x006fa80e01007387 */ /* 0x000fe80000100a00 */
[----:B------:R-:W-:Y:S04]  /*113dc0*/  STL.64 [R1+0x6fa0], R12 ;  /* 0x006fa00c01007387 */ /* 0x000fe80000100a00 */
[----:B------:R-:W4:Y:S04]  /*113dd0*/  LDL.LU R168, [R1+0x3d0] ;  /* 0x0003d00001a87983 */ /* 0x000f280000300800 */
[----:B------:R-:W4:Y:S04]  /*113de0*/  LDL.LU R169, [R1+0x3d4] ;  /* 0x0003d40001a97983 */ /* 0x000f280000300800 */
[----:B------:R-:W2:Y:S04]  /*113df0*/  LDL.LU R170, [R1+0x3d8] ;  /* 0x0003d80001aa7983 */ /* 0x000ea80000300800 */
[----:B------:R-:W2:Y:S04]  /*113e00*/  LDL.LU R171, [R1+0x3dc] ;  /* 0x0003dc0001ab7983 */ /* 0x000ea80000300800 */
[----:B--2---:R-:W-:Y:S04]  /*113e10*/  STL.64 [R1+0x6f98], R170 ;  /* 0x006f98aa01007387 */ /* 0x004fe80000100a00 */
[----:B----4-:R-:W-:Y:S04]  /*113e20*/  STL.64 [R1+0x6f90], R168 ;  /* 0x006f90a801007387 */ /* 0x010fe80000100a00 */
[----:B------:R-:W2:Y:S04]  /*113e30*/  LDL.LU R164, [R1+0x3c0] ;  /* 0x0003c00001a47983 */ /* 0x000ea80000300800 */
[----:B------:R-:W2:Y:S04]  /*113e40*/  LDL.LU R165, [R1+0x3c4] ;  /* 0x0003c40001a57983 */ /* 0x000ea80000300800 */
[----:B------:R-:W4:Y:S04]  /*113e50*/  LDL.LU R166, [R1+0x3c8] ;  /* 0x0003c80001a67983 */ /* 0x000f280000300800 */
[----:B------:R-:W4:Y:S04]  /*113e60*/  LDL.LU R167, [R1+0x3cc] ;  /* 0x0003cc0001a77983 */ /* 0x000f280000300800 */
        /* <DEDUP_REMOVED lines=84> */
[----:B---3--:R-:W3:Y:S04]  /*1143b0*/  LDL.LU R112, [R1+0x200] ;  /* 0x0002000001707983 */ /* 0x008ee80000300800 */
[----:B------:R-:W3:Y:S04]  /*1143c0*/  LDL.LU R113, [R1+0x204] ;  /* 0x0002040001717983 */ /* 0x000ee80000300800 */
[----:B------:R-:W1:Y:S04]  /*1143d0*/  LDL.LU R92, [R1+0x1f0] ;  /* 0x0001f000015c7983 */ /* 0x000e680000300800 */
[----:B------:R-:W1:Y:S04]  /*1143e0*/  LDL.LU R93, [R1+0x1f4] ;  /* 0x0001f400015d7983 */ /* 0x000e680000300800 */
[----:B------:R-:W4:Y:S04]  /*1143f0*/  LDL.LU R196, [R1+0x290] ;  /* 0x0002900001c47983 */ /* 0x000f280000300800 */
[----:B------:R-:W4:Y:S04]  /*114400*/  LDL.LU R197, [R1+0x294] ;  /* 0x0002940001c57983 */ /* 0x000f280000300800 */
[----:B------:R-:W4:Y:S04]  /*114410*/  LDL.LU R198, [R1+0x298] ;  /* 0x0002980001c67983 */ /* 0x000f280000300800 */
[----:B------:R-:W4:Y:S04]  /*114420*/  LDL.LU R199, [R1+0x29c] ;  /* 0x00029c0001c77983 */ /* 0x000f280000300800 */
[----:B------:R2:W-:Y:S04]  /*114430*/  STL.64 [R1+0x6f70], R244 ;  /* 0x006f70f401007387 */ /* 0x0005e80000100a00 */
[----:B--2---:R-:W2:Y:S04]  /*114440*/  LDL.LU R244, [R1+0x210] ;  /* 0x0002100001f47983 */ /* 0x004ea80000300800 */
[----:B------:R-:W2:Y:S04]  /*114450*/  LDL.LU R245, [R1+0x214] ;  /* 0x0002140001f57983 */ /* 0x000ea80000300800 */
[----:B------:R-:W4:Y:S04]  /*114460*/  LDL.LU R246, [R1+0x218] ;  /* 0x0002180001f67983 */ /* 0x000f280000300800 */
[----:B------:R-:W4:Y:S04]  /*114470*/  LDL.LU R247, [R1+0x21c] ;  /* 0x00021c0001f77983 */ /* 0x000f280000300800 */
        /* <DEDUP_REMOVED lines=16> */
[----:B------:R-:W2:Y:S01]  /*114580*/  LDL.LU.64 R94, [R1+0x6fc8] ;  /* 0x006fc800015e7983 */ /* 0x000ea20000300a00 */
[C---:B-1----:R-:W-:Y:S03]  /*114590*/  HMMA.1688.F32.TF32 R132, R128.reuse, R92, R132 ;  /* 0x0000005c8084723c */ /* 0x042fe60000081084 */
[----:B------:R-:W2:Y:S04]  /*1145a0*/  LDL.LU.64 R92, [R1+0x6fc0] ;  /* 0x006fc000015c7983 */ /* 0x000ea80000300a00 */
[----:B------:R-:W2:Y:S01]  /*1145b0*/  LDL.LU.64 R114, [R1+0x6fb8] ;  /* 0x006fb80001727983 */ /* 0x000ea20000300a00 */
[C---:B---3--:R-:W-:Y:S06]  /*1145c0*/  HMMA.1688.F32.TF32 R120, R128.reuse, R12, R120 ;  /* 0x0000000c8078723c */ /* 0x048fec0000081078 */
[C---:B----4-:R-:W-:Y:S06]  /*1145d0*/  HMMA.1688.F32.TF32 R80, R128.reuse, R168, R80 ;  /* 0x000000a88050723c */ /* 0x050fec0000081050 */
[----:B--2---:R-:W-:Y:S01]  /*1145e0*/  HMMA.1688.F32.TF32 R92, R128, R112, R92 ;  /* 0x00000070805c723c */ /* 0x004fe2000008105c */
[----:B------:R-:W2:-:S15]  /*1145f0*/  LDL.LU.64 R112, [R1+0x6fb0] ;  /* 0x006fb00001707983 */ /* 0x000e9e0000300a00 */
[----:B------:R-:W-:-:S07]  /*114600*/  NOP ;  /* 0x0000000000007918 */ /* 0x000fce0000000000 */
[----:B------:R-:W-:Y:S04]  /*114610*/  STL.64 [R1+0x6f88], R94 ;  /* 0x006f885e01007387 */ /* 0x000fe80000100a00 */
[----:B------:R-:W-:Y:S04]  /*114620*/  STL.64 [R1+0x6f80], R92 ;  /* 0x006f805c01007387 */ /* 0x000fe80000100a00 */
[----:B------:R1:W-:Y:S04]  /*114630*/  STL.64 [R1+0x6f78], R246 ;  /* 0x006f78f601007387 */ /* 0x0003e80000100a00 */
[----:B-1----:R-:W3:Y:S04]  /*114640*/  LDL.LU R246, [R1+0x208] ;  /* 0x0002080001f67983 */ /* 0x002ee80000300800 */
[----:B------:R-:W3:Y:S04]  /*114650*/  LDL.LU R247, [R1+0x20c] ;  /* 0x00020c0001f77983 */ /* 0x000ee80000300800 */
[----:B------:R-:W4:Y:S04]  /*114660*/  LDL.LU R94, [R1+0x1f8] ;  /* 0x0001f800015e7983 */ /* 0x000f280000300800 */
[----:B------:R-:W4:Y:S04]  /*114670*/  LDL.LU R95, [R1+0x1fc] ;  /* 0x0001fc00015f7983 */ /* 0x000f280000300800 */
        /* <DEDUP_REMOVED lines=33> */
[----:B------:R-:W2:Y:S04]  /*114890*/  LDL.LU R130, [R1+0x268] ;  /* 0x0002680001827983 */ /* 0x000ea80000300800 */
[----:B------:R-:W2:Y:S04]  /*1148a0*/  LDL.LU R131, [R1+0x26c] ;  /* 0x00026c0001837983 */ /* 0x000ea80000300800 */
        /* <DEDUP_REMOVED lines=55> */
[C---:B--2---:R-:W-:Y:S03]  /*114c20*/  HMMA.1688.F32.TF32 R120, R192.reuse, R130, R120 ;  /* 0x00000082c078723c */ /* 0x044fe60000081078 */
        /* <DEDUP_REMOVED lines=23> */
[C---:B------:R-:W-:Y:S03]  /*114da0*/  HMMA.1688.F32.TF32 R104, R192.reuse, R126, R104 ;  /* 0x0000007ec068723c */ /* 0x040fe60000081068 */
[----:B------:R-:W2:Y:S03]  /*114db0*/  LDL.LU R212, [R1+0x160] ;  /* 0x0001600001d47983 */ /* 0x000ea60000300800 */
[C---:B------:R-:W-:Y:S01]  /*114dc0*/  HMMA.1688.F32.TF32 R28, R192.reuse, R214, R28 ;  /* 0x000000d6c01c723c */ /* 0x040fe2000008101c */
[----:B------:R-:W2:Y:S04]  /*114dd0*/  LDL.LU R213, [R1+0x164] ;  /* 0x0001640001d57983 */ /* 0x000ea80000300800 */
        /* <DEDUP_REMOVED lines=8> */
[----:B------:R-:W2:Y:S04]  /*114e60*/  LDL.LU.64 R150, [R1+0x6f28] ;  /* 0x006f280001967983 */ /* 0x000ea80000300a00 */
[----:B------:R-:W2:Y:S01]  /*114e70*/  LDL.LU.64 R148, [R1+0x6f20] ;  /* 0x006f200001947983 */ /* 0x000ea20000300a00 */
        /* <DEDUP_REMOVED lines=8> */
[----:B------:R-:W2:Y:S04]  /*114f00*/  LDL.LU.64 R160, [R1+0x6ef0] ;  /* 0x006ef00001a07983 */ /* 0x000ea80000300a00 */
[----:B------:R-:W2:Y:S04]  /*114f10*/  LDL.LU R180, [R1+0x430] ;  /* 0x0004300001b47983 */ /* 0x000ea80000300800 */
[----:B------:R-:W2:Y:S01]  /*114f20*/  LDL.LU R181, [R1+0x434] ;  /* 0x0004340001b57983 */ /* 0x000ea20000300800 */
[C---:B------:R-:W-:Y:S06]  /*114f30*/  HMMA.1688.F32.TF32 R88, R192.reuse, R166, R88 ;  /* 0x000000a6c058723c */ /* 0x040fec0000081058 */
[C---:B------:R-:W-:Y:S06]  /*114f40*/  HMMA.1688.F32.TF32 R232, R192.reuse, R170, R232 ;  /* 0x000000aac0e8723c */ /* 0x040fec00000810e8 */
[C---:B------:R-:W-:Y:S06]  /*114f50*/  HMMA.1688.F32.TF32 R56, R192.reuse, R174, R56 ;  /* 0x000000aec038723c */ /* 0x040fec0000081038 */
[C---:B------:R-:W-:Y:S06]  /*114f60*/  HMMA.1688.F32.TF32 R60, R192.reuse, R178, R60 ;  /* 0x000000b2c03c723c */ /* 0x040fec000008103c */
[C---:B------:R-:W-:Y:S01]  /*114f70*/  HMMA.1688.F32.TF32 R84, R192.reuse, R182, R84 ;  /* 0x000000b6c054723c */ /* 0x040fe20000081054 */
[----:B----4-:R-:W-:Y:S04]  /*114f80*/  LDS R124, [R244+UR6+0x94380] ;  /* 0x09438006f47c7984 */ /* 0x010fe80008000800 */
[----:B------:R-:W-:Y:S04]  /*114f90*/  LDS R126, [R244+UR6+0x95380] ;  /* 0x09538006f47e7984 */ /* 0x000fe80008000800 */
[----:B------:R-:W-:Y:S04]  /*114fa0*/  LDS R125, [R245+UR6+0x94380] ;  /* 0x09438006f57d7984 */ /* 0x000fe80008000800 */
[----:B------:R-:W1:Y:S04]  /*114fb0*/  LDS R127, [R245+UR6+0x95380] ;  /* 0x09538006f57f7984 */ /* 0x000e680008000800 */
[----:B------:R-:W-:Y:S04]  /*114fc0*/  LDS R128, [R244+UR6+0x96380] ;  /* 0x09638006f4807984 */ /* 0x000fe80008000800 */
[----:B------:R-:W-:Y:S04]  /*114fd0*/  STL.64 [R1+0x6e70], R244 ;  /* 0x006e70f401007387 */ /* 0x000fe80000100a00 */
[----:B------:R-:W-:Y:S01]  /*114fe0*/  LDS R129, [R245+UR6+0x96380] ;  /* 0x09638006f5817984 */ /* 0x000fe20008000800 */
[C---:B---3--:R-:W-:Y:S06]  /*114ff0*/  HMMA.1688.F32.TF32 R112, R192.reuse, R246, R112 ;  /* 0x000000f6c070723c */ /* 0x048fec0000081070 */
[----:B--2---:R-:W-:Y:S01]  /*115000*/  HMMA.1688.F32.TF32 R80, R192, R130, R80 ;  /* 0x00000082c050723c */ /* 0x004fe20000081050 */
[----:B------:R2:W-:Y:S04]  /*115010*/  LDS R130, [R244+UR6+0x97380] ;  /* 0x09738006f4827984 */ /* 0x0005e80008000800 */
[----:B------:R3:W4:Y:S04]  /*115020*/  LDS R131, [R245+UR6+0x97380] ;  /* 0x09738006f5837984 */ /* 0x0007280008000800 */
[----:B--2---:R-:W2:Y:S04]  /*115030*/  LDL.LU R244, [R1+0x420] ;  /* 0x0004200001f47983 */ /* 0x004ea80000300800 */
[----:B---3--:R-:W2:Y:S04]  /*115040*/  LDL.LU R245, [R1+0x424] ;  /* 0x0004240001f57983 */ /* 0x008ea80000300800 */
[----:B------:R-:W3:Y:S04]  /*115050*/  LDL.LU R246, [R1+0x428] ;  /* 0x0004280001f67983 */ /* 0x000ee80000300800 */
[----:B------:R-:W3:Y:S04]  /*115060*/  LDL.LU R247, [R1+0x42c] ;  /* 0x00042c0001f77983 */ /* 0x000ee80000300800 */
[----:B------:R-:W4:Y:S04]  /*115070*/  LDL.LU.64 R166, [R1+0x6ee8] ;  /* 0x006ee80001a67983 */ /* 0x000f280000300a00 */
[----:B------:R-:W4:Y:S04]  /*115080*/  LDL.LU.64 R164, [R1+0x6ee0] ;  /* 0x006ee00001a47983 */ /* 0x000f280000300a00 */
[----:B------:R-:W4:Y:S04]  /*115090*/  LDL.LU.64 R170, [R1+0x6ed8] ;  /* 0x006ed80001aa7983 */ /* 0x000f280000300a00 */
[----:B------:R-:W4:Y:S04]  /*1150a0*/  LDL.LU.64 R168, [R1+0x6ed0] ;  /* 0x006ed00001a87983 */ /* 0x000f280000300a00 */
[----:B------:R-:W4:Y:S01]  /*1150b0*/  LDL.LU R192, [R1+0x1b0] ;  /* 0x0001b00001c07983 */ /* 0x000f220000300800 */
[C---:B-1----:R-:W-:Y:S03]  /*1150c0*/  HMMA.1688.F32.TF32 R92, R124.reuse, R176, R92 ;  /* 0x000000b07c5c723c */ /* 0x042fe6000008105c */
[----:B------:R-:W4:Y:S04]  /*1150d0*/  LDL.LU R193, [R1+0x1b4] ;  /* 0x0001b40001c17983 */ /* 0x000f280000300800 */
[----:B------:R-:W4:Y:S04]  /*1150e0*/  LDL.LU R194, [R1+0x1b8] ;  /* 0x0001b80001c27983 */ /* 0x000f280000300800 */
[----:B------:R-:W4:Y:S01]  /*1150f0*/  LDL.LU R195, [R1+0x1bc] ;  /* 0x0001bc0001c37983 */ /* 0x000f220000300800 */
[C---:B------:R-:W-:Y:S03]  /*115100*/  HMMA.1688.F32.TF32 R132, R124.reuse, R172, R132 ;  /* 0x000000ac7c84723c */ /* 0x040fe60000081084 */
[----:B------:R-:W4:Y:S04]  /*115110*/  LDL.LU.64 R174, [R1+0x6ec8] ;  /* 0x006ec80001ae7983 */ /* 0x000f280000300a00 */
[----:B------:R-:W4:Y:S04]  /*115120*/  LDL.LU.64 R172, [R1+0x6ec0] ;  /* 0x006ec00001ac7983 */ /* 0x000f280000300a00 */
[----:B------:R-:W4:Y:S04]  /*115130*/  LDL.LU.64 R178, [R1+0x6eb8] ;  /* 0x006eb80001b27983 */ /* 0x000f280000300a00 */
[----:B------:R-:W4:Y:S04]  /*115140*/  LDL.LU.64 R176, [R1+0x6eb0] ;  /* 0x006eb00001b07983 */ /* 0x000f280000300a00 */
[----:B------:R-:W-:Y:S04]  /*115150*/  STL.64 [R1+0x6e98], R94 ;  /* 0x006e985e01007387 */ /* 0x000fe80000100a00 */
[----:B------:R1:W-:Y:S04]  /*115160*/  STL.64 [R1+0x6e90], R92 ;  /* 0x006e905c01007387 */ /* 0x0003e80000100a00 */
[----:B-1----:R-:W2:Y:S04]  /*115170*/  LDL.LU R92, [R1+0x410] ;  /* 0x00041000015c7983 */ /* 0x002ea80000300800 */
[----:B------:R-:W2:Y:S01]  /*115180*/  LDL.LU R93, [R1+0x414] ;  /* 0x00041400015d7983 */ /* 0x000ea20000300800 */
[C---:B------:R-:W-:Y:S06]  /*115190*/  HMMA.1688.F32.TF32 R100, R124.reuse, R180, R100 ;  /* 0x000000b47c64723c */ /* 0x040fec0000081064 */
[----:B--2---:R-:W-:-:S15]  /*1151a0*/  HMMA.1688.F32.TF32 R112, R124, R92, R112 ;  /* 0x0000005c7c70723c */ /* 0x004fde0000081070 */
[----:B------:R-:W-:-:S08]  /*1151b0*/  NOP ;  /* 0x0000000000007918 */ /* 0x000fd00000000000 */
[----:B------:R-:W-:Y:S04]  /*1151c0*/  STL.64 [R1+0x6e88], R114 ;  /* 0x006e887201007387 */ /* 0x000fe80000100a00 */
[----:B------:R-:W-:Y:S04]  /*1151d0*/  STL.64 [R1+0x6e80], R112 ;  /* 0x006e807001007387 */ /* 0x000fe80000100a00 */
[----:B---3--:R1:W-:Y:S04]  /*1151e0*/  STL.64 [R1+0x6e78], R246 ;  /* 0x006e78f601007387 */ /* 0x0083e80000100a00 */
[----:B-1----:R-:W2:Y:S04]  /*1151f0*/  LDL.LU R246, [R1+0x418] ;  /* 0x0004180001f67983 */ /* 0x002ea80000300800 */
[----:B------:R-:W2:Y:S04]  /*115200*/  LDL.LU R247, [R1+0x41c] ;  /* 0x00041c0001f77983 */ /* 0x000ea80000300800 */
[----:B------:R-:W3:Y:S04]  /*115210*/  LDL.LU R114, [R1+0x408] ;  /* 0x0004080001727983 */ /* 0x000ee80000300800 */
[----:B------:R-:W3:Y:S04]  /*115220*/  LDL.LU R115, [R1+0x40c] ;  /* 0x00040c0001737983 */ /* 0x000ee80000300800 */
        /* <DEDUP_REMOVED lines=31> */
[----:B--2---:R-:W-:Y:S06]  /*115420*/  HMMA.1688.F32.TF32 R132, R128, R94, R132 ;  /* 0x0000005e8084723c */ /* 0x004fec0000081084 */
[----:B---3--:R-:W-:Y:S01]  /*115430*/  HMMA.1688.F32.TF32 R48, R124, R180, R48 ;  /* 0x000000b47c30723c */ /* 0x008fe20000081030 */
[----:B------:R-:W2:Y:S04]  /*115440*/  LDL.LU R126, [R1+0x438] ;  /* 0x00043800017e7983 */ /* 0x000ea80000300800 */
[----:B------:R-:W2:Y:S04]  /*115450*/  LDL.LU R127, [R1+0x43c] ;  /* 0x00043c00017f7983 */ /* 0x000ea80000300800 */
[----:B------:R-:W3:Y:S04]  /*115460*/  LDL.LU.64 R94, [R1+0x6e98] ;  /* 0x006e9800015e7983 */ /* 0x000ee80000300a00 */
[----:B------:R-:W3:Y:S02]  /*115470*/  LDL.LU.64 R92, [R1+0x6e90] ;  /* 0x006e9000015c7983 */ /* 0x000ee40000300a00 */
[----:B---3--:R-:W-:Y:S02]  /*115480*/  HMMA.1688.F32.TF32 R92, R128, R114, R92 ;  /* 0x00000072805c723c */ /* 0x008fe4000008105c */
[----:B------:R-:W3:Y:S04]  /*115490*/  LDL.LU.64 R114, [R1+0x6e88] ;  /* 0x006e880001727983 */ /* 0x000ee80000300a00 */
[----:B------:R-:W3:Y:S01]  /*1154a0*/  LDL.LU.64 R112, [R1+0x6e80] ;  /* 0x006e800001707983 */ /* 0x000ee20000300a00 */
[----:B------:R-:W-:-:S02]  /*1154b0*/  IMAD.MOV.U32 R204, RZ, RZ, R242 ;  /* 0x000000ffffcc7224 */ /* 0x000fc400078e00f2 */
[----:B------:R-:W-:Y:S01]  /*1154c0*/  IMAD.MOV.U32 R205, RZ, RZ, R243 ;  /* 0x000000ffffcd7224 */ /* 0x000fe200078e00f3 */
[C---:B------:R-:W-:Y:S06]  /*1154d0*/  HMMA.1688.F32.TF32 R4, R128.reuse, R206, R4 ;  /* 0x000000ce8004723c */ /* 0x040fec0000081004 */
[C---:B------:R-:W-:Y:S06]  /*1154e0*/  HMMA.1688.F32.TF32 R8, R128.reuse, R218, R8 ;  /* 0x000000da8008723c */ /* 0x040fec0000081008 */
[C---:B------:R-:W-:Y:S06]  /*1154f0*/  HMMA.1688.F32.TF32 R104, R128.reuse, R210, R104 ;  /* 0x000000d28068723c */ /* 0x040fec0000081068 */
[----:B------:R-:W-:Y:S01]  /*115500*/  HMMA.1688.F32.TF32 R120, R128, R230, R120 ;  /* 0x000000e68078723c */ /* 0x000fe20000081078 */
[----:B------:R-:W-:-:S02]  /*115510*/  IMAD.MOV.U32 R248, RZ, RZ, R252 ;  /* 0x000000fffff87224 */ /* 0x000fc400078e00fc */
[----:B------:R-:W-:-:S03]  /*115520*/  IMAD.MOV.U32 R249, RZ, RZ, R0 ;  /* 0x000000fffff97224 */ /* 0x000fc600078e0000 */
[C---:B------:R-:W-:Y:S06]  /*115530*/  HMMA.1688.F32.TF32 R12, R128.reuse, R194, R12 ;  /* 0x000000c2800c723c */ /* 0x040fec000008100c */
[C---:B------:R-:W-:Y:S06]  /*115540*/  HMMA.1688.F32.TF32 R16, R128.reuse, R190, R16 ;  /* 0x000000be8010723c */ /* 0x040fec0000081010 */
[C---:B---3--:R-:W-:Y:S01]  /*115550*/  HMMA.1688.F32.TF32 R112, R128.reuse, R246, R112 ;  /* 0x000000f68070723c */ /* 0x048fe20000081070 */
[----:B------:R-:W3:Y:S04]  /*115560*/  LDL.LU.64 R246, [R1+0x6e78] ;  /* 0x006e780001f67983 */ /* 0x000ee80000300a00 */
[----:B------:R-:W4:Y:S04]  /*115570*/  LDL.LU.64 R244, [R1+0x6e70] ;  /* 0x006e700001f47983 */ /* 0x000f280000300a00 */
[----:B------:R-:W3:Y:S04]  /*115580*/  LDL.LU R242, [R1+0x6e6c] ;  /* 0x006e6c0001f27983 */ /* 0x000ee80000300800 */
[----:B------:R-:W3:Y:S04]  /*115590*/  LDL.LU R243, [R1+0x6e68] ;  /* 0x006e680001f37983 */ /* 0x000ee80000300800 */
[----:B------:R-:W3:Y:S04]  /*1155a0*/  LDL R206, [R1+0x11d8] ;  /* 0x0011d80001ce7983 */ /* 0x000ee80000100800 */
[----:B------:R-:W3:Y:S04]  /*1155b0*/  LDL R207, [R1+0x11dc] ;  /* 0x0011dc0001cf7983 */ /* 0x000ee80000100800 */
[----:B------:R-:W3:Y:S04]  /*1155c0*/  LDL.LU.64 R216, [R1+0x11c0] ;  /* 0x0011c00001d87983 */ /* 0x000ee80000300a00 */
[----:B------:R-:W3:Y:S04]  /*1155d0*/  LDL.64 R218, [R1+0x11c8] ;  /* 0x0011c80001da7983 */ /* 0x000ee80000100a00 */
[----:B------:R-:W3:Y:S04]  /*1155e0*/  LDL.LU.64 R208, [R1+0x11e0] ;  /* 0x0011e00001d07983 */ /* 0x000ee80000300a00 */
[----:B------:R-:W3:Y:S04]  /*1155f0*/  LDL.64 R210, [R1+0x11e8] ;  /* 0x0011e80001d27983 */ /* 0x000ee80000100a00 */
[----:B------:R-:W3:Y:S04]  /*115600*/  LDL.LU.64 R230, [R1+0x6e60] ;  /* 0x006e600001e67983 */ /* 0x000ee80000300a00 */
[----:B------:R-:W3:Y:S04]  /*115610*/  LDL.LU.64 R228, [R1+0x6e58] ;  /* 0x006e580001e47983 */ /* 0x000ee80000300a00 */
[----:B------:R-:W3:Y:S04]  /*115620*/  LDL.LU R252, [R1+0x6e54] ;  /* 0x006e540001fc7983 */ /* 0x000ee80000300800 */
[----:B------:R-:W3:Y:S04]  /*115630*/  LDL.LU R0, [R1+0x6e50] ;  /* 0x006e500001007983 */ /* 0x000ee80000300800 */
[----:B------:R-:W3:Y:S04]  /*115640*/  LDL.LU.64 R192, [R1+0x1210] ;  /* 0x0012100001c07983 */ /* 0x000ee80000300a00 */
[----:B------:R-:W3:Y:S04]  /*115650*/  LDL.64 R194, [R1+0x1218] ;  /* 0x0012180001c27983 */ /* 0x000ee80000100a00 */
[----:B------:R-:W3:Y:S04]  /*115660*/  LDL.LU.64 R188, [R1+0x1220] ;  /* 0x0012200001bc7983 */ /* 0x000ee80000300a00 */
[----:B------:R-:W3:Y:S01]  /*115670*/  LDL.64 R190, [R1+0x1228] ;  /* 0x0012280001be7983 */ /* 0x000ee20000100a00 */
[C---:B------:R-:W-:Y:S03]  /*115680*/  HMMA.1688.F32.TF32 R20, R128.reuse, R202, R20 ;  /* 0x000000ca8014723c */ /* 0x040fe60000081014 */
        /* <DEDUP_REMOVED lines=12> */
[----:B------:R-:W3:Y:S03]  /*115750*/  LDL.LU.64 R236, [R1+0x12f0] ;  /* 0x0012f00001ec7983 */ /* 0x000ee60000300a00 */
[C---:B------:R-:W-:Y:S01]  /*115760*/  HMMA.1688.F32.TF32 R116, R128.reuse, R186, R116 ;  /* 0x000000ba8074723c */ /* 0x040fe20000081074 */
[----:B------:R-:W3:Y:S05]  /*115770*/  LDL.64 R238, [R1+0x12f8] ;  /* 0x0012f80001ee7983 */ /* 0x000eea0000100a00 */
[C---:B------:R-:W-:Y:S01]  /*115780*/  HMMA.1688.F32.TF32 R184, R128.reuse, R214, R24 ;  /* 0x000000d680b8723c */ /* 0x040fe20000081018 */
[----:B------:R-:W3:Y:S04]  /*115790*/  LDL.LU.64 R212, [R1+0x1300] ;  /* 0x0013000001d47983 */ /* 0x000ee80000300a00 */
[----:B------:R-:W3:Y:S04]  /*1157a0*/  LDL.64 R214, [R1+0x1308] ;  /* 0x0013080001d67983 */ /* 0x000ee80000100a00 */
[----:B------:R-:W3:Y:S01]  /*1157b0*/  LDL.LU.64 R240, [R1+0x12c0] ;  /* 0x0012c00001f07983 */ /* 0x000ee20000300a00 */
[C---:B------:R-:W-:Y:S06]  /*1157c0*/  HMMA.1688.F32.TF32 R48, R128.reuse, R182, R48 ;  /* 0x000000b68030723c */ /* 0x040fec0000081030 */
        /* <DEDUP_REMOVED lines=13> */
[----:B----4-:R-:W-:Y:S04]  /*1158a0*/  LDS R124, [R244+UR6+0x98380] ;  /* 0x09838006f47c7984 */ /* 0x010fe80008000800 */
[----:B------:R-:W-:Y:S01]  /*1158b0*/  LDS R126, [R244+UR6+0x99380] ;  /* 0x09938006f47e7984 */ /* 0x000fe20008000800 */
[C---:B---3--:R-:W-:Y:S03]  /*1158c0*/  HMMA.1688.F32.TF32 R44, R128.reuse, R242, R44 ;  /* 0x000000f2802c723c */ /* 0x048fe6000008102c */
[----:B------:R-:W2:Y:S04]  /*1158d0*/  LDL.64 R242, [R1+0x12c8] ;  /* 0x0012c80001f27983 */ /* 0x000ea80000100a00 */
[----:B------:R-:W3:Y:S04]  /*1158e0*/  LDL.LU.64 R180, [R1+0x12b0] ;  /* 0x0012b00001b47983 */ /* 0x000ee80000300a00 */
[----:B------:R-:W4:Y:S04]  /*1158f0*/  LDL.64 R182, [R1+0x12b8] ;  /* 0x0012b80001b67983 */ /* 0x000f280000100a00 */
[----:B------:R-:W2:Y:S04]  /*115900*/  LDL.LU.64 R176, [R1+0x1270] ;  /* 0x0012700001b07983 */ /* 0x000ea80000300a00 */
[----:B------:R-:W4:Y:S04]  /*115910*/  LDL.64 R178, [R1+0x1278] ;  /* 0x0012780001b27983 */ /* 0x000f280000100a00 */
[----:B------:R-:W3:Y:S04]  /*115920*/  LDL.LU.64 R172, [R1+0x1200] ;  /* 0x0012000001ac7983 */ /* 0x000ee80000300a00 */
[----:B------:R-:W-:Y:S04]  /*115930*/  LDS R125, [R245+UR6+0x98380] ;  /* 0x09838006f57d7984 */ /* 0x000fe80008000800 */
[----:B------:R-:W1:Y:S04]  /*115940*/  LDS R127, [R245+UR6+0x99380] ;  /* 0x09938006f57f7984 */ /* 0x000e680008000800 */
[----:B------:R-:W4:Y:S04]  /*115950*/  LDL.64 R174, [R1+0x1208] ;  /* 0x0012080001ae7983 */ /* 0x000f280000100a00 */
[----:B------:R-:W4:Y:S04]  /*115960*/  LDL.LU.64 R168, [R1+0x1350] ;  /* 0x0013500001a87983 */ /* 0x000f280000300a00 */
[----:B------:R-:W4:Y:S04]  /*115970*/  LDL.64 R170, [R1+0x1358] ;  /* 0x0013580001aa7983 */ /* 0x000f280000100a00 */
[----:B------:R-:W4:Y:S04]  /*115980*/  LDL.LU.64 R164, [R1+0x1360] ;  /* 0x0013600001a47983 */ /* 0x000f280000300a00 */
[----:B------:R-:W4:Y:S04]  /*115990*/  LDL.64 R166, [R1+0x1368] ;  /* 0x0013680001a67983 */ /* 0x000f280000100a00 */
[----:B------:R-:W2:Y:S04]  /*1159a0*/  LDL.LU.64 R160, [R1+0x1240] ;  /* 0x0012400001a07983 */ /* 0x000ea80000300a00 */
[----:B------:R-:W4:Y:S04]  /*1159b0*/  LDL.64 R162, [R1+0x1248] ;  /* 0x0012480001a27983 */ /* 0x000f280000100a00 */
[----:B------:R-:W4:Y:S04]  /*1159c0*/  LDL.LU.64 R156, [R1+0x1280] ;  /* 0x00128000019c7983 */ /* 0x000f280000300a00 */
[----:B------:R-:W4:Y:S04]  /*1159d0*/  LDL.64 R158, [R1+0x1288] ;  /* 0x00128800019e7983 */ /* 0x000f280000100a00 */
[----:B------:R-:W2:Y:S04]  /*1159e0*/  LDL.LU.64 R152, [R1+0x1230] ;  /* 0x0012300001987983 */ /* 0x000ea80000300a00 */
[----:B------:R-:W4:Y:S04]  /*1159f0*/  LDL.64 R154, [R1+0x1238] ;  /* 0x00123800019a7983 */ /* 0x000f280000100a00 */
[----:B------:R-:W4:Y:S04]  /*115a00*/  LDL.LU.64 R148, [R1+0x1340] ;  /* 0x0013400001947983 */ /* 0x000f280000300a00 */
[----:B------:R-:W4:Y:S04]  /*115a10*/  LDL.64 R150, [R1+0x1348] ;  /* 0x0013480001967983 */ /* 0x000f280000100a00 */
[----:B------:R-:W4:Y:S01]  /*115a20*/  LDL.LU.64 R140, [R1+0x1330] ;  /* 0x00133000018c7983 */ /* 0x000f220000300a00 */
[----:B------:R-:W-:Y:S03]  /*115a30*/  HMMA.1688.F32.TF32 R96, R128, R246, R96 ;  /* 0x000000f68060723c */ /* 0x000fe60000081060 */
[----:B------:R-:W4:Y:S04]  /*115a40*/  LDL.64 R142, [R1+0x1338] ;  /* 0x00133800018e7983 */ /* 0x000f280000100a00 */
[----:B------:R-:W4:Y:S04]  /*115a50*/  LDL.LU.64 R128, [R1+0x1320] ;  /* 0x0013200001807983 */ /* 0x000f280000300a00 */
[----:B------:R-:W4:Y:S04]  /*115a60*/  LDL.64 R130, [R1+0x1328] ;  /* 0x0013280001827983 */ /* 0x000f280000100a00 */
[----:B------:R-:W-:Y:S04]  /*115a70*/  LDS R24, [R244+UR6+0x9a180] ;  /* 0x09a18006f4187984 */ /* 0x000fe80008000800 */
[----:B------:R-:W-:Y:S04]  /*115a80*/  LDS R26, [R244+UR6+0x9b180] ;  /* 0x09b18006f41a7984 */ /* 0x000fe80008000800 */
[----:B------:R-:W-:Y:S04]  /*115a90*/  LDS R25, [R245+UR6+0x9a180] ;  /* 0x09a18006f5197984 */ /* 0x000fe80008000800 */
[----:B------:R-:W4:Y:S01]  /*115aa0*/  LDS R27, [R245+UR6+0x9b180] ;  /* 0x09b18006f51b7984 */ /* 0x000f220008000800 */
[C---:B-1----:R-:W-:Y:S06]  /*115ab0*/  HMMA.1688.F32.TF32 R136, R124.reuse, R216, R132 ;  /* 0x000000d87c88723c */ /* 0x042fec0000081084 */
[----:B------:R-:W-:Y:S01]  /*115ac0*/  HMMA.1688.F32.TF32 R132, R124, R204, R92 ;  /* 0x000000cc7c84723c */ /* 0x000fe2000008105c */
[----:B------:R-:W4:-:S15]  /*115ad0*/  LDL.LU.64 R92, [R1+0x1310] ;  /* 0x00131000015c7983 */ /* 0x000f1e0000300a00 */
[----:B------:R-:W-:-:S01]  /*115ae0*/  NOP ;  /* 0x0000000000007918 */ /* 0x000fc20000000000 */
[----:B------:R-:W-:Y:S04]  /*115af0*/  STL.64 [R1+0x2e40], R136 ;  /* 0x002e408801007387 */ /* 0x000fe80000100a00 */
[----:B------:R-:W-:Y:S04]  /*115b00*/  STL.64 [R1+0x2e48], R138 ;  /* 0x002e488a01007387 */ /* 0x000fe80000100a00 */
[----:B------:R-:W4:Y:S04]  /*115b10*/  LDL.64 R94, [R1+0x1318] ;  /* 0x00131800015e7983 */ /* 0x000f280000100a00 */
[----:B------:R-:W-:Y:S04]  /*115b20*/  STL.64 [R1+0x2e30], R132 ;  /* 0x002e308401007387 */ /* 0x000fe80000100a00 */
[----:B------:R1:W-:Y:S02]  /*115b30*/  STL.64 [R1+0x2e38], R134 ;  /* 0x002e388601007387 */ /* 0x0003e40000100a00 */
[----:B-1----:R-:W-:Y:S02]  /*115b40*/  HMMA.1688.F32.TF32 R132, R124, R208, R112 ;  /* 0x000000d07c84723c */ /* 0x002fe40000081070 */
[----:B------:R-:W4:Y:S04]  /*115b50*/  LDL.LU.64 R112, [R1+0x13b0] ;  /* 0x0013b00001707983 */ /* 0x000f280000300a00 */
[----:B------:R-:W4:-:S15]  /*115b60*/  LDL.64 R114, [R1+0x13b8] ;  /* 0x0013b80001727983 */ /* 0x000f1e0000100a00 */
[----:B------:R-:W-:-:S02]  /*115b70*/  NOP ;  /* 0x0000000000007918 */ /* 0x000fc40000000000 */
[----:B------:R-:W-:Y:S04]  /*115b80*/  STL.64 [R1+0x2e20], R132 ;  /* 0x002e208401007387 */ /* 0x000fe80000100a00 */
[----:B------:R1:W-:Y:S02]  /*115b90*/  STL.64 [R1+0x2e28], R134 ;  /* 0x002e288601007387 */ /* 0x0003e40000100a00 */
[----:B-1----:R-:W-:-:S15]  /*115ba0*/  HMMA.1688.F32.TF32 R132, R124, R228, R96 ;  /* 0x000000e47c84723c */ /* 0x002fde0000081060 */
[----:B------:R-:W-:-:S08]  /*115bb0*/  NOP ;  /* 0x0000000000007918 */ /* 0x000fd00000000000 */
[----:B------:R-:W-:Y:S04]  /*115bc0*/  STL.64 [R1+0x2e10], R132 ;  /* 0x002e108401007387 */ /* 0x000fe80000100a00 */
[----:B------:R-:W-:Y:S01]  /*115bd0*/  STL.64 [R1+0x2e18], R134 ;  /* 0x002e188601007387 */ /* 0x000fe20000100a00 */
[----:B---3--:R-:W-:Y:S07]  /*115be0*/  HMMA.1688.F32.TF32 R96, R124, R172, R100 ;  /* 0x000000ac7c60723c */ /* 0x008fee0000081064 */
[----:B------:R-:W-:-:S02]  /*115bf0*/  IMAD.MOV.U32 R100, RZ, RZ, R3 ;  /* 0x000000ffff647224 */ /* 0x000fc400078e0003 */
[----:B------:R-:W3:Y:S01]  /*115c00*/  LDL.LU R3, [R1+0x6e4c] ;  /* 0x006e4c0001037983 */ /* 0x000ee20000300800 */
[----:B------:R-:W-:Y:S01]  /*115c10*/  MOV R101, R2 ;  /* 0x0000000200657202 */ /* 0x000fe20000000f00 */
[----:B------:R-:W-:-:S12]  /*115c20*/  IMAD.MOV.U32 R102, RZ, RZ, R0 ;  /* 0x000000ffff667224 */ /* 0x000fd800078e0000 */
[----:B------:R-:W-:Y:S04]  /*115c30*/  STL.64 [R1+0x2e00], R96 ;  /* 0x002e006001007387 */ /* 0x000fe80000100a00 */
[----:B------:R1:W-:Y:S04]  /*115c40*/  STL.64 [R1+0x2e08], R98 ;  /* 0x002e086201007387 */ /* 0x0003e80000100a00 */
[----:B------:R-:W3:Y:S04]  /*115c50*/  LDL.LU R2, [R1+0x6e48] ;  /* 0x006e480001027983 */ /* 0x000ee80000300800 */
[----:B------:R-:W3:Y:S01]  /*115c60*/  LDL.LU R0, [R1+0x6e44] ;  /* 0x006e440001007983 */ /* 0x000ee20000300800 */
[C---:B-1----:R-:W-:Y:S06]  /*115c70*/  HMMA.1688.F32.TF32 R96, R124.reuse, R192, R4 ;  /* 0x000000c07c60723c */ /* 0x042fec0000081004 */
[----:B------:R-:W-:Y:S01]  /*115c80*/  HMMA.1688.F32.TF32 R4, R124, R188, R104 ;  /* 0x000000bc7c04723c */ /* 0x000fe20000081068 */
[----:B------:R-:W4:-:S15]  /*115c90*/  LDL.LU.64 R104, [R1+0x1260] ;  /* 0x0012600001687983 */ /* 0x000f1e0000300a00 */
[----:B------:R-:W-:-:S01]  /*115ca0*/  NOP ;  /* 0x0000000000007918 */ /* 0x000fc20000000000 */
[----:B------:R-:W-:Y:S04]  /*115cb0*/  STL.64 [R1+0x2df0], R96 ;  /* 0x002df06001007387 */ /* 0x000fe80000100a00 */
[----:B------:R-:W-:Y:S04]  /*115cc0*/  STL.64 [R1+0x2df8], R98 ;  /* 0x002df86201007387 */ /* 0x000fe80000100a00 */
[----:B------:R-:W3:Y:S04]  /*115cd0*/  LDL.64 R106, [R1+0x1268] ;  /* 0x00126800016a7983 */ /* 0x000ee80000100a00 */
[----:B------:R-:W-:Y:S04]  /*115ce0*/  STL.64 [R1+0x2de0], R4 ;  /* 0x002de00401007387 */ /* 0x000fe80000100a00 */
[----:B------:R2:W-:Y:S02]  /*115cf0*/  STL.64 [R1+0x2de8], R6 ;  /* 0x002de80601007387 */ /* 0x0005e40000100a00 */
[----:B--2---:R-:W-:Y:S02]  /*115d00*/  HMMA.1688.F32.TF32 R4, R124, R152, R8 ;  /* 0x000000987c04723c */ /* 0x004fe40000081008 */
[----:B------:R-:W2:Y:S04]  /*115d10*/  LDL.LU.64 R8, [R1+0x1390] ;  /* 0x0013900001087983 */ /* 0x000ea80000300a00 */
[----:B------:R-:W3:-:S15]  /*115d20*/  LDL.64 R10, [R1+0x1398] ;  /* 0x00139800010a7983 */ /* 0x000ede0000100a00 */
[----:B------:R-:W-:-:S02]  /*115d30*/  NOP ;  /* 0x0000000000007918 */ /* 0x000fc40000000000 */
        /* <DEDUP_REMOVED lines=10> */
[----:B------:R-:W2:Y:S01]  /*115de0*/  LDL.LU.64 R16, [R1+0x1380] ;  /* 0x0013800001107983 */ /* 0x000ea20000300a00 */
[----:B----4-:R-:W-:-:S15]  /*115df0*/  HMMA.1688.F32.TF32 R12, R124, R104, R116 ;  /* 0x000000687c0c723c */ /* 0x010fde0000081074 */
[----:B------:R-:W-:-:S08]  /*115e00*/  NOP ;  /* 0x0000000000007918 */ /* 0x000fd00000000000 */
[----:B------:R-:W-:Y:S04]  /*115e10*/  STL.64 [R1+0x2da0], R12 ;  /* 0x002da00c01007387 */ /* 0x000fe80000100a00 */
[----:B------:R-:W-:Y:S04]  /*115e20*/  STL.64 [R1+0x2da8], R14 ;  /* 0x002da80e01007387 */ /* 0x000fe80000100a00 */
[----:B------:R-:W4:Y:S04]  /*115e30*/  LDL.64 R18, [R1+0x1388] ;  /* 0x0013880001127983 */ /* 0x000f280000100a00 */
[----:B------:R-:W-:Y:S04]  /*115e40*/  STL.64 [R1+0x2d90], R4 ;  /* 0x002d900401007387 */ /* 0x000fe80000100a00 */
[----:B------:R1:W-:Y:S02]  /*115e50*/  STL.64 [R1+0x2d98], R6 ;  /* 0x002d980601007387 */ /* 0x0003e40000100a00 */
[C---:B-1----:R-:W-:Y:S02]  /*115e60*/  HMMA.1688.F32.TF32 R4, R124.reuse, R200, R20 ;  /* 0x000000c87c04723c */ /* 0x042fe40000081014 */
[----:B------:R-:W3:Y:S04]  /*115e70*/  LDL.LU.64 R20, [R1+0x1370] ;  /* 0x0013700001147983 */ /* 0x000ee80000300a00 */
[C---:B------:R-:W-:Y:S06]  /*115e80*/  HMMA.1688.F32.TF32 R12, R124.reuse, R156, R108 ;  /* 0x0000009c7c0c723c */ /* 0x040fec000008106c */
[----:B------:R-:W-:-:S15]  /*115e90*/  HMMA.1688.F32.TF32 R96, R124, R224, R184 ;  /* 0x000000e07c60723c */ /* 0x000fde00000810b8 */
[----:B------:R-:W-:-:S02]  /*115ea0*/  NOP ;  /* 0x0000000000007918 */ /* 0x000fc40000000000 */
[----:B------:R-:W-:Y:S04]  /*115eb0*/  STL.64 [R1+0x2d80], R12 ;  /* 0x002d800c01007387 */ /* 0x000fe80000100a00 */
[----:B------:R1:W-:Y:S04]  /*115ec0*/  STL.64 [R1+0x2d88], R14 ;  /* 0x002d880e01007387 */ /* 0x0003e80000100a00 */
[----:B------:R-:W4:Y:S04]  /*115ed0*/  LDL.64 R22, [R1+0x1378] ;  /* 0x0013780001167983 */ /* 0x000f280000100a00 */
[----:B------:R-:W-:Y:S04]  /*115ee0*/  STL.64 [R1+0x2d70], R4 ;  /* 0x002d700401007387 */ /* 0x000fe80000100a00 */
[----:B------:R1:W-:Y:S02]  /*115ef0*/  STL.64 [R1+0x2d78], R6 ;  /* 0x002d780601007387 */ /* 0x0003e40000100a00 */
[C---:B-1----:R-:W-:Y:S06]  /*115f00*/  HMMA.1688.F32.TF32 R12, R124.reuse, R180, R28 ;  /* 0x000000b47c0c723c */ /* 0x042fec000008101c */
[C---:B------:R-:W-:Y:S01]  /*115f10*/  HMMA.1688.F32.TF32 R4, R124.reuse, R240, R32 ;  /* 0x000000f07c04723c */ /* 0x040fe20000081020 */
        /* <DEDUP_REMOVED lines=33> */
[----:B------:R1:W-:Y:S02]  /*116130*/  STL.64 [R1+0x2cb8], R6 ;  /* 0x002cb80601007387 */ /* 0x0003e40000100a00 */
[C---:B-1----:R-:W-:Y:S02]  /*116140*/  HMMA.1688.F32.TF32 R4, R124.reuse, R16, R80 ;  /* 0x000000107c04723c */ /* 0x042fe40000081050 */
[----:B------:R-:W-:Y:S04]  /*116150*/  STL.64 [R1+0x2ca0], R28 ;  /* 0x002ca01c01007387 */ /* 0x000fe80000100a00 */
[----:B------:R1:W-:Y:S02]  /*116160*/  STL.64 [R1+0x2ca8], R30 ;  /* 0x002ca81e01007387 */ /* 0x0003e40000100a00 */
[----:B-1----:R-:W-:Y:S01]  /*116170*/  HMMA.1688.F32.TF32 R28, R124, R8, R84 ;  /* 0x000000087c1c723c */ /* 0x002fe20000081054 */
[----:B------:R-:W-:-:S02]  /*116180*/  IMAD.MOV.U32 R103, RZ, RZ, R252 ;  /* 0x000000ffff677224 */ /* 0x000fc400078e00fc */
[----:B------:R-:W1:Y:S02]  /*116190*/  LDC R252, c[0x0][0x23c] ;  /* 0x00008f00fffc7b82 */ /* 0x000e640000000800 */
[----:B-1----:R-:W-:Y:S01]  /*1161a0*/  IMAD.SHL.U32 R252, R252, 0x80, RZ ;  /* 0x00000080fcfc7824 */ /* 0x002fe200078e00ff */
[----:B---3--:R-:W-:-:S15]  /*1161b0*/  HMMA.1688.F32.TF32 R12, R124, R20, R76 ;  /* 0x000000147c0c723c */ /* 0x008fde000008104c */
[----:B------:R-:W-:-:S08]  /*1161c0*/  NOP ;  /* 0x0000000000007918 */ /* 0x000fd00000000000 */
[----:B------:R-:W-:Y:S04]  /*1161d0*/  STL.64 [R1+0x2e80], R12 ;  /* 0x002e800c01007387 */ /* 0x000fe80000100a00 */
[----:B------:R1:W-:Y:S04]  /*1161e0*/  STL.64 [R1+0x2e88], R14 ;  /* 0x002e880e01007387 */ /* 0x0003e80000100a00 */
[----:B------:R-:W-:Y:S04]  /*1161f0*/  STL.64 [R1+0x2e70], R4 ;  /* 0x002e700401007387 */ /* 0x000fe80000100a00 */
[----:B------:R2:W-:Y:S01]  /*116200*/  STL.64 [R1+0x2e78], R6 ;  /* 0x002e780601007387 */ /* 0x0005e20000100a00 */
[C---:B-1----:R-:W-:Y:S06]  /*116210*/  HMMA.1688.F32.TF32 R12, R124.reuse, R100, R88 ;  /* 0x000000647c0c723c */ /* 0x042fec0000081058 */
[----:B--2---:R-:W-:Y:S01]  /*116220*/  HMMA.1688.F32.TF32 R4, R124, R112, R232 ;  /* 0x000000707c04723c */ /* 0x004fe200000810e8 */
[----:B------:R-:W-:Y:S04]  /*116230*/  STL.64 [R1+0x2e60], R28 ;  /* 0x002e601c01007387 */ /* 0x000fe80000100a00 */
[----:B------:R-:W-:-:S15]  /*116240*/  STL.64 [R1+0x2e68], R30 ;  /* 0x002e681e01007387 */ /* 0x000fde0000100a00 */
[----:B------:R-:W-:-:S03]  /*116250*/  NOP ;  /* 0x0000000000007918 */ /* 0x000fc60000000000 */
[----:B------:R1:W-:Y:S04]  /*116260*/  STL.64 [R1+0x2e90], R4 ;  /* 0x002e900401007387 */ /* 0x0003e80000100a00 */
[----:B------:R-:W-:Y:S04]  /*116270*/  STL.64 [R1+0x2e50], R12 ;  /* 0x002e500c01007387 */ /* 0x000fe80000100a00 */
[----:B------:R-:W-:Y:S04]  /*116280*/  STL.64 [R1+0x2e58], R14 ;  /* 0x002e580e01007387 */ /* 0x000fe80000100a00 */
[----:B------:R2:W-:Y:S01]  /*116290*/  STL.64 [R1+0x2e98], R6 ;  /* 0x002e980601007387 */ /* 0x0005e20000100a00 */
[----:B------:R-:W-:-:S03]  /*1162a0*/  IMAD.SHL.U32 R252, R252, 0x4, RZ ;  /* 0x00000004fcfc7824 */ /* 0x000fc600078e00ff */
        /* <DEDUP_REMOVED lines=96> */
[----:B------:R-:W2:Y:S01]  /*1168b0*/  LDL.64 R14, [R1+0x1258] ;  /* 0x00125800010e7983 */ /* 0x000ea20000100a00 */
[----:B---3--:R-:W-:Y:S01]  /*1168c0*/  HMMA.1688.F32.TF32 R4, R24, R198, R4 ;  /* 0x000000c61804723c */ /* 0x008fe20000081004 */
[----:B------:R-:W-:-:S02]  /*1168d0*/  LOP3.LUT R252, R3, 0x20, RZ, 0x3c, !PT ;  /* 0x0000002003fc7812 */ /* 0x000fc400078e3cff */
[----:B------:R-:W-:Y:S04]  /*1168e0*/  STL [R1+0x6f34], R2 ;  /* 0x006f340201007387 */ /* 0x000fe80000100800 */
[----:B------:R-:W-:Y:S01]  /*1168f0*/  STL [R1+0x6f30], R0 ;  /* 0x006f300001007387 */ /* 0x000fe20000100800 */
[----:B------:R-:W-:Y:S02]  /*116900*/  IMAD.MOV.U32 R17, RZ, RZ, R10 ;  /* 0x000000ffff117224 */ /* 0x000fe400078e000a */
[----:B------:R-:W-:Y:S01]  /*116910*/  IMAD.MOV.U32 R16, RZ, RZ, R11 ;  /* 0x000000ffff107224 */ /* 0x000fe200078e000b */
[----:B------:R-:W-:Y:S01]  /*116920*/  MOV R127, R190 ;  /* 0x000000be007f7202 */ /* 0x000fe20000000f00 */
[----:B------:R-:W-:Y:S01]  /*116930*/  IMAD.MOV.U32 R126, RZ, RZ, R191 ;  /* 0x000000ffff7e7224 */ /* 0x000fe200078e00bf */
[----:B------:R-:W-:Y:S04]  /*116940*/  LDS R228, [R3+UR6+0x9a280] ;  /* 0x09a2800603e47984 */ /* 0x000fe80008000800 */
[----:B------:R-:W-:Y:S01]  /*116950*/  LDS R229, [R252+UR6+0x9a280] ;  /* 0x09a28006fce57984 */ /* 0x000fe20008000800 */
[C---:B----4-:R-:W-:Y:S06]  /*116960*/  HMMA.1688.F32.TF32 R80, R24.reuse, R218, R76 ;  /* 0x000000da1850723c */ /* 0x050fec000008104c */
[C---:B--2---:R-:W-:Y:S06]  /*116970*/  HMMA.1688.F32.TF32 R76, R24.reuse, R206, R72 ;  /* 0x000000ce184c723c */ /* 0x044fec0000081048 */
[C---:B------:R-:W-:Y:S06]  /*116980*/  HMMA.1688.F32.TF32 R72, R24.reuse, R210, R68 ;  /* 0x000000d21848723c */ /* 0x040fec0000081044 */
[C---:B------:R-:W-:Y:S01]  /*116990*/  HMMA.1688.F32.TF32 R68, R24.reuse, R230, R36 ;  /* 0x000000e61844723c */ /* 0x040fe20000081024 */
[----:B------:R-:W-:Y:S04]  /*1169a0*/  LDS R36, [R3+UR6+0x9a200] ;  /* 0x09a2000603247984 */ /* 0x000fe80008000800 */
        /* <DEDUP_REMOVED lines=11> */
[----:B------:R-:W1:Y:S03]  /*116a60*/  LDS R39, [R252+UR6+0x9b200] ;  /* 0x09b20006fc277984 */ /* 0x000e660008000800 */
[C---:B------:R-:W-:Y:S06]  /*116a70*/  HMMA.1688.F32.TF32 R64, R24.reuse, R194, R60 ;  /* 0x000000c21840723c */ /* 0x040fec000008103c */
[C---:B------:R-:W-:Y:S06]  /*116a80*/  HMMA.1688.F32.TF32 R60, R24.reuse, R190, R56 ;  /* 0x000000be183c723c */ /* 0x040fec0000081038 */
        /* <DEDUP_REMOVED lines=11> */
[----:B------:R-:W-:Y:S03]  /*116b40*/  STL.64 [R1+0x190], R52 ;  /* 0x0001903401007387 */ /* 0x000fe60000100a00 */
[C---:B------:R-:W-:Y:S01]  /*116b50*/  HMMA.1688.F32.TF32 R44, R24.reuse, R106, R40 ;  /* 0x0000006a182c723c */ /* 0x040fe20000081028 */
[----:B------:R-:W-:Y:S05]  /*116b60*/  STL.64 [R1+0x198], R54 ;  /* 0x0001983601007387 */ /* 0x000fea0000100a00 */
        /* <DEDUP_REMOVED lines=86> */
[C---:B--2---:R-:W-:Y:S06]  /*1170d0*/  HMMA.1688.F32.TF32 R32, R24.reuse, R170, R144 ;  /* 0x000000aa1820723c */ /* 0x044fec0000081090 */
[C---:B------:R-:W-:Y:S06]  /*1170e0*/  HMMA.1688.F32.TF32 R40, R24.reuse, R150, R120 ;  /* 0x000000961828723c */ /* 0x040fec0000081078 */
[----:B------:R-:W-:-:S15]  /*1170f0*/  HMMA.1688.F32.TF32 R28, R24, R166, R244 ;  /* 0x000000a6181c723c */ /* 0x000fde00000810f4 */
[----:B------:R-:W-:-:S02]  /*117100*/  NOP ;  /* 0x0000000000007918 */ /* 0x000fc40000000000 */
[----:B------:R-:W-:Y:S04]  /*117110*/  STL.64 [R1+0x90], R40 ;  /* 0x0000902801007387 */ /* 0x000fe80000100a00 */
[----:B------:R-:W-:Y:S04]  /*117120*/  STL.64 [R1+0x98], R42 ;  /* 0x0000982a01007387 */ /* 0x000fe80000100a00 */
[----:B------:R-:W2:Y:S04]  /*117130*/  LDL.LU R244, [R1+0x24a0] ;  /* 0x0024a00001f47983 */ /* 0x000ea80000300800 */
[----:B------:R3:W-:Y:S04]  /*117140*/  STL.64 [R1+0x80], R32 ;  /* 0x0000802001007387 */ /* 0x0007e80000100a00 */
[----:B------:R-:W-:Y:S04]  /*117150*/  STL.64 [R1+0x88], R34 ;  /* 0x0000882201007387 */ /* 0x000fe80000100a00 */
[----:B------:R-:W-:Y:S04]  /*117160*/  STL.64 [R1+0x70], R28 ;  /* 0x0000701c01007387 */ /* 0x000fe80000100a00 */
[----:B------:R3:W-:Y:S02]  /*117170*/  STL.64 [R1+0x78], R30 ;  /* 0x0000781e01007387 */ /* 0x0007e40000100a00 */
[----:B---3--:R-:W-:Y:S01]  /*117180*/  IMAD.MOV.U32 R33, RZ, RZ, R22 ;  /* 0x000000ffff217224 */ /* 0x008fe200078e0016 */
[----:B------:R-:W-:Y:S01]  /*117190*/  MOV R32, R23 ;  /* 0x0000001700207202 */ /* 0x000fe20000000f00 */
[----:B------:R-:W2:Y:S04]  /*1171a0*/  LDL.LU R245, [R1+0x24a4] ;  /* 0x0024a40001f57983 */ /* 0x000ea80000300800 */
[----:B------:R-:W2:Y:S01]  /*1171b0*/  LDL.LU R246, [R1+0x24a8] ;  /* 0x0024a80001f67983 */ /* 0x000ea20000300800 */
[----:B------:R-:W-:Y:S03]  /*1171c0*/  HMMA.1688.F32.TF32 R28, R24, R22, R184 ;  /* 0x00000016181c723c */ /* 0x000fe600000810b8 */
[----:B------:R-:W2:Y:S04]  /*1171d0*/  LDL.LU R247, [R1+0x24ac] ;  /* 0x0024ac0001f77983 */ /* 0x000ea80000300800 */
[----:B------:R-:W3:Y:S04]  /*1171e0*/  LDL.LU R144, [R1+0x2490] ;  /* 0x0024900001907983 */ /* 0x000ee80000300800 */
[----:B------:R-:W3:Y:S04]  /*1171f0*/  LDL.LU R145, [R1+0x2494] ;  /* 0x0024940001917983 */ /* 0x000ee80000300800 */
[----:B------:R-:W3:Y:S04]  /*117200*/  LDL.LU R146, [R1+0x2498] ;  /* 0x0024980001927983 */ /* 0x000ee80000300800 */
[----:B------:R-:W3:Y:S01]  /*117210*/  LDL.LU R147, [R1+0x249c] ;  /* 0x00249c0001937983 */ /* 0x000ee20000300800 */
[----:B------:R-:W-:-:S02]  /*117220*/  IMAD.MOV.U32 R2, RZ, RZ, R14 ;  /* 0x000000ffff027224 */ /* 0x000fc400078e000e */
[----:B------:R-:W-:Y:S01]  /*117230*/  IMAD.MOV.U32 R0, RZ, RZ, R15 ;  /* 0x000000ffff007224 */ /* 0x000fe200078e000f */
[----:B------:R-:W-:Y:S01]  /*117240*/  HMMA.1688.F32.TF32 R20, R24, R18, R108 ;  /* 0x000000121814723c */ /* 0x000fe2000008106c */
[----:B------:R-:W-:Y:S01]  /*117250*/  IMAD.MOV.U32 R69, RZ, RZ, R150 ;  /* 0x000000ffff457224 */ /* 0x000fe200078e0096 */
[----:B------:R4:W-:Y:S01]  /*117260*/  STL.64 [R1+0x60], R28 ;  /* 0x0000601c01007387 */ /* 0x0009e20000100a00 */
[----:B------:R-:W-:Y:S01]  /*117270*/  IMAD.MOV.U32 R68, RZ, RZ, R151 ;  /* 0x000000ffff447224 */ /* 0x000fe200078e0097 */
[----:B------:R-:W-:Y:S02]  /*117280*/  MOV R65, R142 ;  /* 0x0000008e00417202 */ /* 0x000fe40000000f00 */
[----:B------:R-:W-:Y:S01]  /*117290*/  STL.64 [R1+0x68], R30 ;  /* 0x0000681e01007387 */ /* 0x000fe20000100a00 */
[----:B------:R-:W-:Y:S01]  /*1172a0*/  IMAD.MOV.U32 R64, RZ, RZ, R143 ;  /* 0x000000ffff407224 */ /* 0x000fe200078e008f */
[----:B------:R-:W-:Y:S01]  /*1172b0*/  MOV R81, R94 ;  /* 0x0000005e00517202 */ /* 0x000fe20000000f00 */
[----:B------:R-:W-:Y:S01]  /*1172c0*/  IMAD.MOV.U32 R80, RZ, RZ, R95 ;  /* 0x000000ffff507224 */ /* 0x000fe200078e005f */
[----:B------:R-:W-:-:S02]  /*1172d0*/  LOP3.LUT R123, R3, 0x60, RZ, 0x3c, !PT ;  /* 0x00000060037b7812 */ /* 0x000fc400078e3cff */
[----:B------:R-:W-:Y:S01]  /*1172e0*/  LOP3.LUT R122, R3, 0x40, RZ, 0x3c, !PT ;  /* 0x00000040037a7812 */ /* 0x000fe200078e3cff */
[----:B----4-:R-:W-:Y:S02]  /*1172f0*/  IMAD.MOV.U32 R29, RZ, RZ, R18 ;  /* 0x000000ffff1d7224 */ /* 0x010fe400078e0012 */
[----:B------:R-:W-:Y:S01]  /*117300*/  LDS R121, [R123+UR6+0x9a200] ;  /* 0x09a200067b797984 */ /* 0x000fe20008000800 */
[----:B------:R-:W-:Y:S01]  /*117310*/  IMAD.MOV.U32 R28, RZ, RZ, R19 ;  /* 0x000000ffff1c7224 */ /* 0x000fe200078e0013 */
[----:B-1----:R-:W-:Y:S06]  /*117320*/  HMMA.1688.F32.TF32 R248, R36, R210, R248 ;  /* 0x000000d224f8723c */ /* 0x002fec00000810f8 */
[----:B------:R-:W-:Y:S04]  /*117330*/  STL.64 [R1+0x50], R20 ;  /* 0x0000501401007387 */ /* 0x000fe80000100a00 */
[----:B------:R1:W-:Y:S01]  /*117340*/  STL.64 [R1+0x58], R22 ;  /* 0x0000581601007387 */ /* 0x0003e20000100a00 */
[----:B------:R-:W-:-:S02]  /*117350*/  IMAD.MOV.U32 R35, RZ, RZ, R106 ;  /* 0x000000ffff237224 */ /* 0x000fc400078e006a */
[----:B------:R-:W-:Y:S01]  /*117360*/  IMAD.MOV.U32 R34, RZ, RZ, R107 ;  /* 0x000000ffff227224 */ /* 0x000fe200078e006b */
        /* <DEDUP_REMOVED lines=8> */
[----:B----4-:R-:W-:Y:S07]  /*1173f0*/  HMMA.1688.F32.TF32 R20, R24, R102, R4 ;  /* 0x000000661814723c */ /* 0x010fee0000081004 */
[----:B------:R-:W-:Y:S01]  /*117400*/  IMAD.MOV.U32 R5, RZ, RZ, R114 ;  /* 0x000000ffff057224 */ /* 0x000fe200078e0072 */
[----:B------:R-:W-:-:S15]  /*117410*/  MOV R4, R115 ;  /* 0x0000007300047202 */ /* 0x000fde0000000f00 */
[----:B------:R-:W-:Y:S04]  /*117420*/  STL.64 [R1+0x30], R20 ;  /* 0x0000301401007387 */ /* 0x000fe80000100a00 */
[----:B------:R4:W-:Y:S04]  /*117430*/  STL.64 [R1+0x38], R22 ;  /* 0x0000381601007387 */ /* 0x0009e80000100a00 */
[----:B------:R-:W-:Y:S04]  /*117440*/  STL.64 [R1+0x20], R8 ;  /* 0x0000200801007387 */ /* 0x000fe80000100a00 */
[----:B------:R1:W-:Y:S01]  /*117450*/  STL.64 [R1+0x28], R10 ;  /* 0x0000280a01007387 */ /* 0x0003e20000100a00 */
[C---:B----4-:R-:W-:Y:S06]  /*117460*/  HMMA.1688.F32.TF32 R20, R36.reuse, R218, R132 ;  /* 0x000000da2414723c */ /* 0x050fec0000081084 */
[----:B-1----:R-:W-:-:S15]  /*117470*/  HMMA.1688.F32.TF32 R8, R36, R206, R136 ;  /* 0x000000ce2408723c */ /* 0x002fde0000081088 */
[----:B------:R-:W-:-:S02]  /*117480*/  NOP ;  /* 0x0000000000007918 */ /* 0x000fc40000000000 */
        /* <DEDUP_REMOVED lines=8> */
[----:B------:R-:W-:Y:S04]  /*117510*/  STL.64 [R1+0x7798], R250 ;  /* 0x007798fa01007387 */ /* 0x000fe80000100a00 */
[----:B------:R-:W-:Y:S01]  /*117520*/  STL.64 [R1+0x7790], R248 ;  /* 0x007790f801007387 */ /* 0x000fe20000100a00 */
[C---:B--2---:R-:W-:Y:S06]  /*117530*/  HMMA.1688.F32.TF32 R244, R36.reuse, R230, R244 ;  /* 0x000000e624f4723c */ /* 0x044fec00000810f4 */
[----:B---3--:R-:W-:-:S15]  /*117540*/  HMMA.1688.F32.TF32 R8, R36, R174, R144 ;  /* 0x000000ae2408723c */ /* 0x008fde0000081090 */
[----:B------:R-:W-:-:S02]  /*117550*/  NOP ;  /* 0x0000000000007918 */ /* 0x000fc40000000000 */
[----:B------:R-:W-:Y:S04]  /*117560*/  STL [R1+0x777c], R244 ;  /* 0x00777cf401007387 */ /* 0x000fe80000100800 */
[----:B------:R-:W-:Y:S04]  /*117570*/  STL [R1+0x7778], R245 ;  /* 0x007778f501007387 */ /* 0x000fe80000100800 */
[----:B------:R-:W-:Y:S04]  /*117580*/  STL [R1+0x7774], R246 ;  /* 0x007774f601007387 */ /* 0x000fe80000100800 */
[----:B------:R-:W-:Y:S04]  /*117590*/  STL [R1+0x7770], R247 ;  /* 0x007770f701007387 */ /* 0x000fe80000100800 */
[----:B------:R-:W2:Y:S04]  /*1175a0*/  LDL.LU R116, [R1+0x2440] ;  /* 0x0024400001747983 */ /* 0x000ea80000300800 */
        /* <DEDUP_REMOVED lines=26> */
[----:B----4-:R-:W-:-:S15]  /*117750*/  HMMA.1688.F32.TF32 R24, R36, R194, R136 ;  /* 0x000000c22418723c */ /* 0x010fde0000081088 */
[----:B------:R-:W-:-:S08]  /*117760*/  NOP ;  /* 0x0000000000007918 */ /* 0x000fd00000000000 */
        /* <DEDUP_REMOVED lines=22> */
[C---:B------:R-:W-:Y:S06]  /*1178d0*/  HMMA.1688.F32.TF32 R44, R36.reuse, R190, R184 ;  /* 0x000000be242c723c */ /* 0x040fec00000810b8 */
[C---:B------:R-:W-:Y:S06]  /*1178e0*/  HMMA.1688.F32.TF32 R40, R36.reuse, R154, R20 ;  /* 0x0000009a2428723c */ /* 0x040fec0000081014 */
[C---:B------:R-:W-:Y:S06]  /*1178f0*/  HMMA.1688.F32.TF32 R20, R36.reuse, R14, R116 ;  /* 0x0000000e2414723c */ /* 0x040fec0000081074 */
[C---:B---3--:R-:W-:Y:S05]  /*117900*/  HMMA.1688.F32.TF32 R8, R36.reuse, R106, R8 ;  /* 0x0000006a2408723c */ /* 0x048fea0000081008 */
        /* <DEDUP_REMOVED lines=11> */
[----:B------:R-:W2:-:S15]  /*1179c0*/  LDL.LU R144, [R1+0x23c0] ;  /* 0x0023c00001907983 */ /* 0x000e9e0000300800 */
[----:B------:R-:W-:-:S06]  /*1179d0*/  NOP ;  /* 0x0000000000007918 */ /* 0x000fcc0000000000 */
[----:B------:R-:W-:Y:S04]  /*1179e0*/  STL.64 [R1+0x290], R8 ;  /* 0x0002900801007387 */ /* 0x000fe80000100a00 */
[----:B------:R4:W-:Y:S04]  /*1179f0*/  STL.64 [R1+0x298], R10 ;  /* 0x0002980a01007387 */ /* 0x0009e80000100a00 */
[----:B------:R-:W2:Y:S04]  /*117a00*/  LDL.LU R145, [R1+0x23c4] ;  /* 0x0023c40001917983 */ /* 0x000ea80000300800 */
[----:B------:R-:W2:Y:S04]  /*117a10*/  LDL.LU R146, [R1+0x23c8] ;  /* 0x0023c80001927983 */ /* 0x000ea80000300800 */
[----:B------:R-:W2:Y:S01]  /*117a20*/  LDL.LU R147, [R1+0x23cc] ;  /* 0x0023cc0001937983 */ /* 0x000ea20000300800 */
[----:B------:R-:W-:Y:S01]  /*117a30*/  IMAD.MOV.U32 R43, RZ, RZ, R158 ;  /* 0x000000ffff2b7224 */ /* 0x000fe200078e009e */
[----:B------:R-:W-:Y:S01]  /*117a40*/  MOV R42, R159 ;  /* 0x0000009f002a7202 */ /* 0x000fe20000000f00 */
[----:B----4-:R-:W-:-:S15]  /*117a50*/  HMMA.1688.F32.TF32 R8, R36, R158, R100 ;  /* 0x0000009e2408723c */ /* 0x010fde0000081064 */
[----:B------:R-:W-:-:S08]  /*117a60*/  NOP ;  /* 0x0000000000007918 */ /* 0x000fd00000000000 */
[----:B------:R-:W-:Y:S04]  /*117a70*/  STL.64 [R1+0x280], R8 ;  /* 0x0002800801007387 */ /* 0x000fe80000100a00 */
[----:B------:R1:W-:Y:S04]  /*117a80*/  STL.64 [R1+0x288], R10 ;  /* 0x0002880a01007387 */ /* 0x0003e80000100a00 */
[----:B------:R-:W3:Y:S04]  /*117a90*/  LDL.LU R156, [R1+0x23b0] ;  /* 0x0023b000019c7983 */ /* 0x000ee80000300800 */
[----:B------:R-:W3:Y:S04]  /*117aa0*/  LDL.LU R157, [R1+0x23b4] ;  /* 0x0023b400019d7983 */ /* 0x000ee80000300800 */
[----:B------:R-:W3:Y:S04]  /*117ab0*/  LDL.LU R158, [R1+0x23b8] ;  /* 0x0023b800019e7983 */ /* 0x000ee80000300800 */
[----:B------:R-:W3:Y:S01]  /*117ac0*/  LDL.LU R159, [R1+0x23bc] ;  /* 0x0023bc00019f7983 */ /* 0x000ee20000300800 */
[C---:B-1----:R-:W-:Y:S06]  /*117ad0*/  HMMA.1688.F32.TF32 R8, R36.reuse, R202, R96 ;  /* 0x000000ca2408723c */ /* 0x042fec0000081060 */
[C---:B------:R-:W-:Y:S06]  /*117ae0*/  HMMA.1688.F32.TF32 R20, R36.reuse, R226, R112 ;  /* 0x000000e22414723c */ /* 0x040fec0000081070 */
[----:B------:R-:W-:Y:S11]  /*117af0*/  HMMA.1688.F32.TF32 R12, R36, R182, R132 ;  /* 0x000000b6240c723c */ /* 0x000ff60000081084 */
[----:B------:R1:W-:Y:S01]  /*117b00*/  STL [R1+0x270], R8 ;  /* 0x0002700801007387 */ /* 0x0003e20000100800 */
[----:B------:R-:W-:-:S02]  /*117b10*/  IMAD.MOV.U32 R244, RZ, RZ, R9 ;  /* 0x000000fffff47224 */ /* 0x000fc400078e0009 */
[----:B------:R-:W-:Y:S02]  /*117b20*/  IMAD.MOV.U32 R245, RZ, RZ, R10 ;  /* 0x000000fffff57224 */ /* 0x000fe400078e000a */
[----:B------:R-:W-:Y:S02]  /*117b30*/  IMAD.MOV.U32 R246, RZ, RZ, R11 ;  /* 0x000000fffff67224 */ /* 0x000fe400078e000b */
[----:B-1----:R-:W-:Y:S03]  /*117b40*/  HMMA.1688.F32.TF32 R8, R36, R242, R136 ;  /* 0x000000f22408723c */ /* 0x002fe60000081088 */
        /* <DEDUP_REMOVED lines=8> */
[----:B------:R2:W-:Y:S01]  /*117bd0*/  STL.64 [R1+0x248], R10 ;  /* 0x0002480a01007387 */ /* 0x0005e20000100a00 */
[----:B------:R-:W-:-:S03]  /*117be0*/  IMAD.MOV.U32 R41, RZ, RZ, R242 ;  /* 0x000000ffff297224 */ /* 0x000fc600078e00f2 */
        /* <DEDUP_REMOVED lines=15> */
[----:B------:R3:W-:Y:S01]  /*117ce0*/  STL [R1+0x230], R8 ;  /* 0x0002300801007387 */ /* 0x0007e20000100800 */
[----:B------:R-:W-:Y:S01]  /*117cf0*/  MOV R246, R9 ;  /* 0x0000000900f67202 */ /* 0x000fe20000000f00 */
        /* <DEDUP_REMOVED lines=8> */
[----:B------:R-:W-:Y:S04]  /*117d80*/  STL [R1+0x224], R9 ;  /* 0x0002240901007387 */ /* 0x000fe80000100800 */
        /* <DEDUP_REMOVED lines=9> */
[----:B------:R-:W-:-:S05]  /*117e20*/  IMAD.MOV.U32 R247, RZ, RZ, R8 ;  /* 0x000000fffff77224 */ /* 0x000fca00078e0008 */
[----:B------:R-:W-:Y:S04]  /*117e30*/  STL.64 [R1+0x77a8], R246 ;  /* 0x0077a8f601007387 */ /* 0x000fe80000100a00 */
[----:B------:R-:W-:Y:S04]  /*117e40*/  STL.64 [R1+0x77a0], R244 ;  /* 0x0077a0f401007387 */ /* 0x000fe80000100a00 */
[----:B------:R-:W3:Y:S04]  /*117e50*/  LDL.LU R156, [R1+0x2340] ;  /* 0x00234000019c7983 */ /* 0x000ee80000300800 */
[----:B------:R-:W3:Y:S04]  /*117e60*/  LDL.LU R157, [R1+0x2344] ;  /* 0x00234400019d7983 */ /* 0x000ee80000300800 */
[----:B------:R-:W3:Y:S04]  /*117e70*/  LDL.LU R158, [R1+0x2348] ;  /* 0x00234800019e7983 */ /* 0x000ee80000300800 */
[----:B------:R-:W3:Y:S01]  /*117e80*/  LDL.LU R159, [R1+0x234c] ;  /* 0x00234c00019f7983 */ /* 0x000ee20000300800 */
[----:B----4-:R-:W-:Y:S01]  /*117e90*/  HMMA.1688.F32.TF32 R240, R36, R238, R240 ;  /* 0x000000ee24f0723c */ /* 0x010fe200000810f0 */
[----:B------:R-:W-:-:S02]  /*117ea0*/  IMAD.MOV.U32 R250, RZ, RZ, R5 ;  /* 0x000000fffffa7224 */ /* 0x000fc400078e0005 */
[----:B------:R-:W-:-:S03]  /*117eb0*/  IMAD.MOV.U32 R251, RZ, RZ, R4 ;  /* 0x000000fffffb7224 */ /* 0x000fc600078e0004 */
[C---:B------:R-:W-:Y:S06]  /*117ec0*/  HMMA.1688.F32.TF32 R4, R36.reuse, R214, R96 ;  /* 0x000000d62404723c */ /* 0x040fec0000081060 */
[C---:B-1----:R-:W-:Y:S11]  /*117ed0*/  HMMA.1688.F32.TF32 R8, R36.reuse, R94, R112 ;  /* 0x0000005e2408723c */ /* 0x042ff60000081070 */
[----:B------:R-:W-:Y:S04]  /*117ee0*/  STL.64 [R1+0x76a8], R242 ;  /* 0x0076a8f201007387 */ /* 0x000fe80000100a00 */
[----:B------:R-:W-:Y:S04]  /*117ef0*/  STL.64 [R1+0x76a0], R240 ;  /* 0x0076a0f001007387 */ /* 0x000fe80000100a00 */
[----:B------:R1:W-:Y:S04]  /*117f00*/  STL.64 [R1+0x76b8], R6 ;  /* 0x0076b80601007387 */ /* 0x0003e80000100a00 */
[----:B------:R-:W-:Y:S04]  /*117f10*/  STL.64 [R1+0x76b0], R4 ;  /* 0x0076b00401007387 */ /* 0x000fe80000100a00 */
[----:B-1----:R-:W4:Y:S04]  /*117f20*/  LDL.64 R6, [R1+0x13a8] ;  /* 0x0013a80001067983 */ /* 0x002f280000100a00 */
[----:B------:R-:W-:Y:S04]  /*117f30*/  STL.64 [R1+0x76c8], R10 ;  /* 0x0076c80a01007387 */ /* 0x000fe80000100a00 */
[----:B------:R-:W-:Y:S01]  /*117f40*/  STL.64 [R1+0x76c0], R8 ;  /* 0x0076c00801007387 */ /* 0x000fe20000100a00 */
[----:B--2---:R-:W-:-:S15]  /*117f50*/  HMMA.1688.F32.TF32 R12, R36, R130, R132 ;  /* 0x00000082240c723c */ /* 0x004fde0000081084 */
[----:B------:R-:W-:-:S08]  /*117f60*/  NOP ;  /* 0x0000000000007918 */ /* 0x000fd00000000000 */
[----:B------:R1:W-:Y:S02]  /*117f70*/  STL.64 [R1+0x76d8], R14 ;  /* 0x0076d80e01007387 */ /* 0x0003e40000100a00 */
[----:B-1----:R-:W-:Y:S02]  /*117f80*/  IMAD.MOV.U32 R14, RZ, RZ, R17 ;  /* 0x000000ffff0e7224 */ /* 0x002fe400078e0011 */
[----:B------:R-:W-:Y:S01]  /*117f90*/  IMAD.MOV.U32 R15, RZ, RZ, R16 ;  /* 0x000000ffff0f7224 */ /* 0x000fe200078e0010 */
[----:B------:R-:W-:Y:S01]  /*117fa0*/  STL.64 [R1+0x76d0], R12 ;  /* 0x0076d00c01007387 */ /* 0x000fe20000100a00 */
[C---:B---3--:R-:W-:Y:S06]  /*117fb0*/  HMMA.1688.F32.TF32 R16, R36.reuse, R142, R136 ;  /* 0x0000008e2410723c */ /* 0x048fec0000081088 */
[----:B------:R-:W-:-:S15]  /*117fc0*/  HMMA.1688.F32.TF32 R20, R36, R150, R144 ;  /* 0x000000962414723c */ /* 0x000fde0000081090 */
[----:B------:R-:W-:-:S02]  /*117fd0*/  NOP ;  /* 0x0000000000007918 */ /* 0x000fc40000000000 */
[----:B------:R-:W-:Y:S04]  /*117fe0*/  STL.64 [R1+0x76e8], R18 ;  /* 0x0076e81201007387 */ /* 0x000fe80000100a00 */
[----:B------:R1:W-:Y:S04]  /*117ff0*/  STL.64 [R1+0x76e0], R16 ;  /* 0x0076e01001007387 */ /* 0x0003e80000100a00 */
[----:B------:R2:W-:Y:S01]  /*118000*/  STL.64 [R1+0x76f8], R22 ;  /* 0x0076f81601007387 */ /* 0x0005e20000100a00 */
[----:B-1----:R-:W-:-:S03]  /*118010*/  MOV R17, R170 ;  /* 0x000000aa00117202 */ /* 0x002fc60000000f00 */
[----:B------:R-:W-:Y:S01]  /*118020*/  STL.64 [R1+0x76f0], R20 ;  /* 0x0076f01401007387 */ /* 0x000fe20000100a00 */
[----:B------:R-:W-:Y:S06]  /*118030*/  HMMA.1688.F32.TF32 R24, R36, R170, R156 ;  /* 0x000000aa2418723c */ /* 0x000fec000008109c */
[----:B------:R-:W-:Y:S01]  /*118040*/  IMAD.MOV.U32 R16, RZ, RZ, R171 ;  /* 0x000000ffff107224 */ /* 0x000fe200078e00ab */
        /* <DEDUP_REMOVED lines=43> */
[----:B------:R-:W-:Y:S01]  /*118300*/  STL.64 [R1+0x7708], R26 ;  /* 0x0077081a01007387 */ /* 0x000fe20000100a00 */
[----:B------:R-:W-:-:S03]  /*118310*/  IMAD.MOV.U32 R23, RZ, RZ, R28 ;  /* 0x000000ffff177224 */ /* 0x000fc600078e001c */
[----:B------:R-:W-:Y:S01]  /*118320*/  STL.64 [R1+0x7700], R24 ;  /* 0x0077001801007387 */ /* 0x000fe20000100a00 */
[----:B------:R-:W-:-:S03]  /*118330*/  IMAD.MOV.U32 R13, RZ, RZ, R166 ;  /* 0x000000ffff0d7224 */ /* 0x000fc600078e00a6 */
[----:B------:R-:W2:Y:S01]  /*118340*/  LDL.LU R164, [R1+0xa10] ;  /* 0x000a100001a47983 */ /* 0x000ea20000300800 */
[----:B------:R-:W-:-:S03]  /*118350*/  IMAD.MOV.U32 R12, RZ, RZ, R167 ;  /* 0x000000ffff0c7224 */ /* 0x000fc600078e00a7 */
[----:B------:R-:W2:Y:S01]  /*118360*/  LDL.LU R165, [R1+0xa14] ;  /* 0x000a140001a57983 */ /* 0x000ea20000300800 */
[----:B----4-:R-:W-:Y:S03]  /*118370*/  HMMA.1688.F32.TF32 R28, R36, R166, R112 ;  /* 0x000000a6241c723c */ /* 0x010fe60000081070 */
[----:B------:R-:W2:Y:S04]  /*118380*/  LDL.LU R166, [R1+0xa18] ;  /* 0x000a180001a67983 */ /* 0x000ea80000300800 */
[----:B------:R-:W2:Y:S01]  /*118390*/  LDL.LU R167, [R1+0xa1c] ;  /* 0x000a1c0001a77983 */ /* 0x000ea20000300800 */
[----:B------:R-:W-:Y:S02]  /*1183a0*/  IMAD.MOV.U32 R18, RZ, RZ, R35 ;  /* 0x000000ffff127224 */ /* 0x000fe400078e0023 */
[----:B------:R-:W-:-:S13]  /*1183b0*/  IMAD.MOV.U32 R19, RZ, RZ, R34 ;  /* 0x000000ffff137224 */ /* 0x000fda00078e0022 */
[----:B------:R1:W-:Y:S02]  /*1183c0*/  STL.64 [R1+0x7718], R30 ;  /* 0x0077181e01007387 */ /* 0x0003e40000100a00 */
[----:B-1----:R-:W-:Y:S01]  /*1183d0*/  MOV R30, R33 ;  /* 0x00000021001e7202 */ /* 0x002fe20000000f00 */
[----:B------:R-:W-:-:S07]  /*1183e0*/  IMAD.MOV.U32 R31, RZ, RZ, R32 ;  /* 0x000000ffff1f7224 */ /* 0x000fce00078e0020 */
[C---:B---3--:R-:W-:Y:S01]  /*1183f0*/  HMMA.1688.F32.TF32 R32, R36.reuse, R30, R92 ;  /* 0x0000001e2420723c */ /* 0x048fe2000008105c */
[----:B------:R-:W-:Y:S05]  /*118400*/  STL.64 [R1+0x7710], R28 ;  /* 0x0077101c01007387 */ /* 0x000fea0000100a00 */
[C---:B------:R-:W-:Y:S06]  /*118410*/  HMMA.1688.F32.TF32 R48, R36.reuse, R6, R136 ;  /* 0x000000062430723c */ /* 0x040fec0000081088 */
[C---:B------:R-:W-:Y:S11]  /*118420*/  HMMA.1688.F32.TF32 R24, R36.reuse, R22, R132 ;  /* 0x000000162418723c */ /* 0x040ff60000081084 */
[----:B------:R-:W-:Y:S01]  /*118430*/  STL.64 [R1+0x7728], R34 ;  /* 0x0077282201007387 */ /* 0x000fe20000100a00 */
[C---:B------:R-:W-:Y:S03]  /*118440*/  HMMA.1688.F32.TF32 R44, R36.reuse, R14, R128 ;  /* 0x0000000e242c723c */ /* 0x040fe60000081080 */
[----:B------:R-:W-:Y:S08]  /*118450*/  STL.64 [R1+0x7720], R32 ;  /* 0x0077202001007387 */ /* 0x000ff00000100a00 */
[----:B------:R-:W-:Y:S04]  /*118460*/  STL.64 [R1+0x3c0], R24 ;  /* 0x0003c01801007387 */ /* 0x000fe80000100a00 */
[----:B------:R1:W-:Y:S02]  /*118470*/  STL.64 [R1+0x3c8], R26 ;  /* 0x0003c81a01007387 */ /* 0x0003e40000100a00 */
[----:B-1----:R-:W-:Y:S06]  /*118480*/  HMMA.1688.F32.TF32 R24, R36, R250, R140 ;  /* 0x000000fa2418723c */ /* 0x002fec000008108c */
[----:B------:R-:W-:Y:S04]  /*118490*/  STL.64 [R1+0x3b0], R44 ;  /* 0x0003b02c01007387 */ /* 0x000fe80000100a00 */
[----:B------:R1:W-:Y:S01]  /*1184a0*/  STL.64 [R1+0x3b8], R46 ;  /* 0x0003b82e01007387 */ /* 0x0003e20000100a00 */
[C---:B------:R-:W-:Y:S03]  /*1184b0*/  HMMA.1688.F32.TF32 R36, R120.reuse, R206, R148 ;  /* 0x000000ce7824723c */ /* 0x040fe60000081094 */
[----:B------:R-:W-:Y:S04]  /*1184c0*/  STL.64 [R1+0x3a0], R48 ;  /* 0x0003a03001007387 */ /* 0x000fe80000100a00 */
[----:B------:R-:W-:Y:S01]  /*1184d0*/  STL.64 [R1+0x3a8], R50 ;  /* 0x0003a83201007387 */ /* 0x000fe20000100a00 */
[C---:B-1----:R-:W-:Y:S04]  /*1184e0*/  HMMA.1688.F32.TF32 R44, R120.reuse, R218, R144 ;  /* 0x000000da782c723c */ /* 0x042fe80000081090 */
[----:B------:R-:W-:Y:S04]  /*1184f0*/  STL.64 [R1+0x360], R24 ;  /* 0x0003601801007387 */ /* 0x000fe80000100a00 */
[----:B------:R1:W-:Y:S02]  /*118500*/  STL.64 [R1+0x368], R26 ;  /* 0x0003681a01007387 */ /* 0x0003e40000100a00 */
[----:B-1----:R-:W-:-:S13]  /*118510*/  HMMA.1688.F32.TF32 R24, R120, R210, R168 ;  /* 0x000000d27818723c */ /* 0x002fda00000810a8 */
        /* <DEDUP_REMOVED lines=9> */
[----:B------:R-:W3:Y:S01]  /*1185b0*/  LDL.LU R171, [R1+0xa0c] ;  /* 0x000a0c0001ab7983 */ /* 0x000ee20000300800 */
[----:B-1----:R-:W-:-:S15]  /*1185c0*/  HMMA.1688.F32.TF32 R24, R120, R230, R156 ;  /* 0x000000e67818723c */ /* 0x002fde000008109c */
[----:B------:R-:W-:-:S08]  /*1185d0*/  NOP ;  /* 0x0000000000007918 */ /* 0x000fd00000000000 */
[----:B------:R-:W-:Y:S04]  /*1185e0*/  STL.64 [R1+0x320], R24 ;  /* 0x0003201801007387 */ /* 0x000fe80000100a00 */
[----:B------:R2:W-:Y:S04]  /*1185f0*/  STL.64 [R1+0x328], R26 ;  /* 0x0003281a01007387 */ /* 0x0005e80000100a00 */
[----:B------:R-:W4:Y:S04]  /*118600*/  LDL.LU R144, [R1+0x9f0] ;  /* 0x0009f00001907983 */ /* 0x000f280000300800 */
[----:B------:R-:W4:Y:S04]  /*118610*/  LDL.LU R145, [R1+0x9f4] ;  /* 0x0009f40001917983 */ /* 0x000f280000300800 */
[----:B------:R-:W4:Y:S04]  /*118620*/  LDL.LU R146, [R1+0x9f8] ;  /* 0x0009f80001927983 */ /* 0x000f280000300800 */
[----:B------:R-:W4:Y:S01]  /*118630*/  LDL.LU R147, [R1+0x9fc] ;  /* 0x0009fc0001937983 */ /* 0x000f220000300800 */
[----:B------:R-:W-:-:S02]  /*118640*/  IMAD.MOV.U32 R129, RZ, RZ, R174 ;  /* 0x000000ffff817224 */ /* 0x000fc400078e00ae */
[----:B------:R-:W-:Y:S01]  /*118650*/  IMAD.MOV.U32 R128, RZ, RZ, R175 ;  /* 0x000000ffff807224 */ /* 0x000fe200078e00af */
[----:B--2---:R-:W-:-:S15]  /*118660*/  HMMA.1688.F32.TF32 R24, R120, R174, R164 ;  /* 0x000000ae7818723c */ /* 0x004fde00000810a4 */
        /* <DEDUP_REMOVED lines=22> */
[----:B------:R-:W-:Y:S01]  /*1187d0*/  IMAD.MOV.U32 R35, RZ, RZ, R0 ;  /* 0x000000ffff237224 */ /* 0x000fe200078e0000 */
[----:B------:R-:W-:Y:S01]  /*1187e0*/  MOV R246, R41 ;  /* 0x0000002900f67202 */ /* 0x000fe20000000f00 */
[----:B------:R-:W-:Y:S02]  /*1187f0*/  IMAD.MOV.U32 R10, RZ, RZ, R43 ;  /* 0x000000ffff0a7224 */ /* 0x000fe400078e002b */
[----:B------:R-:W-:Y:S02]  /*118800*/  IMAD.MOV.U32 R11, RZ, RZ, R42 ;  /* 0x000000ffff0b7224 */ /* 0x000fe400078e002a */
[----:B------:R-:W-:Y:S01]  /*118810*/  IMAD.MOV.U32 R247, RZ, RZ, R40 ;  /* 0x000000fffff77224 */ /* 0x000fe200078e0028 */
[----:B---3--:R-:W-:-:S15]  /*118820*/  HMMA.1688.F32.TF32 R24, R120, R194, R168 ;  /* 0x000000c27818723c */ /* 0x008fde00000810a8 */
[----:B------:R-:W-:-:S08]  /*118830*/  NOP ;  /* 0x0000000000007918 */ /* 0x000fd00000000000 */
[----:B------:R-:W-:Y:S04]  /*118840*/  STL.64 [R1+0x300], R24 ;  /* 0x0003001801007387 */ /* 0x000fe80000100a00 */
[----:B------:R4:W-:Y:S04]  /*118850*/  STL.64 [R1+0x308], R26 ;  /* 0x0003081a01007387 */ /* 0x0009e80000100a00 */
[----:B------:R-:W3:Y:S04]  /*118860*/  LDL.LU R168, [R1+0x9a0] ;  /* 0x0009a00001a87983 */ /* 0x000ee80000300800 */
[----:B------:R-:W3:Y:S04]  /*118870*/  LDL.LU R169, [R1+0x9a4] ;  /* 0x0009a40001a97983 */ /* 0x000ee80000300800 */
[----:B------:R-:W3:Y:S04]  /*118880*/  LDL.LU R170, [R1+0x9a8] ;  /* 0x0009a80001aa7983 */ /* 0x000ee80000300800 */
[----:B------:R-:W3:Y:S01]  /*118890*/  LDL.LU R171, [R1+0x9ac] ;  /* 0x0009ac0001ab7983 */ /* 0x000ee20000300800 */
[C---:B----4-:R-:W-:Y:S03]  /*1188a0*/  HMMA.1688.F32.TF32 R24, R120.reuse, R190, R144 ;  /* 0x000000be7818723c */ /* 0x050fe60000081090 */
[----:B------:R-:W4:Y:S04]  /*1188b0*/  LDL.LU R192, [R1+0x990] ;  /* 0x0009900001c07983 */ /* 0x000f280000300800 */
[----:B------:R-:W4:Y:S04]  /*1188c0*/  LDL.LU R193, [R1+0x994] ;  /* 0x0009940001c17983 */ /* 0x000f280000300800 */
[----:B------:R-:W4:Y:S04]  /*1188d0*/  LDL.LU R194, [R1+0x998] ;  /* 0x0009980001c27983 */ /* 0x000f280000300800 */
[----:B------:R-:W4:Y:S08]  /*1188e0*/  LDL.LU R195, [R1+0x99c] ;  /* 0x00099c0001c37983 */ /* 0x000f300000300800 */
[----:B------:R-:W-:Y:S04]  /*1188f0*/  STL.64 [R1+0x2f0], R24 ;  /* 0x0002f01801007387 */ /* 0x000fe80000100a00 */
[----:B------:R2:W-:Y:S04]  /*118900*/  STL.64 [R1+0x2f8], R26 ;  /* 0x0002f81a01007387 */ /* 0x0005e80000100a00 */
[----:B------:R-:W4:Y:S04]  /*118910*/  LDL.LU R188, [R1+0x980] ;  /* 0x0009800001bc7983 */ /* 0x000f280000300800 */
[----:B------:R-:W4:Y:S04]  /*118920*/  LDL.LU R189, [R1+0x984] ;  /* 0x0009840001bd7983 */ /* 0x000f280000300800 */
[----:B------:R-:W4:Y:S04]  /*118930*/  LDL.LU R190, [R1+0x988] ;  /* 0x0009880001be7983 */ /* 0x000f280000300800 */
[----:B------:R-:W4:Y:S01]  /*118940*/  LDL.LU R191, [R1+0x98c] ;  /* 0x00098c0001bf7983 */ /* 0x000f220000300800 */
[C---:B--2---:R-:W-:Y:S06]  /*118950*/  HMMA.1688.F32.TF32 R24, R120.reuse, R154, R148 ;  /* 0x0000009a7818723c */ /* 0x044fec0000081094 */
[C---:B------:R-:W-:Y:S06]  /*118960*/  HMMA.1688.F32.TF32 R36, R120.reuse, R162, R156 ;  /* 0x000000a27824723c */ /* 0x040fec000008109c */
[C---:B------:R-:W-:Y:S11]  /*118970*/  HMMA.1688.F32.TF32 R40, R120.reuse, R34, R164 ;  /* 0x000000227828723c */ /* 0x040ff600000810a4 */
[----:B------:R-:W-:Y:S04]  /*118980*/  STL.64 [R1+0x2e0], R24 ;  /* 0x0002e01801007387 */ /* 0x000fe80000100a00 */
[----:B------:R1:W-:Y:S04]  /*118990*/  STL.64 [R1+0x2e8], R26 ;  /* 0x0002e81a01007387 */ /* 0x0003e80000100a00 */
[----:B------:R-:W-:Y:S04]  /*1189a0*/  STL.64 [R1+0x75e8], R38 ;  /* 0x0075e82601007387 */ /* 0x000fe80000100a00 */
[----:B------:R-:W-:Y:S01]  /*1189b0*/  STL.64 [R1+0x75e0], R36 ;  /* 0x0075e02401007387 */ /* 0x000fe20000100a00 */
[----:B------:R-:W-:Y:S03]  /*1189c0*/  HMMA.1688.F32.TF32 R44, R120, R18, R172 ;  /* 0x00000012782c723c */ /* 0x000fe600000810ac */
[----:B------:R-:W-:Y:S04]  /*1189d0*/  STL.64 [R1+0x75d8], R42 ;  /* 0x0075d82a01007387 */ /* 0x000fe80000100a00 */
[----:B------:R-:W-:Y:S04]  /*1189e0*/  STL.64 [R1+0x75d0], R40 ;  /* 0x0075d02801007387 */ /* 0x000fe80000100a00 */
        /* <DEDUP_REMOVED lines=10> */
[----:B-1----:R-:W-:Y:S01]  /*118a90*/  MOV R27, R226 ;  /* 0x000000e2001b7202 */ /* 0x002fe20000000f00 */
[----:B------:R-:W-:Y:S01]  /*118aa0*/  IMAD.MOV.U32 R26, RZ, RZ, R227 ;  /* 0x000000ffff1a7224 */ /* 0x000fe200078e00e3 */
[C---:B---3--:R-:W-:Y:S06]  /*118ab0*/  HMMA.1688.F32.TF32 R48, R120.reuse, R178, R168 ;  /* 0x000000b27830723c */ /* 0x048fec00000810a8 */
[----:B----4-:R-:W-:-:S15]  /*118ac0*/  HMMA.1688.F32.TF32 R52, R120, R10, R192 ;  /* 0x0000000a7834723c */ /* 0x010fde00000810c0 */
[----:B------:R-:W-:-:S02]  /*118ad0*/  NOP ;  /* 0x0000000000007918 */ /* 0x000fc40000000000 */
[----:B------:R-:W-:Y:S04]  /*118ae0*/  STL.64 [R1+0x75b8], R50 ;  /* 0x0075b83201007387 */ /* 0x000fe80000100a00 */
[----:B------:R-:W-:Y:S04]  /*118af0*/  STL.64 [R1+0x75b0], R48 ;  /* 0x0075b03001007387 */ /* 0x000fe80000100a00 */
[----:B------:R-:W3:Y:S04]  /*118b00*/  LDL.LU R176, [R1+0x960] ;  /* 0x0009600001b07983 */ /* 0x000ee80000300800 */
[----:B------:R-:W3:Y:S04]  /*118b10*/  LDL.LU R177, [R1+0x964] ;  /* 0x0009640001b17983 */ /* 0x000ee80000300800 */
[----:B------:R-:W3:Y:S04]  /*118b20*/  LDL.LU R178, [R1+0x968] ;  /* 0x0009680001b27983 */ /* 0x000ee80000300800 */
[----:B------:R-:W3:Y:S04]  /*118b30*/  LDL.LU R179, [R1+0x96c] ;  /* 0x00096c0001b37983 */ /* 0x000ee80000300800 */
[----:B------:R-:W-:Y:S04]  /*118b40*/  STL.64 [R1+0x75f8], R54 ;  /* 0x0075f83601007387 */ /* 0x000fe80000100a00 */
[----:B------:R-:W-:Y:S01]  /*118b50*/  STL.64 [R1+0x75f0], R52 ;  /* 0x0075f03401007387 */ /* 0x000fe20000100a00 */
        /* <DEDUP_REMOVED lines=15> */
[----:B--2---:R-:W-:-:S15]  /*118c50*/  HMMA.1688.F32.TF32 R60, R120, R226, R172 ;  /* 0x000000e2783c723c */ /* 0x004fde00000810ac */
[----:B------:R-:W-:-:S08]  /*118c60*/  NOP ;  /* 0x0000000000007918 */ /* 0x000fd00000000000 */
[----:B------:R1:W-:Y:S04]  /*118c70*/  STL.64 [R1+0x7608], R62 ;  /* 0x0076083e01007387 */ /* 0x0003e80000100a00 */
[----:B------:R-:W-:Y:S04]  /*118c80*/  STL.64 [R1+0x7600], R60 ;  /* 0x0076003c01007387 */ /* 0x000fe80000100a00 */
[----:B------:R-:W2:Y:S04]  /*118c90*/  LDL.LU R224, [R1+0x920] ;  /* 0x0009200001e07983 */ /* 0x000ea80000300800 */
[----:B------:R-:W2:Y:S04]  /*118ca0*/  LDL.LU R225, [R1+0x924] ;  /* 0x0009240001e17983 */ /* 0x000ea80000300800 */
[----:B------:R-:W2:Y:S04]  /*118cb0*/  LDL.LU R226, [R1+0x928] ;  /* 0x0009280001e27983 */ /* 0x000ea80000300800 */
[----:B------:R-:W2:Y:S01]  /*118cc0*/  LDL.LU R227, [R1+0x92c] ;  /* 0x00092c0001e37983 */ /* 0x000ea20000300800 */
[----:B-1----:R-:W-:-:S02]  /*118cd0*/  IMAD.MOV.U32 R62, RZ, RZ, R65 ;  /* 0x000000ffff3e7224 */ /* 0x002fc400078e0041 */
[----:B------:R-:W-:Y:S01]  /*118ce0*/  IMAD.MOV.U32 R63, RZ, RZ, R64 ;  /* 0x000000ffff3f7224 */ /* 0x000fe200078e0040 */
[----:B------:R-:W-:Y:S01]  /*118cf0*/  MOV R54, R69 ;  /* 0x0000004500367202 */ /* 0x000fe20000000f00 */
[----:B------:R-:W-:Y:S02]  /*118d00*/  IMAD.MOV.U32 R55, RZ, RZ, R68 ;  /* 0x000000ffff377224 */ /* 0x000fe400078e0044 */
[----:B------:R-:W-:Y:S02]  /*118d10*/  IMAD.MOV.U32 R38, RZ, RZ, R13 ;  /* 0x000000ffff267224 */ /* 0x000fe400078e000d */
[----:B------:R-:W-:Y:S02]  /*118d20*/  IMAD.MOV.U32 R39, RZ, RZ, R12 ;  /* 0x000000ffff277224 */ /* 0x000fe400078e000c */
[----:B------:R-:W-:Y:S02]  /*118d30*/  IMAD.MOV.U32 R13, RZ, RZ, R238 ;  /* 0x000000ffff0d7224 */ /* 0x000fe400078e00ee */
[----:B------:R-:W-:Y:S01]  /*118d40*/  IMAD.MOV.U32 R12, RZ, RZ, R239 ;  /* 0x000000ffff0c7224 */ /* 0x000fe200078e00ef */
[C---:B---3--:R-:W-:Y:S06]  /*118d50*/  HMMA.1688.F32.TF32 R64, R120.reuse, R182, R176 ;  /* 0x000000b67840723c */ /* 0x048fec00000810b0 */
[C---:B----4-:R-:W-:Y:S06]  /*118d60*/  HMMA.1688.F32.TF32 R68, R120.reuse, R246, R192 ;  /* 0x000000f67844723c */ /* 0x050fec00000810c0 */
        /* <DEDUP_REMOVED lines=12> */
[----:B------:R1:W-:Y:S04]  /*118e30*/  STL.64 [R1+0x7618], R78 ;  /* 0x0076184e01007387 */ /* 0x0003e80000100a00 */
[----:B------:R-:W-:Y:S04]  /*118e40*/  STL.64 [R1+0x7610], R76 ;  /* 0x0076104c01007387 */ /* 0x000fe80000100a00 */
[----:B------:R-:W4:Y:S04]  /*118e50*/  LDL.LU R188, [R1+0x900] ;  /* 0x0009000001bc7983 */ /* 0x000f280000300800 */
[----:B------:R-:W4:Y:S04]  /*118e60*/  LDL.LU R189, [R1+0x904] ;  /* 0x0009040001bd7983 */ /* 0x000f280000300800 */
[----:B------:R-:W4:Y:S04]  /*118e70*/  LDL.LU R190, [R1+0x908] ;  /* 0x0009080001be7983 */ /* 0x000f280000300800 */
[----:B------:R-:W4:Y:S01]  /*118e80*/  LDL.LU R191, [R1+0x90c] ;  /* 0x00090c0001bf7983 */ /* 0x000f220000300800 */
[----:B-1----:R-:W-:Y:S01]  /*118e90*/  MOV R78, R81 ;  /* 0x00000051004e7202 */ /* 0x002fe20000000f00 */
[----:B------:R-:W-:-:S02]  /*118ea0*/  IMAD.MOV.U32 R79, RZ, RZ, R80 ;  /* 0x000000ffff4f7224 */ /* 0x000fc400078e0050 */
[----:B------:R-:W4:Y:S04]  /*118eb0*/  LDL.LU R236, [R1+0x8f0] ;  /* 0x0008f00001ec7983 */ /* 0x000f280000300800 */
[----:B------:R-:W4:Y:S01]  /*118ec0*/  LDL.LU R237, [R1+0x8f4] ;  /* 0x0008f40001ed7983 */ /* 0x000f220000300800 */
[----:B--2---:R-:W-:Y:S03]  /*118ed0*/  HMMA.1688.F32.TF32 R80, R120, R238, R224 ;  /* 0x000000ee7850723c */ /* 0x004fe600000810e0 */
[----:B------:R-:W2:Y:S04]  /*118ee0*/  LDL.LU R238, [R1+0x8f8] ;  /* 0x0008f80001ee7983 */ /* 0x000ea80000300800 */
[----:B------:R-:W2:Y:S01]  /*118ef0*/  LDL.LU R239, [R1+0x8fc] ;  /* 0x0008fc0001ef7983 */ /* 0x000ea20000300800 */
[----:B------:R-:W-:-:S03]  /*118f00*/  IMAD.MOV.U32 R21, RZ, RZ, R198 ;  /* 0x000000ffff157224 */ /* 0x000fc600078e00c6 */
[----:B------:R-:W2:Y:S01]  /*118f10*/  LDL.LU R196, [R1+0x8e0] ;  /* 0x0008e00001c47983 */ /* 0x000ea20000300800 */
[----:B------:R-:W-:-:S03]  /*118f20*/  IMAD.MOV.U32 R20, RZ, RZ, R199 ;  /* 0x000000ffff147224 */ /* 0x000fc600078e00c7 */
[----:B------:R-:W2:Y:S04]  /*118f30*/  LDL.LU R197, [R1+0x8e4] ;  /* 0x0008e40001c57983 */ /* 0x000ea80000300800 */
[----:B------:R-:W2:Y:S04]  /*118f40*/  LDL.LU R198, [R1+0x8e8] ;  /* 0x0008e80001c67983 */ /* 0x000ea80000300800 */
[----:B------:R-:W2:Y:S04]  /*118f50*/  LDL.LU R199, [R1+0x8ec] ;  /* 0x0008ec0001c77983 */ /* 0x000ea80000300800 */
[----:B------:R-:W2:Y:S01]  /*118f60*/  LDL.LU R200, [R1+0x8c0] ;  /* 0x0008c00001c87983 */ /* 0x000ea20000300800 */
[----:B------:R-:W-:-:S03]  /*118f70*/  IMAD.MOV.U32 R46, RZ, RZ, R17 ;  /* 0x000000ffff2e7224 */ /* 0x000fc600078e0011 */
[----:B------:R-:W2:Y:S01]  /*118f80*/  LDL.LU R201, [R1+0x8c4] ;  /* 0x0008c40001c97983 */ /* 0x000ea20000300800 */
[----:B------:R-:W-:-:S03]  /*118f90*/  IMAD.MOV.U32 R47, RZ, RZ, R16 ;  /* 0x000000ffff2f7224 */ /* 0x000fc600078e0010 */
[----:B------:R-:W2:Y:S01]  /*118fa0*/  LDL.LU R202, [R1+0x8c8] ;  /* 0x0008c80001ca7983 */ /* 0x000ea20000300800 */
[----:B------:R-:W-:-:S03]  /*118fb0*/  IMAD.MOV.U32 R17, RZ, RZ, R222 ;  /* 0x000000ffff117224 */ /* 0x000fc600078e00de */
[----:B------:R-:W2:Y:S01]  /*118fc0*/  LDL.LU R203, [R1+0x8cc] ;  /* 0x0008cc0001cb7983 */ /* 0x000ea20000300800 */
[----:B------:R-:W-:-:S03]  /*118fd0*/  IMAD.MOV.U32 R16, RZ, RZ, R223 ;  /* 0x000000ffff107224 */ /* 0x000fc600078e00df */
[----:B------:R-:W2:Y:S04]  /*118fe0*/  LDL.LU R220, [R1+0x8a0] ;  /* 0x0008a00001dc7983 */ /* 0x000ea80000300800 */
[----:B------:R-:W2:Y:S04]  /*118ff0*/  LDL.LU R221, [R1+0x8a4] ;  /* 0x0008a40001dd7983 */ /* 0x000ea80000300800 */
[----:B------:R-:W2:Y:S04]  /*119000*/  LDL.LU R222, [R1+0x8a8] ;  /* 0x0008a80001de7983 */ /* 0x000ea80000300800 */
[----:B------:R-:W2:Y:S04]  /*119010*/  LDL.LU R223, [R1+0x8ac] ;  /* 0x0008ac0001df7983 */ /* 0x000ea80000300800 */
[----:B------:R-:W2:Y:S04]  /*119020*/  LDL.LU R224, [R1+0x880] ;  /* 0x0008800001e07983 */ /* 0x000ea80000300800 */
[----:B------:R-:W2:Y:S04]  /*119030*/  LDL.LU R225, [R1+0x884] ;  /* 0x0008840001e17983 */ /* 0x000ea80000300800 */
[----:B------:R-:W2:Y:S01]  /*119040*/  LDL.LU R226, [R1+0x888] ;  /* 0x0008880001e27983 */ /* 0x000ea20000300800 */
[----:B------:R-:W-:-:S03]  /*119050*/  MOV R70, R9 ;  /* 0x0000000900467202 */ /* 0x000fc60000000f00 */
[----:B------:R-:W2:Y:S01]  /*119060*/  LDL.LU R227, [R1+0x88c] ;  /* 0x00088c0001e37983 */ /* 0x000ea20000300800 */
[----:B------:R-:W-:-:S03]  /*119070*/  IMAD.MOV.U32 R71, RZ, RZ, R8 ;  /* 0x000000ffff477224 */ /* 0x000fc600078e0008 */
[----:B------:R1:W-:Y:S01]  /*119080*/  STL.64 [R1+0x7628], R82 ;  /* 0x0076285201007387 */ /* 0x0003e20000100a00 */
[----:B------:R-:W-:-:S03]  /*119090*/  IMAD.MOV.U32 R9, RZ, RZ, R214 ;  /* 0x000000ffff097224 */ /* 0x000fc600078e00d6 */
[----:B------:R-:W-:Y:S01]  /*1190a0*/  STL.64 [R1+0x7620], R80 ;  /* 0x0076205001007387 */ /* 0x000fe20000100a00 */
[----:B------:R-:W-:-:S03]  /*1190b0*/  IMAD.MOV.U32 R8, RZ, RZ, R215 ;  /* 0x000000ffff087224 */ /* 0x000fc600078e00d7 */
[----:B------:R-:W2:Y:S04]  /*1190c0*/  LDL.LU R212, [R1+0x860] ;  /* 0x0008600001d47983 */ /* 0x000ea80000300800 */
[----:B------:R-:W2:Y:S01]  /*1190d0*/  LDL.LU R213, [R1+0x864] ;  /* 0x0008640001d57983 */ /* 0x000ea20000300800 */
[C---:B---3--:R-:W-:Y:S03]  /*1190e0*/  HMMA.1688.F32.TF32 R84, R120.reuse, R214, R192 ;  /* 0x000000d67854723c */ /* 0x048fe600000810c0 */
[----:B------:R-:W3:Y:S04]  /*1190f0*/  LDL.LU R214, [R1+0x868] ;  /* 0x0008680001d67983 */ /* 0x000ee80000300800 */
[----:B------:R-:W3:Y:S01]  /*119100*/  LDL.LU R215, [R1+0x86c] ;  /* 0x00086c0001d77983 */ /* 0x000ee20000300800 */
[----:B----4-:R-:W-:-:S15]  /*119110*/  HMMA.1688.F32.TF32 R88, R120, R78, R188 ;  /* 0x0000004e7858723c */ /* 0x010fde00000810bc */
[----:B------:R-:W-:Y:S04]  /*119120*/  STL.64 [R1+0x7568], R86 ;  /* 0x0075685601007387 */ /* 0x000fe80000100a00 */
[----:B------:R-:W-:Y:S04]  /*119130*/  STL.64 [R1+0x7560], R84 ;  /* 0x0075605401007387 */ /* 0x000fe80000100a00 */
[----:B------:R-:W-:Y:S04]  /*119140*/  STL.64 [R1+0x7638], R90 ;  /* 0x0076385a01007387 */ /* 0x000fe80000100a00 */
[----:B------:R-:W-:Y:S01]  /*119150*/  STL.64 [R1+0x7630], R88 ;  /* 0x0076305801007387 */ /* 0x000fe20000100a00 */
[C---:B--2---:R-:W-:Y:S03]  /*119160*/  HMMA.1688.F32.TF32 R92, R120.reuse, R70, R236 ;  /* 0x00000046785c723c */ /* 0x044fe600000810ec */
[----:B------:R-:W2:Y:S04]  /*119170*/  LDL.LU R236, [R1+0xa40] ;  /* 0x000a400001ec7983 */ /* 0x000ea80000300800 */
[----:B------:R-:W2:Y:S04]  /*119180*/  LDL.LU R237, [R1+0xa44] ;  /* 0x000a440001ed7983 */ /* 0x000ea80000300800 */
[----:B------:R-:W2:Y:S04]  /*119190*/  LDL.LU R238, [R1+0xa48] ;  /* 0x000a480001ee7983 */ /* 0x000ea80000300800 */
[----:B------:R-:W2:Y:S01]  /*1191a0*/  LDL.LU R239, [R1+0xa4c] ;  /* 0x000a4c0001ef7983 */ /* 0x000ea20000300800 */
        /* <DEDUP_REMOVED lines=10> */
[----:B------:R-:W-:Y:S04]  /*119250*/  STL.64 [R1+0x7540], R104 ;  /* 0x0075406801007387 */ /* 0x000fe80000100a00 */
        /* <DEDUP_REMOVED lines=8> */
[----:B------:R-:W4:Y:S08]  /*1192e0*/  LDL.LU R227, [R1+0xa2c] ;  /* 0x000a2c0001e37983 */ /* 0x000f300000300800 */
[----:B------:R-:W-:Y:S04]  /*1192f0*/  STL.64 [R1+0x7538], R110 ;  /* 0x0075386e01007387 */ /* 0x000fe80000100a00 */
[----:B------:R-:W-:Y:S01]  /*119300*/  STL.64 [R1+0x7530], R108 ;  /* 0x0075306c01007387 */ /* 0x000fe20000100a00 */
[----:B---3--:R-:W-:-:S15]  /*119310*/  HMMA.1688.F32.TF32 R112, R120, R30, R212 ;  /* 0x0000001e7870723c */ /* 0x008fde00000810d4 */
[----:B------:R-:W-:-:S08]  /*119320*/  NOP ;  /* 0x0000000000007918 */ /* 0x000fd00000000000 */
[----:B------:R-:W-:Y:S04]  /*119330*/  STL.64 [R1+0x7518], R114 ;  /* 0x0075187201007387 */ /* 0x000fe80000100a00 */
[----:B------:R-:W-:Y:S01]  /*119340*/  STL.64 [R1+0x7510], R112 ;  /* 0x0075107001007387 */ /* 0x000fe20000100a00 */
[C---:B--2---:R-:W-:Y:S03]  /*119350*/  HMMA.1688.F32.TF32 R116, R120.reuse, R22, R236 ;  /* 0x000000167874723c */ /* 0x044fe600000810ec */
        /* <DEDUP_REMOVED lines=8> */
[----:B------:R-:W-:Y:S04]  /*1193e0*/  STL.64 [R1+0x7528], R118 ;  /* 0x0075287601007387 */ /* 0x000fe80000100a00 */
[----:B------:R-:W-:Y:S01]  /*1193f0*/  STL.64 [R1+0x7520], R116 ;  /* 0x0075207401007387 */ /* 0x000fe20000100a00 */
[----:B----4-:R-:W-:-:S15]  /*119400*/  HMMA.1688.F32.TF32 R220, R120, R14, R220 ;  /* 0x0000000e78dc723c */ /* 0x010fde00000810dc */
[----:B------:R-:W-:-:S08]  /*119410*/  NOP ;  /* 0x0000000000007918 */ /* 0x000fd00000000000 */
        /* <DEDUP_REMOVED lines=11> */
[----:B------:R1:W-:Y:S04]  /*1194d0*/  STL.64 [R1+0x74f8], R226 ;  /* 0x0074f8e201007387 */ /* 0x0003e80000100a00 */
[----:B------:R-:W-:Y:S01]  /*1194e0*/  STL.64 [R1+0x74f0], R224 ;  /* 0x0074f0e001007387 */ /* 0x000fe20000100a00 */
[----:B--2---:R-:W-:Y:S03]  /*1194f0*/  HMMA.1688.F32.TF32 R120, R120, R250, R236 ;  /* 0x000000fa7878723c */ /* 0x004fe600000810ec */
[----:B------:R-:W2:Y:S04]  /*119500*/  LDL.LU R236, [R1+0x20c0] ;  /* 0x0020c00001ec7983 */ /* 0x000ea80000300800 */
[----:B------:R-:W2:Y:S04]  /*119510*/  LDL.LU R237, [R1+0x20c4] ;  /* 0x0020c40001ed7983 */ /* 0x000ea80000300800 */
[----:B------:R-:W2:Y:S04]  /*119520*/  LDL.LU R238, [R1+0x20c8] ;  /* 0x0020c80001ee7983 */ /* 0x000ea80000300800 */
[----:B------:R-:W2:Y:S01]  /*119530*/  LDL.LU R239, [R1+0x20cc] ;  /* 0x0020cc0001ef7983 */ /* 0x000ea20000300800 */
[----:B------:R-:W-:Y:S01]  /*119540*/  MOV R5, R230 ;  /* 0x000000e600057202 */ /* 0x000fe20000000f00 */
[----:B------:R-:W-:-:S02]  /*119550*/  IMAD.MOV.U32 R4, RZ, RZ, R231 ;  /* 0x000000ffff047224 */ /* 0x000fc400078e00e7 */
[----:B------:R-:W-:Y:S04]  /*119560*/  LDS R230, [R3+UR6+0x9b280] ;  /* 0x09b2800603e67984 */ /* 0x000fe80008000800 */
[----:B------:R-:W3:Y:S01]  /*119570*/  LDS R231, [R252+UR6+0x9b280] ;  /* 0x09b28006fce77984 */ /* 0x000ee20008000800 */
[----:B------:R-:W-:Y:S02]  /*119580*/  IMAD.MOV.U32 R125, RZ, RZ, R154 ;  /* 0x000000ffff7d7224 */ /* 0x000fe400078e009a */
[----:B------:R-:W-:Y:S01]  /*119590*/  IMAD.MOV.U32 R124, RZ, RZ, R155 ;  /* 0x000000ffff7c7224 */ /* 0x000fe200078e009b */
[----:B------:R-:W-:Y:S01]  /*1195a0*/  STL.64 [R1+0x7668], R122 ;  /* 0x0076687a01007387 */ /* 0x000fe20000100a00 */
[----:B-1----:R-:W-:Y:S01]  /*1195b0*/  IMAD.MOV.U32 R82, RZ, RZ, R127 ;  /* 0x000000ffff527224 */ /* 0x002fe200078e007f */
[----:B------:R-:W-:Y:S01]  /*1195c0*/  MOV R66, R125 ;  /* 0x0000007d00427202 */ /* 0x000fe20000000f00 */
[----:B------:R-:W-:Y:S01]  /*1195d0*/  IMAD.MOV.U32 R83, RZ, RZ, R126 ;  /* 0x000000ffff537224 */ /* 0x000fe200078e007e */
[----:B------:R-:W-:Y:S01]  /*1195e0*/  STL.64 [R1+0x7660], R120 ;  /* 0x0076607801007387 */ /* 0x000fe20000100a00 */
[----:B------:R-:W-:-:S02]  /*1195f0*/  IMAD.MOV.U32 R67, RZ, RZ, R124 ;  /* 0x000000ffff437224 */ /* 0x000fc400078e007c */
[----:B------:R-:W-:Y:S02]  /*119600*/  IMAD.MOV.U32 R226, RZ, RZ, R5 ;  /* 0x000000ffffe27224 */ /* 0x000fe400078e0005 */
[----:B------:R-:W-:Y:S01]  /*119610*/  IMAD.MOV.U32 R227, RZ, RZ, R4 ;  /* 0x000000ffffe37224 */ /* 0x000fe200078e0004 */
[----:B---3--:R-:W-:Y:S01]  /*119620*/  HMMA.1688.F32.TF32 R124, R228, R218, R212 ;  /* 0x000000dae47c723c */ /* 0x008fe200000810d4 */
        /* <DEDUP_REMOVED lines=9> */
[----:B------:R-:W3:Y:S01]  /*1196c0*/  LDL.LU R219, [R1+0x20ac] ;  /* 0x0020ac0001db7983 */ /* 0x000ee20000300800 */
[----:B------:R-:W-:Y:S01]  /*1196d0*/  MOV R94, R131 ;  /* 0x00000083005e7202 */ /* 0x000fe20000000f00 */
[----:B------:R-:W-:-:S02]  /*1196e0*/  IMAD.MOV.U32 R95, RZ, RZ, R130 ;  /* 0x000000ffff5f7224 */ /* 0x000fc400078e0082 */
[----:B------:R-:W-:Y:S02]  /*1196f0*/  IMAD.MOV.U32 R110, RZ, RZ, R129 ;  /* 0x000000ffff6e7224 */ /* 0x000fe400078e0081 */
[----:B------:R-:W-:Y:S02]  /*119700*/  IMAD.MOV.U32 R111, RZ, RZ, R128 ;  /* 0x000000ffff6f7224 */ /* 0x000fe400078e0080 */
[----:B----4-:R-:W-:Y:S01]  /*119710*/  HMMA.1688.F32.TF32 R128, R228, R206, R196 ;  /* 0x000000cee480723c */ /* 0x010fe200000810c4 */
[----:B------:R-:W-:Y:S01]  /*119720*/  STL.64 [R1+0x74e8], R126 ;  /* 0x0074e87e01007387 */ /* 0x000fe20000100a00 */
[----:B------:R-:W-:-:S03]  /*119730*/  IMAD.MOV.U32 R2, RZ, RZ, R162 ;  /* 0x000000ffff027224 */ /* 0x000fc600078e00a2 */
[----:B------:R-:W-:Y:S01]  /*119740*/  STL.64 [R1+0x74e0], R124 ;  /* 0x0074e07c01007387 */ /* 0x000fe20000100a00 */
[----:B------:R-:W-:-:S03]  /*119750*/  IMAD.MOV.U32 R0, RZ, RZ, R163 ;  /* 0x000000ffff007224 */ /* 0x000fc600078e00a3 */
[----:B------:R-:W4:Y:S04]  /*119760*/  LDL.LU R204, [R1+0x2090] ;  /* 0x0020900001cc7983 */ /* 0x000f280000300800 */
[----:B------:R-:W4:Y:S04]  /*119770*/  LDL.LU R205, [R1+0x2094] ;  /* 0x0020940001cd7983 */ /* 0x000f280000300800 */
[----:B------:R-:W4:Y:S01]  /*119780*/  LDL.LU R206, [R1+0x2098] ;  /* 0x0020980001ce7983 */ /* 0x000f220000300800 */
[----:B------:R-:W-:Y:S03]  /*119790*/  HMMA.1688.F32.TF32 R132, R228, R210, R200 ;  /* 0x000000d2e484723c */ /* 0x000fe600000810c8 */
[----:B------:R-:W4:Y:S01]  /*1197a0*/  LDL.LU R207, [R1+0x209c] ;  /* 0x00209c0001cf7983 */ /* 0x000f220000300800 */
[----:B------:R-:W-:-:S03]  /*1197b0*/  MOV R50, R2 ;  /* 0x0000000200327202 */ /* 0x000fc60000000f00 */
[----:B------:R-:W-:Y:S01]  /*1197c0*/  STL.64 [R1+0x7678], R130 ;  /* 0x0076788201007387 */ /* 0x000fe20000100a00 */
[----:B------:R-:W-:-:S03]  /*1197d0*/  IMAD.MOV.U32 R51, RZ, RZ, R0 ;  /* 0x000000ffff337224 */ /* 0x000fc600078e0000 */
[----:B------:R-:W-:Y:S01]  /*1197e0*/  STL.64 [R1+0x7670], R128 ;  /* 0x0076708001007387 */ /* 0x000fe20000100a00 */
[----:B------:R-:W-:-:S03]  /*1197f0*/  IMAD.MOV.U32 R2, RZ, RZ, R210 ;  /* 0x000000ffff027224 */ /* 0x000fc600078e00d2 */
[----:B------:R-:W4:Y:S01]  /*119800*/  LDL.LU R208, [R1+0x2080] ;  /* 0x0020800001d07983 */ /* 0x000f220000300800 */
[----:B------:R-:W-:-:S03]  /*119810*/  IMAD.MOV.U32 R0, RZ, RZ, R211 ;  /* 0x000000ffff007224 */ /* 0x000fc600078e00d3 */
[----:B------:R-:W4:Y:S04]  /*119820*/  LDL.LU R209, [R1+0x2084] ;  /* 0x0020840001d17983 */ /* 0x000f280000300800 */
[----:B------:R-:W4:Y:S04]  /*119830*/  LDL.LU R210, [R1+0x2088] ;  /* 0x0020880001d27983 */ /* 0x000f280000300800 */
[----:B------:R-:W4:Y:S04]  /*119840*/  LDL.LU R211, [R1+0x208c] ;  /* 0x00208c0001d37983 */ /* 0x000f280000300800 */
[----:B------:R-:W-:Y:S04]  /*119850*/  STL.64 [R1+0x74d8], R134 ;  /* 0x0074d88601007387 */ /* 0x000fe80000100a00 */
[----:B------:R-:W-:Y:S01]  /*119860*/  STL.64 [R1+0x74d0], R132 ;  /* 0x0074d08401007387 */ /* 0x000fe20000100a00 */
[C---:B--2---:R-:W-:Y:S03]  /*119870*/  HMMA.1688.F32.TF32 R136, R228.reuse, R226, R236 ;  /* 0x000000e2e488723c */ /* 0x044fe600000810ec */
[----:B------:R-:W2:Y:S04]  /*119880*/  LDL.LU R236, [R1+0x2070] ;  /* 0x0020700001ec7983 */ /* 0x000ea80000300800 */
[----:B------:R-:W2:Y:S04]  /*119890*/  LDL.LU R237, [R1+0x2074] ;  /* 0x0020740001ed7983 */ /* 0x000ea80000300800 */
[----:B------:R-:W2:Y:S04]  /*1198a0*/  LDL.LU R238, [R1+0x2078] ;  /* 0x0020780001ee7983 */ /* 0x000ea80000300800 */
[----:B------:R-:W2:Y:S08]  /*1198b0*/  LDL.LU R239, [R1+0x207c] ;  /* 0x00207c0001ef7983 */ /* 0x000eb00000300800 */
[----:B------:R-:W-:Y:S04]  /*1198c0*/  STL.64 [R1+0x7688], R138 ;  /* 0x0076888a01007387 */ /* 0x000fe80000100a00 */
[----:B------:R-:W-:Y:S01]  /*1198d0*/  STL.64 [R1+0x7680], R136 ;  /* 0x0076808801007387 */ /* 0x000fe20000100a00 */
[C---:B---3--:R-:W-:Y:S03]  /*1198e0*/  HMMA.1688.F32.TF32 R140, R228.reuse, R110, R212 ;  /* 0x0000006ee48c723c */ /* 0x048fe600000810d4 */
[----:B------:R-:W3:Y:S04]  /*1198f0*/  LDL.LU R212, [R1+0x2060] ;  /* 0x0020600001d47983 */ /* 0x000ee80000300800 */
[----:B------:R-:W3:Y:S04]  /*119900*/  LDL.LU R213, [R1+0x2064] ;  /* 0x0020640001d57983 */ /* 0x000ee80000300800 */
[----:B------:R-:W3:Y:S04]  /*119910*/  LDL.LU R214, [R1+0x2068] ;  /* 0x0020680001d67983 */ /* 0x000ee80000300800 */
[----:B------:R-:W3:Y:S01]  /*119920*/  LDL.LU R215, [R1+0x206c] ;  /* 0x00206c0001d77983 */ /* 0x000ee20000300800 */
[C---:B------:R-:W-:Y:S07]  /*119930*/  HMMA.1688.F32.TF32 R144, R228.reuse, R94, R216 ;  /* 0x0000005ee490723c */ /* 0x040fee00000810d8 */
[----:B------:R-:W-:Y:S04]  /*119940*/  STL.64 [R1+0x74c8], R142 ;  /* 0x0074c88e01007387 */ /* 0x000fe80000100a00 */
[----:B------:R-:W-:Y:S04]  /*119950*/  STL.64 [R1+0x74c0], R140 ;  /* 0x0074c08c01007387 */ /* 0x000fe80000100a00 */
[----:B------:R-:W3:Y:S04]  /*119960*/  LDL.LU R216, [R1+0x1ed0] ;  /* 0x001ed00001d87983 */ /* 0x000ee80000300800 */
[----:B------:R-:W3:Y:S04]  /*119970*/  LDL.LU R217, [R1+0x1ed4] ;  /* 0x001ed40001d97983 */ /* 0x000ee80000300800 */
[----:B------:R-:W3:Y:S04]  /*119980*/  LDL.LU R218, [R1+0x1ed8] ;  /* 0x001ed80001da7983 */ /* 0x000ee80000300800 */
[----:B------:R-:W3:Y:S01]  /*119990*/  LDL.LU R219, [R1+0x1edc] ;  /* 0x001edc0001db7983 */ /* 0x000ee20000300800 */
[C---:B----4-:R-:W-:Y:S03]  /*1199a0*/  HMMA.1688.F32.TF32 R148, R228.reuse, R82, R204 ;  /* 0x00000052e494723c */ /* 0x050fe600000810cc */
[----:B------:R1:W-:Y:S03]  /*1199b0*/  STL.64 [R1+0x7698], R146 ;  /* 0x0076989201007387 */ /* 0x0003e60000100a00 */
[----:B------:R-:W-:Y:S01]  /*1199c0*/  HMMA.1688.F32.TF32 R152, R228, R66, R208 ;  /* 0x00000042e498723c */ /* 0x000fe200000810d0 */
[----:B------:R-:W-:-:S15]  /*1199d0*/  STL.64 [R1+0x7690], R144 ;  /* 0x0076909001007387 */ /* 0x000fde0000100a00 */
[----:B------:R-:W-:-:S01]  /*1199e0*/  NOP ;  /* 0x0000000000007918 */ /* 0x000fc20000000000 */
        /* <DEDUP_REMOVED lines=10> */
[----:B------:R-:W-:Y:S04]  /*119a90*/  STL.64 [R1+0x7750], R156 ;  /* 0x0077509c01007387 */ /* 0x000fe80000100a00 */
[----:B------:R-:W4:Y:S04]  /*119aa0*/  LDL.LU R200, [R1+0x1eb0] ;  /* 0x001eb00001c87983 */ /* 0x000f280000300800 */
[----:B------:R-:W4:Y:S04]  /*119ab0*/  LDL.LU R201, [R1+0x1eb4] ;  /* 0x001eb40001c97983 */ /* 0x000f280000300800 */
[----:B------:R-:W4:Y:S04]  /*119ac0*/  LDL.LU R202, [R1+0x1eb8] ;  /* 0x001eb80001ca7983 */ /* 0x000f280000300800 */
[----:B------:R-:W4:Y:S01]  /*119ad0*/  LDL.LU R203, [R1+0x1ebc] ;  /* 0x001ebc0001cb7983 */ /* 0x000f220000300800 */
[----:B---3--:R-:W-:-:S15]  /*119ae0*/  HMMA.1688.F32.TF32 R160, R228, R34, R212 ;  /* 0x00000022e4a0723c */ /* 0x008fde00000810d4 */
[----:B------:R-:W-:-:S08]  /*119af0*/  NOP ;  /* 0x0000000000007918 */ /* 0x000fd00000000000 */
[----:B------:R-:W-:Y:S04]  /*119b00*/  STL.64 [R1+0x7768], R162 ;  /* 0x007768a201007387 */ /* 0x000fe80000100a00 */
[----:B------:R-:W-:Y:S01]  /*119b10*/  STL.64 [R1+0x7760], R160 ;  /* 0x007760a001007387 */ /* 0x000fe20000100a00 */
        /* <DEDUP_REMOVED lines=17> */
[----:B-1----:R-:W-:-:S02]  /*119c30*/  IMAD.MOV.U32 R146, RZ, RZ, R33 ;  /* 0x000000ffff927224 */ /* 0x002fc400078e0021 */
[----:B------:R-:W-:Y:S01]  /*119c40*/  IMAD.MOV.U32 R147, RZ, RZ, R32 ;  /* 0x000000ffff937224 */ /* 0x000fe200078e0020 */
[----:B------:R-:W-:Y:S04]  /*119c50*/  STL.64 [R1+0x77b8], R166 ;  /* 0x0077b8a601007387 */ /* 0x000fe80000100a00 */
[----:B------:R-:W-:Y:S02]  /*119c60*/  STL.64 [R1+0x77b0], R164 ;  /* 0x0077b0a401007387 */ /* 0x000fe40000100a00 */
[C---:B--2---:R-:W-:Y:S02]  /*119c70*/  HMMA.1688.F32.TF32 R168, R228.reuse, R146, R236 ;  /* 0x00000092e4a8723c */ /* 0x044fe400000810ec */
[----:B------:R-:W2:Y:S04]  /*119c80*/  LDL.LU R236, [R1+0x1e60] ;  /* 0x001e600001ec7983 */ /* 0x000ea80000300800 */
[----:B------:R-:W2:Y:S04]  /*119c90*/  LDL.LU R237, [R1+0x1e64] ;  /* 0x001e640001ed7983 */ /* 0x000ea80000300800 */
[----:B------:R-:W2:Y:S04]  /*119ca0*/  LDL.LU R238, [R1+0x1e68] ;  /* 0x001e680001ee7983 */ /* 0x000ea80000300800 */
[----:B------:R-:W2:Y:S01]  /*119cb0*/  LDL.LU R239, [R1+0x1e6c] ;  /* 0x001e6c0001ef7983 */ /* 0x000ea20000300800 */
[----:B----4-:R-:W-:Y:S01]  /*119cc0*/  HMMA.1688.F32.TF32 R172, R228, R10, R200 ;  /* 0x0000000ae4ac723c */ /* 0x010fe200000810c8 */
[----:B------:R-:W-:Y:S01]  /*119cd0*/  MOV R130, R29 ;  /* 0x0000001d00827202 */ /* 0x000fe20000000f00 */
[----:B------:R-:W-:-:S06]  /*119ce0*/  IMAD.MOV.U32 R131, RZ, RZ, R28 ;  /* 0x000000ffff837224 */ /* 0x000fcc00078e001c */
[----:B------:R-:W-:Y:S04]  /*119cf0*/  STL.64 [R1+0x77c8], R170 ;  /* 0x0077c8aa01007387 */ /* 0x000fe80000100a00 */
[----:B------:R-:W-:Y:S01]  /*119d00*/  STL.64 [R1+0x77c0], R168 ;  /* 0x0077c0a801007387 */ /* 0x000fe20000100a00 */
[----:B------:R-:W-:Y:S02]  /*119d10*/  IMAD.MOV.U32 R25, RZ, RZ, R182 ;  /* 0x000000ffff197224 */ /* 0x000fe400078e00b6 */
[----:B------:R-:W-:Y:S02]  /*119d20*/  IMAD.MOV.U32 R24, RZ, RZ, R183 ;  /* 0x000000ffff187224 */ /* 0x000fe400078e00b7 */
[----:B------:R-:W-:Y:S02]  /*119d30*/  IMAD.MOV.U32 R122, RZ, RZ, R27 ;  /* 0x000000ffff7a7224 */ /* 0x000fe400078e001b */
[----:B------:R-:W-:-:S04]  /*119d40*/  IMAD.MOV.U32 R123, RZ, RZ, R26 ;  /* 0x000000ffff7b7224 */ /* 0x000fc800078e001a */
[----:B------:R-:W-:Y:S04]  /*119d50*/  STL.64 [R1+0x77d8], R174 ;  /* 0x0077d8ae01007387 */ /* 0x000fe80000100a00 */
[----:B------:R-:W-:Y:S01]  /*119d60*/  STL.64 [R1+0x77d0], R172 ;  /* 0x0077d0ac01007387 */ /* 0x000fe20000100a00 */
[----:B------:R-:W-:Y:S02]  /*119d70*/  IMAD.MOV.U32 R222, RZ, RZ, R25 ;  /* 0x000000ffffde7224 */ /* 0x000fe400078e0019 */
[----:B------:R-:W-:Y:S01]  /*119d80*/  IMAD.MOV.U32 R223, RZ, RZ, R24 ;  /* 0x000000ffffdf7224 */ /* 0x000fe200078e0018 */
[C---:B---3--:R-:W-:Y:S01]  /*119d90*/  HMMA.1688.F32.TF32 R176, R228.reuse, R130, R216 ;  /* 0x00000082e4b0723c */ /* 0x048fe200000810d8 */
[----:B------:R-:W3:Y:S04]  /*119da0*/  LDL.LU R216, [R1+0x1e50] ;  /* 0x001e500001d87983 */ /* 0x000ee80000300800 */
[----:B------:R-:W3:Y:S04]  /*119db0*/  LDL.LU R217, [R1+0x1e54] ;  /* 0x001e540001d97983 */ /* 0x000ee80000300800 */
[----:B------:R-:W3:Y:S04]  /*119dc0*/  LDL.LU R218, [R1+0x1e58] ;  /* 0x001e580001da7983 */ /* 0x000ee80000300800 */
[----:B------:R-:W3:Y:S01]  /*119dd0*/  LDL.LU R219, [R1+0x1e5c] ;  /* 0x001e5c0001db7983 */ /* 0x000ee20000300800 */
[C---:B------:R-:W-:Y:S06]  /*119de0*/  HMMA.1688.F32.TF32 R180, R228.reuse, R122, R204 ;  /* 0x0000007ae4b4723c */ /* 0x040fec00000810cc */
[C---:B------:R-:W-:Y:S03]  /*119df0*/  HMMA.1688.F32.TF32 R184, R228.reuse, R222, R208 ;  /* 0x000000dee4b8723c */ /* 0x040fe600000810d0 */
[----:B------:R-:W-:Y:S03]  /*119e00*/  STL.64 [R1+0x77e8], R178 ;  /* 0x0077e8b201007387 */ /* 0x000fe60000100a00 */
[----:B------:R-:W-:Y:S01]  /*119e10*/  HMMA.1688.F32.TF32 R188, R228, R246, R212 ;  /* 0x000000f6e4bc723c */ /* 0x000fe200000810d4 */
[----:B------:R-:W-:Y:S10]  /*119e20*/  STL.64 [R1+0x77e0], R176 ;  /* 0x0077e0b001007387 */ /* 0x000ff40000100a00 */
[----:B------:R-:W-:Y:S04]  /*119e30*/  STL.64 [R1+0x77f8], R182 ;  /* 0x0077f8b601007387 */ /* 0x000fe80000100a00 */
[----:B------:R-:W-:Y:S04]  /*119e40*/  STL.64 [R1+0x77f0], R180 ;  /* 0x0077f0b401007387 */ /* 0x000fe80000100a00 */
[----:B------:R-:W-:Y:S04]  /*119e50*/  STL.64 [R1+0x7808], R186 ;  /* 0x007808ba01007387 */ /* 0x000fe80000100a00 */
[----:B------:R-:W-:Y:S04]  /*119e60*/  STL.64 [R1+0x7800], R184 ;  /* 0x007800b801007387 */ /* 0x000fe80000100a00 */
[----:B------:R-:W4:Y:S04]  /*119e70*/  LDL.LU R204, [R1+0x1e40] ;  /* 0x001e400001cc7983 */ /* 0x000f280000300800 */
[----:B------:R-:W4:Y:S04]  /*119e80*/  LDL.LU R205, [R1+0x1e44] ;  /* 0x001e440001cd7983 */ /* 0x000f280000300800 */
[----:B------:R-:W4:Y:S04]  /*119e90*/  LDL.LU R206, [R1+0x1e48] ;  /* 0x001e480001ce7983 */ /* 0x000f280000300800 */
[----:B------:R-:W4:Y:S04]  /*119ea0*/  LDL.LU R207, [R1+0x1e4c] ;  /* 0x001e4c0001cf7983 */ /* 0x000f280000300800 */
        /* <DEDUP_REMOVED lines=8> */
[----:B------:R-:W-:Y:S01]  /*119f30*/  MOV R114, R21 ;  /* 0x0000001500727202 */ /* 0x000fe20000000f00 */
[----:B------:R-:W-:-:S07]  /*119f40*/  IMAD.MOV.U32 R115, RZ, RZ, R20 ;  /* 0x000000ffff737224 */ /* 0x000fce00078e0014 */
[----:B--2---:R-:W-:Y:S01]  /*119f50*/  HMMA.1688.F32.TF32 R192, R228, R114, R236 ;  /* 0x00000072e4c0723c */ /* 0x004fe200000810ec */
[----:B------:R-:W2:Y:S04]  /*119f60*/  LDL.LU R236, [R1+0x1e20] ;  /* 0x001e200001ec7983 */ /* 0x000ea80000300800 */
[----:B------:R-:W2:Y:S04]  /*119f70*/  LDL.LU R237, [R1+0x1e24] ;  /* 0x001e240001ed7983 */ /* 0x000ea80000300800 */
[----:B------:R-:W2:Y:S04]  /*119f80*/  LDL.LU R238, [R1+0x1e28] ;  /* 0x001e280001ee7983 */ /* 0x000ea80000300800 */
[----:B------:R-:W2:Y:S01]  /*119f90*/  LDL.LU R239, [R1+0x1e2c] ;  /* 0x001e2c0001ef7983 */ /* 0x000ea20000300800 */
[----:B------:R-:W-:-:S02]  /*119fa0*/  IMAD.MOV.U32 R106, RZ, RZ, R17 ;  /* 0x000000ffff6a7224 */ /* 0x000fc400078e0011 */
[----:B------:R-:W-:-:S07]  /*119fb0*/  IMAD.MOV.U32 R107, RZ, RZ, R16 ;  /* 0x000000ffff6b7224 */ /* 0x000fce00078e0010 */
[----:B------:R-:W-:Y:S04]  /*119fc0*/  STL [R1+0x743c], R192 ;  /* 0x00743cc001007387 */ /* 0x000fe80000100800 */
[----:B------:R-:W-:Y:S04]  /*119fd0*/  STL [R1+0x7438], R193 ;  /* 0x007438c101007387 */ /* 0x000fe80000100800 */
[----:B------:R-:W-:Y:S04]  /*119fe0*/  STL [R1+0x7434], R194 ;  /* 0x007434c201007387 */ /* 0x000fe80000100800 */
[----:B------:R-:W-:Y:S04]  /*119ff0*/  STL [R1+0x7430], R195 ;  /* 0x007430c301007387 */ /* 0x000fe80000100800 */
[----:B------:R-:W2:Y:S04]  /*11a000*/  LDL.LU R212, [R1+0x1e10] ;  /* 0x001e100001d47983 */ /* 0x000ea80000300800 */
[----:B------:R-:W2:Y:S04]  /*11a010*/  LDL.LU R213, [R1+0x1e14] ;  /* 0x001e140001d57983 */ /* 0x000ea80000300800 */
[----:B------:R-:W2:Y:S04]  /*11a020*/  LDL.LU R214, [R1+0x1e18] ;  /* 0x001e180001d67983 */ /* 0x000ea80000300800 */
[----:B------:R-:W2:Y:S01]  /*11a030*/  LDL.LU R215, [R1+0x1e1c] ;  /* 0x001e1c0001d77983 */ /* 0x000ea20000300800 */
[----:B------:R-:W-:Y:S01]  /*11a040*/  IMAD.MOV.U32 R98, RZ, RZ, R13 ;  /* 0x000000ffff627224 */ /* 0x000fe200078e000d */
[----:B---3--:R-:W-:Y:S02]  /*11a050*/  HMMA.1688.F32.TF32 R196, R228, R106, R216 ;  /* 0x0000006ae4c4723c */ /* 0x008fe400000810d8 */
[----:B------:R-:W3:Y:S04]  /*11a060*/  LDL.LU R216, [R1+0x1e00] ;  /* 0x001e000001d87983 */ /* 0x000ee80000300800 */
[----:B------:R-:W3:Y:S04]  /*11a070*/  LDL.LU R217, [R1+0x1e04] ;  /* 0x001e040001d97983 */ /* 0x000ee80000300800 */
[----:B------:R-:W3:Y:S04]  /*11a080*/  LDL.LU R218, [R1+0x1e08] ;  /* 0x001e080001da7983 */ /* 0x000ee80000300800 */
[----:B------:R-:W3:Y:S09]  /*11a090*/  LDL.LU R219, [R1+0x1e0c] ;  /* 0x001e0c0001db7983 */ /* 0x000ef20000300800 */
        /* <DEDUP_REMOVED lines=8> */
[----:B------:R-:W-:Y:S01]  /*11a120*/  IMAD.MOV.U32 R99, RZ, RZ, R12 ;  /* 0x000000ffff637224 */ /* 0x000fe200078e000c */
[----:B------:R-:W-:Y:S01]  /*11a130*/  MOV R86, R9 ;  /* 0x0000000900567202 */ /* 0x000fe20000000f00 */
[----:B------:R-:W-:-:S05]  /*11a140*/  IMAD.MOV.U32 R87, RZ, RZ, R8 ;  /* 0x000000ffff577224 */ /* 0x000fca00078e0008 */
[C---:B----4-:R-:W-:Y:S06]  /*11a150*/  HMMA.1688.F32.TF32 R200, R228.reuse, R98, R204 ;  /* 0x00000062e4c8723c */ /* 0x050fec00000810cc */
[----:B------:R-:W-:-:S15]  /*11a160*/  HMMA.1688.F32.TF32 R204, R228, R86, R208 ;  /* 0x00000056e4cc723c */ /* 0x000fde00000810d0 */
[----:B------:R-:W-:-:S02]  /*11a170*/  NOP ;  /* 0x0000000000007918 */ /* 0x000fc40000000000 */
        /* <DEDUP_REMOVED lines=8> */
[C---:B--2---:R-:W-:Y:S03]  /*11a200*/  HMMA.1688.F32.TF32 R208, R228.reuse, R78, R236 ;  /* 0x0000004ee4d0723c */ /* 0x044fe600000810ec */
[----:B------:R-:W2:Y:S04]  /*11a210*/  LDL.LU R236, [R1+0x1de0] ;  /* 0x001de00001ec7983 */ /* 0x000ea80000300800 */
[----:B------:R-:W2:Y:S04]  /*11a220*/  LDL.LU R237, [R1+0x1de4] ;  /* 0x001de40001ed7983 */ /* 0x000ea80000300800 */
[----:B------:R-:W2:Y:S04]  /*11a230*/  LDL.LU R238, [R1+0x1de8] ;  /* 0x001de80001ee7983 */ /* 0x000ea80000300800 */
[----:B------:R-:W2:Y:S01]  /*11a240*/  LDL.LU R239, [R1+0x1dec] ;  /* 0x001dec0001ef7983 */ /* 0x000ea20000300800 */
[C---:B------:R-:W-:Y:S07]  /*11a250*/  HMMA.1688.F32.TF32 R212, R228.reuse, R70, R212 ;  /* 0x00000046e4d4723c */ /* 0x040fee00000810d4 */
[----:B------:R1:W-:Y:S04]  /*11a260*/  STL [R1+0x747c], R208 ;  /* 0x00747cd001007387 */ /* 0x0003e80000100800 */
[----:B------:R4:W-:Y:S04]  /*11a270*/  STL [R1+0x7478], R209 ;  /* 0x007478d101007387 */ /* 0x0009e80000100800 */
[----:B------:R-:W-:Y:S04]  /*11a280*/  STL [R1+0x7424], R210 ;  /* 0x007424d201007387 */ /* 0x000fe80000100800 */
[----:B------:R-:W-:Y:S04]  /*11a290*/  STL [R1+0x7420], R211 ;  /* 0x007420d301007387 */ /* 0x000fe80000100800 */
[----:B------:R-:W-:Y:S04]  /*11a2a0*/  STL [R1+0x748c], R212 ;  /* 0x00748cd401007387 */ /* 0x000fe80000100800 */
[----:B------:R-:W-:Y:S04]  /*11a2b0*/  STL [R1+0x7488], R213 ;  /* 0x007488d501007387 */ /* 0x000fe80000100800 */
[----:B------:R-:W-:Y:S04]  /*11a2c0*/  STL [R1+0x7484], R214 ;  /* 0x007484d601007387 */ /* 0x000fe80000100800 */
[----:B------:R2:W-:Y:S04]  /*11a2d0*/  STL [R1+0x7480], R215 ;  /* 0x007480d701007387 */ /* 0x0005e80000100800 */
[----:B------:R-:W2:Y:S04]  /*11a2e0*/  LDL.LU R40, [R1+0x1dd0] ;  /* 0x001dd00001287983 */ /* 0x000ea80000300800 */
[----:B------:R-:W2:Y:S04]  /*11a2f0*/  LDL.LU R41, [R1+0x1dd4] ;  /* 0x001dd40001297983 */ /* 0x000ea80000300800 */
[----:B------:R-:W2:Y:S04]  /*11a300*/  LDL.LU R42, [R1+0x1dd8] ;  /* 0x001dd800012a7983 */ /* 0x000ea80000300800 */
[----:B------:R-:W2:Y:S01]  /*11a310*/  LDL.LU R43, [R1+0x1ddc] ;  /* 0x001ddc00012b7983 */ /* 0x000ea20000300800 */
[C---:B---3--:R-:W-:Y:S06]  /*11a320*/  HMMA.1688.F32.TF32 R216, R228.reuse, R62, R216 ;  /* 0x0000003ee4d8723c */ /* 0x048fec00000810d8 */
[----:B------:R-:W-:-:S15]  /*11a330*/  HMMA.1688.F32.TF32 R24, R228, R54, R24 ;  /* 0x00000036e418723c */ /* 0x000fde0000081018 */
[----:B------:R-:W-:-:S02]  /*11a340*/  NOP ;  /* 0x0000000000007918 */ /* 0x000fc40000000000 */
[----:B------:R-:W-:Y:S04]  /*11a350*/  STL [R1+0x749c], R216 ;  /* 0x00749cd801007387 */ /* 0x000fe80000100800 */
[----:B------:R-:W-:Y:S04]  /*11a360*/  STL [R1+0x7498], R217 ;  /* 0x007498d901007387 */ /* 0x000fe80000100800 */
[----:B------:R3:W-:Y:S04]  /*11a370*/  STL [R1+0x7494], R218 ;  /* 0x007494da01007387 */ /* 0x0007e80000100800 */
[----:B------:R3:W-:Y:S01]  /*11a380*/  STL [R1+0x7490], R219 ;  /* 0x007490db01007387 */ /* 0x0007e20000100800 */
[----:B-1----:R-:W-:-:S02]  /*11a390*/  IMAD.MOV.U32 R208, RZ, RZ, R24 ;  /* 0x000000ffffd07224 */ /* 0x002fc400078e0018 */
[----:B----4-:R-:W-:Y:S01]  /*11a3a0*/  IMAD.MOV.U32 R209, RZ, RZ, R25 ;  /* 0x000000ffffd17224 */ /* 0x010fe200078e0019 */
[----:B------:R-:W4:Y:S01]  /*11a3b0*/  LDL.LU R24, [R1+0x1dc0] ;  /* 0x001dc00001187983 */ /* 0x000f220000300800 */
[----:B------:R-:W-:Y:S02]  /*11a3c0*/  IMAD.MOV.U32 R204, RZ, RZ, R26 ;  /* 0x000000ffffcc7224 */ /* 0x000fe400078e001a */
[----:B------:R-:W-:Y:S01]  /*11a3d0*/  IMAD.MOV.U32 R205, RZ, RZ, R27 ;  /* 0x000000ffffcd7224 */ /* 0x000fe200078e001b */
[----:B------:R-:W4:Y:S04]  /*11a3e0*/  LDL.LU R25, [R1+0x1dc4] ;  /* 0x001dc40001197983 */ /* 0x000f280000300800 */
[----:B------:R-:W4:Y:S04]  /*11a3f0*/  LDL.LU R26, [R1+0x1dc8] ;  /* 0x001dc800011a7983 */ /* 0x000f280000300800 */
[----:B------:R-:W4:Y:S04]  /*11a400*/  LDL.LU R27, [R1+0x1dcc] ;  /* 0x001dcc00011b7983 */ /* 0x000f280000300800 */
[----:B------:R1:W-:Y:S04]  /*11a410*/  STL [R1+0x74ac], R205 ;  /* 0x0074accd01007387 */ /* 0x0003e80000100800 */
[----:B------:R-:W-:Y:S04]  /*11a420*/  STL [R1+0x74a8], R204 ;  /* 0x0074a8cc01007387 */ /* 0x000fe80000100800 */
[----:B------:R1:W-:Y:S04]  /*11a430*/  STL [R1+0x74a4], R209 ;  /* 0x0074a4d101007387 */ /* 0x0003e80000100800 */
[----:B------:R1:W-:Y:S01]  /*11a440*/  STL [R1+0x74a0], R208 ;  /* 0x0074a0d001007387 */ /* 0x0003e20000100800 */
[----:B--2---:R-:W-:Y:S03]  /*11a450*/  HMMA.1688.F32.TF32 R56, R228, R46, R236 ;  /* 0x0000002ee438723c */ /* 0x004fe600000810ec */
[----:B------:R-:W2:Y:S04]  /*11a460*/  LDL.LU R236, [R1+0x1db0] ;  /* 0x001db00001ec7983 */ /* 0x000ea80000300800 */
[----:B------:R-:W2:Y:S04]  /*11a470*/  LDL.LU R237, [R1+0x1db4] ;  /* 0x001db40001ed7983 */ /* 0x000ea80000300800 */
[----:B------:R-:W2:Y:S04]  /*11a480*/  LDL.LU R238, [R1+0x1db8] ;  /* 0x001db80001ee7983 */ /* 0x000ea80000300800 */
[----:B------:R-:W2:Y:S09]  /*11a490*/  LDL.LU R239, [R1+0x1dbc] ;  /* 0x001dbc0001ef7983 */ /* 0x000eb20000300800 */
[----:B------:R-:W-:-:S02]  /*11a4a0*/  IMAD.MOV.U32 R215, RZ, RZ, R59 ;  /* 0x000000ffffd77224 */ /* 0x000fc400078e003b */
[----:B------:R-:W-:Y:S01]  /*11a4b0*/  IMAD.MOV.U32 R214, RZ, RZ, R58 ;  /* 0x000000ffffd67224 */ /* 0x000fe200078e003a */
[----:B------:R-:W-:Y:S01]  /*11a4c0*/  MOV R212, R56 ;  /* 0x0000003800d47202 */ /* 0x000fe20000000f00 */
[----:B------:R-:W-:Y:S01]  /*11a4d0*/  IMAD.MOV.U32 R213, RZ, RZ, R57 ;  /* 0x000000ffffd57224 */ /* 0x000fe200078e0039 */
        /* <DEDUP_REMOVED lines=8> */
[----:B------:R-:W-:-:S15]  /*11a560*/  HMMA.1688.F32.TF32 R40, R228, R38, R40 ;  /* 0x00000026e428723c */ /* 0x000fde0000081028 */
[----:B------:R-:W-:-:S09]  /*11a570*/  NOP ;  /* 0x0000000000007918 */ /* 0x000fd20000000000 */
[----:B---3--:R-:W-:Y:S01]  /*11a580*/  MOV R218, R42 ;  /* 0x0000002a00da7202 */ /* 0x008fe20000000f00 */
[----:B------:R-:W-:Y:S02]  /*11a590*/  IMAD.MOV.U32 R219, RZ, RZ, R43 ;  /* 0x000000ffffdb7224 */ /* 0x000fe400078e002b */
[----:B------:R-:W-:Y:S02]  /*11a5a0*/  IMAD.MOV.U32 R216, RZ, RZ, R40 ;  /* 0x000000ffffd87224 */ /* 0x000fe400078e0028 */
[----:B------:R-:W-:Y:S01]  /*11a5b0*/  IMAD.MOV.U32 R217, RZ, RZ, R41 ;  /* 0x000000ffffd97224 */ /* 0x000fe200078e0029 */
[----:B------:R-:W-:Y:S04]  /*11a5c0*/  STL.64 [R1+0x7818], R218 ;  /* 0x007818da01007387 */ /* 0x000fe80000100a00 */
[----:B------:R-:W-:Y:S04]  /*11a5d0*/  STL.64 [R1+0x7810], R216 ;  /* 0x007810d801007387 */ /* 0x000fe80000100a00 */
        /* <DEDUP_REMOVED lines=8> */
[----:B----4-:R-:W-:-:S15]  /*11a660*/  HMMA.1688.F32.TF32 R24, R228, R30, R24 ;  /* 0x0000001ee418723c */ /* 0x010fde0000081018 */
[----:B------:R-:W-:-:S09]  /*11a670*/  NOP ;  /* 0x0000000000007918 */ /* 0x000fd20000000000 */
[----:B-1----:R-:W-:Y:S01]  /*11a680*/  IMAD.MOV.U32 R205, RZ, RZ, R24 ;  /* 0x000000ffffcd7224 */ /* 0x002fe200078e0018 */
[----:B------:R-:W-:Y:S01]  /*11a690*/  MOV R209, R26 ;  /* 0x0000001a00d17202 */ /* 0x000fe20000000f00 */
[----:B------:R-:W-:Y:S02]  /*11a6a0*/  IMAD.MOV.U32 R204, RZ, RZ, R25 ;  /* 0x000000ffffcc7224 */ /* 0x000fe400078e0019 */
[----:B------:R-:W-:Y:S02]  /*11a6b0*/  IMAD.MOV.U32 R208, RZ, RZ, R27 ;  /* 0x000000ffffd07224 */ /* 0x000fe400078e001b */
[----:B--2---:R-:W-:-:S15]  /*11a6c0*/  HMMA.1688.F32.TF32 R24, R228, R22, R236 ;  /* 0x00000016e418723c */ /* 0x004fde00000810ec */
[----:B------:R-:W-:-:S09]  /*11a6d0*/  NOP ;  /* 0x0000000000007918 */ /* 0x000fd20000000000 */
[----:B------:R-:W-:Y:S02]  /*11a6e0*/  IMAD.MOV.U32 R196, RZ, RZ, R24 ;  /* 0x000000ffffc47224 */ /* 0x000fe400078e0018 */
[----:B------:R-:W-:Y:S01]  /*11a6f0*/  IMAD.MOV.U32 R197, RZ, RZ, R25 ;  /* 0x000000ffffc57224 */ /* 0x000fe200078e0019 */
[----:B------:R-:W2:Y:S01]  /*11a700*/  LDL.LU R24, [R1+0x450] ;  /* 0x0004500001187983 */ /* 0x000ea20000300800 */
[----:B------:R-:W-:Y:S02]  /*11a710*/  IMAD.MOV.U32 R198, RZ, RZ, R26 ;  /* 0x000000ffffc67224 */ /* 0x000fe400078e001a */
[----:B------:R-:W-:Y:S01]  /*11a720*/  IMAD.MOV.U32 R188, RZ, RZ, R27 ;  /* 0x000000ffffbc7224 */ /* 0x000fe200078e001b */
[----:B------:R-:W2:Y:S04]  /*11a730*/  LDL.LU R25, [R1+0x454] ;  /* 0x0004540001197983 */ /* 0x000ea80000300800 */
[----:B------:R-:W2:Y:S04]  /*11a740*/  LDL.LU R26, [R1+0x458] ;  /* 0x00045800011a7983 */ /* 0x000ea80000300800 */
[----:B------:R-:W2:Y:S04]  /*11a750*/  LDL.LU R27, [R1+0x45c] ;  /* 0x00045c00011b7983 */ /* 0x000ea80000300800 */
[----:B------:R-:W4:Y:S04]  /*11a760*/  LDL.LU R236, [R1+0x460] ;  /* 0x0004600001ec7983 */ /* 0x000f280000300800 */
[----:B------:R-:W4:Y:S04]  /*11a770*/  LDL.LU R237, [R1+0x464] ;  /* 0x0004640001ed7983 */ /* 0x000f280000300800 */
[----:B------:R-:W4:Y:S04]  /*11a780*/  LDL.LU R238, [R1+0x468] ;  /* 0x0004680001ee7983 */ /* 0x000f280000300800 */
[----:B------:R-:W4:Y:S04]  /*11a790*/  LDL.LU R239, [R1+0x46c] ;  /* 0x00046c0001ef7983 */ /* 0x000f280000300800 */
[----:B------:R-:W4:Y:S01]  /*11a7a0*/  LDL.LU.64 R142, [R1+0x11d8] ;  /* 0x0011d800018e7983 */ /* 0x000f220000300a00 */
[----:B------:R-:W-:-:S02]  /*11a7b0*/  LOP3.LUT R242, R3, 0x40, RZ, 0x3c, !PT ;  /* 0x0000004003f27812 */ /* 0x000fc400078e3cff */
[----:B------:R-:W-:-:S03]  /*11a7c0*/  LOP3.LUT R243, R3, 0x60, RZ, 0x3c, !PT ;  /* 0x0000006003f37812 */ /* 0x000fc600078e3cff */
[----:B------:R-:W-:Y:S04]  /*11a7d0*/  LDS R232, [R242+UR6+0x9a280] ;  /* 0x09a28006f2e87984 */ /* 0x000fe80008000800 */
[----:B------:R-:W-:Y:S04]  /*11a7e0*/  LDS R234, [R242+UR6+0x9b280] ;  /* 0x09b28006f2ea7984 */ /* 0x000fe80008000800 */
[----:B------:R-:W-:Y:S04]  /*11a7f0*/  LDS R233, [R243+UR6+0x9a280] ;  /* 0x09a28006f3e97984 */ /* 0x000fe80008000800 */
[----:B------:R-:W2:Y:S01]  /*11a800*/  LDS R235, [R243+UR6+0x9b280] ;  /* 0x09b28006f3eb7984 */ /* 0x000ea20008000800 */
[----:B------:R-:W-:Y:S06]  /*11a810*/  HMMA.1688.F32.TF32 R72, R228, R14, R72 ;  /* 0x0000000ee448723c */ /* 0x000fec0000081048 */
[----:B------:R3:W-:Y:S01]  /*11a820*/  STL.64 [R1+0x78c8], R14 ;  /* 0x0078c80e01007387 */ /* 0x0007e20000100a00 */
[----:B------:R-:W-:-:S02]  /*11a830*/  IMAD.MOV.U32 R154, RZ, RZ, R5 ;  /* 0x000000ffff9a7224 */ /* 0x000fc400078e0005 */
[----:B------:R-:W-:Y:S01]  /*11a840*/  IMAD.MOV.U32 R155, RZ, RZ, R4 ;  /* 0x000000ffff9b7224 */ /* 0x000fe200078e0004 */
[----:B---3--:R-:W-:-:S14]  /*11a850*/  HMMA.1688.F32.TF32 R12, R228, R6, R56 ;  /* 0x00000006e40c723c */ /* 0x008fdc0000081038 */
[----:B------:R-:W-:Y:S01]  /*11a860*/  IMAD.MOV.U32 R199, RZ, RZ, R75 ;  /* 0x000000ffffc77224 */ /* 0x000fe200078e004b */
[----:B------:R-:W-:Y:S01]  /*11a870*/  MOV R189, R72 ;  /* 0x0000004800bd7202 */ /* 0x000fe20000000f00 */
[----:B------:R-:W-:Y:S02]  /*11a880*/  IMAD.MOV.U32 R190, RZ, RZ, R73 ;  /* 0x000000ffffbe7224 */ /* 0x000fe400078e0049 */
[----:B------:R-:W-:Y:S01]  /*11a890*/  IMAD.MOV.U32 R191, RZ, RZ, R74 ;  /* 0x000000ffffbf7224 */ /* 0x000fe200078e004a */
[----:B------:R-:W-:Y:S04]  /*11a8a0*/  STL.64 [R1+0x7838], R198 ;  /* 0x007838c601007387 */ /* 0x000fe80000100a00 */
[----:B------:R-:W-:Y:S04]  /*11a8b0*/  STL.64 [R1+0x7830], R196 ;  /* 0x007830c401007387 */ /* 0x000fe80000100a00 */
[----:B------:R-:W-:Y:S04]  /*11a8c0*/  STL.64 [R1+0x7828], R190 ;  /* 0x007828be01007387 */ /* 0x000fe80000100a00 */
[----:B------:R-:W-:Y:S01]  /*11a8d0*/  STL.64 [R1+0x7820], R188 ;  /* 0x007820bc01007387 */ /* 0x000fe20000100a00 */
[----:B------:R-:W-:Y:S01]  /*11a8e0*/  MOV R206, R12 ;  /* 0x0000000c00ce7202 */ /* 0x000fe20000000f00 */
[----:B------:R-:W-:-:S02]  /*11a8f0*/  IMAD.MOV.U32 R200, RZ, RZ, R13 ;  /* 0x000000ffffc87224 */ /* 0x000fc400078e000d */
[----:B------:R-:W-:Y:S02]  /*11a900*/  IMAD.MOV.U32 R201, RZ, RZ, R14 ;  /* 0x000000ffffc97224 */ /* 0x000fe400078e000e */
[----:B------:R-:W-:Y:S02]  /*11a910*/  IMAD.MOV.U32 R202, RZ, RZ, R15 ;  /* 0x000000ffffca7224 */ /* 0x000fe400078e000f */
[----:B------:R-:W-:Y:S01]  /*11a920*/  HMMA.1688.F32.TF32 R12, R228, R250, R40 ;  /* 0x000000fae40c723c */ /* 0x000fe20000081028 */
[----:B------:R2:W-:Y:S05]  /*11a930*/  STL.64 [R1+0x78c0], R6 ;  /* 0x0078c00601007387 */ /* 0x0005ea0000100a00 */
[----:B------:R1:W-:-:S15]  /*11a940*/  STL.64 [R1+0x78b8], R250 ;  /* 0x0078b8fa01007387 */ /* 0x0003de0000100a00 */
[----:B------:R-:W-:-:S03]  /*11a950*/  NOP ;  /* 0x0000000000007918 */ /* 0x000fc60000000000 */
[----:B------:R-:W-:Y:S01]  /*11a960*/  IMAD.MOV.U32 R215, RZ, RZ, R12 ;  /* 0x000000ffffd77224 */ /* 0x000fe200078e000c */
[----:B------:R-:W-:Y:S01]  /*11a970*/  MOV R213, R14 ;  /* 0x0000000e00d57202 */ /* 0x000fe20000000f00 */
[----:B------:R-:W-:Y:S02]  /*11a980*/  IMAD.MOV.U32 R214, RZ, RZ, R13 ;  /* 0x000000ffffd67224 */ /* 0x000fe400078e000d */
[----:B------:R-:W-:-:S03]  /*11a990*/  IMAD.MOV.U32 R212, RZ, RZ, R15 ;  /* 0x000000ffffd47224 */ /* 0x000fc600078e000f */
[----:B------:R-:W-:Y:S04]  /*11a9a0*/  STL.64 [R1+0x7848], R214 ;  /* 0x007848d601007387 */ /* 0x000fe80000100a00 */
[----:B------:R-:W-:Y:S04]  /*11a9b0*/  STL.64 [R1+0x7840], R212 ;  /* 0x007840d401007387 */ /* 0x000fe80000100a00 */
[----:B------:R3:W-:Y:S01]  /*11a9c0*/  STL.64 [R1+0x78b0], R154 ;  /* 0x0078b09a01007387 */ /* 0x0007e20000100a00 */
[----:B--2---:R-:W-:-:S15]  /*11a9d0*/  HMMA.1688.F32.TF32 R4, R232, R154, R24 ;  /* 0x0000009ae804723c */ /* 0x004fde0000081018 */
[----:B------:R-:W-:-:S09]  /*11a9e0*/  NOP ;  /* 0x0000000000007918 */ /* 0x000fd20000000000 */
[----:B------:R-:W-:Y:S02]  /*11a9f0*/  IMAD.MOV.U32 R194, RZ, RZ, R6 ;  /* 0x000000ffffc27224 */ /* 0x000fe400078e0006 */
[----:B------:R-:W-:Y:S02]  /*11aa00*/  IMAD.MOV.U32 R195, RZ, RZ, R7 ;  /* 0x000000ffffc37224 */ /* 0x000fe400078e0007 */
[----:B------:R-:W-:Y:S02]  /*11aa10*/  IMAD.MOV.U32 R192, RZ, RZ, R4 ;  /* 0x000000ffffc07224 */ /* 0x000fe400078e0004 */
[----:B------:R-:W-:Y:S01]  /*11aa20*/  IMAD.MOV.U32 R193, RZ, RZ, R5 ;  /* 0x000000ffffc17224 */ /* 0x000fe200078e0005 */
        /* <DEDUP_REMOVED lines=66> */
[----:B------:R-:W2:Y:S01]  /*11ae50*/  LDL.LU R15, [R1+0x4dc] ;  /* 0x0004dc00010f7983 */ /* 0x000ea20000300800 */
[----:B------:R-:W-:-:S03]  /*11ae60*/  MOV R203, R4 ;  /* 0x0000000400cb7202 */ /* 0x000fc60000000f00 */
[----:B------:R-:W4:Y:S01]  /*11ae70*/  LDL.LU R196, [R1+0x4c0] ;  /* 0x0004c00001c47983 */ /* 0x000f220000300800 */
[----:B------:R-:W-:-:S03]  /*11ae80*/  IMAD.MOV.U32 R207, RZ, RZ, R5 ;  /* 0x000000ffffcf7224 */ /* 0x000fc600078e0005 */
        /* <DEDUP_REMOVED lines=44> */
[----:B------:R-:W-:Y:S04]  /*11b150*/  STL.64 [R1+0x7880], R208 ;  /* 0x007880d001007387 */ /* 0x000fe80000100a00 */
[----:B------:R-:W-:Y:S04]  /*11b160*/  STL.64 [R1+0x7878], R206 ;  /* 0x007878ce01007387 */ /* 0x000fe80000100a00 */
[----:B------:R-:W-:Y:S04]  /*11b170*/  STL.64 [R1+0x7870], R204 ;  /* 0x007870cc01007387 */ /* 0x000fe80000100a00 */
[----:B------:R-:W-:Y:S04]  /*11b180*/  STL.64 [R1+0x7868], R202 ;  /* 0x007868ca01007387 */ /* 0x000fe80000100a00 */
[----:B------:R-:W-:Y:S01]  /*11b190*/  STL.64 [R1+0x7860], R200 ;  /* 0x007860c801007387 */ /* 0x000fe20000100a00 */
[C---:B---3--:R-:W-:Y:S06]  /*11b1a0*/  HMMA.1688.F32.TF32 R136, R232.reuse, R98, R136 ;  /* 0x00000062e888723c */ /* 0x048fec0000081088 */
[C---:B--2---:R-:W-:Y:S01]  /*11b1b0*/  HMMA.1688.F32.TF32 R152, R232.reuse, R226, R236 ;  /* 0x000000e2e898723c */ /* 0x044fe200000810ec */
[----:B------:R-:W-:Y:S04]  /*11b1c0*/  LDS R236, [R3+UR6+0x9a300] ;  /* 0x09a3000603ec7984 */ /* 0x000fe80008000800 */
[----:B------:R-:W-:Y:S01]  /*11b1d0*/  LDS R238, [R3+UR6+0x9b300] ;  /* 0x09b3000603ee7984 */ /* 0x000fe20008000800 */
[C---:B------:R-:W-:Y:S03]  /*11b1e0*/  HMMA.1688.F32.TF32 R12, R232.reuse, R50, R12 ;  /* 0x00000032e80c723c */ /* 0x040fe6000008100c */
[----:B------:R-:W-:Y:S03]  /*11b1f0*/  LDS R237, [R252+UR6+0x9a300] ;  /* 0x09a30006fced7984 */ /* 0x000fe60008000800 */
[C---:B------:R-:W-:Y:S01]  /*11b200*/  HMMA.1688.F32.TF32 R56, R232.reuse, R46, R56 ;  /* 0x0000002ee838723c */ /* 0x040fe20000081038 */
[----:B------:R-:W1:Y:S05]  /*11b210*/  LDS R239, [R252+UR6+0x9b300] ;  /* 0x09b30006fcef7984 */ /* 0x000e6a0008000800 */
[----:B----4-:R-:W-:-:S15]  /*11b220*/  HMMA.1688.F32.TF32 R192, R232, R134, R248 ;  /* 0x00000086e8c0723c */ /* 0x010fde00000810f8 */
[----:B------:R-:W-:-:S08]  /*11b230*/  NOP ;  /* 0x0000000000007918 */ /* 0x000fd00000000000 */
[----:B------:R-:W-:Y:S04]  /*11b240*/  STL.64 [R1+0x470], R192 ;  /* 0x000470c001007387 */ /* 0x000fe80000100a00 */
[----:B------:R2:W-:Y:S04]  /*11b250*/  STL.64 [R1+0x478], R194 ;  /* 0x000478c201007387 */ /* 0x0005e80000100a00 */
[----:B------:R-:W-:Y:S04]  /*11b260*/  STL.64 [R1+0x480], R152 ;  /* 0x0004809801007387 */ /* 0x000fe80000100a00 */
[----:B------:R3:W-:Y:S01]  /*11b270*/  STL.64 [R1+0x488], R154 ;  /* 0x0004889a01007387 */ /* 0x0007e20000100a00 */
[C---:B--2---:R-:W-:Y:S06]  /*11b280*/  HMMA.1688.F32.TF32 R192, R232.reuse, R94, R4 ;  /* 0x0000005ee8c0723c */ /* 0x044fec0000081004 */
[C---:B---3--:R-:W-:Y:S01]  /*11b290*/  HMMA.1688.F32.TF32 R152, R232.reuse, R110, R228 ;  /* 0x0000006ee898723c */ /* 0x048fe200000810e4 */
[----:B------:R-:W-:Y:S04]  /*11b2a0*/  LDS R228, [R242+UR6+0x9a300] ;  /* 0x09a30006f2e47984 */ /* 0x000fe80008000800 */
[----:B------:R-:W-:Y:S01]  /*11b2b0*/  LDS R230, [R242+UR6+0x9b300] ;  /* 0x09b30006f2e67984 */ /* 0x000fe20008000800 */
[C---:B------:R-:W-:Y:S03]  /*11b2c0*/  HMMA.1688.F32.TF32 R4, R232.reuse, R82, R188 ;  /* 0x00000052e804723c */ /* 0x040fe600000810bc */
[----:B------:R-:W-:Y:S04]  /*11b2d0*/  LDS R229, [R243+UR6+0x9a300] ;  /* 0x09a30006f3e57984 */ /* 0x000fe80008000800 */
[----:B------:R-:W2:Y:S10]  /*11b2e0*/  LDS R231, [R243+UR6+0x9b300] ;  /* 0x09b30006f3e77984 */ /* 0x000eb40008000800 */
[----:B------:R-:W-:Y:S04]  /*11b2f0*/  STL.64 [R1+0x490], R152 ;  /* 0x0004909801007387 */ /* 0x000fe80000100a00 */
[----:B------:R3:W-:Y:S04]  /*11b300*/  STL.64 [R1+0x498], R154 ;  /* 0x0004989a01007387 */ /* 0x0007e80000100a00 */
[----:B------:R-:W-:Y:S04]  /*11b310*/  STL.64 [R1+0x4a0], R192 ;  /* 0x0004a0c001007387 */ /* 0x000fe80000100a00 */
[----:B------:R-:W-:Y:S01]  /*11b320*/  STL.64 [R1+0x4a8], R194 ;  /* 0x0004a8c201007387 */ /* 0x000fe20000100a00 */
[C---:B---3--:R-:W-:Y:S03]  /*11b330*/  HMMA.1688.F32.TF32 R152, R232.reuse, R66, R196 ;  /* 0x00000042e898723c */ /* 0x048fe600000810c4 */
[----:B------:R-:W-:Y:S04]  /*11b340*/  STL.64 [R1+0x4b0], R4 ;  /* 0x0004b00401007387 */ /* 0x000fe80000100a00 */
[----:B------:R3:W-:Y:S02]  /*11b350*/  STL.64 [R1+0x4b8], R6 ;  /* 0x0004b80601007387 */ /* 0x0007e40000100a00 */
[----:B---3--:R-:W-:-:S14]  /*11b360*/  HMMA.1688.F32.TF32 R4, R232, R34, R216 ;  /* 0x00000022e804723c */ /* 0x008fdc00000810d8 */
        /* <DEDUP_REMOVED lines=8> */
[C---:B---3--:R-:W-:Y:S09]  /*11b3f0*/  HMMA.1688.F32.TF32 R4, R232.reuse, R10, R176 ;  /* 0x0000000ae804723c */ /* 0x048ff200000810b0 */
        /* <DEDUP_REMOVED lines=19> */
[----:B------:R-:W-:Y:S04]  /*11b530*/  STL.64 [R1+0x5c8], R154 ;  /* 0x0005c89a01007387 */ /* 0x000fe80000100a00 */
[----:B------:R-:W-:Y:S04]  /*11b540*/  STL.64 [R1+0x5e0], R12 ;  /* 0x0005e00c01007387 */ /* 0x000fe80000100a00 */
[----:B------:R3:W-:Y:S04]  /*11b550*/  STL.64 [R1+0x5e8], R14 ;  /* 0x0005e80e01007387 */ /* 0x0007e80000100a00 */
[----:B------:R-:W-:Y:S04]  /*11b560*/  STL.64 [R1+0x600], R4 ;  /* 0x0006000401007387 */ /* 0x000fe80000100a00 */
[----:B------:R4:W-:Y:S01]  /*11b570*/  STL.64 [R1+0x608], R6 ;  /* 0x0006080601007387 */ /* 0x0009e20000100a00 */
[C---:B---3--:R-:W-:Y:S06]  /*11b580*/  HMMA.1688.F32.TF32 R12, R232.reuse, R86, R124 ;  /* 0x00000056e80c723c */ /* 0x048fec000008107c */
        /* <DEDUP_REMOVED lines=8> */
[C---:B---3--:R-:W-:Y:S06]  /*11b610*/  HMMA.1688.F32.TF32 R12, R232.reuse, R62, R88 ;  /* 0x0000003ee80c723c */ /* 0x048fec0000081058 */
[----:B----4-:R-:W-:Y:S01]  /*11b620*/  HMMA.1688.F32.TF32 R4, R232, R54, R72 ;  /* 0x00000036e804723c */ /* 0x010fe20000081048 */
[----:B------:R-:W-:Y:S04]  /*11b630*/  STL.64 [R1+0x680], R100 ;  /* 0x0006806401007387 */ /* 0x000fe80000100a00 */
[----:B------:R-:W-:-:S12]  /*11b640*/  STL.64 [R1+0x688], R102 ;  /* 0x0006886601007387 */ /* 0x000fd80000100a00 */
[----:B------:R-:W-:Y:S04]  /*11b650*/  STL.64 [R1+0x6a0], R12 ;  /* 0x0006a00c01007387 */ /* 0x000fe80000100a00 */
[----:B------:R3:W-:Y:S04]  /*11b660*/  STL.64 [R1+0x6a8], R14 ;  /* 0x0006a80e01007387 */ /* 0x0007e80000100a00 */
[----:B------:R-:W-:Y:S04]  /*11b670*/  STL.64 [R1+0x6c0], R4 ;  /* 0x0006c00401007387 */ /* 0x000fe80000100a00 */
[----:B------:R4:W-:Y:S01]  /*11b680*/  STL.64 [R1+0x6c8], R6 ;  /* 0x0006c80601007387 */ /* 0x0009e20000100a00 */
[C---:B---3--:R-:W-:Y:S06]  /*11b690*/  HMMA.1688.F32.TF32 R12, R232.reuse, R38, R40 ;  /* 0x00000026e80c723c */ /* 0x048fec0000081028 */
[C---:B----4-:R-:W-:Y:S01]  /*11b6a0*/  HMMA.1688.F32.TF32 R4, R232.reuse, R30, R24 ;  /* 0x0000001ee804723c */ /* 0x050fe20000081018 */
[----:B------:R3:W-:Y:S04]  /*11b6b0*/  STL.64 [R1+0x6e0], R56 ;  /* 0x0006e03801007387 */ /* 0x0007e80000100a00 */
[----:B------:R4:W-:Y:S04]  /*11b6c0*/  STL.64 [R1+0x6e8], R58 ;  /* 0x0006e83a01007387 */ /* 0x0009e80000100a00 */
        /* <DEDUP_REMOVED lines=88> */
[----:B-1----:R-:W4:Y:S04]  /*11bc50*/  LDL.LU R4, [R1+0x760] ;  /* 0x0007600001047983 */ /* 0x002f280000300800 */
        /* <DEDUP_REMOVED lines=49> */
[----:B-1----:R-:W2:Y:S02]  /*11bf70*/  LDL.LU.64 R250, [R1+0x78b8] ;  /* 0x0078b80001fa7983 */ /* 0x002ea40000300a00 */
[----:B--2---:R-:W-:Y:S02]  /*11bf80*/  HMMA.1688.F32.TF32 R232, R232, R250, R152 ;  /* 0x000000fae8e8723c */ /* 0x004fe40000081098 */
[----:B------:R-:W2:Y:S04]  /*11bf90*/  LDL.LU.64 R154, [R1+0x78b0] ;  /* 0x0078b000019a7983 */ /* 0x000ea80000300a00 */
[----:B------:R-:W-:-:S15]  /*11bfa0*/  HMMA.1688.F32.TF32 R188, R236, R94, R188 ;  /* 0x0000005eecbc723c */ /* 0x000fde00000810bc */
[----:B------:R-:W-:-:S02]  /*11bfb0*/  NOP ;  /* 0x0000000000007918 */ /* 0x000fc40000000000 */
[----:B------:R-:W-:Y:S04]  /*11bfc0*/  STL.64 [R1+0x780], R232 ;  /* 0x000780e801007387 */ /* 0x000fe80000100a00 */
[----:B------:R1:W-:Y:S02]  /*11bfd0*/  STL.64 [R1+0x788], R234 ;  /* 0x000788ea01007387 */ /* 0x0003e40000100a00 */
[C---:B-1----:R-:W-:Y:S06]  /*11bfe0*/  HMMA.1688.F32.TF32 R232, R236.reuse, R142, R204 ;  /* 0x0000008eece8723c */ /* 0x042fec00000810cc */
[C---:B------:R-:W-:Y:S06]  /*11bff0*/  HMMA.1688.F32.TF32 R204, R236.reuse, R134, R208 ;  /* 0x00000086eccc723c */ /* 0x040fec00000810d0 */
[C---:B------:R-:W-:Y:S06]  /*11c000*/  HMMA.1688.F32.TF32 R196, R236.reuse, R82, R196 ;  /* 0x00000052ecc4723c */ /* 0x040fec00000810c4 */
[C---:B------:R-:W-:Y:S06]  /*11c010*/  HMMA.1688.F32.TF32 R24, R236.reuse, R46, R24 ;  /* 0x0000002eec18723c */ /* 0x040fec0000081018 */
[----:B--2---:R-:W-:-:S15]  /*11c020*/  HMMA.1688.F32.TF32 R200, R236, R154, R200 ;  /* 0x0000009aecc8723c */ /* 0x004fde00000810c8 */
[----:B------:R-:W-:-:S08]  /*11c030*/  NOP ;  /* 0x0000000000007918 */ /* 0x000fd00000000000 */
        /* <DEDUP_REMOVED lines=179> */
[----:B------:R-:W4:Y:S01]  /*11cb70*/  LDL.LU R27, [R1+0x67c] ;  /* 0x00067c00011b7983 */ /* 0x000f220000300800 */
[----:B--2---:R-:W-:Y:S06]  /*11cb80*/  HMMA.1688.F32.TF32 R184, R228, R226, R184 ;  /* 0x000000e2e4b8723c */ /* 0x004fec00000810b8 */
[C---:B---3--:R-:W-:Y:S06]  /*11cb90*/  HMMA.1688.F32.TF32 R192, R236.reuse, R6, R192 ;  /* 0x00000006ecc0723c */ /* 0x048fec00000810c0 */
[C---:B------:R-:W-:Y:S06]  /*11cba0*/  HMMA.1688.F32.TF32 R232, R236.reuse, R38, R232 ;  /* 0x00000026ece8723c */ /* 0x040fec00000810e8 */
[----:B------:R-:W-:-:S15]  /*11cbb0*/  HMMA.1688.F32.TF32 R204, R236, R22, R204 ;  /* 0x00000016eccc723c */ /* 0x000fde00000810cc */
[----:B------:R-:W-:-:S02]  /*11cbc0*/  NOP ;  /* 0x0000000000007918 */ /* 0x000fc40000000000 */
        /* <DEDUP_REMOVED lines=17> */
[C---:B------:R-:W-:Y:S03]  /*11cce0*/  HMMA.1688.F32.TF32 R188, R228.reuse, R134, R216 ;  /* 0x00000086e4bc723c */ /* 0x040fe600000810d8 */
[----:B------:R-:W-:Y:S03]  /*11ccf0*/  LDS R237, [R252+UR6+0x9a380] ;  /* 0x09a38006fced7984 */ /* 0x000fe60008000800 */
[----:B-1----:R-:W-:Y:S01]  /*11cd00*/  HMMA.1688.F32.TF32 R192, R228, R142, R196 ;  /* 0x0000008ee4c0723c */ /* 0x002fe200000810c4 */
[----:B------:R-:W1:Y:S04]  /*11cd10*/  LDS R239, [R252+UR6+0x9b380] ;  /* 0x09b38006fcef7984 */ /* 0x000e680008000800 */
[----:B------:R-:W-:Y:S04]  /*11cd20*/  STL.64 [R1+0xba0], R204 ;  /* 0x000ba0cc01007387 */ /* 0x000fe80000100a00 */
[----:B------:R-:W-:Y:S04]  /*11cd30*/  STL.64 [R1+0xba8], R206 ;  /* 0x000ba8ce01007387 */ /* 0x000fe80000100a00 */
[----:B------:R-:W-:Y:S04]  /*11cd40*/  STL.64 [R1+0xbc0], R200 ;  /* 0x000bc0c801007387 */ /* 0x000fe80000100a00 */
[----:B------:R-:W-:Y:S01]  /*11cd50*/  STL.64 [R1+0xbc8], R202 ;  /* 0x000bc8ca01007387 */ /* 0x000fe20000100a00 */
[----:B------:R-:W-:-:S03]  /*11cd60*/  IMAD.MOV.U32 R2, RZ, RZ, R142 ;  /* 0x000000ffff027224 */ /* 0x000fc600078e008e */
[----:B------:R-:W-:Y:S04]  /*11cd70*/  LDS R233, [R252+UR6+0x9c000] ;  /* 0x09c00006fce97984 */ /* 0x000fe80008000800 */
[----:B------:R-:W-:Y:S04]  /*11cd80*/  STL.64 [R1+0xbe0], R192 ;  /* 0x000be0c001007387 */ /* 0x000fe80000100a00 */
[----:B------:R-:W-:Y:S04]  /*11cd90*/  STL.64 [R1+0xbe8], R194 ;  /* 0x000be8c201007387 */ /* 0x000fe80000100a00 */
[----:B------:R-:W-:Y:S04]  /*11cda0*/  STL.64 [R1+0xc00], R188 ;  /* 0x000c00bc01007387 */ /* 0x000fe80000100a00 */
[----:B------:R-:W-:Y:S04]  /*11cdb0*/  STL.64 [R1+0xc08], R190 ;  /* 0x000c08be01007387 */ /* 0x000fe80000100a00 */
[----:B------:R-:W-:Y:S04]  /*11cdc0*/  STL.64 [R1+0xc20], R184 ;  /* 0x000c20b801007387 */ /* 0x000fe80000100a00 */
[----:B------:R2:W-:Y:S01]  /*11cdd0*/  STL.64 [R1+0xc28], R186 ;  /* 0x000c28ba01007387 */ /* 0x0005e20000100a00 */
[----:B----4-:R-:W-:Y:S03]  /*11cde0*/  HMMA.1688.F32.TF32 R24, R228, R86, R24 ;  /* 0x00000056e418723c */ /* 0x010fe60000081018 */
[----:B------:R-:W-:Y:S01]  /*11cdf0*/  LDS R235, [R252+UR6+0x9d000] ;  /* 0x09d00006fceb7984 */ /* 0x000fe20008000800 */
[----:B------:R-:W-:-:S03]  /*11ce00*/  IMAD.MOV.U32 R0, RZ, RZ, R7 ;  /* 0x000000ffff007224 */ /* 0x000fc600078e0007 */
[----:B------:R-:W-:Y:S01]  /*11ce10*/  LDS R232, [R3+UR6+0x9c000] ;  /* 0x09c0000603e87984 */ /* 0x000fe20008000800 */
[C---:B--2---:R-:W-:Y:S03]  /*11ce20*/  HMMA.1688.F32.TF32 R184, R228.reuse, R110, R180 ;  /* 0x0000006ee4b8723c */ /* 0x044fe600000810b4 */
[----:B------:R-:W2:Y:S03]  /*11ce30*/  LDS R234, [R3+UR6+0x9d000] ;  /* 0x09d0000603ea7984 */ /* 0x000ea60008000800 */
        /* <DEDUP_REMOVED lines=53> */
[----:B----4-:R-:W4:Y:S04]  /*11d190*/  LDL.LU R56, [R1+0x1b40] ;  /* 0x001b400001387983 */ /* 0x010f280000300800 */
[----:B------:R-:W4:Y:S04]  /*11d1a0*/  LDL.LU R57, [R1+0x1b44] ;  /* 0x001b440001397983 */ /* 0x000f280000300800 */
[----:B-1----:R-:W4:Y:S04]  /*11d1b0*/  LDL.LU R58, [R1+0x1b48] ;  /* 0x001b4800013a7983 */ /* 0x002f280000300800 */
        /* <DEDUP_REMOVED lines=80> */
[----:B------:R-:W2:Y:S01]  /*11d6c0*/  LDL.LU R27, [R1+0x1b2c] ;  /* 0x001b2c00011b7983 */ /* 0x000ea20000300800 */
[----:B---3--:R-:W-:Y:S01]  /*11d6d0*/  HMMA.1688.F32.TF32 R80, R236, R82, R88 ;  /* 0x00000052ec50723c */ /* 0x008fe20000081058 */
[----:B------:R-:W-:-:S05]  /*11d6e0*/  IMAD.MOV.U32 R252, RZ, RZ, R143 ;  /* 0x000000fffffc7224 */ /* 0x000fca00078e008f */
[C---:B----4-:R-:W-:Y:S06]  /*11d6f0*/  HMMA.1688.F32.TF32 R92, R236.reuse, R94, R100 ;  /* 0x0000005eec5c723c */ /* 0x050fec0000081064 */
[C---:B------:R-:W-:Y:S06]  /*11d700*/  HMMA.1688.F32.TF32 R48, R236.reuse, R50, R56 ;  /* 0x00000032ec30723c */ /* 0x040fec0000081038 */
[C---:B------:R-:W-:Y:S06]  /*11d710*/  HMMA.1688.F32.TF32 R108, R236.reuse, R110, R116 ;  /* 0x0000006eec6c723c */ /* 0x040fec0000081074 */
        /* <DEDUP_REMOVED lines=12> */
[----:B------:R-:W-:Y:S01]  /*11d7e0*/  STL.64 [R1+0xe68], R206 ;  /* 0x000e68ce01007387 */ /* 0x000fe20000100a00 */
[C---:B------:R-:W-:Y:S03]  /*11d7f0*/  HMMA.1688.F32.TF32 R172, R228.reuse, R22, R172 ;  /* 0x00000016e4ac723c */ /* 0x040fe600000810ac */
[----:B------:R-:W-:Y:S04]  /*11d800*/  STL.64 [R1+0xe80], R200 ;  /* 0x000e80c801007387 */ /* 0x000fe80000100a00 */
[----:B------:R-:W-:Y:S04]  /*11d810*/  STL.64 [R1+0xe88], R202 ;  /* 0x000e88ca01007387 */ /* 0x000fe80000100a00 */
[----:B------:R-:W-:Y:S01]  /*11d820*/  STL.64 [R1+0xea0], R192 ;  /* 0x000ea0c001007387 */ /* 0x000fe20000100a00 */
[----:B------:R-:W-:Y:S03]  /*11d830*/  HMMA.1688.F32.TF32 R160, R228, R250, R160 ;  /* 0x000000fae4a0723c */ /* 0x000fe600000810a0 */
[----:B------:R-:W-:Y:S04]  /*11d840*/  STL.64 [R1+0xea8], R194 ;  /* 0x000ea8c201007387 */ /* 0x000fe80000100a00 */
        /* <DEDUP_REMOVED lines=19> */
[C---:B--2---:R-:W-:Y:S03]  /*11d980*/  HMMA.1688.F32.TF32 R16, R236.reuse, R18, R24 ;  /* 0x00000012ec10723c */ /* 0x044fe60000081018 */
        /* <DEDUP_REMOVED lines=13> */
[----:B------:R-:W2:Y:S04]  /*11da60*/  LDL.64 R140, [R1+0x13d0] ;  /* 0x0013d000018c7983 */ /* 0x000ea80000100a00 */
        /* <DEDUP_REMOVED lines=89> */
[----:B------:R-:W-:Y:S04]  /*11e000*/  LDS R228, [R3+UR6+0x9c080] ;  /* 0x09c0800603e47984 */ /* 0x000fe80008000800 */
[----:B------:R-:W-:Y:S01]  /*11e010*/  LDS R230, [R3+UR6+0x9d080] ;  /* 0x09d0800603e67984 */ /* 0x000fe20008000800 */
[C---:B---3--:R-:W-:Y:S06]  /*11e020*/  HMMA.1688.F32.TF32 R88, R236.reuse, R246, R88 ;  /* 0x000000f6ec58723c */ /* 0x048fec0000081058 */
[C---:B----4-:R-:W-:Y:S06]  /*11e030*/  HMMA.1688.F32.TF32 R136, R236.reuse, R10, R136 ;  /* 0x0000000aec88723c */ /* 0x050fec0000081088 */
        /* <DEDUP_REMOVED lines=8> */
[----:B------:R-:W3:Y:S04]  /*11e0c0*/  LDL.LU R9, [R1+0x1754] ;  /* 0x0017540001097983 */ /* 0x000ee80000300800 */
[----:B------:R-:W3:Y:S04]  /*11e0d0*/  LDL.LU R10, [R1+0x1758] ;  /* 0x00175800010a7983 */ /* 0x000ee80000300800 */
[----:B------:R-:W3:Y:S04]  /*11e0e0*/  LDL.LU R11, [R1+0x175c] ;  /* 0x00175c00010b7983 */ /* 0x000ee80000300800 */
[----:B------:R-:W-:Y:S04]  /*11e0f0*/  STL.64 [R1+0x1150], R128 ;  /* 0x0011508001007387 */ /* 0x000fe80000100a00 */
[----:B------:R-:W-:Y:S04]  /*11e100*/  STL.64 [R1+0x1158], R130 ;  /* 0x0011588201007387 */ /* 0x000fe80000100a00 */
[----:B------:R-:W-:Y:S04]  /*11e110*/  STL.64 [R1+0x1160], R124 ;  /* 0x0011607c01007387 */ /* 0x000fe80000100a00 */
[----:B------:R-:W-:Y:S04]  /*11e120*/  STL.64 [R1+0x1168], R126 ;  /* 0x0011687e01007387 */ /* 0x000fe80000100a00 */
[----:B------:R-:W4:Y:S04]  /*11e130*/  LDL.LU R244, [R1+0x1740] ;  /* 0x0017400001f47983 */ /* 0x000f280000300800 */
[----:B------:R-:W-:Y:S04]  /*11e140*/  STL.64 [R1+0x1170], R120 ;  /* 0x0011707801007387 */ /* 0x000fe80000100a00 */
[----:B------:R-:W-:Y:S04]  /*11e150*/  STL.64 [R1+0x1178], R122 ;  /* 0x0011787a01007387 */ /* 0x000fe80000100a00 */
[----:B------:R1:W-:Y:S04]  /*11e160*/  STL.64 [R1+0x1180], R88 ;  /* 0x0011805801007387 */ /* 0x0003e80000100a00 */
[----:B------:R-:W-:Y:S04]  /*11e170*/  STL.64 [R1+0x1188], R90 ;  /* 0x0011885a01007387 */ /* 0x000fe80000100a00 */
[----:B------:R-:W4:Y:S04]  /*11e180*/  LDL.LU R245, [R1+0x1744] ;  /* 0x0017440001f57983 */ /* 0x000f280000300800 */
[----:B------:R-:W4:Y:S04]  /*11e190*/  LDL.LU R246, [R1+0x1748] ;  /* 0x0017480001f67983 */ /* 0x000f280000300800 */
[----:B------:R-:W4:Y:S01]  /*11e1a0*/  LDL.LU R247, [R1+0x174c] ;  /* 0x00174c0001f77983 */ /* 0x000f220000300800 */
[C---:B------:R-:W-:Y:S03]  /*11e1b0*/  HMMA.1688.F32.TF32 R112, R236.reuse, R114, R116 ;  /* 0x00000072ec70723c */ /* 0x040fe60000081074 */
[----:B-1----:R-:W4:Y:S03]  /*11e1c0*/  LDL.64 R88, [R1+0x13c0] ;  /* 0x0013c00001587983 */ /* 0x002f260000100a00 */
        /* <DEDUP_REMOVED lines=17> */
[C---:B--2---:R-:W-:Y:S01]  /*11e2e0*/  HMMA.1688.F32.TF32 R12, R236.reuse, R14, R16 ;  /* 0x0000000eec0c723c */ /* 0x044fe20000081010 */
[----:B------:R-:W2:Y:S04]  /*11e2f0*/  LDL.64 R240, [R1+0x13e0] ;  /* 0x0013e00001f07983 */ /* 0x000ea80000100a00 */
        /* <DEDUP_REMOVED lines=9> */
[----:B------:R1:W-:Y:S04]  /*11e390*/  STL.64 [R1+0x1600], R52 ;  /* 0x0016003401007387 */ /* 0x0003e80000100a00 */
[----:B------:R-:W-:Y:S04]  /*11e3a0*/  STL.64 [R1+0x1608], R54 ;  /* 0x0016083601007387 */ /* 0x000fe80000100a00 */
[----:B------:R-:W-:Y:S04]  /*11e3b0*/  STL.64 [R1+0x1610], R44 ;  /* 0x0016102c01007387 */ /* 0x000fe80000100a00 */
[----:B------:R-:W-:Y:S04]  /*11e3c0*/  STL.64 [R1+0x1618], R46 ;  /* 0x0016182e01007387 */ /* 0x000fe80000100a00 */
[----:B-1----:R-:W2:Y:S04]  /*11e3d0*/  LDL.64 R52, [R1+0x1400] ;  /* 0x0014000001347983 */ /* 0x002ea80000100a00 */
[----:B------:R1:W-:Y:S04]  /*11e3e0*/  STL.64 [R1+0x1620], R36 ;  /* 0x0016202401007387 */ /* 0x0003e80000100a00 */
[----:B------:R-:W-:Y:S04]  /*11e3f0*/  STL.64 [R1+0x1628], R38 ;  /* 0x0016282601007387 */ /* 0x000fe80000100a00 */
[----:B------:R-:W-:Y:S04]  /*11e400*/  STL.64 [R1+0x1630], R28 ;  /* 0x0016301c01007387 */ /* 0x000fe80000100a00 */
[----:B------:R-:W-:Y:S04]  /*11e410*/  STL.64 [R1+0x1638], R30 ;  /* 0x0016381e01007387 */ /* 0x000fe80000100a00 */
[----:B-1----:R-:W2:Y:S04]  /*11e420*/  LDL.64 R36, [R1+0x1410] ;  /* 0x0014100001247983 */ /* 0x002ea80000100a00 */
[----:B------:R-:W-:Y:S04]  /*11e430*/  STL.64 [R1+0x1640], R20 ;  /* 0x0016401401007387 */ /* 0x000fe80000100a00 */
[----:B------:R-:W-:Y:S04]  /*11e440*/  STL.64 [R1+0x1648], R22 ;  /* 0x0016481601007387 */ /* 0x000fe80000100a00 */
[----:B------:R-:W2:Y:S04]  /*11e450*/  LDL.64 R40, [R1+0x1420] ;  /* 0x0014200001287983 */ /* 0x000ea80000100a00 */
[----:B------:R-:W-:Y:S04]  /*11e460*/  STL.64 [R1+0x1650], R12 ;  /* 0x0016500c01007387 */ /* 0x000fe80000100a00 */
[----:B------:R-:W-:Y:S04]  /*11e470*/  STL.64 [R1+0x1658], R14 ;  /* 0x0016580e01007387 */ /* 0x000fe80000100a00 */
[----:B------:R-:W2:Y:S04]  /*11e480*/  LDL.64 R44, [R1+0x1430] ;  /* 0x00143000012c7983 */ /* 0x000ea80000100a00 */
[----:B------:R-:W2:Y:S04]  /*11e490*/  LDL.64 R48, [R1+0x1440] ;  /* 0x0014400001307983 */ /* 0x000ea80000100a00 */
[----:B------:R-:W2:Y:S01]  /*11e4a0*/  LDL.64 R56, [R1+0x1450] ;  /* 0x0014500001387983 */ /* 0x000ea20000100a00 */
[----:B---3--:R-:W-:-:S15]  /*11e4b0*/  HMMA.1688.F32.TF32 R8, R236, R6, R8 ;  /* 0x00000006ec08723c */ /* 0x008fde0000081008 */
[----:B------:R-:W-:-:S08]  /*11e4c0*/  NOP ;  /* 0x0000000000007918 */ /* 0x000fd00000000000 */
[----:B------:R1:W-:Y:S04]  /*11e4d0*/  STL.64 [R1+0x1760], R8 ;  /* 0x0017600801007387 */ /* 0x0003e80000100a00 */
[----:B------:R-:W3:Y:S04]  /*11e4e0*/  LDL.64 R64, [R1+0x1480] ;  /* 0x0014800001407983 */ /* 0x000ee80000100a00 */
[----:B------:R-:W3:Y:S04]  /*11e4f0*/  LDL.64 R72, [R1+0x1490] ;  /* 0x0014900001487983 */ /* 0x000ee80000100a00 */
[----:B------:R-:W3:Y:S04]  /*11e500*/  LDL.64 R68, [R1+0x14a0] ;  /* 0x0014a00001447983 */ /* 0x000ee80000100a00 */
[----:B------:R-:W3:Y:S01]  /*11e510*/  LDL.64 R84, [R1+0x14b0] ;  /* 0x0014b00001547983 */ /* 0x000ee20000100a00 */
[----:B----4-:R-:W-:Y:S03]  /*11e520*/  HMMA.1688.F32.TF32 R4, R236, R250, R244 ;  /* 0x000000faec04723c */ /* 0x010fe600000810f4 */
[----:B------:R-:W-:Y:S04]  /*11e530*/  STL [R1+0x6f40], R0 ;  /* 0x006f400001007387 */ /* 0x000fe80000100800 */
[----:B------:R-:W4:Y:S01]  /*11e540*/  LDL.LU R248, [R1+0x3450] ;  /* 0x0034500001f87983 */ /* 0x000f220000300800 */
[----:B------:R-:W-:Y:S01]  /*11e550*/  MOV R252, R10 ;  /* 0x0000000a00fc7202 */ /* 0x000fe20000000f00 */
[----:B------:R-:W-:-:S02]  /*11e560*/  IMAD.MOV.U32 R2, RZ, RZ, R11 ;  /* 0x000000ffff027224 */ /* 0x000fc400078e000b */
[----:B------:R-:W-:Y:S04]  /*11e570*/  LDS R236, [R242+UR6+0x9c000] ;  /* 0x09c00006f2ec7984 */ /* 0x000fe80008000800 */
[----:B------:R-:W-:Y:S04]  /*11e580*/  LDS R238, [R242+UR6+0x9d000] ;  /* 0x09d00006f2ee7984 */ /* 0x000fe80008000800 */
[----:B------:R-:W-:Y:S04]  /*11e590*/  LDS R237, [R243+UR6+0x9c000] ;  /* 0x09c00006f3ed7984 */ /* 0x000fe80008000800 */
[----:B------:R-:W3:Y:S04]  /*11e5a0*/  LDS R239, [R243+UR6+0x9d000] ;  /* 0x09d00006f3ef7984 */ /* 0x000ee80008000800 */
[----:B------:R1:W-:Y:S04]  /*11e5b0*/  STL.64 [R1+0x1750], R4 ;  /* 0x0017500401007387 */ /* 0x0003e80000100a00 */
[----:B------:R1:W-:Y:S04]  /*11e5c0*/  STL.64 [R1+0x1758], R6 ;  /* 0x0017580601007387 */ /* 0x0003e80000100a00 */
        /* <DEDUP_REMOVED lines=45> */
[----:B------:R-:W4:Y:S01]  /*11e8a0*/  LDL.64 R96, [R1+0x1500] ;  /* 0x0015000001607983 */ /* 0x000f220000100a00 */
[C---:B--2---:R-:W-:Y:S06]  /*11e8b0*/  HMMA.1688.F32.TF32 R76, R232.reuse, R240, R76 ;  /* 0x000000f0e84c723c */ /* 0x044fec000008104c */
[C---:B---3--:R-:W-:Y:S06]  /*11e8c0*/  HMMA.1688.F32.TF32 R80, R232.reuse, R140, R80 ;  /* 0x0000008ce850723c */ /* 0x048fec0000081050 */
[----:B----4-:R-:W-:-:S15]  /*11e8d0*/  HMMA.1688.F32.TF32 R92, R232, R88, R92 ;  /* 0x00000058e85c723c */ /* 0x010fde000008105c */
[----:B------:R-:W-:-:S08]  /*11e8e0*/  NOP ;  /* 0x0000000000007918 */ /* 0x000fd00000000000 */
[----:B------:R1:W-:Y:S04]  /*11e8f0*/  STL.64 [R1+0x21f0], R92 ;  /* 0x0021f05c01007387 */ /* 0x0003e80000100a00 */
[----:B------:R-:W-:Y:S04]  /*11e900*/  STL.64 [R1+0x21f8], R94 ;  /* 0x0021f85e01007387 */ /* 0x000fe80000100a00 */
[----:B------:R2:W-:Y:S01]  /*11e910*/  STL.64 [R1+0x21e0], R80 ;  /* 0x0021e05001007387 */ /* 0x0005e20000100a00 */
[C---:B------:R-:W-:Y:S03]  /*11e920*/  HMMA.1688.F32.TF32 R32, R232.reuse, R60, R32 ;  /* 0x0000003ce820723c */ /* 0x040fe60000081020 */
[----:B------:R-:W-:Y:S04]  /*11e930*/  STL.64 [R1+0x21e8], R82 ;  /* 0x0021e85201007387 */ /* 0x000fe80000100a00 */
[----:B------:R-:W3:Y:S04]  /*11e940*/  LDL.64 R144, [R1+0x14c0] ;  /* 0x0014c00001907983 */ /* 0x000ee80000100a00 */
[----:B------:R-:W4:Y:S01]  /*11e950*/  LDL.64 R128, [R1+0x14d0] ;  /* 0x0014d00001807983 */ /* 0x000f220000100a00 */
[C---:B------:R-:W-:Y:S03]  /*11e960*/  HMMA.1688.F32.TF32 R28, R232.reuse, R52, R28 ;  /* 0x00000034e81c723c */ /* 0x040fe6000008101c */
[----:B------:R2:W-:Y:S03]  /*11e970*/  STL.64 [R1+0x21d0], R76 ;  /* 0x0021d04c01007387 */ /* 0x0005e60000100a00 */
[C---:B------:R-:W-:Y:S01]  /*11e980*/  HMMA.1688.F32.TF32 R24, R232.reuse, R36, R24 ;  /* 0x00000024e818723c */ /* 0x040fe20000081018 */
[----:B------:R-:W-:Y:S04]  /*11e990*/  STL.64 [R1+0x21d8], R78 ;  /* 0x0021d84e01007387 */ /* 0x000fe80000100a00 */
[----:B-1----:R-:W3:Y:S04]  /*11e9a0*/  LDL.64 R92, [R1+0x14e0] ;  /* 0x0014e000015c7983 */ /* 0x002ee80000100a00 */
[----:B--2---:R-:W2:Y:S04]  /*11e9b0*/  LDL.64 R80, [R1+0x14f0] ;  /* 0x0014f00001507983 */ /* 0x004ea80000100a00 */
[----:B------:R-:W4:Y:S04]  /*11e9c0*/  LDL.64 R76, [R1+0x1510] ;  /* 0x00151000014c7983 */ /* 0x000f280000100a00 */
[----:B------:R-:W3:Y:S04]  /*11e9d0*/  LDL.64 R104, [R1+0x1520] ;  /* 0x0015200001687983 */ /* 0x000ee80000100a00 */
[----:B------:R-:W2:Y:S04]  /*11e9e0*/  LDL.64 R108, [R1+0x1530] ;  /* 0x00153000016c7983 */ /* 0x000ea80000100a00 */
[----:B------:R-:W4:Y:S04]  /*11e9f0*/  LDL.64 R116, [R1+0x1540] ;  /* 0x0015400001747983 */ /* 0x000f280000100a00 */
[----:B------:R-:W3:Y:S04]  /*11ea00*/  LDL.64 R112, [R1+0x1550] ;  /* 0x0015500001707983 */ /* 0x000ee80000100a00 */
[----:B------:R-:W2:Y:S04]  /*11ea10*/  LDL.64 R220, [R1+0x1560] ;  /* 0x0015600001dc7983 */ /* 0x000ea80000100a00 */
[----:B------:R-:W3:Y:S04]  /*11ea20*/  LDL.64 R136, [R1+0x1570] ;  /* 0x0015700001887983 */ /* 0x000ee80000100a00 */
[----:B------:R-:W-:Y:S04]  /*11ea30*/  STL.64 [R1+0x21c0], R32 ;  /* 0x0021c02001007387 */ /* 0x000fe80000100a00 */
[----:B------:R-:W-:Y:S04]  /*11ea40*/  STL.64 [R1+0x21c8], R34 ;  /* 0x0021c82201007387 */ /* 0x000fe80000100a00 */
[----:B------:R-:W3:Y:S04]  /*11ea50*/  LDL.64 R224, [R1+0x1580] ;  /* 0x0015800001e07983 */ /* 0x000ee80000100a00 */
[----:B------:R-:W3:Y:S04]  /*11ea60*/  LDL.64 R124, [R1+0x1590] ;  /* 0x00159000017c7983 */ /* 0x000ee80000100a00 */
[----:B------:R-:W-:Y:S04]  /*11ea70*/  STL.64 [R1+0x21b0], R28 ;  /* 0x0021b01c01007387 */ /* 0x000fe80000100a00 */
[----:B------:R1:W-:Y:S04]  /*11ea80*/  STL.64 [R1+0x21b8], R30 ;  /* 0x0021b81e01007387 */ /* 0x0003e80000100a00 */
[----:B------:R-:W3:Y:S04]  /*11ea90*/  LDL.64 R120, [R1+0x15b0] ;  /* 0x0015b00001787983 */ /* 0x000ee80000100a00 */
[----:B------:R-:W3:Y:S04]  /*11eaa0*/  LDL.64 R132, [R1+0x15a0] ;  /* 0x0015a00001847983 */ /* 0x000ee80000100a00 */
[----:B------:R-:W-:Y:S01]  /*11eab0*/  STL.64 [R1+0x21a0], R24 ;  /* 0x0021a01801007387 */ /* 0x000fe20000100a00 */
[C---:B-1----:R-:W-:Y:S03]  /*11eac0*/  HMMA.1688.F32.TF32 R28, R232.reuse, R40, R16 ;  /* 0x00000028e81c723c */ /* 0x042fe60000081010 */
[----:B------:R1:W-:Y:S03]  /*11ead0*/  STL.64 [R1+0x21a8], R26 ;  /* 0x0021a81a01007387 */ /* 0x0003e60000100a00 */
[C---:B------:R-:W-:Y:S06]  /*11eae0*/  HMMA.1688.F32.TF32 R16, R232.reuse, R48, R4 ;  /* 0x00000030e810723c */ /* 0x040fec0000081004 */
[C---:B-1----:R-:W-:Y:S06]  /*11eaf0*/  HMMA.1688.F32.TF32 R24, R232.reuse, R44, R8 ;  /* 0x0000002ce818723c */ /* 0x042fec0000081008 */
        /* <DEDUP_REMOVED lines=136> */
[C---:B------:R-:W-:Y:S06]  /*11f380*/  HMMA.1688.F32.TF32 R188, R232.reuse, R128, R216 ;  /* 0x00000080e8bc723c */ /* 0x040fec00000810d8 */
[C---:B-1----:R-:W-:Y:S06]  /*11f390*/  HMMA.1688.F32.TF32 R192, R232.reuse, R144, R196 ;  /* 0x00000090e8c0723c */ /* 0x042fec00000810c4 */
[C---:B------:R-:W-:Y:S01]  /*11f3a0*/  HMMA.1688.F32.TF32 R172, R232.reuse, R76, R172 ;  /* 0x0000004ce8ac723c */ /* 0x040fe200000810ac */
[----:B------:R-:W-:Y:S05]  /*11f3b0*/  STL.64 [R1+0x2110], R204 ;  /* 0x002110cc01007387 */ /* 0x000fea0000100a00 */
[C---:B------:R-:W-:Y:S01]  /*11f3c0*/  HMMA.1688.F32.TF32 R156, R232.reuse, R112, R156 ;  /* 0x00000070e89c723c */ /* 0x040fe2000008109c */
        /* <DEDUP_REMOVED lines=32> */
[----:B--2---:R-:W-:Y:S06]  /*11f5d0*/  HMMA.1688.F32.TF32 R100, R232, R120, R28 ;  /* 0x00000078e864723c */ /* 0x004fec000008101c */
        /* <DEDUP_REMOVED lines=132> */
[----:B------:R-:W4:Y:S01]  /*11fe20*/  LDL.LU R251, [R1+0x2f0c] ;  /* 0x002f0c0001fb7983 */ /* 0x000f220000300800 */
[----:B---3--:R-:W-:Y:S01]  /*11fe30*/  HMMA.1688.F32.TF32 R160, R236, R96, R160 ;  /* 0x00000060eca0723c */ /* 0x008fe200000810a0 */
[----:B------:R-:W-:-:S05]  /*11fe40*/  LOP3.LUT R0, R3, 0x20, RZ, 0x3c, !PT ;  /* 0x0000002003007812 */ /* 0x000fca00078e3cff */
[C---:B--2---:R-:W-:Y:S01]  /*11fe50*/  HMMA.1688.F32.TF32 R156, R236.reuse, R76, R156 ;  /* 0x0000004cec9c723c */ /* 0x044fe2000008109c */
        /* <DEDUP_REMOVED lines=14> */
[C---:B--2---:R-:W-:Y:S06]  /*11ff40*/  HMMA.1688.F32.TF32 R232, R236.reuse, R40, R200 ;  /* 0x00000028ece8723c */ /* 0x044fec00000810c8 */
        /* <DEDUP_REMOVED lines=11> */
[C---:B---3--:R-:W-:Y:S03]  /*120000*/  HMMA.1688.F32.TF32 R200, R236.reuse, R12, R188 ;  /* 0x0000000cecc8723c */ /* 0x048fe600000810bc */
[----:B------:R-:W-:Y:S04]  /*120010*/  LDS R232, [R3+UR6+0x9c100] ;  /* 0x09c1000603e87984 */ /* 0x000fe80008000800 */
[----:B------:R-:W-:Y:S01]  /*120020*/  LDS R234, [R3+UR6+0x9d100] ;  /* 0x09d1000603ea7984 */ /* 0x000fe20008000800 */
[C---:B------:R-:W-:Y:S03]  /*120030*/  HMMA.1688.F32.TF32 R188, R236.reuse, R72, R216 ;  /* 0x00000048ecbc723c */ /* 0x040fe600000810d8 */
[----:B------:R-:W-:Y:S03]  /*120040*/  LDS R233, [R0+UR6+0x9c100] ;  /* 0x09c1000600e97984 */ /* 0x000fe60008000800 */
[C---:B--2---:R-:W-:Y:S01]  /*120050*/  HMMA.1688.F32.TF32 R192, R236.reuse, R64, R196 ;  /* 0x00000040ecc0723c */ /* 0x044fe200000810c4 */
[----:B------:R-:W-:Y:S05]  /*120060*/  LDS R235, [R0+UR6+0x9d100] ;  /* 0x09d1000600eb7984 */ /* 0x000fea0008000800 */
[C---:B------:R-:W-:Y:S01]  /*120070*/  HMMA.1688.F32.TF32 R180, R236.reuse, R84, R180 ;  /* 0x00000054ecb4723c */ /* 0x040fe200000810b4 */
[----:B------:R-:W-:Y:S05]  /*120080*/  STL.64 [R1+0x1fa0], R204 ;  /* 0x001fa0cc01007387 */ /* 0x000fea0000100a00 */
        /* <DEDUP_REMOVED lines=22> */
[C---:B----4-:R-:W-:Y:S03]  /*1201f0*/  HMMA.1688.F32.TF32 R4, R236.reuse, R120, R4 ;  /* 0x00000078ec04723c */ /* 0x050fe60000081004 */
        /* <DEDUP_REMOVED lines=27> */
[----:B--2---:R-:W-:Y:S03]  /*1203b0*/  HMMA.1688.F32.TF32 R8, R236, R132, R244 ;  /* 0x00000084ec08723c */ /* 0x004fe600000810f4 */
[----:B------:R1:W-:Y:S04]  /*1203c0*/  STL.64 [R1+0x2278], R6 ;  /* 0x0022780601007387 */ /* 0x0003e80000100a00 */
[----:B------:R-:W-:Y:S04]  /*1203d0*/  LDS R236, [R242+UR6+0x9c080] ;  /* 0x09c08006f2ec7984 */ /* 0x000fe80008000800 */
[----:B------:R-:W-:Y:S01]  /*1203e0*/  LDS R238, [R242+UR6+0x9d080] ;  /* 0x09d08006f2ee7984 */ /* 0x000fe20008000800 */
[C---:B-1----:R-:W-:Y:S03]  /*1203f0*/  HMMA.1688.F32.TF32 R4, R228.reuse, R88, R248 ;  /* 0x00000058e404723c */ /* 0x042fe600000810f8 */
[----:B------:R-:W-:Y:S04]  /*120400*/  STL.64 [R1+0x7898], R132 ;  /* 0x0078988401007387 */ /* 0x000fe80000100a00 */
[----:B------:R-:W-:Y:S04]  /*120410*/  LDS R237, [R243+UR6+0x9c080] ;  /* 0x09c08006f3ed7984 */ /* 0x000fe80008000800 */
[----:B------:R-:W1:Y:S04]  /*120420*/  LDS R239, [R243+UR6+0x9d080] ;  /* 0x09d08006f3ef7984 */ /* 0x000e680008000800 */
        /* <DEDUP_REMOVED lines=132> */
[----:B------:R2:W-:-:S12]  /*120c70*/  STL.64 [R1+0x1e18], R134 ;  /* 0x001e188601007387 */ /* 0x0005d80000100a00 */
        /* <DEDUP_REMOVED lines=33> */
[C---:B------:R-:W-:Y:S06]  /*120e90*/  HMMA.1688.F32.TF32 R100, R228.reuse, R76, R28 ;  /* 0x0000004ce464723c */ /* 0x040fec000008101c */
[C---:B---3--:R-:W-:Y:S06]  /*120ea0*/  HMMA.1688.F32.TF32 R120, R228.reuse, R96, R32 ;  /* 0x00000060e478723c */ /* 0x048fec0000081020 */
        /* <DEDUP_REMOVED lines=146> */
[----:B----4-:R-:W-:-:S15]  /*1217d0*/  HMMA.1688.F32.TF32 R124, R228, R224, R124 ;  /* 0x000000e0e47c723c */ /* 0x010fde000008107c */
[----:B------:R-:W-:-:S08]  /*1217e0*/  NOP ;  /* 0x0000000000007918 */ /* 0x000fd00000000000 */
[----:B------:R4:W-:Y:S04]  /*1217f0*/  STL.64 [R1+0x1cb0], R124 ;  /* 0x001cb07c01007387 */ /* 0x0009e80000100a00 */
[----:B------:R-:W-:Y:S04]  /*121800*/  STL.64 [R1+0x1cb8], R126 ;  /* 0x001cb87e01007387 */ /* 0x000fe80000100a00 */
[----:B----4-:R-:W3:Y:S02]  /*121810*/  LDL.LU.64 R124, [R1+0x78a8] ;  /* 0x0078a800017c7983 */ /* 0x010ee40000300a00 */
        /* <DEDUP_REMOVED lines=9> */
[----:B--2---:R-:W2:Y:S01]  /*1218b0*/  LDL.LU.64 R132, [R1+0x7898] ;  /* 0x0078980001847983 */ /* 0x004ea20000300a00 */
[----:B-1----:R-:W-:Y:S06]  /*1218c0*/  HMMA.1688.F32.TF32 R208, R236, R140, R208 ;  /* 0x0000008cecd0723c */ /* 0x002fec00000810d0 */
[----:B--2---:R-:W-:Y:S06]  /*1218d0*/  HMMA.1688.F32.TF32 R228, R228, R132, R200 ;  /* 0x00000084e4e4723c */ /* 0x004fec00000810c8 */
[C---:B------:R-:W-:Y:S06]  /*1218e0*/  HMMA.1688.F32.TF32 R200, R236.reuse, R88, R204 ;  /* 0x00000058ecc8723c */ /* 0x040fec00000810cc */
[C---:B------:R-:W-:Y:S11]  /*1218f0*/  HMMA.1688.F32.TF32 R204, R236.reuse, R240, R192 ;  /* 0x000000f0eccc723c */ /* 0x040ff600000810c0 */
[----:B------:R-:W-:Y:S04]  /*121900*/  STL.64 [R1+0x16f0], R228 ;  /* 0x0016f0e401007387 */ /* 0x000fe80000100a00 */
[----:B------:R-:W-:Y:S04]  /*121910*/  STL.64 [R1+0x16f8], R230 ;  /* 0x0016f8e601007387 */ /* 0x000fe80000100a00 */
[----:B------:R-:W-:Y:S01]  /*121920*/  STL.64 [R1+0x16e0], R200 ;  /* 0x0016e0c801007387 */ /* 0x000fe20000100a00 */
[C---:B------:R-:W-:Y:S03]  /*121930*/  HMMA.1688.F32.TF32 R192, R236.reuse, R52, R188 ;  /* 0x00000034ecc0723c */ /* 0x040fe600000810bc */
[----:B------:R1:W-:Y:S03]  /*121940*/  STL.64 [R1+0x16e8], R202 ;  /* 0x0016e8ca01007387 */ /* 0x0003e60000100a00 */
[C---:B------:R-:W-:Y:S06]  /*121950*/  HMMA.1688.F32.TF32 R188, R236.reuse, R36, R196 ;  /* 0x00000024ecbc723c */ /* 0x040fec00000810c4 */
[C---:B-1----:R-:W-:Y:S01]  /*121960*/  HMMA.1688.F32.TF32 R200, R236.reuse, R60, R212 ;  /* 0x0000003cecc8723c */ /* 0x042fe200000810d4 */
[----:B------:R-:W-:Y:S04]  /*121970*/  STL.64 [R1+0x16d0], R208 ;  /* 0x0016d0d001007387 */ /* 0x000fe80000100a00 */
[----:B------:R-:W-:Y:S04]  /*121980*/  STL.64 [R1+0x16d8], R210 ;  /* 0x0016d8d201007387 */ /* 0x000fe80000100a00 */
[----:B------:R-:W-:Y:S01]  /*121990*/  STL.64 [R1+0x16c0], R204 ;  /* 0x0016c0cc01007387 */ /* 0x000fe20000100a00 */
[C---:B------:R-:W-:Y:S03]  /*1219a0*/  HMMA.1688.F32.TF32 R196, R236.reuse, R40, R216 ;  /* 0x00000028ecc4723c */ /* 0x040fe600000810d8 */
[----:B------:R-:W-:Y:S10]  /*1219b0*/  STL.64 [R1+0x16c8], R206 ;  /* 0x0016c8ce01007387 */ /* 0x000ff40000100a00 */
        /* <DEDUP_REMOVED lines=174> */
[----:B--2---:R-:W-:Y:S06]  /*1224a0*/  HMMA.1688.F32.TF32 R184, R232, R240, R184 ;  /* 0x000000f0e8b8723c */ /* 0x004fec00000810b8 */
[C---:B----4-:R-:W-:Y:S06]  /*1224b0*/  HMMA.1688.F32.TF32 R192, R236.reuse, R124, R192 ;  /* 0x0000007cecc0723c */ /* 0x050fec00000810c0 */
[C---:B------:R-:W-:Y:S06]  /*1224c0*/  HMMA.1688.F32.TF32 R204, R236.reuse, R136, R204 ;  /* 0x00000088eccc723c */ /* 0x040fec00000810cc */
[C---:B------:R-:W-:Y:S06]  /*1224d0*/  HMMA.1688.F32.TF32 R228, R236.reuse, R220, R200 ;  /* 0x000000dcece4723c */ /* 0x040fec00000810c8 */
        /* <DEDUP_REMOVED lines=14> */
[C---:B------:R-:W-:Y:S03]  /*1225c0*/  HMMA.1688.F32.TF32 R188, R232.reuse, R140, R216 ;  /* 0x0000008ce8bc723c */ /* 0x040fe600000810d8 */
[----:B------:R-:W-:Y:S03]  /*1225d0*/  LDS R237, [R243+UR6+0x9c100] ;  /* 0x09c10006f3ed7984 */ /* 0x000fe60008000800 */
[C---:B-1----:R-:W-:Y:S01]  /*1225e0*/  HMMA.1688.F32.TF32 R192, R232.reuse, R88, R196 ;  /* 0x00000058e8c0723c */ /* 0x042fe200000810c4 */
[----:B------:R-:W1:Y:S05]  /*1225f0*/  LDS R239, [R243+UR6+0x9d100] ;  /* 0x09d10006f3ef7984 */ /* 0x000e6a0008000800 */
        /* <DEDUP_REMOVED lines=173> */
[C---:B--2---:R-:W-:Y:S06]  /*1230d0*/  HMMA.1688.F32.TF32 R204, R232.reuse, R116, R192 ;  /* 0x00000074e8cc723c */ /* 0x044fec00000810c0 */
[C---:B------:R-:W-:Y:S05]  /*1230e0*/  HMMA.1688.F32.TF32 R208, R232.reuse, R108, R208 ;  /* 0x0000006ce8d0723c */ /* 0x040fea00000810d0 */
[----:B------:R-:W-:Y:S04]  /*1230f0*/  STL.64 [R1+0x19a0], R228 ;  /* 0x0019a0e401007387 */ /* 0x000fe80000100a00 */
[----:B------:R-:W-:Y:S04]  /*123100*/  STL.64 [R1+0x19a8], R230 ;  /* 0x0019a8e601007387 */ /* 0x000fe80000100a00 */
[----:B------:R-:W-:Y:S01]  /*123110*/  STL.64 [R1+0x1990], R200 ;  /* 0x001990c801007387 */ /* 0x000fe20000100a00 */
[C---:B------:R-:W-:Y:S03]  /*123120*/  HMMA.1688.F32.TF32 R192, R232.reuse, R220, R188 ;  /* 0x000000dce8c0723c */ /* 0x040fe600000810bc */
[----:B------:R2:W-:Y:S03]  /*123130*/  STL.64 [R1+0x1998], R202 ;  /* 0x001998ca01007387 */ /* 0x0005e60000100a00 */
[C---:B------:R-:W-:Y:S01]  /*123140*/  HMMA.1688.F32.TF32 R188, R232.reuse, R136, R196 ;  /* 0x00000088e8bc723c */ /* 0x040fe200000810c4 */
[----:B------:R-:W-:Y:S04]  /*123150*/  LDS R228, [R3+UR6+0x9c180] ;  /* 0x09c1800603e47984 */ /* 0x000fe80008000800 */
[----:B------:R-:W-:Y:S01]  /*123160*/  LDS R230, [R3+UR6+0x9d180] ;  /* 0x09d1800603e67984 */ /* 0x000fe20008000800 */
[C---:B--2---:R-:W-:Y:S03]  /*123170*/  HMMA.1688.F32.TF32 R200, R232.reuse, R112, R212 ;  /* 0x00000070e8c8723c */ /* 0x044fe600000810d4 */
[----:B------:R-:W-:Y:S04]  /*123180*/  STL.64 [R1+0x1980], R208 ;  /* 0x001980d001007387 */ /* 0x000fe80000100a00 */
[----:B------:R-:W-:Y:S04]  /*123190*/  STL.64 [R1+0x1988], R210 ;  /* 0x001988d201007387 */ /* 0x000fe80000100a00 */
[----:B------:R-:W-:Y:S04]  /*1231a0*/  STL.64 [R1+0x1970], R204 ;  /* 0x001970cc01007387 */ /* 0x000fe80000100a00 */
[----:B------:R-:W-:Y:S04]  /*1231b0*/  STL.64 [R1+0x1978], R206 ;  /* 0x001978ce01007387 */ /* 0x000fe80000100a00 */
        /* <DEDUP_REMOVED lines=10> */
[----:B------:R-:W-:Y:S11]  /*123260*/  HMMA.1688.F32.TF32 R184, R232, R132, R176 ;  /* 0x00000084e8b8723c */ /* 0x000ff600000810b0 */
[----:B------:R-:W-:Y:S04]  /*123270*/  STL.64 [R1+0x1930], R188 ;  /* 0x001930bc01007387 */ /* 0x000fe80000100a00 */
[----:B------:R3:W-:Y:S01]  /*123280*/  STL.64 [R1+0x1938], R190 ;  /* 0x001938be01007387 */ /* 0x0007e20000100a00 */
[----:B-1----:R-:W-:Y:S06]  /*123290*/  HMMA.1688.F32.TF32 R176, R236, R140, R168 ;  /* 0x0000008cecb0723c */ /* 0x002fec00000810a8 */
[----:B---3--:R-:W-:Y:S01]  /*1232a0*/  HMMA.1688.F32.TF32 R188, R232, R120, R180 ;  /* 0x00000078e8bc723c */ /* 0x008fe200000810b4 */
[----:B------:R-:W-:Y:S04]  /*1232b0*/  STL.64 [R1+0x1920], R192 ;  /* 0x001920c001007387 */ /* 0x000fe80000100a00 */
[----:B------:R-:W-:Y:S01]  /*1232c0*/  LDS R232, [R242+UR6+0x9c180] ;  /* 0x09c18006f2e87984 */ /* 0x000fe20008000800 */
[C---:B------:R-:W-:Y:S03]  /*1232d0*/  HMMA.1688.F32.TF32 R180, R236.reuse, R88, R172 ;  /* 0x00000058ecb4723c */ /* 0x040fe600000810ac */
[----:B------:R-:W-:Y:S03]  /*1232e0*/  LDS R234, [R242+UR6+0x9d180] ;  /* 0x09d18006f2ea7984 */ /* 0x000fe60008000800 */
[C---:B------:R-:W-:Y:S01]  /*1232f0*/  HMMA.1688.F32.TF32 R172, R236.reuse, R240, R164 ;  /* 0x000000f0ecac723c */ /* 0x040fe200000810a4 */
[----:B------:R-:W-:Y:S04]  /*123300*/  LDS R233, [R243+UR6+0x9c180] ;  /* 0x09c18006f3e97984 */ /* 0x000fe80008000800 */
[----:B------:R-:W1:Y:S01]  /*123310*/  LDS R235, [R243+UR6+0x9d180] ;  /* 0x09d18006f3eb7984 */ /* 0x000e620008000800 */
        /* <DEDUP_REMOVED lines=54> */
[----:B----4-:R-:W4:Y:S04]  /*123680*/  LDL.LU R4, [R1+0x2860] ;  /* 0x0028600001047983 */ /* 0x010f280000300800 */
        /* <DEDUP_REMOVED lines=117> */
[C---:B------:R-:W-:Y:S06]  /*123de0*/  HMMA.1688.F32.TF32 R188, R236.reuse, R104, R216 ;  /* 0x00000068ecbc723c */ /* 0x040fec00000810d8 */
[C---:B--2---:R-:W-:Y:S06]  /*123df0*/  HMMA.1688.F32.TF32 R192, R236.reuse, R76, R196 ;  /* 0x0000004cecc0723c */ /* 0x044fec00000810c4 */
        /* <DEDUP_REMOVED lines=29> */
[----:B------:R2:W-:Y:S03]  /*123fd0*/  STL.64 [R1+0x7890], R88 ;  /* 0x0078905801007387 */ /* 0x0005e60000100a00 */
[C---:B------:R-:W-:Y:S06]  /*123fe0*/  HMMA.1688.F32.TF32 R28, R228.reuse, R60, R28 ;  /* 0x0000003ce41c723c */ /* 0x040fec000008101c */
[C---:B--2---:R-:W-:Y:S06]  /*123ff0*/  HMMA.1688.F32.TF32 R88, R228.reuse, R140, R100 ;  /* 0x0000008ce458723c */ /* 0x044fec0000081064 */
        /* <DEDUP_REMOVED lines=150> */
[----:B------:R-:W-:Y:S04]  /*124960*/  LDS R236, [R3+UR6+0x9c200] ;  /* 0x09c2000603ec7984 */ /* 0x000fe80008000800 */
[----:B------:R-:W-:Y:S01]  /*124970*/  LDS R238, [R3+UR6+0x9d200] ;  /* 0x09d2000603ee7984 */ /* 0x000fe20008000800 */
[C---:B---3--:R-:W-:Y:S03]  /*124980*/  HMMA.1688.F32.TF32 R88, R228.reuse, R84, R188 ;  /* 0x00000054e458723c */ /* 0x048fe600000810bc */
[----:B------:R-:W-:Y:S04]  /*124990*/  STL.64 [R1+0x2460], R192 ;  /* 0x002460c001007387 */ /* 0x000fe80000100a00 */
[----:B------:R2:W-:Y:S01]  /*1249a0*/  STL.64 [R1+0x2468], R194 ;  /* 0x002468c201007387 */ /* 0x0005e20000100a00 */
[C---:B------:R-:W-:Y:S03]  /*1249b0*/  HMMA.1688.F32.TF32 R188, R228.reuse, R128, R216 ;  /* 0x00000080e4bc723c */ /* 0x040fe600000810d8 */
[----:B------:R-:W-:Y:S03]  /*1249c0*/  LDS R237, [R0+UR6+0x9c200] ;  /* 0x09c2000600ed7984 */ /* 0x000fe60008000800 */
[C---:B------:R-:W-:Y:S01]  /*1249d0*/  HMMA.1688.F32.TF32 R176, R228.reuse, R96, R176 ;  /* 0x00000060e4b0723c */ /* 0x040fe200000810b0 */
[----:B------:R-:W3:Y:S04]  /*1249e0*/  LDS R239, [R0+UR6+0x9d200] ;  /* 0x09d2000600ef7984 */ /* 0x000ee80008000800 */
[----:B------:R-:W-:Y:S01]  /*1249f0*/  STL.64 [R1+0x2480], R200 ;  /* 0x002480c801007387 */ /* 0x000fe20000100a00 */
[C---:B--2---:R-:W-:Y:S03]  /*124a00*/  HMMA.1688.F32.TF32 R192, R228.reuse, R144, R196 ;  /* 0x00000090e4c0723c */ /* 0x044fe600000810c4 */
[----:B------:R-:W-:Y:S04]  /*124a10*/  STL.64 [R1+0x2488], R202 ;  /* 0x002488ca01007387 */ /* 0x000fe80000100a00 */
[----:B------:R-:W-:Y:S04]  /*124a20*/  STL.64 [R1+0x24a0], R88 ;  /* 0x0024a05801007387 */ /* 0x000fe80000100a00 */
[----:B------:R2:W-:Y:S02]  /*124a30*/  STL.64 [R1+0x24a8], R90 ;  /* 0x0024a85a01007387 */ /* 0x0005e40000100a00 */
[C---:B--2---:R-:W-:Y:S10]  /*124a40*/  HMMA.1688.F32.TF32 R88, R228.reuse, R92, R184 ;  /* 0x0000005ce458723c */ /* 0x044ff400000810b8 */
        /* <DEDUP_REMOVED lines=25> */
[----:B------:R-:W-:Y:S03]  /*124be0*/  HMMA.1688.F32.TF32 R100, R228, R224, R100 ;  /* 0x000000e0e464723c */ /* 0x000fe60000081064 */
[----:B------:R-:W-:Y:S04]  /*124bf0*/  STL.64 [R1+0x2510], R152 ;  /* 0x0025109801007387 */ /* 0x000fe80000100a00 */
[----:B------:R-:W-:Y:S01]  /*124c00*/  STL.64 [R1+0x2518], R154 ;  /* 0x0025189a01007387 */ /* 0x000fe20000100a00 */
[----:B-1----:R-:W-:Y:S08]  /*124c10*/  HMMA.1688.F32.TF32 R16, R232, R140, R16 ;  /* 0x0000008ce810723c */ /* 0x002ff00000081010 */
[----:B------:R-:W-:Y:S04]  /*124c20*/  STL.64 [R1+0x2500], R88 ;  /* 0x0025005801007387 */ /* 0x000fe80000100a00 */
[----:B------:R1:W-:Y:S02]  /*124c30*/  STL.64 [R1+0x2508], R90 ;  /* 0x0025085a01007387 */ /* 0x0003e40000100a00 */
[C---:B-1----:R-:W-:Y:S06]  /*124c40*/  HMMA.1688.F32.TF32 R88, R228.reuse, R124, R32 ;  /* 0x0000007ce458723c */ /* 0x042fec0000081020 */
[C---:B------:R-:W-:Y:S06]  /*124c50*/  HMMA.1688.F32.TF32 R32, R228.reuse, R120, R28 ;  /* 0x00000078e420723c */ /* 0x040fec000008101c */
[----:B------:R-:W-:Y:S01]  /*124c60*/  HMMA.1688.F32.TF32 R28, R228, R132, R24 ;  /* 0x00000084e41c723c */ /* 0x000fe20000081018 */
[----:B------:R-:W-:Y:S04]  /*124c70*/  STL.64 [R1+0x24f0], R100 ;  /* 0x0024f06401007387 */ /* 0x000fe80000100a00 */
[----:B------:R-:W-:Y:S01]  /*124c80*/  STL.64 [R1+0x24f8], R102 ;  /* 0x0024f86601007387 */ /* 0x000fe20000100a00 */
[C---:B------:R-:W-:Y:S05]  /*124c90*/  HMMA.1688.F32.TF32 R24, R232.reuse, R240, R8 ;  /* 0x000000f0e818723c */ /* 0x040fea0000081008 */
[----:B------:R-:W-:Y:S04]  /*124ca0*/  STL.64 [R1+0x24e0], R88 ;  /* 0x0024e05801007387 */ /* 0x000fe80000100a00 */
[----:B------:R-:W-:Y:S01]  /*124cb0*/  STL.64 [R1+0x24e8], R90 ;  /* 0x0024e85a01007387 */ /* 0x000fe20000100a00 */
[C---:B------:R-:W-:Y:S03]  /*124cc0*/  HMMA.1688.F32.TF32 R8, R232.reuse, R60, R4 ;  /* 0x0000003ce808723c */ /* 0x040fe60000081004 */
[----:B------:R-:W-:Y:S04]  /*124cd0*/  STL.64 [R1+0x24d0], R32 ;  /* 0x0024d02001007387 */ /* 0x000fe80000100a00 */
[----:B------:R-:W-:Y:S04]  /*124ce0*/  STL.64 [R1+0x24d8], R34 ;  /* 0x0024d82201007387 */ /* 0x000fe80000100a00 */
[----:B------:R-:W-:Y:S04]  /*124cf0*/  STL.64 [R1+0x24b0], R28 ;  /* 0x0024b01c01007387 */ /* 0x000fe80000100a00 */
[----:B------:R-:W-:Y:S04]  /*124d00*/  STL.64 [R1+0x24b8], R30 ;  /* 0x0024b81e01007387 */ /* 0x000fe80000100a00 */
[----:B------:R-:W-:Y:S01]  /*124d10*/  STL.64 [R1+0x2490], R16 ;  /* 0x0024901001007387 */ /* 0x000fe20000100a00 */
[C---:B------:R-:W-:Y:S03]  /*124d20*/  HMMA.1688.F32.TF32 R4, R232.reuse, R36, R248 ;  /* 0x00000024e804723c */ /* 0x040fe600000810f8 */
[----:B------:R1:W-:Y:S03]  /*124d30*/  STL.64 [R1+0x2498], R18 ;  /* 0x0024981201007387 */ /* 0x0003e60000100a00 */
[C---:B-1----:R-:W-:Y:S01]  /*124d40*/  HMMA.1688.F32.TF32 R16, R232.reuse, R52, R244 ;  /* 0x00000034e810723c */ /* 0x042fe200000810f4 */
[----:B------:R-:W-:Y:S04]  /*124d50*/  STL.64 [R1+0x2470], R24 ;  /* 0x0024701801007387 */ /* 0x000fe80000100a00 */
[----:B------:R-:W-:Y:S04]  /*124d60*/  STL.64 [R1+0x2478], R26 ;  /* 0x0024781a01007387 */ /* 0x000fe80000100a00 */
[----:B------:R1:W-:Y:S04]  /*124d70*/  STL.64 [R1+0x2450], R8 ;  /* 0x0024500801007387 */ /* 0x0003e80000100a00 */
[----:B------:R2:W-:Y:S04]  /*124d80*/  STL.64 [R1+0x2458], R10 ;  /* 0x0024580a01007387 */ /* 0x0005e80000100a00 */
[----:B-1----:R-:W3:Y:S06]  /*124d90*/  LDL.LU R8, [R1+0x10] ;  /* 0x0000100001087983 */ /* 0x002eec0000300800 */
[----:B------:R1:W-:Y:S04]  /*124da0*/  STL.64 [R1+0x2440], R16 ;  /* 0x0024401001007387 */ /* 0x0003e80000100a00 */
[----:B------:R4:W-:Y:S04]  /*124db0*/  STL.64 [R1+0x2448], R18 ;  /* 0x0024481201007387 */ /* 0x0009e80000100a00 */
[----:B------:R3:W-:Y:S04]  /*124dc0*/  STL.64 [R1+0x2420], R4 ;  /* 0x0024200401007387 */ /* 0x0007e80000100a00 */
[----:B------:R3:W-:Y:S04]  /*124dd0*/  STL.64 [R1+0x2428], R6 ;  /* 0x0024280601007387 */ /* 0x0007e80000100a00 */
[----:B------:R-:W3:Y:S04]  /*124de0*/  LDL.LU R9, [R1+0x14] ;  /* 0x0000140001097983 */ /* 0x000ee80000300800 */
[----:B--2---:R-:W2:Y:S04]  /*124df0*/  LDL.LU R10, [R1+0x18] ;  /* 0x00001800010a7983 */ /* 0x004ea80000300800 */
        /* <DEDUP_REMOVED lines=109> */
[----:B---3--:R-:W3:Y:S04]  /*1254d0*/  LDL.LU R4, [R1] ;  /* 0x0000000001047983 */ /* 0x008ee80000300800 */
[----:B------:R-:W3:Y:S04]  /*1254e0*/  LDL.LU R5, [R1+0x4] ;  /* 0x0000040001057983 */ /* 0x000ee80000300800 */
[----:B------:R-:W3:Y:S04]  /*1254f0*/  LDL.LU R6, [R1+0x8] ;  /* 0x0000080001067983 */ /* 0x000ee80000300800 */
[----:B------:R-:W3:Y:S01]  /*125500*/  LDL.LU R7, [R1+0xc] ;  /* 0x00000c0001077983 */ /* 0x000ee20000300800 */
        /* <DEDUP_REMOVED lines=14> */
[----:B------:R1:W-:Y:S04]  /*1255f0*/  STL.64 [R1+0x2400], R88 ;  /* 0x0024005801007387 */ /* 0x0003e80000100a00 */
[----:B------:R-:W-:Y:S01]  /*125600*/  STL.64 [R1+0x2408], R90 ;  /* 0x0024085a01007387 */ /* 0x000fe20000100a00 */
[C---:B------:R-:W-:Y:S03]  /*125610*/  HMMA.1688.F32.TF32 R196, R232.reuse, R64, R196 ;  /* 0x00000040e8c4723c */ /* 0x040fe600000810c4 */
[----:B-1----:R-:W2:Y:S04]  /*125620*/  LDL.LU.64 R88, [R1+0x7890] ;  /* 0x0078900001587983 */ /* 0x002ea80000300a00 */
[----:B------:R-:W-:Y:S04]  /*125630*/  STL.64 [R1+0x23e0], R208 ;  /* 0x0023e0d001007387 */ /* 0x000fe80000100a00 */
[----:B------:R1:W-:Y:S04]  /*125640*/  STL.64 [R1+0x23e8], R210 ;  /* 0x0023e8d201007387 */ /* 0x0003e80000100a00 */
        /* <DEDUP_REMOVED lines=65> */
[C---:B------:R-:W-:Y:S06]  /*125a60*/  HMMA.1688.F32.TF32 R228, R232.reuse, R108, R228 ;  /* 0x0000006ce8e4723c */ /* 0x040fec00000810e4 */
[----:B------:R-:W-:Y:S01]  /*125a70*/  HMMA.1688.F32.TF32 R160, R232, R116, R160 ;  /* 0x00000074e8a0723c */ /* 0x000fe200000810a0 */
[----:B------:R-:W-:-:S05]  /*125a80*/  IMAD.MOV.U32 R15, RZ, RZ, R136 ;  /* 0x000000ffff0f7224 */ /* 0x000fca00078e0088 */
[----:B------:R-:W-:Y:S01]  /*125a90*/  HMMA.1688.F32.TF32 R156, R232, R112, R156 ;  /* 0x00000070e89c723c */ /* 0x000fe2000008109c */
[----:B------:R-:W-:-:S05]  /*125aa0*/  IMAD.MOV.U32 R14, RZ, RZ, R137 ;  /* 0x000000ffff0e7224 */ /* 0x000fca00078e0089 */
[C---:B------:R-:W-:Y:S06]  /*125ab0*/  HMMA.1688.F32.TF32 R152, R232.reuse, R220, R152 ;  /* 0x000000dce898723c */ /* 0x040fec0000081098 */
[C---:B------:R-:W-:Y:S06]  /*125ac0*/  HMMA.1688.F32.TF32 R148, R232.reuse, R136, R148 ;  /* 0x00000088e894723c */ /* 0x040fec0000081094 */
[C---:B------:R-:W-:Y:S06]  /*125ad0*/  HMMA.1688.F32.TF32 R136, R232.reuse, R224, R100 ;  /* 0x000000e0e888723c */ /* 0x040fec0000081064 */
[C---:B------:R-:W-:Y:S06]  /*125ae0*/  HMMA.1688.F32.TF32 R100, R232.reuse, R124, R32 ;  /* 0x0000007ce864723c */ /* 0x040fec0000081020 */
[C---:B------:R-:W-:Y:S06]  /*125af0*/  HMMA.1688.F32.TF32 R32, R232.reuse, R120, R28 ;  /* 0x00000078e820723c */ /* 0x040fec000008101c */
[C---:B--2---:R-:W-:Y:S01]  /*125b00*/  HMMA.1688.F32.TF32 R28, R232.reuse, R88, R24 ;  /* 0x00000058e81c723c */ /* 0x044fe20000081018 */
[----:B------:R-:W-:Y:S05]  /*125b10*/  STL.64 [R1+0x10d0], R228 ;  /* 0x0010d0e401007387 */ /* 0x000fea0000100a00 */
[----:B------:R-:W-:Y:S01]  /*125b20*/  HMMA.1688.F32.TF32 R24, R232, R132, R16 ;  /* 0x00000084e818723c */ /* 0x000fe20000081010 */
[----:B------:R-:W-:Y:S05]  /*125b30*/  STL.64 [R1+0x10d8], R230 ;  /* 0x0010d8e601007387 */ /* 0x000fea0000100a00 */
[C---:B------:R-:W-:Y:S01]  /*125b40*/  HMMA.1688.F32.TF32 R16, R236.reuse, R88, R8 ;  /* 0x00000058ec10723c */ /* 0x040fe20000081008 */
[----:B------:R-:W-:Y:S05]  /*125b50*/  STL.64 [R1+0x10b0], R160 ;  /* 0x0010b0a001007387 */ /* 0x000fea0000100a00 */
[C---:B---3--:R-:W-:Y:S01]  /*125b60*/  HMMA.1688.F32.TF32 R8, R236.reuse, R140, R4 ;  /* 0x0000008cec08723c */ /* 0x048fe20000081004 */
        /* <DEDUP_REMOVED lines=21> */
[----:B----4-:R-:W-:Y:S01]  /*125cc0*/  HMMA.1688.F32.TF32 R4, R236, R240, R248 ;  /* 0x000000f0ec04723c */ /* 0x010fe200000810f8 */
[----:B-1----:R-:W-:-:S02]  /*125cd0*/  IMAD.MOV.U32 R137, RZ, RZ, R246 ;  /* 0x000000ffff897224 */ /* 0x002fc400078e00f6 */
[----:B--2---:R-:W-:Y:S02]  /*125ce0*/  IMAD.MOV.U32 R138, RZ, RZ, R245 ;  /* 0x000000ffff8a7224 */ /* 0x004fe400078e00f5 */
[----:B------:R-:W-:-:S15]  /*125cf0*/  IMAD.MOV.U32 R139, RZ, RZ, R244 ;  /* 0x000000ffff8b7224 */ /* 0x000fde00078e00f4 */
[----:B------:R-:W-:-:S03]  /*125d00*/  NOP ;  /* 0x0000000000007918 */ /* 0x000fc60000000000 */
[----:B------:R1:W-:Y:S04]  /*125d10*/  STL.64 [R1+0xf50], R4 ;  /* 0x000f500401007387 */ /* 0x0003e80000100a00 */
[----:B------:R2:W-:Y:S04]  /*125d20*/  STL.64 [R1+0xf58], R6 ;  /* 0x000f580601007387 */ /* 0x0005e80000100a00 */
[----:B------:R-:W4:Y:S04]  /*125d30*/  LDL.LU R248, [R1+0x240] ;  /* 0x0002400001f87983 */ /* 0x000f280000300800 */
[----:B------:R-:W4:Y:S04]  /*125d40*/  LDL.LU R249, [R1+0x244] ;  /* 0x0002440001f97983 */ /* 0x000f280000300800 */
[----:B------:R-:W4:Y:S04]  /*125d50*/  LDL.LU R250, [R1+0x248] ;  /* 0x0002480001fa7983 */ /* 0x000f280000300800 */
[----:B------:R-:W4:Y:S04]  /*125d60*/  LDL.LU R251, [R1+0x24c] ;  /* 0x00024c0001fb7983 */ /* 0x000f280000300800 */
[----:B------:R-:W4:Y:S04]  /*125d70*/  LDL.LU R136, [R1+0x230] ;  /* 0x0002300001887983 */ /* 0x000f280000300800 */
[----:B------:R-:W2:Y:S04]  /*125d80*/  LDL.LU R246, [R1+0x7788] ;  /* 0x0077880001f67983 */ /* 0x000ea80000300800 */
[----:B------:R-:W4:Y:S04]  /*125d90*/  LDL.LU R245, [R1+0x7784] ;  /* 0x0077840001f57983 */ /* 0x000f280000300800 */
[----:B------:R-:W4:Y:S01]  /*125da0*/  LDL.LU R244, [R1+0x7780] ;  /* 0x0077800001f47983 */ /* 0x000f220000300800 */
[----:B------:R-:W-:Y:S01]  /*125db0*/  IMAD.MOV.U32 R55, RZ, RZ, R240 ;  /* 0x000000ffff377224 */ /* 0x000fe200078e00f0 */
[----:B------:R-:W-:-:S02]  /*125dc0*/  MOV R54, R241 ;  /* 0x000000f100367202 */ /* 0x000fc40000000f00 */
[----:B------:R-:W4:Y:S04]  /*125dd0*/  LDL.LU R240, [R1+0x260] ;  /* 0x0002600001f07983 */ /* 0x000f280000300800 */
[----:B------:R-:W4:Y:S04]  /*125de0*/  LDL.LU R241, [R1+0x264] ;  /* 0x0002640001f17983 */ /* 0x000f280000300800 */
[----:B------:R-:W4:Y:S04]  /*125df0*/  LDL.LU R242, [R1+0x268] ;  /* 0x0002680001f27983 */ /* 0x000f280000300800 */
        /* <DEDUP_REMOVED lines=38> */
[----:B-1----:R-:W3:Y:S01]  /*126060*/  LDL.LU R4, [R1+0x270] ;  /* 0x0002700001047983 */ /* 0x002ee20000300800 */
[----:B--2---:R-:W-:Y:S01]  /*126070*/  MOV R7, R246 ;  /* 0x000000f600077202 */ /* 0x004fe20000000f00 */
[----:B----4-:R-:W-:Y:S02]  /*126080*/  IMAD.MOV.U32 R6, RZ, RZ, R245 ;  /* 0x000000ffff067224 */ /* 0x010fe400078e00f5 */
[----:B------:R-:W-:Y:S02]  /*126090*/  IMAD.MOV.U32 R5, RZ, RZ, R244 ;  /* 0x000000ffff057224 */ /* 0x000fe400078e00f4 */
[----:B------:R-:W2:Y:S04]  /*1260a0*/  LDL.LU R244, [R1+0x777c] ;  /* 0x00777c0001f47983 */ /* 0x000ea80000300800 */
[----:B------:R-:W2:Y:S04]  /*1260b0*/  LDL.LU R245, [R1+0x7778] ;  /* 0x0077780001f57983 */ /* 0x000ea80000300800 */
[----:B------:R-:W2:Y:S04]  /*1260c0*/  LDL.LU R246, [R1+0x7774] ;  /* 0x0077740001f67983 */ /* 0x000ea80000300800 */
[----:B------:R-:W2:Y:S04]  /*1260d0*/  LDL.LU R247, [R1+0x7770] ;  /* 0x0077700001f77983 */ /* 0x000ea80000300800 */
[----:B------:R-:W4:Y:S04]  /*1260e0*/  LDL.LU R101, [R1+0x224] ;  /* 0x0002240001657983 */ /* 0x000f280000300800 */
[----:B------:R-:W4:Y:S04]  /*1260f0*/  LDL.LU R102, [R1+0x228] ;  /* 0x0002280001667983 */ /* 0x000f280000300800 */
[----:B------:R-:W4:Y:S01]  /*126100*/  LDL.LU R103, [R1+0x22c] ;  /* 0x00022c0001677983 */ /* 0x000f220000300800 */
        /* <DEDUP_REMOVED lines=14> */
[----:B------:R-:W-:Y:S02]  /*1261f0*/  IMAD.MOV.U32 R232, RZ, RZ, R15 ;  /* 0x000000ffffe87224 */ /* 0x000fe400078e000f */
[----:B------:R-:W-:Y:S02]  /*126200*/  IMAD.MOV.U32 R233, RZ, RZ, R14 ;  /* 0x000000ffffe97224 */ /* 0x000fe400078e000e */
[----:B------:R-:W-:Y:S01]  /*126210*/  IMAD.MOV.U32 R50, RZ, RZ, R13 ;  /* 0x000000ffff327224 */ /* 0x000fe200078e000d */
[----:B--2---:R-:W-:Y:S01]  /*126220*/  HMMA.1688.F32.TF32 R228, R236, R60, R244 ;  /* 0x0000003cece4723c */ /* 0x004fe200000810f4 */
[----:B------:R-:W2:-:S15]  /*126230*/  LDL.LU R244, [R1+0x250] ;  /* 0x0002500001f47983 */ /* 0x000e9e0000300800 */
[----:B------:R-:W-:-:S07]  /*126240*/  NOP ;  /* 0x0000000000007918 */ /* 0x000fce0000000000 */
[----:B------:R-:W-:Y:S04]  /*126250*/  STL.64 [R1+0xf30], R228 ;  /* 0x000f30e401007387 */ /* 0x000fe80000100a00 */
[----:B------:R-:W-:Y:S04]  /*126260*/  STL.64 [R1+0xf38], R230 ;  /* 0x000f38e601007387 */ /* 0x000fe80000100a00 */
[----:B------:R-:W2:Y:S04]  /*126270*/  LDL.LU R245, [R1+0x254] ;  /* 0x0002540001f57983 */ /* 0x000ea80000300800 */
[----:B------:R-:W2:Y:S04]  /*126280*/  LDL.LU R246, [R1+0x258] ;  /* 0x0002580001f67983 */ /* 0x000ea80000300800 */
[----:B------:R-:W2:Y:S04]  /*126290*/  LDL.LU R247, [R1+0x25c] ;  /* 0x00025c0001f77983 */ /* 0x000ea80000300800 */
        /* <DEDUP_REMOVED lines=48> */
[----:B--2---:R-:W-:Y:S01]  /*1265a0*/  HMMA.1688.F32.TF32 R244, R236, R84, R244 ;  /* 0x00000054ecf4723c */ /* 0x004fe200000810f4 */
[----:B------:R-:W-:Y:S01]  /*1265b0*/  MOV R39, R92 ;  /* 0x0000005c00277202 */ /* 0x000fe20000000f00 */
[----:B------:R-:W-:-:S04]  /*1265c0*/  IMAD.MOV.U32 R38, RZ, RZ, R93 ;  /* 0x000000ffff267224 */ /* 0x000fc800078e005d */
[----:B------:R-:W-:Y:S01]  /*1265d0*/  HMMA.1688.F32.TF32 R136, R236, R128, R136 ;  /* 0x00000080ec88723c */ /* 0x000fe20000081088 */
[----:B------:R-:W-:Y:S02]  /*1265e0*/  IMAD.MOV.U32 R47, RZ, RZ, R80 ;  /* 0x000000ffff2f7224 */ /* 0x000fe400078e0050 */
[----:B------:R-:W-:-:S03]  /*1265f0*/  IMAD.MOV.U32 R46, RZ, RZ, R81 ;  /* 0x000000ffff2e7224 */ /* 0x000fc600078e0051 */
[C---:B----4-:R-:W-:Y:S11]  /*126600*/  HMMA.1688.F32.TF32 R100, R236.reuse, R92, R100 ;  /* 0x0000005cec64723c */ /* 0x050ff60000081064 */
        /* <DEDUP_REMOVED lines=9> */
[----:B------:R-:W-:Y:S01]  /*1266a0*/  STL.64 [R1+0xd58], R102 ;  /* 0x000d586601007387 */ /* 0x000fe20000100a00 */
[----:B------:R-:W-:-:S02]  /*1266b0*/  IMAD.MOV.U32 R87, RZ, RZ, R144 ;  /* 0x000000ffff577224 */ /* 0x000fc400078e0090 */
[----:B------:R-:W-:Y:S02]  /*1266c0*/  IMAD.MOV.U32 R86, RZ, RZ, R145 ;  /* 0x000000ffff567224 */ /* 0x000fe400078e0091 */
[----:B------:R-:W-:Y:S02]  /*1266d0*/  IMAD.MOV.U32 R43, RZ, RZ, R128 ;  /* 0x000000ffff2b7224 */ /* 0x000fe400078e0080 */
[----:B------:R-:W-:Y:S01]  /*1266e0*/  IMAD.MOV.U32 R42, RZ, RZ, R129 ;  /* 0x000000ffff2a7224 */ /* 0x000fe200078e0081 */
[C---:B---3--:R-:W-:Y:S06]  /*1266f0*/  HMMA.1688.F32.TF32 R8, R236.reuse, R76, R8 ;  /* 0x0000004cec08723c */ /* 0x048fec0000081008 */
[C---:B------:R-:W-:Y:S06]  /*126700*/  HMMA.1688.F32.TF32 R92, R236.reuse, R80, R240 ;  /* 0x00000050ec5c723c */ /* 0x040fec00000810f0 */
[C---:B------:R-:W-:Y:S06]  /*126710*/  HMMA.1688.F32.TF32 R80, R236.reuse, R96, R4 ;  /* 0x00000060ec50723c */ /* 0x040fec0000081004 */
[----:B------:R-:W-:Y:S11]  /*126720*/  HMMA.1688.F32.TF32 R16, R236, R108, R16 ;  /* 0x0000006cec10723c */ /* 0x000ff60000081010 */
[----:B------:R-:W-:Y:S04]  /*126730*/  STL.64 [R1+0xd30], R92 ;  /* 0x000d305c01007387 */ /* 0x000fe80000100a00 */
[----:B------:R-:W-:Y:S04]  /*126740*/  STL.64 [R1+0xd38], R94 ;  /* 0x000d385e01007387 */ /* 0x000fe80000100a00 */
[----:B------:R-:W-:Y:S04]  /*126750*/  STL.64 [R1+0xd10], R80 ;  /* 0x000d105001007387 */ /* 0x000fe80000100a00 */
[----:B------:R-:W-:Y:S04]  /*126760*/  STL.64 [R1+0xd18], R82 ;  /* 0x000d185201007387 */ /* 0x000fe80000100a00 */
[----:B------:R-:W-:Y:S04]  /*126770*/  STL.64 [R1+0xcf0], R8 ;  /* 0x000cf00801007387 */ /* 0x000fe80000100a00 */
[----:B------:R1:W-:Y:S01]  /*126780*/  STL.64 [R1+0xcf8], R10 ;  /* 0x000cf80a01007387 */ /* 0x0003e20000100a00 */
[----:B------:R-:W-:Y:S01]  /*126790*/  MOV R5, R76 ;  /* 0x0000004c00057202 */ /* 0x000fe20000000f00 */
[----:B------:R-:W-:Y:S01]  /*1267a0*/  IMAD.MOV.U32 R4, RZ, RZ, R77 ;  /* 0x000000ffff047224 */ /* 0x000fe200078e004d */
[----:B------:R-:W-:-:S02]  /*1267b0*/  LOP3.LUT R234, R3, 0x40, RZ, 0x3c, !PT ;  /* 0x0000004003ea7812 */ /* 0x000fc400078e3cff */
[----:B------:R-:W-:Y:S01]  /*1267c0*/  LOP3.LUT R235, R3, 0x60, RZ, 0x3c, !PT ;  /* 0x0000006003eb7812 */ /* 0x000fe200078e3cff */
[----:B------:R-:W-:Y:S02]  /*1267d0*/  IMAD.MOV.U32 R240, RZ, RZ, R55 ;  /* 0x000000fffff07224 */ /* 0x000fe400078e0037 */
[----:B------:R-:W-:Y:S01]  /*1267e0*/  IMAD.MOV.U32 R107, RZ, RZ, R60 ;  /* 0x000000ffff6b7224 */ /* 0x000fe200078e003c */
[----:B------:R-:W-:Y:S01]  /*1267f0*/  LDS R228, [R234+UR6+0x9c200] ;  /* 0x09c20006eae47984 */ /* 0x000fe20008000800 */
[C---:B-1----:R-:W-:Y:S03]  /*126800*/  HMMA.1688.F32.TF32 R8, R236.reuse, R104, R12 ;  /* 0x00000068ec08723c */ /* 0x042fe6000008100c */
[----:B------:R-:W-:Y:S04]  /*126810*/  LDS R230, [R234+UR6+0x9d200] ;  /* 0x09d20006eae67984 */ /* 0x000fe80008000800 */
[----:B------:R-:W-:Y:S01]  /*126820*/  LDS R229, [R235+UR6+0x9c200] ;  /* 0x09c20006ebe57984 */ /* 0x000fe20008000800 */
[----:B------:R-:W-:Y:S03]  /*126830*/  HMMA.1688.F32.TF32 R12, R236, R116, R20 ;  /* 0x00000074ec0c723c */ /* 0x000fe60000081014 */
[----:B------:R-:W1:Y:S01]  /*126840*/  LDS R231, [R235+UR6+0x9d200] ;  /* 0x09d20006ebe77984 */ /* 0x000e620008000800 */
[----:B------:R-:W-:-:S02]  /*126850*/  IMAD.MOV.U32 R241, RZ, RZ, R54 ;  /* 0x000000fffff17224 */ /* 0x000fc400078e0036 */
[----:B------:R-:W-:Y:S01]  /*126860*/  IMAD.MOV.U32 R106, RZ, RZ, R61 ;  /* 0x000000ffff6a7224 */ /* 0x000fe200078e003d */
[----:B------:R-:W-:Y:S01]  /*126870*/  MOV R127, R44 ;  /* 0x0000002c007f7202 */ /* 0x000fe20000000f00 */
[----:B------:R-:W-:Y:S01]  /*126880*/  IMAD.MOV.U32 R135, RZ, RZ, R36 ;  /* 0x000000ffff877224 */ /* 0x000fe200078e0024 */
[----:B------:R-:W-:Y:S01]  /*126890*/  LDS R6, [R3+UR6+0x9d280] ;  /* 0x09d2800603067984 */ /* 0x000fe20008000800 */
[----:B------:R-:W-:Y:S02]  /*1268a0*/  IMAD.MOV.U32 R134, RZ, RZ, R37 ;  /* 0x000000ffff867224 */ /* 0x000fe400078e0025 */
[----:B------:R-:W-:Y:S01]  /*1268b0*/  IMAD.MOV.U32 R126, RZ, RZ, R45 ;  /* 0x000000ffff7e7224 */ /* 0x000fe200078e002d */
[----:B------:R-:W-:Y:S04]  /*1268c0*/  LDS R7, [R0+UR6+0x9d280] ;  /* 0x09d2800600077984 */ /* 0x000fe80008000800 */
[----:B------:R-:W-:Y:S04]  /*1268d0*/  STL.64 [R1+0xcd0], R8 ;  /* 0x000cd00801007387 */ /* 0x000fe80000100a00 */
[----:B------:R2:W-:Y:S02]  /*1268e0*/  STL.64 [R1+0xcd8], R10 ;  /* 0x000cd80a01007387 */ /* 0x0005e40000100a00 */
[C---:B--2---:R-:W-:Y:S02]  /*1268f0*/  HMMA.1688.F32.TF32 R8, R236.reuse, R112, R24 ;  /* 0x00000070ec08723c */ /* 0x044fe40000081018 */
[----:B------:R-:W-:Y:S04]  /*126900*/  STL.64 [R1+0xcb0], R16 ;  /* 0x000cb01001007387 */ /* 0x000fe80000100a00 */
[----:B------:R-:W-:Y:S04]  /*126910*/  STL.64 [R1+0xcb8], R18 ;  /* 0x000cb81201007387 */ /* 0x000fe80000100a00 */
[----:B------:R-:W-:Y:S04]  /*126920*/  STL.64 [R1+0xc90], R12 ;  /* 0x000c900c01007387 */ /* 0x000fe80000100a00 */
[----:B------:R2:W-:Y:S09]  /*126930*/  STL.64 [R1+0xc98], R14 ;  /* 0x000c980e01007387 */ /* 0x0005f20000100a00 */
[----:B------:R-:W-:Y:S01]  /*126940*/  STL.64 [R1+0xc70], R8 ;  /* 0x000c700801007387 */ /* 0x000fe20000100a00 */
[C---:B--2---:R-:W-:Y:S03]  /*126950*/  HMMA.1688.F32.TF32 R12, R236.reuse, R220, R28 ;  /* 0x000000dcec0c723c */ /* 0x044fe6000008101c */
[----:B------:R2:W-:Y:S03]  /*126960*/  STL.64 [R1+0xc78], R10 ;  /* 0x000c780a01007387 */ /* 0x0005e60000100a00 */
[----:B--2---:R-:W-:-:S15]  /*126970*/  HMMA.1688.F32.TF32 R8, R236, R232, R32 ;  /* 0x000000e8ec08723c */ /* 0x004fde0000081020 */
[----:B------:R-:W-:-:S02]  /*126980*/  NOP ;  /* 0x0000000000007918 */ /* 0x000fc40000000000 */
[----:B------:R-:W-:Y:S04]  /*126990*/  STL.64 [R1+0xc50], R12 ;  /* 0x000c500c01007387 */ /* 0x000fe80000100a00 */
[----:B------:R-:W-:Y:S04]  /*1269a0*/  STL.64 [R1+0xc58], R14 ;  /* 0x000c580e01007387 */ /* 0x000fe80000100a00 */
[----:B------:R2:W-:Y:S04]  /*1269b0*/  STL.64 [R1+0xc30], R8 ;  /* 0x000c300801007387 */ /* 0x0005e80000100a00 */
[----:B------:R3:W-:Y:S04]  /*1269c0*/  STL.64 [R1+0xc38], R10 ;  /* 0x000c380a01007387 */ /* 0x0007e80000100a00 */
        /* <DEDUP_REMOVED lines=44> */
[----:B------:R-:W-:Y:S01]  /*126c90*/  MOV R19, R120 ;  /* 0x0000007800137202 */ /* 0x000fe20000000f00 */
[----:B------:R-:W-:Y:S01]  /*126ca0*/  IMAD.MOV.U32 R18, RZ, RZ, R121 ;  /* 0x000000ffff127224 */ /* 0x000fe200078e0079 */
[C---:B--2---:R-:W-:Y:S06]  /*126cb0*/  HMMA.1688.F32.TF32 R136, R236.reuse, R124, R136 ;  /* 0x0000007cec88723c */ /* 0x044fec0000081088 */
[C---:B---3--:R-:W-:Y:S06]  /*126cc0*/  HMMA.1688.F32.TF32 R144, R236.reuse, R224, R144 ;  /* 0x000000e0ec90723c */ /* 0x048fec0000081090 */
[C---:B----4-:R-:W-:Y:S06]  /*126cd0*/  HMMA.1688.F32.TF32 R128, R236.reuse, R120, R128 ;  /* 0x00000078ec80723c */ /* 0x050fec0000081080 */
[----:B------:R-:W-:Y:S11]  /*126ce0*/  HMMA.1688.F32.TF32 R236, R236, R132, R100 ;  /* 0x00000084ecec723c */ /* 0x000ff60000081064 */
        /* <DEDUP_REMOVED lines=12> */
[----:B------:R-:W2:Y:S04]  /*126db0*/  LDL.LU.64 R122, [R1+0x7668] ;  /* 0x00766800017a7983 */ /* 0x000ea80000300a00 */
[----:B------:R-:W2:Y:S04]  /*126dc0*/  LDL.LU.64 R120, [R1+0x7660] ;  /* 0x0076600001787983 */ /* 0x000ea80000300a00 */
[----:B------:R-:W3:Y:S04]  /*126dd0*/  LDL.LU.64 R102, [R1+0x7658] ;  /* 0x0076580001667983 */ /* 0x000ee80000300a00 */
[----:B------:R-:W3:Y:S04]  /*126de0*/  LDL.LU.64 R100, [R1+0x7650] ;  /* 0x0076500001647983 */ /* 0x000ee80000300a00 */
[----:B------:R1:W-:Y:S04]  /*126df0*/  STL.64 [R1+0xb90], R236 ;  /* 0x000b90ec01007387 */ /* 0x0003e80000100a00 */
[----:B------:R1:W-:Y:S04]  /*126e00*/  STL.64 [R1+0xb98], R238 ;  /* 0x000b98ee01007387 */ /* 0x0003e80000100a00 */
[----:B-1----:R-:W4:Y:S04]  /*126e10*/  LDL.LU R236, [R1+0x320] ;  /* 0x0003200001ec7983 */ /* 0x002f280000300800 */
[----:B------:R-:W4:Y:S04]  /*126e20*/  LDL.LU R237, [R1+0x324] ;  /* 0x0003240001ed7983 */ /* 0x000f280000300800 */
[----:B------:R-:W4:Y:S04]  /*126e30*/  LDL.LU R238, [R1+0x328] ;  /* 0x0003280001ee7983 */ /* 0x000f280000300800 */
[----:B------:R-:W4:Y:S01]  /*126e40*/  LDL.LU R239, [R1+0x32c] ;  /* 0x00032c0001ef7983 */ /* 0x000f220000300800 */
[C---:B------:R-:W-:Y:S06]  /*126e50*/  HMMA.1688.F32.TF32 R92, R228.reuse, R88, R92 ;  /* 0x00000058e45c723c */ /* 0x040fec000008105c */
[C---:B------:R-:W-:Y:S06]  /*126e60*/  HMMA.1688.F32.TF32 R80, R228.reuse, R140, R80 ;  /* 0x0000008ce450723c */ /* 0x040fec0000081050 */
[----:B------:R-:W-:Y:S01]  /*126e70*/  HMMA.1688.F32.TF32 R76, R228, R240, R76 ;  /* 0x000000f0e44c723c */ /* 0x000fe2000008104c */
[----:B------:R-:W-:-:S02]  /*126e80*/  IMAD.MOV.U32 R31, RZ, RZ, R88 ;  /* 0x000000ffff1f7224 */ /* 0x000fc400078e0058 */
[----:B------:R-:W-:-:S08]  /*126e90*/  IMAD.MOV.U32 R30, RZ, RZ, R89 ;  /* 0x000000ffff1e7224 */ /* 0x000fd000078e0059 */
        /* <DEDUP_REMOVED lines=14> */
[----:B------:R-:W3:Y:S01]  /*126f80*/  LDL.LU.64 R76, [R1+0x7610] ;  /* 0x00761000014c7983 */ /* 0x000ee20000300a00 */
[----:B------:R-:W-:-:S02]  /*126f90*/  IMAD.MOV.U32 R16, RZ, RZ, R39 ;  /* 0x000000ffff107224 */ /* 0x000fc400078e0027 */
[----:B------:R-:W-:Y:S01]  /*126fa0*/  IMAD.MOV.U32 R17, RZ, RZ, R38 ;  /* 0x000000ffff117224 */ /* 0x000fe200078e0026 */
[----:B----4-:R-:W-:-:S15]  /*126fb0*/  HMMA.1688.F32.TF32 R236, R228, R60, R236 ;  /* 0x0000003ce4ec723c */ /* 0x010fde00000810ec */
[----:B------:R-:W-:-:S08]  /*126fc0*/  NOP ;  /* 0x0000000000007918 */ /* 0x000fd00000000000 */
[----:B------:R-:W-:Y:S04]  /*126fd0*/  STL.64 [R1+0xb20], R236 ;  /* 0x000b20ec01007387 */ /* 0x000fe80000100a00 */
[----:B------:R1:W-:Y:S04]  /*126fe0*/  STL.64 [R1+0xb28], R238 ;  /* 0x000b28ee01007387 */ /* 0x0003e80000100a00 */
[----:B------:R-:W4:Y:S04]  /*126ff0*/  LDL.LU.64 R62, [R1+0x7608] ;  /* 0x00760800013e7983 */ /* 0x000f280000300a00 */
[----:B------:R-:W4:Y:S01]  /*127000*/  LDL.LU.64 R60, [R1+0x7600] ;  /* 0x00760000013c7983 */ /* 0x000f220000300a00 */
[----:B-1----:R-:W-:Y:S07]  /*127010*/  HMMA.1688.F32.TF32 R236, R228, R52, R32 ;  /* 0x00000034e4ec723c */ /* 0x002fee0000081020 */
[----:B------:R-:W-:Y:S01]  /*127020*/  MOV R35, R52 ;  /* 0x0000003400237202 */ /* 0x000fe20000000f00 */
[----:B------:R-:W-:-:S15]  /*127030*/  IMAD.MOV.U32 R34, RZ, RZ, R53 ;  /* 0x000000ffff227224 */ /* 0x000fde00078e0035 */
[----:B------:R-:W-:Y:S04]  /*127040*/  STL.64 [R1+0xb10], R236 ;  /* 0x000b10ec01007387 */ /* 0x000fe80000100a00 */
[----:B------:R-:W-:Y:S04]  /*127050*/  STL.64 [R1+0xb18], R238 ;  /* 0x000b18ee01007387 */ /* 0x000fe80000100a00 */
[----:B------:R-:W2:Y:S04]  /*127060*/  LDL.LU.64 R54, [R1+0x75f8] ;  /* 0x0075f80001367983 */ /* 0x000ea80000300a00 */
[----:B------:R-:W2:Y:S04]  /*127070*/  LDL.LU.64 R52, [R1+0x75f0] ;  /* 0x0075f00001347983 */ /* 0x000ea80000300a00 */
[----:B------:R-:W-:Y:S04]  /*127080*/  STL.64 [R1+0xaf0], R8 ;  /* 0x000af00801007387 */ /* 0x000fe80000100a00 */
[----:B------:R1:W-:Y:S04]  /*127090*/  STL.64 [R1+0xaf8], R10 ;  /* 0x000af80a01007387 */ /* 0x0003e80000100a00 */
[----:B------:R-:W3:Y:S04]  /*1270a0*/  LDL.LU.64 R38, [R1+0x75e8] ;  /* 0x0075e80001267983 */ /* 0x000ee80000300a00 */
[----:B------:R-:W3:Y:S01]  /*1270b0*/  LDL.LU.64 R36, [R1+0x75e0] ;  /* 0x0075e00001247983 */ /* 0x000ee20000300a00 */
[----:B-1----:R-:W-:Y:S01]  /*1270c0*/  HMMA.1688.F32.TF32 R8, R228, R40, R244 ;  /* 0x00000028e408723c */ /* 0x002fe200000810f4 */
[----:B------:R-:W-:-:S15]  /*1270d0*/  MOV R12, R43 ;  /* 0x0000002b000c7202 */ /* 0x000fde0000000f00 */
[----:B------:R-:W-:-:S07]  /*1270e0*/  NOP ;  /* 0x0000000000007918 */ /* 0x000fce0000000000 */
[----:B------:R-:W-:Y:S04]  /*1270f0*/  STL.64 [R1+0xad0], R8 ;  /* 0x000ad00801007387 */ /* 0x000fe80000100a00 */
[----:B------:R1:W-:Y:S02]  /*127100*/  STL.64 [R1+0xad8], R10 ;  /* 0x000ad80a01007387 */ /* 0x0003e40000100a00 */
[----:B-1----:R-:W-:Y:S01]  /*127110*/  HMMA.1688.F32.TF32 R8, R228, R44, R248 ;  /* 0x0000002ce408723c */ /* 0x002fe200000810f8 */
[----:B------:R-:W-:Y:S02]  /*127120*/  IMAD.MOV.U32 R13, RZ, RZ, R42 ;  /* 0x000000ffff0d7224 */ /* 0x000fe400078e002a */
[----:B------:R-:W-:Y:S01]  /*127130*/  IMAD.MOV.U32 R33, RZ, RZ, R40 ;  /* 0x000000ffff217224 */ /* 0x000fe200078e0028 */
[----:B------:R-:W4:Y:S01]  /*127140*/  LDL.LU.64 R42, [R1+0x75d8] ;  /* 0x0075d800012a7983 */ /* 0x000f220000300a00 */
[----:B------:R-:W-:-:S03]  /*127150*/  IMAD.MOV.U32 R32, RZ, RZ, R41 ;  /* 0x000000ffff207224 */ /* 0x000fc600078e0029 */
[----:B------:R-:W4:-:S15]  /*127160*/  LDL.LU.64 R40, [R1+0x75d0] ;  /* 0x0075d00001287983 */ /* 0x000f1e0000300a00 */
[----:B------:R-:W-:Y:S04]  /*127170*/  STL.64 [R1+0xab0], R8 ;  /* 0x000ab00801007387 */ /* 0x000fe80000100a00 */
[----:B------:R3:W-:Y:S01]  /*127180*/  STL.64 [R1+0xab8], R10 ;  /* 0x000ab80a01007387 */ /* 0x0007e20000100a00 */
[----:B------:R-:W-:Y:S02]  /*127190*/  IMAD.MOV.U32 R20, RZ, RZ, R47 ;  /* 0x000000ffff147224 */ /* 0x000fe400078e002f */
[----:B------:R-:W-:Y:S02]  /*1271a0*/  IMAD.MOV.U32 R21, RZ, RZ, R46 ;  /* 0x000000ffff157224 */ /* 0x000fe400078e002e */
[----:B------:R-:W2:Y:S01]  /*1271b0*/  LDL.LU.64 R46, [R1+0x75c8] ;  /* 0x0075c800012e7983 */ /* 0x000ea20000300a00 */
[----:B------:R-:W-:-:S03]  /*1271c0*/  IMAD.MOV.U32 R24, RZ, RZ, R51 ;  /* 0x000000ffff187224 */ /* 0x000fc600078e0033 */
[----:B------:R-:W2:Y:S01]  /*1271d0*/  LDL.LU.64 R44, [R1+0x75c0] ;  /* 0x0075c000012c7983 */ /* 0x000ea20000300a00 */
[----:B------:R-:W-:Y:S02]  /*1271e0*/  IMAD.MOV.U32 R25, RZ, RZ, R50 ;  /* 0x000000ffff197224 */ /* 0x000fe400078e0032 */
[----:B------:R-:W-:Y:S02]  /*1271f0*/  IMAD.MOV.U32 R27, RZ, RZ, R48 ;  /* 0x000000ffff1b7224 */ /* 0x000fe400078e0030 */
[----:B------:R-:W-:Y:S01]  /*127200*/  IMAD.MOV.U32 R26, RZ, RZ, R49 ;  /* 0x000000ffff1a7224 */ /* 0x000fe200078e0031 */
[----:B---3--:R-:W-:-:S15]  /*127210*/  HMMA.1688.F32.TF32 R8, R228, R48, R36 ;  /* 0x00000030e408723c */ /* 0x008fde0000081024 */
[----:B------:R-:W-:-:S08]  /*127220*/  NOP ;  /* 0x0000000000007918 */ /* 0x000fd00000000000 */
[----:B------:R-:W-:Y:S04]  /*127230*/  STL.64 [R1+0xa90], R8 ;  /* 0x000a900801007387 */ /* 0x000fe80000100a00 */
[----:B------:R4:W-:Y:S04]  /*127240*/  STL.64 [R1+0xa98], R10 ;  /* 0x000a980a01007387 */ /* 0x0009e80000100a00 */
[----:B------:R-:W3:Y:S04]  /*127250*/  LDL.LU.64 R50, [R1+0x75b8] ;  /* 0x0075b80001327983 */ /* 0x000ee80000300a00 */
[----:B------:R-:W3:Y:S01]  /*127260*/  LDL.LU.64 R48, [R1+0x75b0] ;  /* 0x0075b00001307983 */ /* 0x000ee20000300a00 */
[----:B----4-:R-:W-:Y:S01]  /*127270*/  HMMA.1688.F32.TF32 R8, R228, R56, R40 ;  /* 0x00000038e408723c */ /* 0x010fe20000081028 */
[----:B------:R-:W-:-:S02]  /*127280*/  IMAD.MOV.U32 R36, RZ, RZ, R59 ;  /* 0x000000ffff247224 */ /* 0x000fc400078e003b */
[----:B------:R-:W-:-:S03]  /*127290*/  IMAD.MOV.U32 R37, RZ, RZ, R58 ;  /* 0x000000ffff257224 */ /* 0x000fc600078e003a */
[----:B------:R-:W-:Y:S01]  /*1272a0*/  MOV R23, R56 ;  /* 0x0000003800177202 */ /* 0x000fe20000000f00 */
[----:B------:R-:W-:-:S15]  /*1272b0*/  IMAD.MOV.U32 R22, RZ, RZ, R57 ;  /* 0x000000ffff167224 */ /* 0x000fde00078e0039 */
[----:B------:R-:W-:-:S01]  /*1272c0*/  NOP ;  /* 0x0000000000007918 */ /* 0x000fc20000000000 */
[----:B------:R-:W-:Y:S04]  /*1272d0*/  STL.64 [R1+0xa70], R8 ;  /* 0x000a700801007387 */ /* 0x000fe80000100a00 */
[----:B------:R1:W-:Y:S01]  /*1272e0*/  STL.64 [R1+0xa78], R10 ;  /* 0x000a780a01007387 */ /* 0x0003e20000100a00 */
[C---:B--2---:R-:W-:Y:S03]  /*1272f0*/  HMMA.1688.F32.TF32 R44, R228.reuse, R36, R44 ;  /* 0x00000024e42c723c */ /* 0x044fe6000008102c */
[----:B------:R-:W2:Y:S04]  /*127300*/  LDL.LU.64 R58, [R1+0x75a8] ;  /* 0x0075a800013a7983 */ /* 0x000ea80000300a00 */
[----:B------:R-:W2:Y:S01]  /*127310*/  LDL.LU.64 R56, [R1+0x75a0] ;  /* 0x0075a00001387983 */ /* 0x000ea20000300a00 */
[----:B-1----:R-:W-:-:S15]  /*127320*/  HMMA.1688.F32.TF32 R8, R228, R64, R52 ;  /* 0x00000040e408723c */ /* 0x002fde0000081034 */
[----:B------:R-:W-:Y:S04]  /*127330*/  STL.64 [R1+0xa50], R44 ;  /* 0x000a502c01007387 */ /* 0x000fe80000100a00 */
[----:B------:R1:W-:Y:S02]  /*127340*/  STL.64 [R1+0xa58], R46 ;  /* 0x000a582e01007387 */ /* 0x0003e40000100a00 */
[----:B-1----:R-:W-:Y:S02]  /*127350*/  IMAD.MOV.U32 R47, RZ, RZ, R64 ;  /* 0x000000ffff2f7224 */ /* 0x002fe400078e0040 */
[----:B------:R-:W-:Y:S01]  /*127360*/  IMAD.MOV.U32 R46, RZ, RZ, R65 ;  /* 0x000000ffff2e7224 */ /* 0x000fe200078e0041 */
[----:B---3--:R-:W-:-:S15]  /*127370*/  HMMA.1688.F32.TF32 R40, R228, R24, R48 ;  /* 0x00000018e428723c */ /* 0x008fde0000081030 */
[----:B------:R-:W-:-:S08]  /*127380*/  NOP ;  /* 0x0000000000007918 */ /* 0x000fd00000000000 */
[----:B------:R-:W-:Y:S04]  /*127390*/  STL.64 [R1+0xa30], R40 ;  /* 0x000a302801007387 */ /* 0x000fe80000100a00 */
[----:B------:R1:W-:Y:S04]  /*1273a0*/  STL.64 [R1+0xa38], R42 ;  /* 0x000a382a01007387 */ /* 0x0003e80000100a00 */
[----:B------:R-:W-:Y:S04]  /*1273b0*/  STL.64 [R1+0xa10], R8 ;  /* 0x000a100801007387 */ /* 0x000fe80000100a00 */
[----:B------:R2:W-:Y:S04]  /*1273c0*/  STL.64 [R1+0xa18], R10 ;  /* 0x000a180a01007387 */ /* 0x0005e80000100a00 */
[----:B------:R-:W3:Y:S04]  /*1273d0*/  LDL.LU.64 R66, [R1+0x7598] ;  /* 0x0075980001427983 */ /* 0x000ee80000300a00 */
[----:B------:R-:W3:Y:S01]  /*1273e0*/  LDL.LU.64 R64, [R1+0x7590] ;  /* 0x0075900001407983 */ /* 0x000ee20000300a00 */
[C---:B-1----:R-:W-:Y:S06]  /*1273f0*/  HMMA.1688.F32.TF32 R40, R228.reuse, R68, R60 ;  /* 0x00000044e428723c */ /* 0x042fec000008103c */
[----:B--2---:R-:W-:Y:S06]  /*127400*/  HMMA.1688.F32.TF32 R8, R228, R72, R56 ;  /* 0x00000048e408723c */ /* 0x004fec0000081038 */
[----:B------:R-:W-:-:S02]  /*127410*/  IMAD.MOV.U32 R15, RZ, RZ, R72 ;  /* 0x000000ffff0f7224 */ /* 0x000fc400078e0048 */
[----:B------:R-:W-:-:S15]  /*127420*/  IMAD.MOV.U32 R14, RZ, RZ, R73 ;  /* 0x000000ffff0e7224 */ /* 0x000fde00078e0049 */
[----:B------:R-:W-:Y:S04]  /*127430*/  STL.64 [R1+0x9f0], R8 ;  /* 0x0009f00801007387 */ /* 0x000fe80000100a00 */
[----:B------:R1:W-:Y:S04]  /*127440*/  STL.64 [R1+0x9f8], R10 ;  /* 0x0009f80a01007387 */ /* 0x0003e80000100a00 */
[----:B------:R-:W2:Y:S04]  /*127450*/  LDL.LU.64 R74, [R1+0x7588] ;  /* 0x00758800014a7983 */ /* 0x000ea80000300a00 */
[----:B------:R-:W2:Y:S04]  /*127460*/  LDL.LU.64 R72, [R1+0x7580] ;  /* 0x0075800001487983 */ /* 0x000ea80000300a00 */
[----:B------:R-:W-:Y:S01]  /*127470*/  STL.64 [R1+0x9d0], R40 ;  /* 0x0009d02801007387 */ /* 0x000fe20000100a00 */
[----:B-1----:R-:W-:Y:S01]  /*127480*/  MOV R11, R68 ;  /* 0x00000044000b7202 */ /* 0x002fe20000000f00 */
[----:B------:R-:W-:-:S02]  /*127490*/  IMAD.MOV.U32 R10, RZ, RZ, R69 ;  /* 0x000000ffff0a7224 */ /* 0x000fc400078e0045 */
[----:B------:R3:W-:Y:S04]  /*1274a0*/  STL.64 [R1+0x9d8], R42 ;  /* 0x0009d82a01007387 */ /* 0x0007e80000100a00 */
[----:B------:R-:W4:Y:S04]  /*1274b0*/  LDL.LU.64 R70, [R1+0x7578] ;  /* 0x0075780001467983 */ /* 0x000f280000300a00 */
[----:B------:R-:W4:Y:S01]  /*1274c0*/  LDL.LU.64 R68, [R1+0x7570] ;  /* 0x0075700001447983 */ /* 0x000f220000300a00 */
[----:B------:R-:W-:Y:S02]  /*1274d0*/  IMAD.MOV.U32 R60, RZ, RZ, R87 ;  /* 0x000000ffff3c7224 */ /* 0x000fe400078e0057 */
[----:B------:R-:W-:-:S02]  /*1274e0*/  IMAD.MOV.U32 R61, RZ, RZ, R86 ;  /* 0x000000ffff3d7224 */ /* 0x000fc400078e0056 */
        /* <DEDUP_REMOVED lines=8> */
[C---:B--2---:R-:W-:Y:S06]  /*127570*/  HMMA.1688.F32.TF32 R40, R228.reuse, R12, R72 ;  /* 0x0000000ce428723c */ /* 0x044fec0000081048 */
[C---:B----4-:R-:W-:Y:S06]  /*127580*/  HMMA.1688.F32.TF32 R48, R228.reuse, R60, R68 ;  /* 0x0000003ce430723c */ /* 0x050fec0000081044 */
[----:B------:R-:W-:-:S15]  /*127590*/  HMMA.1688.F32.TF32 R52, R228, R16, R76 ;  /* 0x00000010e434723c */ /* 0x000fde000008104c */
[----:B------:R-:W-:-:S02]  /*1275a0*/  NOP ;  /* 0x0000000000007918 */ /* 0x000fc40000000000 */
[----:B------:R-:W-:Y:S04]  /*1275b0*/  STL.64 [R1+0x990], R48 ;  /* 0x0009903001007387 */ /* 0x000fe80000100a00 */
[----:B------:R1:W-:Y:S04]  /*1275c0*/  STL.64 [R1+0x998], R50 ;  /* 0x0009983201007387 */ /* 0x0003e80000100a00 */
[----:B------:R-:W-:Y:S04]  /*1275d0*/  STL.64 [R1+0x970], R40 ;  /* 0x0009702801007387 */ /* 0x000fe80000100a00 */
[----:B------:R3:W-:Y:S01]  /*1275e0*/  STL.64 [R1+0x978], R42 ;  /* 0x0009782a01007387 */ /* 0x0007e20000100a00 */
[----:B-1----:R-:W-:Y:S03]  /*1275f0*/  HMMA.1688.F32.TF32 R48, R228, R20, R80 ;  /* 0x00000014e430723c */ /* 0x002fe60000081050 */
[----:B------:R-:W-:Y:S04]  /*127600*/  STL.64 [R1+0x950], R52 ;  /* 0x0009503401007387 */ /* 0x000fe80000100a00 */
[----:B------:R-:W-:Y:S01]  /*127610*/  STL.64 [R1+0x958], R54 ;  /* 0x0009583601007387 */ /* 0x000fe20000100a00 */
[----:B------:R-:W-:Y:S01]  /*127620*/  MOV R64, R19 ;  /* 0x0000001300407202 */ /* 0x000fe20000000f00 */
[----:B------:R-:W-:-:S02]  /*127630*/  IMAD.MOV.U32 R65, RZ, RZ, R18 ;  /* 0x000000ffff417224 */ /* 0x000fc400078e0012 */
[----:B------:R-:W-:Y:S02]  /*127640*/  IMAD.MOV.U32 R19, RZ, RZ, R96 ;  /* 0x000000ffff137224 */ /* 0x000fe400078e0060 */
[----:B------:R-:W-:-:S10]  /*127650*/  IMAD.MOV.U32 R18, RZ, RZ, R97 ;  /* 0x000000ffff127224 */ /* 0x000fd400078e0061 */
[----:B------:R-:W-:Y:S04]  /*127660*/  STL.64 [R1+0x930], R48 ;  /* 0x0009303001007387 */ /* 0x000fe80000100a00 */
[----:B------:R1:W-:Y:S01]  /*127670*/  STL.64 [R1+0x938], R50 ;  /* 0x0009383201007387 */ /* 0x0003e20000100a00 */
[----:B---3--:R-:W-:-:S15]  /*127680*/  HMMA.1688.F32.TF32 R40, R228, R96, R84 ;  /* 0x00000060e428723c */ /* 0x008fde0000081054 */
[----:B------:R-:W-:-:S08]  /*127690*/  NOP ;  /* 0x0000000000007918 */ /* 0x000fd00000000000 */
[----:B------:R-:W-:Y:S04]  /*1276a0*/  STL.64 [R1+0x910], R40 ;  /* 0x0009102801007387 */ /* 0x000fe80000100a00 */
[----:B------:R2:W-:Y:S04]  /*1276b0*/  STL.64 [R1+0x918], R42 ;  /* 0x0009182a01007387 */ /* 0x0005e80000100a00 */
[----:B------:R-:W3:Y:S04]  /*1276c0*/  LDL.LU.64 R98, [R1+0x7558] ;  /* 0x0075580001627983 */ /* 0x000ee80000300a00 */
[----:B------:R-:W3:Y:S01]  /*1276d0*/  LDL.LU.64 R96, [R1+0x7550] ;  /* 0x0075500001607983 */ /* 0x000ee20000300a00 */
[----:B------:R-:W-:-:S02]  /*1276e0*/  IMAD.MOV.U32 R28, RZ, RZ, R5 ;  /* 0x000000ffff1c7224 */ /* 0x000fc400078e0005 */
[----:B------:R-:W-:Y:S01]  /*1276f0*/  IMAD.MOV.U32 R29, RZ, RZ, R4 ;  /* 0x000000ffff1d7224 */ /* 0x000fe200078e0004 */
[C---:B-1----:R-:W-:Y:S01]  /*127700*/  HMMA.1688.F32.TF32 R48, R228.reuse, R104, R92 ;  /* 0x00000068e430723c */ /* 0x042fe2000008105c */
[----:B------:R-:W-:Y:S01]  /*127710*/  IMAD.MOV.U32 R84, RZ, RZ, R107 ;  /* 0x000000ffff547224 */ /* 0x000fe200078e006b */
[----:B------:R-:W-:Y:S01]  /*127720*/  MOV R39, R116 ;  /* 0x0000007400277202 */ /* 0x000fe20000000f00 */
[----:B------:R-:W-:Y:S02]  /*127730*/  IMAD.MOV.U32 R85, RZ, RZ, R106 ;  /* 0x000000ffff557224 */ /* 0x000fe400078e006a */
[----:B------:R-:W-:Y:S01]  /*127740*/  IMAD.MOV.U32 R38, RZ, RZ, R117 ;  /* 0x000000ffff267224 */ /* 0x000fe200078e0075 */
[----:B--2---:R-:W-:Y:S01]  /*127750*/  HMMA.1688.F32.TF32 R40, R228, R28, R88 ;  /* 0x0000001ce428723c */ /* 0x004fe20000081058 */
[----:B------:R-:W-:Y:S01]  /*127760*/  MOV R52, R27 ;  /* 0x0000001b00347202 */ /* 0x000fe20000000f00 */
[----:B------:R-:W-:Y:S01]  /*127770*/  IMAD.MOV.U32 R53, RZ, RZ, R26 ;  /* 0x000000ffff357224 */ /* 0x000fe200078e001a */
[----:B------:R-:W-:Y:S01]  /*127780*/  LDS R4, [R3+UR6+0x9c280] ;  /* 0x09c2800603047984 */ /* 0x000fe20008000800 */
[----:B------:R-:W-:-:S02]  /*127790*/  IMAD.MOV.U32 R72, RZ, RZ, R127 ;  /* 0x000000ffff487224 */ /* 0x000fc400078e007f */
[----:B------:R-:W-:Y:S01]  /*1277a0*/  IMAD.MOV.U32 R73, RZ, RZ, R126 ;  /* 0x000000ffff497224 */ /* 0x000fe200078e007e */
[----:B------:R-:W1:-:S15]  /*1277b0*/  LDS R5, [R0+UR6+0x9c280] ;  /* 0x09c2800600057984 */ /* 0x000e5e0008000800 */
[----:B------:R-:W-:-:S01]  /*1277c0*/  NOP ;  /* 0x0000000000007918 */ /* 0x000fc20000000000 */
[----:B------:R-:W-:Y:S04]  /*1277d0*/  STL.64 [R1+0x8f0], R40 ;  /* 0x0008f02801007387 */ /* 0x000fe80000100a00 */
[----:B------:R2:W-:Y:S04]  /*1277e0*/  STL.64 [R1+0x8f8], R42 ;  /* 0x0008f82a01007387 */ /* 0x0005e80000100a00 */
[----:B------:R-:W-:Y:S04]  /*1277f0*/  STL.64 [R1+0x8d0], R48 ;  /* 0x0008d03001007387 */ /* 0x000fe80000100a00 */
[----:B------:R3:W-:Y:S01]  /*127800*/  STL.64 [R1+0x8d8], R50 ;  /* 0x0008d83201007387 */ /* 0x0007e20000100a00 */
[----:B--2---:R-:W-:-:S03]  /*127810*/  IMAD.MOV.U32 R43, RZ, RZ, R104 ;  /* 0x000000ffff2b7224 */ /* 0x004fc600078e0068 */
[----:B------:R-:W2:Y:S01]  /*127820*/  LDL.LU.64 R106, [R1+0x7548] ;  /* 0x00754800016a7983 */ /* 0x000ea20000300a00 */
[----:B------:R-:W-:-:S03]  /*127830*/  IMAD.MOV.U32 R42, RZ, RZ, R105 ;  /* 0x000000ffff2a7224 */ /* 0x000fc600078e0069 */
[----:B------:R-:W2:Y:S01]  /*127840*/  LDL.LU.64 R104, [R1+0x7540] ;  /* 0x0075400001687983 */ /* 0x000ea20000300a00 */
[----:B------:R-:W-:Y:S02]  /*127850*/  IMAD.MOV.U32 R41, RZ, RZ, R108 ;  /* 0x000000ffff297224 */ /* 0x000fe400078e006c */
[----:B------:R-:W-:Y:S01]  /*127860*/  IMAD.MOV.U32 R40, RZ, RZ, R109 ;  /* 0x000000ffff287224 */ /* 0x000fe200078e006d */
[----:B---3--:R-:W-:-:S15]  /*127870*/  HMMA.1688.F32.TF32 R48, R228, R108, R96 ;  /* 0x0000006ce430723c */ /* 0x008fde0000081060 */
[----:B------:R-:W-:-:S08]  /*127880*/  NOP ;  /* 0x0000000000007918 */ /* 0x000fd00000000000 */
[----:B------:R-:W-:Y:S04]  /*127890*/  STL.64 [R1+0x8b0], R48 ;  /* 0x0008b03001007387 */ /* 0x000fe80000100a00 */
[----:B------:R3:W-:Y:S04]  /*1278a0*/  STL.64 [R1+0x8b8], R50 ;  /* 0x0008b83201007387 */ /* 0x0007e80000100a00 */
[----:B------:R-:W4:Y:S04]  /*1278b0*/  LDL.LU.64 R110, [R1+0x7538] ;  /* 0x00753800016e7983 */ /* 0x000f280000300a00 */
[----:B------:R-:W4:Y:S01]  /*1278c0*/  LDL.LU.64 R108, [R1+0x7530] ;  /* 0x00753000016c7983 */ /* 0x000f220000300a00 */
[----:B---3--:R-:W-:-:S15]  /*1278d0*/  HMMA.1688.F32.TF32 R48, R228, R116, R100 ;  /* 0x00000074e430723c */ /* 0x008fde0000081064 */
[----:B------:R-:W-:-:S08]  /*1278e0*/  NOP ;  /* 0x0000000000007918 */ /* 0x000fd00000000000 */
[----:B------:R-:W-:Y:S04]  /*1278f0*/  STL.64 [R1+0x890], R48 ;  /* 0x0008903001007387 */ /* 0x000fe80000100a00 */
[----:B------:R2:W-:Y:S01]  /*127900*/  STL.64 [R1+0x898], R50 ;  /* 0x0008983201007387 */ /* 0x0005e20000100a00 */
[----:B------:R-:W-:-:S03]  /*127910*/  MOV R88, R35 ;  /* 0x0000002300587202 */ /* 0x000fc60000000f00 */
[----:B------:R-:W3:Y:S01]  /*127920*/  LDL.LU.64 R118, [R1+0x7528] ;  /* 0x0075280001767983 */ /* 0x000ee20000300a00 */
[----:B--2---:R-:W-:Y:S03]  /*127930*/  HMMA.1688.F32.TF32 R48, R228, R112, R104 ;  /* 0x00000070e430723c */ /* 0x004fe60000081068 */
[----:B------:R-:W3:Y:S01]  /*127940*/  LDL.LU.64 R116, [R1+0x7520] ;  /* 0x0075200001747983 */ /* 0x000ee20000300a00 */
[----:B------:R-:W-:Y:S02]  /*127950*/  IMAD.MOV.U32 R89, RZ, RZ, R34 ;  /* 0x000000ffff597224 */ /* 0x000fe400078e0022 */
[----:B------:R-:W-:Y:S02]  /*127960*/  IMAD.MOV.U32 R35, RZ, RZ, R112 ;  /* 0x000000ffff237224 */ /* 0x000fe400078e0070 */
[----:B------:R-:W-:-:S15]  /*127970*/  IMAD.MOV.U32 R34, RZ, RZ, R113 ;  /* 0x000000ffff227224 */ /* 0x000fde00078e0071 */
[----:B------:R-:W-:Y:S04]  /*127980*/  STL.64 [R1+0x870], R48 ;  /* 0x0008703001007387 */ /* 0x000fe80000100a00 */
[----:B------:R4:W-:Y:S04]  /*127990*/  STL.64 [R1+0x878], R50 ;  /* 0x0008783201007387 */ /* 0x0009e80000100a00 */
[----:B------:R-:W2:Y:S04]  /*1279a0*/  LDL.LU.64 R114, [R1+0x7518] ;  /* 0x0075180001727983 */ /* 0x000ea80000300a00 */
[----:B------:R-:W2:Y:S01]  /*1279b0*/  LDL.LU.64 R112, [R1+0x7510] ;  /* 0x0075100001707983 */ /* 0x000ea20000300a00 */
[----:B------:R-:W-:Y:S01]  /*1279c0*/  IMAD.MOV.U32 R100, RZ, RZ, R33 ;  /* 0x000000ffff647224 */ /* 0x000fe200078e0021 */
[----:B------:R-:W-:Y:S01]  /*1279d0*/  MOV R33, R220 ;  /* 0x000000dc00217202 */ /* 0x000fe20000000f00 */
        /* <DEDUP_REMOVED lines=8> */
[----:B--2---:R-:W-:-:S15]  /*127a60*/  HMMA.1688.F32.TF32 R48, R228, R232, R112 ;  /* 0x000000e8e430723c */ /* 0x004fde0000081070 */
[----:B------:R-:W-:-:S08]  /*127a70*/  NOP ;  /* 0x0000000000007918 */ /* 0x000fd00000000000 */
[----:B------:R-:W-:Y:S04]  /*127a80*/  STL.64 [R1+0x830], R48 ;  /* 0x0008303001007387 */ /* 0x000fe80000100a00 */
[----:B------:R3:W-:Y:S02]  /*127a90*/  STL.64 [R1+0x838], R50 ;  /* 0x0008383201007387 */ /* 0x0007e40000100a00 */
[----:B---3--:R-:W-:Y:S06]  /*127aa0*/  HMMA.1688.F32.TF32 R48, R228, R224, R116 ;  /* 0x000000e0e430723c */ /* 0x008fec0000081074 */
[----:B------:R-:W-:-:S02]  /*127ab0*/  IMAD.MOV.U32 R27, RZ, RZ, R224 ;  /* 0x000000ffff1b7224 */ /* 0x000fc400078e00e0 */
        /* <DEDUP_REMOVED lines=13> */
[----:B------:R-:W1:Y:S04]  /*127b90*/  LDL.LU.64 R126, [R1+0x74e8] ;  /* 0x0074e800017e7983 */ /* 0x000e680000300a00 */
[----:B------:R-:W1:Y:S01]  /*127ba0*/  LDL.LU.64 R124, [R1+0x74e0] ;  /* 0x0074e000017c7983 */ /* 0x000e620000300a00 */
[----:B---3--:R-:W-:Y:S01]  /*127bb0*/  HMMA.1688.F32.TF32 R48, R228, R132, R120 ;  /* 0x00000084e430723c */ /* 0x008fe20000081078 */
[----:B------:R-:W-:-:S02]  /*127bc0*/  IMAD.MOV.U32 R220, RZ, RZ, R31 ;  /* 0x000000ffffdc7224 */ /* 0x000fc400078e001f */
[----:B------:R-:W-:Y:S02]  /*127bd0*/  IMAD.MOV.U32 R221, RZ, RZ, R30 ;  /* 0x000000ffffdd7224 */ /* 0x000fe400078e001e */
[----:B------:R-:W-:Y:S02]  /*127be0*/  IMAD.MOV.U32 R108, RZ, RZ, R135 ;  /* 0x000000ffff6c7224 */ /* 0x000fe400078e0087 */
[----:B------:R-:W-:Y:S02]  /*127bf0*/  IMAD.MOV.U32 R109, RZ, RZ, R134 ;  /* 0x000000ffff6d7224 */ /* 0x000fe400078e0086 */
[----:B------:R-:W-:Y:S02]  /*127c00*/  IMAD.MOV.U32 R31, RZ, RZ, R132 ;  /* 0x000000ffff1f7224 */ /* 0x000fe400078e0084 */
[----:B------:R-:W-:Y:S01]  /*127c10*/  IMAD.MOV.U32 R30, RZ, RZ, R133 ;  /* 0x000000ffff1e7224 */ /* 0x000fe200078e0085 */
[----:B--2---:R-:W-:-:S15]  /*127c20*/  HMMA.1688.F32.TF32 R56, R228, R64, R224 ;  /* 0x00000040e438723c */ /* 0x004fde00000810e0 */
[----:B------:R-:W-:-:S08]  /*127c30*/  NOP ;  /* 0x0000000000007918 */ /* 0x000fd00000000000 */
[----:B------:R-:W-:Y:S04]  /*127c40*/  STL.64 [R1+0x7f0], R56 ;  /* 0x0007f03801007387 */ /* 0x000fe80000100a00 */
[----:B------:R-:W-:Y:S04]  /*127c50*/  STL.64 [R1+0x7f8], R58 ;  /* 0x0007f83a01007387 */ /* 0x000fe80000100a00 */
[----:B------:R-:W-:Y:S04]  /*127c60*/  STL.64 [R1+0x7c0], R48 ;  /* 0x0007c03001007387 */ /* 0x000fe80000100a00 */
[----:B------:R1:W-:Y:S04]  /*127c70*/  STL.64 [R1+0x7c8], R50 ;  /* 0x0007c83201007387 */ /* 0x0003e80000100a00 */
[----:B------:R-:W2:Y:S04]  /*127c80*/  LDL.LU.64 R134, [R1+0x74d8] ;  /* 0x0074d80001867983 */ /* 0x000ea80000300a00 */
[----:B------:R-:W2:Y:S01]  /*127c90*/  LDL.LU.64 R132, [R1+0x74d0] ;  /* 0x0074d00001847983 */ /* 0x000ea20000300a00 */
[----:B------:R-:W-:-:S02]  /*127ca0*/  IMAD.MOV.U32 R96, RZ, RZ, R15 ;  /* 0x000000ffff607224 */ /* 0x000fc400078e000f */
[----:B------:R-:W-:Y:S02]  /*127cb0*/  IMAD.MOV.U32 R97, RZ, RZ, R14 ;  /* 0x000000ffff617224 */ /* 0x000fe400078e000e */
[----:B------:R-:W-:Y:S02]  /*127cc0*/  IMAD.MOV.U32 R15, RZ, RZ, R140 ;  /* 0x000000ffff0f7224 */ /* 0x000fe400078e008c */
[----:B------:R-:W-:Y:S01]  /*127cd0*/  IMAD.MOV.U32 R14, RZ, RZ, R141 ;  /* 0x000000ffff0e7224 */ /* 0x000fe200078e008d */
[----:B-1----:R-:W-:-:S15]  /*127ce0*/  HMMA.1688.F32.TF32 R48, R4, R220, R124 ;  /* 0x000000dc0430723c */ /* 0x002fde000008107c */
[----:B------:R-:W-:-:S08]  /*127cf0*/  NOP ;  /* 0x0000000000007918 */ /* 0x000fd00000000000 */
[----:B------:R-:W-:Y:S04]  /*127d00*/  STL.64 [R1+0x7a0], R48 ;  /* 0x0007a03001007387 */ /* 0x000fe80000100a00 */
[----:B------:R1:W-:Y:S02]  /*127d10*/  STL.64 [R1+0x7a8], R50 ;  /* 0x0007a83201007387 */ /* 0x0003e40000100a00 */
[----:B-1----:R-:W-:-:S15]  /*127d20*/  HMMA.1688.F32.TF32 R48, R4, R140, R128 ;  /* 0x0000008c0430723c */ /* 0x002fde0000081080 */
[----:B------:R-:W-:-:S08]  /*127d30*/  NOP ;  /* 0x0000000000007918 */ /* 0x000fd00000000000 */
[----:B------:R-:W-:Y:S04]  /*127d40*/  STL.64 [R1+0x770], R48 ;  /* 0x0007703001007387 */ /* 0x000fe80000100a00 */
[----:B------:R1:W-:Y:S04]  /*127d50*/  STL.64 [R1+0x778], R50 ;  /* 0x0007783201007387 */ /* 0x0003e80000100a00 */
[----:B------:R-:W3:Y:S04]  /*127d60*/  LDL.LU.64 R142, [R1+0x74c8] ;  /* 0x0074c800018e7983 */ /* 0x000ee80000300a00 */
[----:B------:R-:W3:Y:S01]  /*127d70*/  LDL.LU.64 R140, [R1+0x74c0] ;  /* 0x0074c000018c7983 */ /* 0x000ee20000300a00 */
[C---:B-1----:R-:W-:Y:S06]  /*127d80*/  HMMA.1688.F32.TF32 R48, R4.reuse, R84, R136 ;  /* 0x000000540430723c */ /* 0x042fec0000081088 */
[----:B--2---:R-:W-:-:S15]  /*127d90*/  HMMA.1688.F32.TF32 R56, R4, R240, R132 ;  /* 0x000000f00438723c */ /* 0x004fde0000081084 */
[----:B------:R-:W-:-:S08]  /*127da0*/  NOP ;  /* 0x0000000000007918 */ /* 0x000fd00000000000 */
[----:B------:R-:W-:Y:S04]  /*127db0*/  STL.64 [R1+0x750], R56 ;  /* 0x0007503801007387 */ /* 0x000fe80000100a00 */
[----:B------:R1:W-:Y:S04]  /*127dc0*/  STL.64 [R1+0x758], R58 ;  /* 0x0007583a01007387 */ /* 0x0003e80000100a00 */
[----:B------:R-:W-:Y:S04]  /*127dd0*/  STL.64 [R1+0x730], R48 ;  /* 0x0007303001007387 */ /* 0x000fe80000100a00 */
[----:B------:R3:W-:Y:S01]  /*127de0*/  STL.64 [R1+0x738], R50 ;  /* 0x0007383201007387 */ /* 0x0007e20000100a00 */
[----:B-1----:R-:W-:Y:S01]  /*127df0*/  HMMA.1688.F32.TF32 R56, R4, R108, R144 ;  /* 0x0000006c0438723c */ /* 0x002fe20000081090 */
[----:B------:R-:W-:Y:S01]  /*127e00*/  MOV R112, R47 ;  /* 0x0000002f00707202 */ /* 0x000fe20000000f00 */
[----:B------:R-:W-:Y:S01]  /*127e10*/  IMAD.MOV.U32 R113, RZ, RZ, R46 ;  /* 0x000000ffff717224 */ /* 0x000fe200078e002e */
[----:B------:R-:W-:Y:S01]  /*127e20*/  MOV R80, R11 ;  /* 0x0000000b00507202 */ /* 0x000fe20000000f00 */
[----:B------:R-:W-:-:S02]  /*127e30*/  IMAD.MOV.U32 R81, RZ, RZ, R10 ;  /* 0x000000ffff517224 */ /* 0x000fc400078e000a */
        /* <DEDUP_REMOVED lines=14> */
[----:B------:R-:W-:Y:S01]  /*127f20*/  IMAD.MOV.U32 R248, RZ, RZ, R203 ;  /* 0x000000fffff87224 */ /* 0x000fe200078e00cb */
[----:B------:R-:W-:Y:S01]  /*127f30*/  MOV R250, R210 ;  /* 0x000000d200fa7202 */ /* 0x000fe20000000f00 */
[----:B------:R-:W-:Y:S02]  /*127f40*/  IMAD.MOV.U32 R249, RZ, RZ, R207 ;  /* 0x000000fffff97224 */ /* 0x000fe400078e00cf */
[----:B------:R-:W-:Y:S01]  /*127f50*/  IMAD.MOV.U32 R251, RZ, RZ, R211 ;  /* 0x000000fffffb7224 */ /* 0x000fe200078e00d3 */
[----:B------:R-:W-:Y:S01]  /*127f60*/  MOV R104, R19 ;  /* 0x0000001300687202 */ /* 0x000fe20000000f00 */
[----:B------:R-:W-:Y:S01]  /*127f70*/  IMAD.MOV.U32 R105, RZ, RZ, R18 ;  /* 0x000000ffff697224 */ /* 0x000fe200078e0012 */
[----:B------:R-:W-:Y:S04]  /*127f80*/  LDS R8, [R234+UR6+0x9c280] ;  /* 0x09c28006ea087984 */ /* 0x000fe80008000800 */
[----:B------:R-:W-:Y:S04]  /*127f90*/  LDS R10, [R234+UR6+0x9d280] ;  /* 0x09d28006ea0a7984 */ /* 0x000fe80008000800 */
[----:B------:R-:W-:Y:S04]  /*127fa0*/  LDS R9, [R235+UR6+0x9c280] ;  /* 0x09c28006eb097984 */ /* 0x000fe80008000800 */
[----:B------:R-:W1:Y:S01]  /*127fb0*/  LDS R11, [R235+UR6+0x9d280] ;  /* 0x09d28006eb0b7984 */ /* 0x000e620008000800 */
[----:B---3--:R-:W-:-:S15]  /*127fc0*/  HMMA.1688.F32.TF32 R48, R4, R88, R140 ;  /* 0x000000580430723c */ /* 0x008fde000008108c */
[----:B------:R-:W-:-:S08]  /*127fd0*/  NOP ;  /* 0x0000000000007918 */ /* 0x000fd00000000000 */
[----:B------:R-:W-:Y:S04]  /*127fe0*/  STL.64 [R1+0x710], R48 ;  /* 0x0007103001007387 */ /* 0x000fe80000100a00 */
[----:B------:R2:W-:Y:S02]  /*127ff0*/  STL.64 [R1+0x718], R50 ;  /* 0x0007183201007387 */ /* 0x0005e40000100a00 */
[----:B--2---:R-:W-:Y:S02]  /*128000*/  HMMA.1688.F32.TF32 R48, R4, R100, R148 ;  /* 0x000000640430723c */ /* 0x004fe40000081094 */
[----:B------:R-:W-:Y:S04]  /*128010*/  STL.64 [R1+0x6f0], R56 ;  /* 0x0006f03801007387 */ /* 0x000fe80000100a00 */
[----:B------:R-:W-:Y:S01]  /*128020*/  STL.64 [R1+0x6f8], R58 ;  /* 0x0006f83a01007387 */ /* 0x000fe20000100a00 */
[----:B------:R-:W-:-:S02]  /*128030*/  IMAD.MOV.U32 R148, RZ, RZ, R43 ;  /* 0x000000ffff947224 */ /* 0x000fc400078e002b */
[----:B------:R-:W-:-:S14]  /*128040*/  IMAD.MOV.U32 R149, RZ, RZ, R42 ;  /* 0x000000ffff957224 */ /* 0x000fdc00078e002a */
[----:B------:R-:W-:Y:S04]  /*128050*/  STL.64 [R1+0x6d0], R48 ;  /* 0x0006d03001007387 */ /* 0x000fe80000100a00 */
[----:B------:R2:W-:Y:S02]  /*128060*/  STL.64 [R1+0x6d8], R50 ;  /* 0x0006d83201007387 */ /* 0x0005e40000100a00 */
[----:B--2---:R-:W-:Y:S07]  /*128070*/  HMMA.1688.F32.TF32 R48, R4, R72, R152 ;  /* 0x000000480430723c */ /* 0x004fee0000081098 */
[----:B------:R-:W-:Y:S01]  /*128080*/  MOV R152, R41 ;  /* 0x0000002900987202 */ /* 0x000fe20000000f00 */
[----:B------:R-:W-:-:S02]  /*128090*/  IMAD.MOV.U32 R153, RZ, RZ, R40 ;  /* 0x000000ffff997224 */ /* 0x000fc400078e0028 */
[----:B------:R-:W-:-:S13]  /*1280a0*/  HMMA.1688.F32.TF32 R40, R4, R52, R156 ;  /* 0x000000340428723c */ /* 0x000fda000008109c */
[----:B------:R-:W-:Y:S04]  /*1280b0*/  STL.64 [R1+0x6b0], R48 ;  /* 0x0006b03001007387 */ /* 0x000fe80000100a00 */
[----:B------:R-:W-:Y:S06]  /*1280c0*/  STL.64 [R1+0x6b8], R50 ;  /* 0x0006b83201007387 */ /* 0x000fec0000100a00 */
[----:B------:R-:W-:Y:S04]  /*1280d0*/  STL.64 [R1+0x690], R40 ;  /* 0x0006902801007387 */ /* 0x000fe80000100a00 */
[----:B------:R2:W-:Y:S02]  /*1280e0*/  STL.64 [R1+0x698], R42 ;  /* 0x0006982a01007387 */ /* 0x0005e40000100a00 */
[----:B--2---:R-:W-:-:S15]  /*1280f0*/  HMMA.1688.F32.TF32 R40, R4, R44, R160 ;  /* 0x0000002c0428723c */ /* 0x004fde00000810a0 */
[----:B------:R-:W-:-:S08]  /*128100*/  NOP ;  /* 0x0000000000007918 */ /* 0x000fd00000000000 */
[----:B------:R-:W-:Y:S04]  /*128110*/  STL.64 [R1+0x670], R40 ;  /* 0x0006702801007387 */ /* 0x000fe80000100a00 */
[----:B------:R2:W-:Y:S02]  /*128120*/  STL.64 [R1+0x678], R42 ;  /* 0x0006782a01007387 */ /* 0x0005e40000100a00 */
[----:B--2---:R-:W-:Y:S01]  /*128130*/  HMMA.1688.F32.TF32 R40, R4, R36, R164 ;  /* 0x000000240428723c */ /* 0x004fe200000810a4 */
[----:B------:R-:W-:Y:S02]  /*128140*/  IMAD.MOV.U32 R160, RZ, RZ, R35 ;  /* 0x000000ffffa07224 */ /* 0x000fe400078e0023 */
[----:B------:R-:W-:-:S04]  /*128150*/  IMAD.MOV.U32 R161, RZ, RZ, R34 ;  /* 0x000000ffffa17224 */ /* 0x000fc800078e0022 */
[----:B------:R-:W-:Y:S01]  /*128160*/  MOV R164, R33 ;  /* 0x0000002100a47202 */ /* 0x000fe20000000f00 */
[----:B------:R-:W-:Y:S02]  /*128170*/  IMAD.MOV.U32 R165, RZ, RZ, R32 ;  /* 0x000000ffffa57224 */ /* 0x000fe400078e0020 */
[----:B------:R-:W-:-:S13]  /*128180*/  HMMA.1688.F32.TF32 R32, R4, R112, R172 ;  /* 0x000000700420723c */ /* 0x000fda00000810ac */
[----:B------:R-:W-:Y:S04]  /*128190*/  STL.64 [R1+0x650], R40 ;  /* 0x0006502801007387 */ /* 0x000fe80000100a00 */
[----:B------:R2:W-:Y:S02]  /*1281a0*/  STL.64 [R1+0x658], R42 ;  /* 0x0006582a01007387 */ /* 0x0005e40000100a00 */
[----:B--2---:R-:W-:-:S15]  /*1281b0*/  HMMA.1688.F32.TF32 R40, R4, R24, R168 ;  /* 0x000000180428723c */ /* 0x004fde00000810a8 */
[----:B------:R-:W-:-:S08]  /*1281c0*/  NOP ;  /* 0x0000000000007918 */ /* 0x000fd00000000000 */
        /* <DEDUP_REMOVED lines=9> */
[----:B--2---:R-:W-:Y:S02]  /*128260*/  HMMA.1688.F32.TF32 R32, R4, R136, R184 ;  /* 0x000000880420723c */ /* 0x004fe400000810b8 */
[----:B------:R2:W-:Y:S04]  /*128270*/  STL.64 [R1+0x5d0], R40 ;  /* 0x0005d02801007387 */ /* 0x0005e80000100a00 */
[----:B------:R3:W-:Y:S04]  /*128280*/  STL.64 [R1+0x5d8], R42 ;  /* 0x0005d82a01007387 */ /* 0x0007e80000100a00 */
[----:B------:R-:W4:Y:S01]  /*128290*/  LDL.LU R215, [R1+0x74bc] ;  /* 0x0074bc0001d77983 */ /* 0x000f220000300800 */
[----:B------:R-:W-:Y:S01]  /*1282a0*/  IMAD.MOV.U32 R56, RZ, RZ, R196 ;  /* 0x000000ffff387224 */ /* 0x000fe200078e00c4 */
[----:B------:R-:W-:Y:S01]  /*1282b0*/  MOV R58, R198 ;  /* 0x000000c6003a7202 */ /* 0x000fe20000000f00 */
[----:B------:R-:W-:-:S02]  /*1282c0*/  IMAD.MOV.U32 R57, RZ, RZ, R197 ;  /* 0x000000ffff397224 */ /* 0x000fc400078e00c5 */
[----:B------:R-:W-:Y:S02]  /*1282d0*/  IMAD.MOV.U32 R59, RZ, RZ, R188 ;  /* 0x000000ffff3b7224 */ /* 0x000fe400078e00bc */
[----:B------:R-:W-:Y:S02]  /*1282e0*/  IMAD.MOV.U32 R48, RZ, RZ, R189 ;  /* 0x000000ffff307224 */ /* 0x000fe400078e00bd */
[----:B------:R-:W-:Y:S02]  /*1282f0*/  IMAD.MOV.U32 R49, RZ, RZ, R190 ;  /* 0x000000ffff317224 */ /* 0x000fe400078e00be */
[----:B------:R-:W-:Y:S02]  /*128300*/  IMAD.MOV.U32 R50, RZ, RZ, R191 ;  /* 0x000000ffff327224 */ /* 0x000fe400078e00bf */
[----:B------:R-:W-:Y:S01]  /*128310*/  IMAD.MOV.U32 R51, RZ, RZ, R199 ;  /* 0x000000ffff337224 */ /* 0x000fe200078e00c7 */
        /* <DEDUP_REMOVED lines=15> */
[----:B---3--:R-:W-:Y:S02]  /*128410*/  IMAD.MOV.U32 R42, RZ, RZ, R201 ;  /* 0x000000ffff2a7224 */ /* 0x008fe400078e00c9 */
[----:B------:R-:W-:Y:S02]  /*128420*/  IMAD.MOV.U32 R156, RZ, RZ, R39 ;  /* 0x000000ffff9c7224 */ /* 0x000fe400078e0027 */
[----:B------:R-:W-:Y:S02]  /*128430*/  IMAD.MOV.U32 R157, RZ, RZ, R38 ;  /* 0x000000ffff9d7224 */ /* 0x000fe400078e0026 */
[----:B------:R-:W-:Y:S02]  /*128440*/  IMAD.MOV.U32 R172, RZ, RZ, R27 ;  /* 0x000000ffffac7224 */ /* 0x000fe400078e001b */
[----:B------:R-:W-:Y:S01]  /*128450*/  IMAD.MOV.U32 R173, RZ, RZ, R26 ;  /* 0x000000ffffad7224 */ /* 0x000fe200078e001a */
[----:B------:R-:W-:Y:S01]  /*128460*/  MOV R176, R23 ;  /* 0x0000001700b07202 */ /* 0x000fe20000000f00 */
[----:B------:R-:W-:Y:S01]  /*128470*/  IMAD.MOV.U32 R43, RZ, RZ, R202 ;  /* 0x000000ffff2b7224 */ /* 0x000fe200078e00ca */
[----:B------:R-:W-:Y:S01]  /*128480*/  LDS R184, [R234+UR6+0x9c300] ;  /* 0x09c30006eab87984 */ /* 0x000fe20008000800 */
[----:B------:R-:W-:-:S02]  /*128490*/  IMAD.MOV.U32 R177, RZ, RZ, R22 ;  /* 0x000000ffffb17224 */ /* 0x000fc400078e0016 */
[----:B------:R-:W-:Y:S01]  /*1284a0*/  IMAD.MOV.U32 R128, RZ, RZ, R31 ;  /* 0x000000ffff807224 */ /* 0x000fe200078e001f */
[----:B------:R-:W-:Y:S01]  /*1284b0*/  LDS R186, [R234+UR6+0x9d300] ;  /* 0x09d30006eaba7984 */ /* 0x000fe20008000800 */
[----:B------:R-:W-:-:S03]  /*1284c0*/  IMAD.MOV.U32 R129, RZ, RZ, R30 ;  /* 0x000000ffff817224 */ /* 0x000fc600078e001e */
[----:B------:R-:W-:Y:S04]  /*1284d0*/  LDS R185, [R235+UR6+0x9c300] ;  /* 0x09c30006ebb97984 */ /* 0x000fe80008000800 */
[----:B------:R-:W-:Y:S01]  /*1284e0*/  LDS R187, [R235+UR6+0x9d300] ;  /* 0x09d30006ebbb7984 */ /* 0x000fe20008000800 */
[----:B----4-:R-:W-:Y:S02]  /*1284f0*/  IMAD.MOV.U32 R79, RZ, RZ, R215 ;  /* 0x000000ffff4f7224 */ /* 0x010fe400078e00d7 */
[----:B------:R-:W-:Y:S02]  /*128500*/  IMAD.MOV.U32 R78, RZ, RZ, R214 ;  /* 0x000000ffff4e7224 */ /* 0x000fe400078e00d6 */
[----:B------:R-:W-:Y:S02]  /*128510*/  IMAD.MOV.U32 R77, RZ, RZ, R213 ;  /* 0x000000ffff4d7224 */ /* 0x000fe400078e00d5 */
[----:B------:R-:W-:-:S02]  /*128520*/  IMAD.MOV.U32 R76, RZ, RZ, R212 ;  /* 0x000000ffff4c7224 */ /* 0x000fc400078e00d4 */
[----:B------:R-:W2:Y:S04]  /*128530*/  LDL.LU R212, [R1+0x748c] ;  /* 0x00748c0001d47983 */ /* 0x000ea80000300800 */
[----:B------:R-:W2:Y:S04]  /*128540*/  LDL.LU R213, [R1+0x7488] ;  /* 0x0074880001d57983 */ /* 0x000ea80000300800 */
[----:B------:R-:W2:Y:S01]  /*128550*/  LDL.LU R214, [R1+0x7484] ;  /* 0x0074840001d67983 */ /* 0x000ea20000300800 */
[----:B------:R-:W-:Y:S02]  /*128560*/  IMAD.MOV.U32 R94, RZ, RZ, R204 ;  /* 0x000000ffff5e7224 */ /* 0x000fe400078e00cc */
[----:B------:R-:W-:Y:S01]  /*128570*/  IMAD.MOV.U32 R93, RZ, RZ, R209 ;  /* 0x000000ffff5d7224 */ /* 0x000fe200078e00d1 */
[----:B------:R-:W2:Y:S01]  /*128580*/  LDL.LU R215, [R1+0x7480] ;  /* 0x0074800001d77983 */ /* 0x000ea20000300800 */
[----:B------:R-:W-:-:S03]  /*128590*/  IMAD.MOV.U32 R92, RZ, RZ, R208 ;  /* 0x000000ffff5c7224 */ /* 0x000fc600078e00d0 */
[----:B------:R-:W3:Y:S01]  /*1285a0*/  LDL.LU R208, [R1+0x747c] ;  /* 0x00747c0001d07983 */ /* 0x000ee20000300800 */
[----:B------:R-:W-:-:S03]  /*1285b0*/  IMAD.MOV.U32 R95, RZ, RZ, R205 ;  /* 0x000000ffff5f7224 */ /* 0x000fc600078e00cd */
[----:B------:R-:W3:Y:S04]  /*1285c0*/  LDL.LU R209, [R1+0x7478] ;  /* 0x0074780001d17983 */ /* 0x000ee80000300800 */
[----:B------:R-:W4:Y:S04]  /*1285d0*/  LDL.LU R204, [R1+0x7474] ;  /* 0x0074740001cc7983 */ /* 0x000f280000300800 */
        /* <DEDUP_REMOVED lines=11> */
[----:B------:R-:W4:Y:S01]  /*128690*/  LDL.LU R191, [R1+0x7444] ;  /* 0x0074440001bf7983 */ /* 0x000f220000300800 */
[----:B-1----:R-:W-:Y:S01]  /*1286a0*/  MOV R32, R192 ;  /* 0x000000c000207202 */ /* 0x002fe20000000f00 */
[----:B------:R-:W-:-:S02]  /*1286b0*/  IMAD.MOV.U32 R33, RZ, RZ, R193 ;  /* 0x000000ffff217224 */ /* 0x000fc400078e00c1 */
[----:B------:R-:W3:Y:S01]  /*1286c0*/  LDL.LU R199, [R1+0x7440] ;  /* 0x0074400001c77983 */ /* 0x000ee20000300800 */
[----:B------:R-:W-:-:S03]  /*1286d0*/  IMAD.MOV.U32 R34, RZ, RZ, R194 ;  /* 0x000000ffff227224 */ /* 0x000fc600078e00c2 */
[----:B------:R-:W2:Y:S01]  /*1286e0*/  LDL.LU R192, [R1+0x743c] ;  /* 0x00743c0001c07983 */ /* 0x000ea20000300800 */
[----:B------:R-:W-:-:S03]  /*1286f0*/  IMAD.MOV.U32 R35, RZ, RZ, R195 ;  /* 0x000000ffff237224 */ /* 0x000fc600078e00c3 */
[----:B------:R-:W2:Y:S04]  /*128700*/  LDL.LU R193, [R1+0x7438] ;  /* 0x0074380001c17983 */ /* 0x000ea80000300800 */
[----:B------:R-:W2:Y:S04]  /*128710*/  LDL.LU R194, [R1+0x7434] ;  /* 0x0074340001c27983 */ /* 0x000ea80000300800 */
[----:B------:R-:W2:Y:S04]  /*128720*/  LDL.LU R195, [R1+0x7430] ;  /* 0x0074300001c37983 */ /* 0x000ea80000300800 */
[----:B------:R-:W3:Y:S01]  /*128730*/  LDL.LU R203, [R1+0x742c] ;  /* 0x00742c0001cb7983 */ /* 0x000ee20000300800 */
[----:B----4-:R-:W-:-:S15]  /*128740*/  HMMA.1688.F32.TF32 R116, R4, R60, R188 ;  /* 0x0000003c0474723c */ /* 0x010fde00000810bc */
[----:B------:R-:W-:-:S08]  /*128750*/  NOP ;  /* 0x0000000000007918 */ /* 0x000fd00000000000 */
[----:B------:R-:W-:Y:S04]  /*128760*/  STL.64 [R1+0x590], R116 ;  /* 0x0005907401007387 */ /* 0x000fe80000100a00 */
[----:B------:R2:W-:Y:S04]  /*128770*/  STL.64 [R1+0x598], R118 ;  /* 0x0005987601007387 */ /* 0x0005e80000100a00 */
[----:B------:R-:W4:Y:S04]  /*128780*/  LDL.LU R207, [R1+0x7428] ;  /* 0x0074280001cf7983 */ /* 0x000f280000300800 */
[----:B------:R-:W4:Y:S04]  /*128790*/  LDL.LU R210, [R1+0x7424] ;  /* 0x0074240001d27983 */ /* 0x000f280000300800 */
[----:B------:R-:W4:Y:S01]  /*1287a0*/  LDL.LU R211, [R1+0x7420] ;  /* 0x0074200001d37983 */ /* 0x000f220000300800 */
[C---:B--2---:R-:W-:Y:S06]  /*1287b0*/  HMMA.1688.F32.TF32 R116, R4.reuse, R12, R192 ;  /* 0x0000000c0474723c */ /* 0x044fec00000810c0 */
[C---:B---3--:R-:W-:Y:S06]  /*1287c0*/  HMMA.1688.F32.TF32 R124, R4.reuse, R16, R196 ;  /* 0x00000010047c723c */ /* 0x048fec00000810c4 */
[C---:B------:R-:W-:Y:S11]  /*1287d0*/  HMMA.1688.F32.TF32 R120, R4.reuse, R20, R200 ;  /* 0x000000140478723c */ /* 0x040ff600000810c8 */
[----:B------:R-:W-:Y:S04]  /*1287e0*/  STL.64 [R1+0x570], R116 ;  /* 0x0005707401007387 */ /* 0x000fe80000100a00 */
[----:B------:R-:W-:Y:S04]  /*1287f0*/  STL.64 [R1+0x578], R118 ;  /* 0x0005787601007387 */ /* 0x000fe80000100a00 */
[----:B------:R-:W-:Y:S04]  /*128800*/  STL.64 [R1+0x550], R124 ;  /* 0x0005507c01007387 */ /* 0x000fe80000100a00 */
[----:B------:R-:W-:Y:S04]  /*128810*/  STL.64 [R1+0x558], R126 ;  /* 0x0005587e01007387 */ /* 0x000fe80000100a00 */
[----:B------:R-:W-:Y:S04]  /*128820*/  STL.64 [R1+0x530], R120 ;  /* 0x0005307801007387 */ /* 0x000fe80000100a00 */
[----:B------:R1:W-:Y:S02]  /*128830*/  STL.64 [R1+0x538], R122 ;  /* 0x0005387a01007387 */ /* 0x0003e40000100a00 */
[C---:B-1----:R-:W-:Y:S06]  /*128840*/  HMMA.1688.F32.TF32 R120, R4.reuse, R148, R212 ;  /* 0x000000940478723c */ /* 0x042fec00000810d4 */
[C---:B----4-:R-:W-:Y:S06]  /*128850*/  HMMA.1688.F32.TF32 R116, R4.reuse, R104, R204 ;  /* 0x000000680474723c */ /* 0x050fec00000810cc */
[----:B------:R-:W-:-:S15]  /*128860*/  HMMA.1688.F32.TF32 R104, R4, R28, R208 ;  /* 0x0000001c0468723c */ /* 0x000fde00000810d0 */
[----:B------:R-:W-:-:S02]  /*128870*/  NOP ;  /* 0x0000000000007918 */ /* 0x000fc40000000000 */
        /* <DEDUP_REMOVED lines=20> */
[----:B------:R-:W-:Y:S01]  /*1289c0*/  STL.64 [R1+0x50], R68 ;  /* 0x0000504401007387 */ /* 0x000fe20000100a00 */
[C---:B-1----:R-:W-:Y:S03]  /*1289d0*/  HMMA.1688.F32.TF32 R76, R4.reuse, R172, R56 ;  /* 0x000000ac044c723c */ /* 0x042fe60000081038 */
[----:B------:R-:W-:Y:S04]  /*1289e0*/  STL.64 [R1+0x58], R70 ;  /* 0x0000584601007387 */ /* 0x000fe80000100a00 */
[----:B------:R-:W2:Y:S01]  /*1289f0*/  LDL.LU R245, [R1+0x474] ;  /* 0x0004740001f57983 */ /* 0x000ea20000300800 */
[C---:B------:R-:W-:Y:S03]  /*128a00*/  HMMA.1688.F32.TF32 R56, R4.reuse, R176, R48 ;  /* 0x000000b00438723c */ /* 0x040fe60000081030 */
[----:B------:R-:W2:Y:S03]  /*128a10*/  LDL.LU R246, [R1+0x478] ;  /* 0x0004780001f67983 */ /* 0x000ea60000300800 */
[----:B------:R-:W-:Y:S01]  /*128a20*/  HMMA.1688.F32.TF32 R48, R4, R64, R40 ;  /* 0x000000400430723c */ /* 0x000fe20000081028 */
[----:B------:R-:W2:Y:S01]  /*128a30*/  LDL.LU R247, [R1+0x47c] ;  /* 0x00047c0001f77983 */ /* 0x000ea20000300800 */
[----:B------:R-:W-:-:S02]  /*128a40*/  IMAD.MOV.U32 R188, RZ, RZ, R15 ;  /* 0x000000ffffbc7224 */ /* 0x000fc400078e000f */
[----:B------:R-:W-:Y:S01]  /*128a50*/  IMAD.MOV.U32 R189, RZ, RZ, R14 ;  /* 0x000000ffffbd7224 */ /* 0x000fe200078e000e */
[----:B------:R-:W-:Y:S01]  /*128a60*/  LDS R68, [R3+UR6+0x9c300] ;  /* 0x09c3000603447984 */ /* 0x000fe20008000800 */
[----:B------:R-:W-:Y:S03]  /*128a70*/  HMMA.1688.F32.TF32 R40, R4, R128, R236 ;  /* 0x000000800428723c */ /* 0x000fe600000810ec */
[----:B------:R-:W-:Y:S03]  /*128a80*/  LDS R70, [R3+UR6+0x9d300] ;  /* 0x09d3000603467984 */ /* 0x000fe60008000800 */
[C---:B------:R-:W-:Y:S01]  /*128a90*/  HMMA.1688.F32.TF32 R4, R8.reuse, R220, R32 ;  /* 0x000000dc0804723c */ /* 0x040fe20000081020 */
[----:B------:R1:W-:Y:S04]  /*128aa0*/  STL.64 [R1+0x40], R76 ;  /* 0x0000404c01007387 */ /* 0x0003e80000100a00 */
[----:B------:R3:W-:Y:S04]  /*128ab0*/  STL.64 [R1+0x48], R78 ;  /* 0x0000484e01007387 */ /* 0x0007e80000100a00 */
[----:B------:R4:W-:Y:S04]  /*128ac0*/  STL.64 [R1+0x30], R56 ;  /* 0x0000303801007387 */ /* 0x0009e80000100a00 */
[----:B------:R4:W-:Y:S04]  /*128ad0*/  STL.64 [R1+0x38], R58 ;  /* 0x0000383a01007387 */ /* 0x0009e80000100a00 */
[----:B------:R4:W-:Y:S04]  /*128ae0*/  STL.64 [R1+0x20], R48 ;  /* 0x0000203001007387 */ /* 0x0009e80000100a00 */
[----:B------:R4:W-:Y:S04]  /*128af0*/  STL.64 [R1+0x28], R50 ;  /* 0x0000283201007387 */ /* 0x0009e80000100a00 */
[----:B------:R-:W2:Y:S04]  /*128b00*/  LDL.LU R32, [R1+0x480] ;  /* 0x0004800001207983 */ /* 0x000ea80000300800 */
[----:B------:R4:W-:Y:S04]  /*128b10*/  STL.64 [R1+0x10], R40 ;  /* 0x0000102801007387 */ /* 0x0009e80000100a00 */
[----:B------:R4:W-:Y:S04]  /*128b20*/  STL.64 [R1+0x18], R42 ;  /* 0x0000182a01007387 */ /* 0x0009e80000100a00 */
[----:B------:R-:W-:Y:S04]  /*128b30*/  STL.64 [R1], R4 ;  /* 0x0000000401007387 */ /* 0x000fe80000100a00 */
[----:B------:R2:W-:Y:S04]  /*128b40*/  STL.64 [R1+0x8], R6 ;  /* 0x0000080601007387 */ /* 0x0005e80000100a00 */
        /* <DEDUP_REMOVED lines=10> */
[----:B------:R-:W3:Y:S01]  /*128bf0*/  LDL.LU R95, [R1+0x49c] ;  /* 0x00049c00015f7983 */ /* 0x000ee20000300800 */
[C---:B------:R-:W-:Y:S03]  /*128c00*/  HMMA.1688.F32.TF32 R248, R8.reuse, R188, R248 ;  /* 0x000000bc08f8723c */ /* 0x040fe600000810f8 */
[----:B----4-:R-:W4:Y:S04]  /*128c10*/  LDL.LU R56, [R1+0x4b0] ;  /* 0x0004b00001387983 */ /* 0x010f280000300800 */
[----:B------:R-:W4:Y:S04]  /*128c20*/  LDL.LU R57, [R1+0x4b4] ;  /* 0x0004b40001397983 */ /* 0x000f280000300800 */
[----:B------:R-:W4:Y:S04]  /*128c30*/  LDL.LU R58, [R1+0x4b8] ;  /* 0x0004b800013a7983 */ /* 0x000f280000300800 */
[----:B------:R-:W4:Y:S04]  /*128c40*/  LDL.LU R59, [R1+0x4bc] ;  /* 0x0004bc00013b7983 */ /* 0x000f280000300800 */
[----:B------:R-:W-:Y:S04]  /*128c50*/  LDS R69, [R0+UR6+0x9c300] ;  /* 0x09c3000600457984 */ /* 0x000fe80008000800 */
[----:B------:R-:W-:Y:S04]  /*128c60*/  STL [R1+0x7298], R248 ;  /* 0x007298f801007387 */ /* 0x000fe80000100800 */
[----:B------:R-:W-:Y:S04]  /*128c70*/  STL [R1+0x7294], R249 ;  /* 0x007294f901007387 */ /* 0x000fe80000100800 */
[----:B------:R-:W-:Y:S04]  /*128c80*/  STL [R1+0x7290], R250 ;  /* 0x007290fa01007387 */ /* 0x000fe80000100800 */
[----:B------:R-:W-:Y:S04]  /*128c90*/  STL [R1+0x728c], R251 ;  /* 0x00728cfb01007387 */ /* 0x000fe80000100800 */
        /* <DEDUP_REMOVED lines=8> */
[----:B------:R-:W1:Y:S01]  /*128d20*/  LDS R71, [R0+UR6+0x9d300] ;  /* 0x09d3000600477984 */ /* 0x000e620008000800 */
[----:B--2---:R-:W-:-:S15]  /*128d30*/  HMMA.1688.F32.TF32 R244, R8, R240, R244 ;  /* 0x000000f008f4723c */ /* 0x004fde00000810f4 */
[----:B------:R-:W-:-:S08]  /*128d40*/  NOP ;  /* 0x0000000000007918 */ /* 0x000fd00000000000 */
[----:B------:R-:W-:Y:S04]  /*128d50*/  STL [R1+0x72a0], R244 ;  /* 0x0072a0f401007387 */ /* 0x000fe80000100800 */
[----:B------:R-:W-:Y:S04]  /*128d60*/  STL [R1+0x729c], R245 ;  /* 0x00729cf501007387 */ /* 0x000fe80000100800 */
[----:B------:R-:W-:Y:S04]  /*128d70*/  STL [R1+0x7288], R246 ;  /* 0x007288f601007387 */ /* 0x000fe80000100800 */
[----:B------:R-:W-:Y:S01]  /*128d80*/  STL [R1+0x7284], R247 ;  /* 0x007284f701007387 */ /* 0x000fe20000100800 */
[C---:B------:R-:W-:Y:S03]  /*128d90*/  HMMA.1688.F32.TF32 R236, R8.reuse, R84, R32 ;  /* 0x0000005408ec723c */ /* 0x040fe60000081020 */
[----:B------:R-:W2:Y:S04]  /*128da0*/  LDL.LU R32, [R1+0x4e0] ;  /* 0x0004e00001207983 */ /* 0x000ea80000300800 */
[----:B------:R-:W2:Y:S04]  /*128db0*/  LDL.LU R33, [R1+0x4e4] ;  /* 0x0004e40001217983 */ /* 0x000ea80000300800 */
[----:B------:R-:W2:Y:S04]  /*128dc0*/  LDL.LU R34, [R1+0x4e8] ;  /* 0x0004e80001227983 */ /* 0x000ea80000300800 */
[----:B------:R-:W2:Y:S01]  /*128dd0*/  LDL.LU R35, [R1+0x4ec] ;  /* 0x0004ec0001237983 */ /* 0x000ea20000300800 */
[C---:B---3--:R-:W-:Y:S06]  /*128de0*/  HMMA.1688.F32.TF32 R4, R8.reuse, R108, R76 ;  /* 0x0000006c0804723c */ /* 0x048fec000008104c */
[----:B------:R-:W-:Y:S01]  /*128df0*/  HMMA.1688.F32.TF32 R92, R8, R88, R92 ;  /* 0x00000058085c723c */ /* 0x000fe2000008105c */
[----:B------:R3:W-:Y:S04]  /*128e00*/  STL [R1+0x72ac], R236 ;  /* 0x0072acec01007387 */ /* 0x0007e80000100800 */
[----:B------:R1:W-:Y:S04]  /*128e10*/  STL [R1+0x72a8], R237 ;  /* 0x0072a8ed01007387 */ /* 0x0003e80000100800 */
[----:B------:R-:W-:Y:S04]  /*128e20*/  STL [R1+0x72a4], R238 ;  /* 0x0072a4ee01007387 */ /* 0x000fe80000100800 */
[----:B------:R-:W-:Y:S05]  /*128e30*/  STL [R1+0x7280], R239 ;  /* 0x007280ef01007387 */ /* 0x000fea0000100800 */
[----:B---3--:R-:W-:-:S02]  /*128e40*/  IMAD.MOV.U32 R236, RZ, RZ, R6 ;  /* 0x000000ffffec7224 */ /* 0x008fc400078e0006 */
[----:B-1----:R-:W-:-:S03]  /*128e50*/  IMAD.MOV.U32 R237, RZ, RZ, R7 ;  /* 0x000000ffffed7224 */ /* 0x002fc600078e0007 */
[----:B------:R-:W-:Y:S04]  /*128e60*/  STL.64 [R1+0x200], R92 ;  /* 0x0002005c01007387 */ /* 0x000fe80000100a00 */
[----:B------:R-:W-:Y:S04]  /*128e70*/  STL.64 [R1+0x208], R94 ;  /* 0x0002085e01007387 */ /* 0x000fe80000100a00 */
[----:B------:R4:W-:Y:S02]  /*128e80*/  STL.64 [R1+0x1f0], R4 ;  /* 0x0001f00401007387 */ /* 0x0009e40000100a00 */
[----:B----4-:R-:W-:Y:S02]  /*128e90*/  HMMA.1688.F32.TF32 R4, R8, R100, R56 ;  /* 0x000000640804723c */ /* 0x010fe40000081038 */
[----:B------:R-:W-:Y:S04]  /*128ea0*/  STL [R1+0x72b4], R237 ;  /* 0x0072b4ed01007387 */ /* 0x000fe80000100800 */
[----:B------:R-:W-:Y:S04]  /*128eb0*/  STL [R1+0x72b0], R236 ;  /* 0x0072b0ec01007387 */ /* 0x000fe80000100800 */
[----:B------:R-:W3:-:S13]  /*128ec0*/  LDL.LU R76, [R1+0x500] ;  /* 0x00050000014c7983 */ /* 0x000eda0000300800 */
[----:B------:R-:W-:Y:S04]  /*128ed0*/  STL.64 [R1+0x1e0], R4 ;  /* 0x0001e00401007387 */ /* 0x000fe80000100a00 */
[----:B------:R1:W-:Y:S04]  /*128ee0*/  STL.64 [R1+0x1e8], R6 ;  /* 0x0001e80601007387 */ /* 0x0003e80000100a00 */
[----:B------:R-:W3:Y:S04]  /*128ef0*/  LDL.LU R77, [R1+0x504] ;  /* 0x00050400014d7983 */ /* 0x000ee80000300800 */
[----:B------:R-:W3:Y:S01]  /*128f00*/  LDL.LU R78, [R1+0x508] ;  /* 0x00050800014e7983 */ /* 0x000ee20000300800 */
[----:B-1----:R-:W-:Y:S03]  /*128f10*/  HMMA.1688.F32.TF32 R4, R8, R72, R48 ;  /* 0x000000480804723c */ /* 0x002fe60000081030 */
[----:B------:R-:W3:Y:S04]  /*128f20*/  LDL.LU R79, [R1+0x50c] ;  /* 0x00050c00014f7983 */ /* 0x000ee80000300800 */
[----:B------:R-:W4:Y:S04]  /*128f30*/  LDL.LU R56, [R1+0x520] ;  /* 0x0005200001387983 */ /* 0x000f280000300800 */
[----:B------:R-:W4:Y:S04]  /*128f40*/  LDL.LU R57, [R1+0x524] ;  /* 0x0005240001397983 */ /* 0x000f280000300800 */
[----:B------:R-:W4:Y:S04]  /*128f50*/  LDL.LU R58, [R1+0x528] ;  /* 0x00052800013a7983 */ /* 0x000f280000300800 */
[----:B------:R-:W4:Y:S04]  /*128f60*/  LDL.LU R59, [R1+0x52c] ;  /* 0x00052c00013b7983 */ /* 0x000f280000300800 */
[----:B------:R1:W-:Y:S01]  /*128f70*/  STL.64 [R1+0x1d0], R4 ;  /* 0x0001d00401007387 */ /* 0x0003e20000100a00 */
[----:B------:R-:W-:Y:S01]  /*128f80*/  MOV R237, R6 ;  /* 0x0000000600ed7202 */ /* 0x000fe20000000f00 */
[----:B------:R-:W-:-:S02]  /*128f90*/  IMAD.MOV.U32 R236, RZ, RZ, R7 ;  /* 0x000000ffffec7224 */ /* 0x000fc400078e0007 */
[----:B-1----:R-:W-:Y:S03]  /*128fa0*/  HMMA.1688.F32.TF32 R4, R8, R52, R40 ;  /* 0x000000340804723c */ /* 0x002fe60000081028 */
        /* <DEDUP_REMOVED lines=21> */
[----:B------:R-:W-:Y:S04]  /*129100*/  STL [R1+0x72cc], R248 ;  /* 0x0072ccf801007387 */ /* 0x000fe80000100800 */
[----:B------:R-:W-:Y:S04]  /*129110*/  STL [R1+0x72c8], R245 ;  /* 0x0072c8f501007387 */ /* 0x000fe80000100800 */
[----:B------:R-:W-:Y:S04]  /*129120*/  STL [R1+0x72c4], R244 ;  /* 0x0072c4f401007387 */ /* 0x000fe80000100800 */
[----:B------:R-:W-:Y:S01]  /*129130*/  STL [R1+0x72c0], R238 ;  /* 0x0072c0ee01007387 */ /* 0x000fe20000100800 */
[----:B---3--:R-:W-:-:S15]  /*129140*/  HMMA.1688.F32.TF32 R4, R8, R36, R76 ;  /* 0x000000240804723c */ /* 0x008fde000008104c */
[----:B------:R-:W-:-:S08]  /*129150*/  NOP ;  /* 0x0000000000007918 */ /* 0x000fd00000000000 */
[----:B------:R4:W-:Y:S01]  /*129160*/  STL.64 [R1+0x1a0], R4 ;  /* 0x0001a00401007387 */ /* 0x0009e20000100a00 */
[----:B------:R-:W-:Y:S01]  /*129170*/  MOV R236, R6 ;  /* 0x0000000600ec7202 */ /* 0x000fe20000000f00 */
[----:B------:R-:W-:Y:S02]  /*129180*/  IMAD.MOV.U32 R237, RZ, RZ, R7 ;  /* 0x000000ffffed7224 */ /* 0x000fe400078e0007 */
[----:B----4-:R-:W-:Y:S03]  /*129190*/  HMMA.1688.F32.TF32 R4, R8, R24, R56 ;  /* 0x000000180804723c */ /* 0x010fe60000081038 */
[----:B------:R1:W-:-:S15]  /*1291a0*/  STL [R1+0x72d4], R237 ;  /* 0x0072d4ed01007387 */ /* 0x0003de0000100800 */
[----:B------:R-:W-:-:S06]  /*1291b0*/  NOP ;  /* 0x0000000000007918 */ /* 0x000fcc0000000000 */
[----:B------:R-:W-:Y:S02]  /*1291c0*/  IMAD.MOV.U32 R248, RZ, RZ, R4 ;  /* 0x000000fffff87224 */ /* 0x000fe400078e0004 */
[----:B------:R-:W-:Y:S02]  /*1291d0*/  IMAD.MOV.U32 R245, RZ, RZ, R5 ;  /* 0x000000fffff57224 */ /* 0x000fe400078e0005 */
[----:B------:R-:W-:Y:S02]  /*1291e0*/  IMAD.MOV.U32 R244, RZ, RZ, R6 ;  /* 0x000000fffff47224 */ /* 0x000fe400078e0006 */
[----:B------:R-:W-:Y:S02]  /*1291f0*/  IMAD.MOV.U32 R238, RZ, RZ, R7 ;  /* 0x000000ffffee7224 */ /* 0x000fe400078e0007 */
[----:B------:R-:W-:Y:S01]  /*129200*/  HMMA.1688.F32.TF32 R4, R8, R112, R48 ;  /* 0x000000700804723c */ /* 0x000fe20000081030 */
[----:B------:R3:W-:Y:S04]  /*129210*/  STL [R1+0x72d0], R236 ;  /* 0x0072d0ec01007387 */ /* 0x0007e80000100800 */
[----:B------:R-:W-:Y:S04]  /*129220*/  STL [R1+0x72e4], R238 ;  /* 0x0072e4ee01007387 */ /* 0x000fe80000100800 */
[----:B------:R-:W-:Y:S04]  /*129230*/  STL [R1+0x72e0], R244 ;  /* 0x0072e0f401007387 */ /* 0x000fe80000100800 */
[----:B------:R-:W-:Y:S04]  /*129240*/  STL [R1+0x72dc], R248 ;  /* 0x0072dcf801007387 */ /* 0x000fe80000100800 */
[----:B------:R-:W-:Y:S06]  /*129250*/  STL [R1+0x72d8], R245 ;  /* 0x0072d8f501007387 */ /* 0x000fec0000100800 */
[----:B------:R4:W-:Y:S01]  /*129260*/  STL.64 [R1+0x180], R4 ;  /* 0x0001800401007387 */ /* 0x0009e20000100a00 */
[----:B-1----:R-:W-:Y:S01]  /*129270*/  MOV R237, R6 ;  /* 0x0000000600ed7202 */ /* 0x002fe20000000f00 */
[----:B---3--:R-:W-:-:S02]  /*129280*/  IMAD.MOV.U32 R236, RZ, RZ, R7 ;  /* 0x000000ffffec7224 */ /* 0x008fc400078e0007 */
[----:B----4-:R-:W-:Y:S03]  /*129290*/  HMMA.1688.F32.TF32 R4, R8, R96, R40 ;  /* 0x000000600804723c */ /* 0x010fe60000081028 */
[----:B------:R-:W-:Y:S04]  /*1292a0*/  STL [R1+0x72ec], R236 ;  /* 0x0072ecec01007387 */ /* 0x000fe80000100800 */
[----:B------:R-:W-:-:S15]  /*1292b0*/  STL [R1+0x72e8], R237 ;  /* 0x0072e8ed01007387 */ /* 0x000fde0000100800 */
[----:B------:R-:W-:-:S02]  /*1292c0*/  NOP ;  /* 0x0000000000007918 */ /* 0x000fc40000000000 */
[----:B------:R-:W-:Y:S02]  /*1292d0*/  IMAD.MOV.U32 R246, RZ, RZ, R7 ;  /* 0x000000fffff67224 */ /* 0x000fe400078e0007 */
[----:B------:R-:W-:Y:S02]  /*1292e0*/  IMAD.MOV.U32 R251, RZ, RZ, R6 ;  /* 0x000000fffffb7224 */ /* 0x000fe400078e0006 */
[----:B------:R-:W-:Y:S02]  /*1292f0*/  IMAD.MOV.U32 R250, RZ, RZ, R5 ;  /* 0x000000fffffa7224 */ /* 0x000fe400078e0005 */
[----:B------:R-:W-:Y:S01]  /*129300*/  IMAD.MOV.U32 R249, RZ, RZ, R4 ;  /* 0x000000fffff97224 */ /* 0x000fe200078e0004 */
[----:B------:R-:W-:Y:S04]  /*129310*/  STL [R1+0x72fc], R246 ;  /* 0x0072fcf601007387 */ /* 0x000fe80000100800 */
[----:B------:R-:W-:Y:S04]  /*129320*/  STL [R1+0x72f8], R251 ;  /* 0x0072f8fb01007387 */ /* 0x000fe80000100800 */
[----:B------:R1:W-:Y:S04]  /*129330*/  STL [R1+0x72f4], R250 ;  /* 0x0072f4fa01007387 */ /* 0x0003e80000100800 */
[----:B------:R3:W-:Y:S01]  /*129340*/  STL [R1+0x72f0], R249 ;  /* 0x0072f0f901007387 */ /* 0x0007e20000100800 */
[----:B--2---:R-:W-:Y:S03]  /*129350*/  HMMA.1688.F32.TF32 R4, R8, R80, R32 ;  /* 0x000000500804723c */ /* 0x004fe60000081020 */
        /* <DEDUP_REMOVED lines=31> */
[----:B------:R-:W2:Y:S01]  /*129550*/  LDL.LU R135, [R1+0x5cc] ;  /* 0x0005cc0001877983 */ /* 0x000ea20000300800 */
[----:B------:R-:W-:Y:S01]  /*129560*/  MOV R238, R4 ;  /* 0x0000000400ee7202 */ /* 0x000fe20000000f00 */
[----:B------:R-:W-:-:S02]  /*129570*/  IMAD.MOV.U32 R244, RZ, RZ, R5 ;  /* 0x000000fffff47224 */ /* 0x000fc400078e0005 */
[----:B------:R-:W-:Y:S01]  /*129580*/  IMAD.MOV.U32 R248, RZ, RZ, R6 ;  /* 0x000000fffff87224 */ /* 0x000fe200078e0006 */
        /* <DEDUP_REMOVED lines=26> */
[----:B------:R2:W-:Y:S01]  /*129730*/  STL [R1+0x7300], R238 ;  /* 0x007300ee01007387 */ /* 0x0005e20000100800 */
[----:B---3--:R-:W-:-:S15]  /*129740*/  HMMA.1688.F32.TF32 R4, R8, R136, R140 ;  /* 0x000000880804723c */ /* 0x008fde000008108c */
[----:B------:R-:W-:-:S09]  /*129750*/  NOP ;  /* 0x0000000000007918 */ /* 0x000fd20000000000 */
[----:B-1----:R-:W-:Y:S01]  /*129760*/  IMAD.MOV.U32 R250, RZ, RZ, R4 ;  /* 0x000000fffffa7224 */ /* 0x002fe200078e0004 */
[----:B------:R-:W-:Y:S01]  /*129770*/  MOV R236, R6 ;  /* 0x0000000600ec7202 */ /* 0x000fe20000000f00 */
[----:B------:R-:W-:Y:S02]  /*129780*/  IMAD.MOV.U32 R249, RZ, RZ, R5 ;  /* 0x000000fffff97224 */ /* 0x000fe400078e0005 */
[----:B------:R-:W-:Y:S02]  /*129790*/  IMAD.MOV.U32 R237, RZ, RZ, R7 ;  /* 0x000000ffffed7224 */ /* 0x000fe400078e0007 */
[----:B--2---:R-:W-:-:S15]  /*1297a0*/  HMMA.1688.F32.TF32 R4, R8, R60, R132 ;  /* 0x0000003c0804723c */ /* 0x004fde0000081084 */
[----:B------:R-:W-:-:S09]  /*1297b0*/  NOP ;  /* 0x0000000000007918 */ /* 0x000fd20000000000 */
[----:B------:R-:W-:-:S05]  /*1297c0*/  IMAD.MOV.U32 R251, RZ, RZ, R7 ;  /* 0x000000fffffb7224 */ /* 0x000fca00078e0007 */
[----:B------:R1:W-:Y:S04]  /*1297d0*/  STL.64 [R1+0x7310], R250 ;  /* 0x007310fa01007387 */ /* 0x0003e80000100a00 */
[----:B------:R2:W-:Y:S01]  /*1297e0*/  STL.64 [R1+0x7308], R248 ;  /* 0x007308f801007387 */ /* 0x0005e20000100a00 */
[----:B------:R-:W-:Y:S02]  /*1297f0*/  IMAD.MOV.U32 R244, RZ, RZ, R4 ;  /* 0x000000fffff47224 */ /* 0x000fe400078e0004 */
[----:B------:R-:W-:Y:S02]  /*129800*/  IMAD.MOV.U32 R238, RZ, RZ, R5 ;  /* 0x000000ffffee7224 */ /* 0x000fe400078e0005 */
[----:B------:R-:W-:Y:S01]  /*129810*/  IMAD.MOV.U32 R246, RZ, RZ, R6 ;  /* 0x000000fffff67224 */ /* 0x000fe200078e0006 */
[----:B-1----:R-:W3:Y:S04]  /*129820*/  LDL.64 R250, [R1+0x1508] ;  /* 0x0015080001fa7983 */ /* 0x002ee80000100a00 */
[----:B--2---:R-:W2:Y:S01]  /*129830*/  LDL.64 R248, [R1+0x1500] ;  /* 0x0015000001f87983 */ /* 0x004ea20000100a00 */
[----:B----4-:R-:W-:-:S15]  /*129840*/  HMMA.1688.F32.TF32 R4, R8, R12, R124 ;  /* 0x0000000c0804723c */ /* 0x010fde000008107c */
[----:B------:R-:W-:-:S08]  /*129850*/  NOP ;  /* 0x0000000000007918 */ /* 0x000fd00000000000 */
[----:B------:R1:W-:Y:S01]  /*129860*/  STL.64 [R1+0x138], R6 ;  /* 0x0001380601007387 */ /* 0x0003e20000100a00 */
[----:B------:R-:W-:Y:S01]  /*129870*/  MOV R247, R4 ;  /* 0x0000000400f77202 */ /* 0x000fe20000000f00 */
[----:B------:R-:W-:Y:S02]  /*129880*/  IMAD.MOV.U32 R239, RZ, RZ, R5 ;  /* 0x000000ffffef7224 */ /* 0x000fe400078e0005 */
[C---:B-1----:R-:W-:Y:S03]  /*129890*/  HMMA.1688.F32.TF32 R4, R8.reuse, R16, R228 ;  /* 0x000000100804723c */ /* 0x042fe600000810e4 */
[----:B------:R-:W-:Y:S04]  /*1298a0*/  STL.64 [R1+0x7330], R238 ;  /* 0x007330ee01007387 */ /* 0x000fe80000100a00 */
[----:B------:R-:W-:Y:S01]  /*1298b0*/  STL.64 [R1+0x7328], R236 ;  /* 0x007328ec01007387 */ /* 0x000fe20000100a00 */
[C---:B------:R-:W-:Y:S03]  /*1298c0*/  HMMA.1688.F32.TF32 R124, R8.reuse, R20, R120 ;  /* 0x00000014087c723c */ /* 0x040fe60000081078 */
[----:B------:R-:W-:Y:S04]  /*1298d0*/  STL.64 [R1+0x7320], R246 ;  /* 0x007320f601007387 */ /* 0x000fe80000100a00 */
[----:B------:R-:W-:Y:S08]  /*1298e0*/  STL.64 [R1+0x7318], R244 ;  /* 0x007318f401007387 */ /* 0x000ff00000100a00 */
[----:B------:R-:W-:Y:S04]  /*1298f0*/  STL.64 [R1+0x120], R4 ;  /* 0x0001200401007387 */ /* 0x000fe80000100a00 */
[----:B------:R1:W-:Y:S02]  /*129900*/  STL.64 [R1+0x128], R6 ;  /* 0x0001280601007387 */ /* 0x0003e40000100a00 */
[C---:B-1----:R-:W-:Y:S02]  /*129910*/  HMMA.1688.F32.TF32 R4, R8.reuse, R28, R116 ;  /* 0x0000001c0804723c */ /* 0x042fe40000081074 */
[----:B------:R-:W-:Y:S04]  /*129920*/  STL.64 [R1+0x110], R124 ;  /* 0x0001107c01007387 */ /* 0x000fe80000100a00 */
[----:B------:R-:W-:Y:S01]  /*129930*/  STL.64 [R1+0x118], R126 ;  /* 0x0001187e01007387 */ /* 0x000fe20000100a00 */
[C---:B------:R-:W-:Y:S06]  /*129940*/  HMMA.1688.F32.TF32 R104, R8.reuse, R148, R104 ;  /* 0x000000940868723c */ /* 0x040fec0000081068 */
[C---:B------:R-:W-:Y:S06]  /*129950*/  HMMA.1688.F32.TF32 R92, R8.reuse, R152, R92 ;  /* 0x00000098085c723c */ /* 0x040fec000008105c */
[C---:B------:R-:W-:Y:S06]  /*129960*/  HMMA.1688.F32.TF32 R56, R8.reuse, R160, R56 ;  /* 0x000000a00838723c */ /* 0x040fec0000081038 */
[C---:B------:R-:W-:Y:S06]  /*129970*/  HMMA.1688.F32.TF32 R48, R8.reuse, R164, R48 ;  /* 0x000000a40830723c */ /* 0x040fec0000081030 */
[----:B--2---:R-:W-:-:S15]  /*129980*/  HMMA.1688.F32.TF32 R120, R8, R248, R224 ;  /* 0x000000f80878723c */ /* 0x004fde00000810e0 */
[----:B------:R-:W-:-:S08]  /*129990*/  NOP ;  /* 0x0000000000007918 */ /* 0x000fd00000000000 */
[----:B------:R-:W-:Y:S04]  /*1299a0*/  STL.64 [R1+0x100], R120 ;  /* 0x0001007801007387 */ /* 0x000fe80000100a00 */
[----:B------:R-:W-:Y:S04]  /*1299b0*/  STL.64 [R1+0x108], R122 ;  /* 0x0001087a01007387 */ /* 0x000fe80000100a00 */
        /* <DEDUP_REMOVED lines=9> */
[----:B-1----:R-:W-:Y:S02]  /*129a50*/  HMMA.1688.F32.TF32 R4, R8, R232, R40 ;  /* 0x000000e80804723c */ /* 0x002fe40000081028 */
[----:B------:R-:W-:Y:S04]  /*129a60*/  STL.64 [R1+0xb0], R56 ;  /* 0x0000b03801007387 */ /* 0x000fe80000100a00 */
[----:B------:R-:W-:-:S15]  /*129a70*/  STL.64 [R1+0xb8], R58 ;  /* 0x0000b83a01007387 */ /* 0x000fde0000100a00 */
[----:B------:R-:W-:-:S02]  /*129a80*/  NOP ;  /* 0x0000000000007918 */ /* 0x000fc40000000000 */
[----:B------:R-:W-:Y:S04]  /*129a90*/  STL.64 [R1+0x71e8], R6 ;  /* 0x0071e80601007387 */ /* 0x000fe80000100a00 */
[----:B------:R-:W-:Y:S04]  /*129aa0*/  STL.64 [R1+0xa0], R48 ;  /* 0x0000a03001007387 */ /* 0x000fe80000100a00 */
[----:B------:R-:W-:Y:S04]  /*129ab0*/  STL.64 [R1+0xa8], R50 ;  /* 0x0000a83201007387 */ /* 0x000fe80000100a00 */
[----:B------:R1:W-:Y:S02]  /*129ac0*/  STL.64 [R1+0x71e0], R4 ;  /* 0x0071e00401007387 */ /* 0x0003e40000100a00 */
[----:B-1----:R-:W-:Y:S02]  /*129ad0*/  HMMA.1688.F32.TF32 R4, R8, R172, R32 ;  /* 0x000000ac0804723c */ /* 0x002fe40000081020 */
[----:B------:R-:W2:-:S15]  /*129ae0*/  LDL.LU R32, [R1+0x920] ;  /* 0x0009200001207983 */ /* 0x000e9e0000300800 */
[----:B------:R-:W-:-:S06]  /*129af0*/  NOP ;  /* 0x0000000000007918 */ /* 0x000fcc0000000000 */
        /* <DEDUP_REMOVED lines=61> */
[----:B------:R-:W3:Y:S04]  /*129ed0*/  LDL.64 R236, [R1+0x14b0] ;  /* 0x0014b00001ec7983 */ /* 0x000ee80000100a00 */
[----:B------:R-:W3:Y:S01]  /*129ee0*/  LDL.64 R238, [R1+0x14b8] ;  /* 0x0014b80001ee7983 */ /* 0x000ee20000100a00 */
[C---:B----4-:R-:W-:Y:S06]  /*129ef0*/  HMMA.1688.F32.TF32 R140, R8.reuse, R176, R140 ;  /* 0x000000b0088c723c */ /* 0x050fec000008108c */
[C---:B--2---:R-:W-:Y:S06]  /*129f00*/  HMMA.1688.F32.TF32 R136, R8.reuse, R64, R136 ;  /* 0x000000400888723c */ /* 0x044fec0000081088 */
[----:B---3--:R-:W-:-:S12]  /*129f10*/  HMMA.1688.F32.TF32 R8, R8, R128, R132 ;  /* 0x000000800808723c */ /* 0x008fd80000081084 */
[----:B-1----:R-:W-:Y:S02]  /*129f20*/  IMAD.MOV.U32 R4, RZ, RZ, R143 ;  /* 0x000000ffff047224 */ /* 0x002fe400078e008f */
[----:B------:R-:W-:Y:S02]  /*129f30*/  IMAD.MOV.U32 R6, RZ, RZ, R141 ;  /* 0x000000ffff067224 */ /* 0x000fe400078e008d */
[----:B------:R-:W-:Y:S02]  /*129f40*/  IMAD.MOV.U32 R7, RZ, RZ, R140 ;  /* 0x000000ffff077224 */ /* 0x000fe400078e008c */
[----:B------:R-:W-:Y:S01]  /*129f50*/  IMAD.MOV.U32 R5, RZ, RZ, R142 ;  /* 0x000000ffff057224 */ /* 0x000fe200078e008e */
[----:B------:R-:W-:Y:S04]  /*129f60*/  STL [R1+0x727c], R4 ;  /* 0x00727c0401007387 */ /* 0x000fe80000100800 */
[----:B------:R-:W-:Y:S04]  /*129f70*/  STL [R1+0x7278], R6 ;  /* 0x0072780601007387 */ /* 0x000fe80000100800 */
[----:B------:R-:W-:Y:S04]  /*129f80*/  STL [R1+0x7274], R7 ;  /* 0x0072740701007387 */ /* 0x000fe80000100800 */
[----:B------:R1:W-:Y:S04]  /*129f90*/  STL [R1+0x7270], R5 ;  /* 0x0072700501007387 */ /* 0x0003e80000100800 */
[----:B------:R-:W-:Y:S04]  /*129fa0*/  STL.64 [R1+0x370], R136 ;  /* 0x0003708801007387 */ /* 0x000fe80000100a00 */
[----:B------:R-:W-:Y:S01]  /*129fb0*/  STL.64 [R1+0x378], R138 ;  /* 0x0003788a01007387 */ /* 0x000fe20000100a00 */
[C---:B-1----:R-:W-:Y:S03]  /*129fc0*/  HMMA.1688.F32.TF32 R4, R68.reuse, R220, R124 ;  /* 0x000000dc4404723c */ /* 0x042fe6000008107c */
        /* <DEDUP_REMOVED lines=8> */
[----:B------:R-:W1:Y:S04]  /*12a050*/  LDS R231, [R0+UR6+0x9d380] ;  /* 0x09d3800600e77984 */ /* 0x000e680008000800 */
[----:B------:R-:W-:Y:S04]  /*12a060*/  STL.64 [R1+0x330], R4 ;  /* 0x0003300401007387 */ /* 0x000fe80000100a00 */
[----:B------:R2:W-:Y:S04]  /*12a070*/  STL.64 [R1+0x338], R6 ;  /* 0x0003380601007387 */ /* 0x0005e80000100a00 */
[----:B------:R-:W-:Y:S04]  /*12a080*/  STL.64 [R1+0x320], R124 ;  /* 0x0003207c01007387 */ /* 0x000fe80000100a00 */
[----:B------:R-:W-:Y:S05]  /*12a090*/  STL.64 [R1+0x328], R126 ;  /* 0x0003287e01007387 */ /* 0x000fea0000100a00 */
[----:B--2---:R-:W-:Y:S01]  /*12a0a0*/  IMAD.MOV.U32 R6, RZ, RZ, R9 ;  /* 0x000000ffff067224 */ /* 0x004fe200078e0009 */
[----:B------:R-:W-:Y:S01]  /*12a0b0*/  MOV R4, R8 ;  /* 0x0000000800047202 */ /* 0x000fe20000000f00 */
[----:B------:R-:W-:-:S02]  /*12a0c0*/  IMAD.MOV.U32 R7, RZ, RZ, R10 ;  /* 0x000000ffff077224 */ /* 0x000fc400078e000a */
[----:B------:R-:W-:-:S03]  /*12a0d0*/  IMAD.MOV.U32 R5, RZ, RZ, R11 ;  /* 0x000000ffff057224 */ /* 0x000fc600078e000b */
[----:B------:R-:W-:Y:S04]  /*12a0e0*/  STL.64 [R1+0x7340], R6 ;  /* 0x0073400601007387 */ /* 0x000fe80000100a00 */
[----:B------:R2:W-:Y:S02]  /*12a0f0*/  STL.64 [R1+0x7338], R4 ;  /* 0x0073380401007387 */ /* 0x0005e40000100a00 */
[C---:B--2---:R-:W-:Y:S06]  /*12a100*/  HMMA.1688.F32.TF32 R4, R68.reuse, R84, R224 ;  /* 0x000000544404723c */ /* 0x044fec00000810e0 */
[----:B------:R-:W-:-:S15]  /*12a110*/  HMMA.1688.F32.TF32 R8, R68, R88, R116 ;  /* 0x000000584408723c */ /* 0x000fde0000081074 */
[----:B------:R-:W-:-:S02]  /*12a120*/  NOP ;  /* 0x0000000000007918 */ /* 0x000fc40000000000 */
[----:B------:R-:W-:Y:S04]  /*12a130*/  STL.64 [R1+0x300], R4 ;  /* 0x0003000401007387 */ /* 0x000fe80000100a00 */
[----:B------:R2:W-:Y:S02]  /*12a140*/  STL.64 [R1+0x308], R6 ;  /* 0x0003080601007387 */ /* 0x0005e40000100a00 */
[C---:B--2---:R-:W-:Y:S02]  /*12a150*/  HMMA.1688.F32.TF32 R4, R68.reuse, R108, R104 ;  /* 0x0000006c4404723c */ /* 0x044fe40000081068 */
[----:B------:R-:W-:Y:S04]  /*12a160*/  STL.64 [R1+0x2f0], R8 ;  /* 0x0002f00801007387 */ /* 0x000fe80000100a00 */
[----:B------:R2:W-:Y:S02]  /*12a170*/  STL.64 [R1+0x2f8], R10 ;  /* 0x0002f80a01007387 */ /* 0x0005e40000100a00 */
[----:B--2---:R-:W-:-:S15]  /*12a180*/  HMMA.1688.F32.TF32 R8, R68, R72, R76 ;  /* 0x000000484408723c */ /* 0x004fde000008104c */
        /* <DEDUP_REMOVED lines=11> */
[C---:B--2---:R-:W-:Y:S01]  /*12a240*/  HMMA.1688.F32.TF32 R4, R68.reuse, R24, R32 ;  /* 0x000000184404723c */ /* 0x044fe20000081020 */
[----:B------:R2:W-:Y:S04]  /*12a250*/  STL.64 [R1+0x2a0], R44 ;  /* 0x0002a02c01007387 */ /* 0x0005e80000100a00 */
[----:B------:R3:W-:Y:S04]  /*12a260*/  STL.64 [R1+0x2a8], R46 ;  /* 0x0002a82e01007387 */ /* 0x0007e80000100a00 */
[----:B------:R-:W4:Y:S08]  /*12a270*/  LDL.LU R48, [R1+0xa20] ;  /* 0x000a200001307983 */ /* 0x000f300000300800 */
[----:B------:R-:W-:Y:S04]  /*12a280*/  STL.64 [R1+0x290], R8 ;  /* 0x0002900801007387 */ /* 0x000fe80000100a00 */
        /* <DEDUP_REMOVED lines=55> */
[C---:B-1----:R-:W-:Y:S06]  /*12a600*/  HMMA.1688.F32.TF32 R8, R68.reuse, R96, R104 ;  /* 0x000000604408723c */ /* 0x042fec0000081068 */
[C---:B------:R-:W-:Y:S06]  /*12a610*/  HMMA.1688.F32.TF32 R4, R68.reuse, R112, R116 ;  /* 0x000000704404723c */ /* 0x040fec0000081074 */
[----:B------:R-:W-:-:S15]  /*12a620*/  HMMA.1688.F32.TF32 R80, R68, R80, R92 ;  /* 0x000000504450723c */ /* 0x000fde000008105c */
[----:B------:R-:W-:-:S02]  /*12a630*/  NOP ;  /* 0x0000000000007918 */ /* 0x000fc40000000000 */
[----:B------:R-:W-:Y:S04]  /*12a640*/  STL.64 [R1+0x240], R4 ;  /* 0x0002400401007387 */ /* 0x000fe80000100a00 */
[----:B------:R1:W-:Y:S04]  /*12a650*/  STL.64 [R1+0x248], R6 ;  /* 0x0002480601007387 */ /* 0x0003e80000100a00 */
[----:B------:R-:W-:Y:S04]  /*12a660*/  STL.64 [R1+0x230], R8 ;  /* 0x0002300801007387 */ /* 0x000fe80000100a00 */
[----:B------:R4:W-:Y:S01]  /*12a670*/  STL.64 [R1+0x238], R10 ;  /* 0x0002380a01007387 */ /* 0x0009e20000100a00 */
[C---:B------:R-:W-:Y:S06]  /*12a680*/  HMMA.1688.F32.TF32 R12, R68.reuse, R12, R56 ;  /* 0x0000000c440c723c */ /* 0x040fec0000081038 */
[C---:B-1----:R-:W-:Y:S06]  /*12a690*/  HMMA.1688.F32.TF32 R4, R68.reuse, R236, R76 ;  /* 0x000000ec4404723c */ /* 0x042fec000008104c */
[C---:B----4-:R-:W-:Y:S06]  /*12a6a0*/  HMMA.1688.F32.TF32 R8, R68.reuse, R60, R72 ;  /* 0x0000003c4408723c */ /* 0x050fec0000081048 */
[C---:B------:R-:W-:Y:S06]  /*12a6b0*/  HMMA.1688.F32.TF32 R16, R68.reuse, R16, R52 ;  /* 0x000000104410723c */ /* 0x040fec0000081034 */
[C---:B------:R-:W-:Y:S01]  /*12a6c0*/  HMMA.1688.F32.TF32 R24, R68.reuse, R248, R24 ;  /* 0x000000f84418723c */ /* 0x040fe20000081018 */
[----:B------:R-:W-:Y:S04]  /*12a6d0*/  STL.64 [R1+0x220], R80 ;  /* 0x0002205001007387 */ /* 0x000fe80000100a00 */
[----:B------:R-:W-:Y:S01]  /*12a6e0*/  STL.64 [R1+0x228], R82 ;  /* 0x0002285201007387 */ /* 0x000fe20000100a00 */
[C---:B--2---:R-:W-:Y:S05]  /*12a6f0*/  HMMA.1688.F32.TF32 R28, R68.reuse, R28, R44 ;  /* 0x0000001c441c723c */ /* 0x044fea000008102c */
[----:B------:R-:W-:Y:S04]  /*12a700*/  STL.64 [R1+0x70a8], R10 ;  /* 0x0070a80a01007387 */ /* 0x000fe80000100a00 */
[----:B------:R-:W-:Y:S01]  /*12a710*/  STL.64 [R1+0x210], R4 ;  /* 0x0002100401007387 */ /* 0x000fe20000100a00 */
[C---:B---3--:R-:W-:Y:S03]  /*12a720*/  HMMA.1688.F32.TF32 R32, R68.reuse, R148, R32 ;  /* 0x000000944420723c */ /* 0x048fe60000081020 */
        /* <DEDUP_REMOVED lines=55> */
[----:B------:R-:W3:Y:S08]  /*12aaa0*/  LDL.LU R79, [R1+0xbec] ;  /* 0x000bec00014f7983 */ /* 0x000ef00000300800 */
[----:B------:R-:W-:Y:S04]  /*12aab0*/  STL.64 [R1+0x70f8], R42 ;  /* 0x0070f82a01007387 */ /* 0x000fe80000100a00 */
[----:B------:R-:W-:Y:S01]  /*12aac0*/  STL.64 [R1+0x70f0], R40 ;  /* 0x0070f02801007387 */ /* 0x000fe20000100a00 */
[C---:B----4-:R-:W-:Y:S06]  /*12aad0*/  HMMA.1688.F32.TF32 R48, R68.reuse, R164, R48 ;  /* 0x000000a44430723c */ /* 0x050fec0000081030 */
[C---:B--2---:R-:W-:Y:S06]  /*12aae0*/  HMMA.1688.F32.TF32 R44, R68.reuse, R160, R44 ;  /* 0x000000a0442c723c */ /* 0x044fec000008102c */
[----:B---3--:R-:W-:-:S15]  /*12aaf0*/  HMMA.1688.F32.TF32 R52, R68, R232, R52 ;  /* 0x000000e84434723c */ /* 0x008fde0000081034 */
[----:B------:R-:W-:-:S02]  /*12ab00*/  NOP ;  /* 0x0000000000007918 */ /* 0x000fc40000000000 */
[----:B------:R-:W-:Y:S01]  /*12ab10*/  STL.64 [R1+0x7108], R46 ;  /* 0x0071082e01007387 */ /* 0x000fe20000100a00 */
[----:B------:R-:W-:Y:S06]  /*12ab20*/  HMMA.1688.F32.TF32 R72, R184, R220, R72 ;  /* 0x000000dcb848723c */ /* 0x000fec0000081048 */
[C---:B------:R-:W-:Y:S06]  /*12ab30*/  HMMA.1688.F32.TF32 R56, R68.reuse, R172, R56 ;  /* 0x000000ac4438723c */ /* 0x040fec0000081038 */
[C---:B------:R-:W-:Y:S01]  /*12ab40*/  HMMA.1688.F32.TF32 R60, R68.reuse, R176, R60 ;  /* 0x000000b0443c723c */ /* 0x040fe2000008103c */
[----:B------:R-:W-:Y:S05]  /*12ab50*/  STL.64 [R1+0x7100], R44 ;  /* 0x0071002c01007387 */ /* 0x000fea0000100a00 */
[C---:B------:R-:W-:Y:S01]  /*12ab60*/  HMMA.1688.F32.TF32 R64, R68.reuse, R64, R92 ;  /* 0x000000404440723c */ /* 0x040fe2000008105c */
[----:B------:R-:W-:Y:S05]  /*12ab70*/  STL.64 [R1+0x7118], R50 ;  /* 0x0071183201007387 */ /* 0x000fea0000100a00 */
[----:B------:R-:W-:Y:S01]  /*12ab80*/  HMMA.1688.F32.TF32 R68, R68, R28, R80 ;  /* 0x0000001c4444723c */ /* 0x000fe20000081050 */
[----:B------:R-:W-:Y:S04]  /*12ab90*/  STL.64 [R1+0x7110], R48 ;  /* 0x0071103001007387 */ /* 0x000fe80000100a00 */
[----:B------:R-:W-:Y:S04]  /*12aba0*/  STL.64 [R1+0x7068], R54 ;  /* 0x0070683601007387 */ /* 0x000fe80000100a00 */
[----:B------:R-:W-:Y:S04]  /*12abb0*/  STL.64 [R1+0x7060], R52 ;  /* 0x0070603401007387 */ /* 0x000fe80000100a00 */
[----:B------:R-:W-:Y:S04]  /*12abc0*/  STL.64 [R1+0x7128], R58 ;  /* 0x0071283a01007387 */ /* 0x000fe80000100a00 */
[----:B------:R1:W-:Y:S04]  /*12abd0*/  STL.64 [R1+0x7120], R56 ;  /* 0x0071203801007387 */ /* 0x0003e80000100a00 */
        /* <DEDUP_REMOVED lines=34> */
[----:B------:R-:W-:-:S15]  /*12ae00*/  HMMA.1688.F32.TF32 R76, R184, R188, R76 ;  /* 0x000000bcb84c723c */ /* 0x000fde000008104c */
[----:B------:R-:W-:-:S08]  /*12ae10*/  NOP ;  /* 0x0000000000007918 */ /* 0x000fd00000000000 */
[----:B------:R1:W-:Y:S04]  /*12ae20*/  STL.64 [R1+0x7148], R78 ;  /* 0x0071484e01007387 */ /* 0x0003e80000100a00 */
[----:B------:R1:W-:Y:S04]  /*12ae30*/  STL.64 [R1+0x7140], R76 ;  /* 0x0071404c01007387 */ /* 0x0003e80000100a00 */
        /* <DEDUP_REMOVED lines=18> */
[----:B------:R-:W2:Y:S04]  /*12af60*/  LDL.LU R92, [R1+0xcc0] ;  /* 0x000cc000015c7983 */ /* 0x000ea80000300800 */
[----:B------:R-:W2:Y:S04]  /*12af70*/  LDL.LU R93, [R1+0xcc4] ;  /* 0x000cc400015d7983 */ /* 0x000ea80000300800 */
[----:B------:R-:W2:Y:S04]  /*12af80*/  LDL.LU R94, [R1+0xcc8] ;  /* 0x000cc800015e7983 */ /* 0x000ea80000300800 */
[----:B------:R-:W2:Y:S01]  /*12af90*/  LDL.LU R95, [R1+0xccc] ;  /* 0x000ccc00015f7983 */ /* 0x000ea20000300800 */
[C---:B---3--:R-:W-:Y:S06]  /*12afa0*/  HMMA.1688.F32.TF32 R4, R184.reuse, R100, R104 ;  /* 0x00000064b804723c */ /* 0x048fec0000081068 */
[C---:B----4-:R-:W-:Y:S06]  /*12afb0*/  HMMA.1688.F32.TF32 R80, R184.reuse, R240, R80 ;  /* 0x000000f0b850723c */ /* 0x050fec0000081050 */
[C---:B--2---:R-:W-:Y:S06]  /*12afc0*/  HMMA.1688.F32.TF32 R12, R184.reuse, R108, R112 ;  /* 0x0000006cb80c723c */ /* 0x044fec0000081070 */
[C---:B------:R-:W-:Y:S06]  /*12afd0*/  HMMA.1688.F32.TF32 R84, R184.reuse, R84, R224 ;  /* 0x00000054b854723c */ /* 0x040fec00000810e0 */
[----:B------:R-:W-:Y:S05]  /*12afe0*/  HMMA.1688.F32.TF32 R88, R184, R88, R116 ;  /* 0x00000058b858723c */ /* 0x000fea0000081074 */
[----:B------:R-:W-:Y:S04]  /*12aff0*/  STL.64 [R1+0x7158], R82 ;  /* 0x0071585201007387 */ /* 0x000fe80000100a00 */
[----:B------:R-:W-:Y:S01]  /*12b000*/  STL.64 [R1+0x7150], R80 ;  /* 0x0071505001007387 */ /* 0x000fe20000100a00 */
[----:B------:R-:W-:-:S03]  /*12b010*/  MOV R70, R6 ;  /* 0x0000000600467202 */ /* 0x000fc60000000f00 */
[----:B------:R-:W2:Y:S01]  /*12b020*/  LDL.64 R52, [R1+0x1510] ;  /* 0x0015100001347983 */ /* 0x000ea20000100a00 */
[----:B------:R-:W-:-:S03]  /*12b030*/  IMAD.MOV.U32 R71, RZ, RZ, R7 ;  /* 0x000000ffff477224 */ /* 0x000fc600078e0007 */
[----:B------:R-:W3:Y:S04]  /*12b040*/  LDL.64 R54, [R1+0x1518] ;  /* 0x0015180001367983 */ /* 0x000ee80000100a00 */
[----:B------:R1:W-:Y:S01]  /*12b050*/  STL.64 [R1+0x7168], R86 ;  /* 0x0071685601007387 */ /* 0x0003e20000100a00 */
[----:B------:R-:W-:-:S03]  /*12b060*/  IMAD.MOV.U32 R66, RZ, RZ, R4 ;  /* 0x000000ffff427224 */ /* 0x000fc600078e0004 */
[----:B------:R4:W-:Y:S01]  /*12b070*/  STL.64 [R1+0x7160], R84 ;  /* 0x0071605401007387 */ /* 0x0009e20000100a00 */
[----:B------:R-:W-:-:S03]  /*12b080*/  IMAD.MOV.U32 R67, RZ, RZ, R5 ;  /* 0x000000ffff437224 */ /* 0x000fc600078e0005 */
[----:B-1----:R-:W3:Y:S04]  /*12b090*/  LDL.64 R86, [R1+0x1448] ;  /* 0x0014480001567983 */ /* 0x002ee80000100a00 */
[----:B----4-:R-:W4:Y:S04]  /*12b0a0*/  LDL.64 R84, [R1+0x1440] ;  /* 0x0014400001547983 */ /* 0x010f280000100a00 */
        /* <DEDUP_REMOVED lines=8> */
[----:B-1----:R-:W3:Y:S04]  /*12b130*/  LDL.64 R66, [R1+0x1438] ;  /* 0x0014380001427983 */ /* 0x002ee80000100a00 */
[----:B------:R-:W2:Y:S02]  /*12b140*/  LDL.64 R64, [R1+0x1430] ;  /* 0x0014300001407983 */ /* 0x000ea40000100a00 */
[----:B--2---:R-:W-:-:S15]  /*12b150*/  HMMA.1688.F32.TF32 R4, R184, R64, R96 ;  /* 0x00000040b804723c */ /* 0x004fde0000081060 */
[----:B------:R-:W-:-:S09]  /*12b160*/  NOP ;  /* 0x0000000000007918 */ /* 0x000fd20000000000 */
[----:B------:R-:W-:Y:S02]  /*12b170*/  IMAD.MOV.U32 R62, RZ, RZ, R6 ;  /* 0x000000ffff3e7224 */ /* 0x000fe400078e0006 */
[----:B------:R-:W-:Y:S02]  /*12b180*/  IMAD.MOV.U32 R63, RZ, RZ, R7 ;  /* 0x000000ffff3f7224 */ /* 0x000fe400078e0007 */
[----:B------:R-:W-:Y:S02]  /*12b190*/  IMAD.MOV.U32 R60, RZ, RZ, R4 ;  /* 0x000000ffff3c7224 */ /* 0x000fe400078e0004 */
[----:B------:R-:W-:Y:S01]  /*12b1a0*/  IMAD.MOV.U32 R61, RZ, RZ, R5 ;  /* 0x000000ffff3d7224 */ /* 0x000fe200078e0005 */
        /* <DEDUP_REMOVED lines=45> */
[----:B------:R-:W-:Y:S01]  /*12b480*/  STL.64 [R1+0x7020], R92 ;  /* 0x0070205c01007387 */ /* 0x000fe20000100a00 */
[C---:B--2---:R-:W-:Y:S06]  /*12b490*/  HMMA.1688.F32.TF32 R116, R184.reuse, R8, R116 ;  /* 0x00000008b874723c */ /* 0x044fec0000081074 */
[C---:B---3--:R-:W-:Y:S06]  /*12b4a0*/  HMMA.1688.F32.TF32 R100, R184.reuse, R56, R100 ;  /* 0x00000038b864723c */ /* 0x048fec0000081064 */
[C---:B------:R-:W-:Y:S06]  /*12b4b0*/  HMMA.1688.F32.TF32 R96, R184.reuse, R76, R96 ;  /* 0x0000004cb860723c */ /* 0x040fec0000081060 */
[C---:B------:R-:W-:Y:S06]  /*12b4c0*/  HMMA.1688.F32.TF32 R104, R184.reuse, R44, R104 ;  /* 0x0000002cb868723c */ /* 0x040fec0000081068 */
[C---:B------:R-:W-:Y:S11]  /*12b4d0*/  HMMA.1688.F32.TF32 R108, R184.reuse, R36, R108 ;  /* 0x00000024b86c723c */ /* 0x040ff6000008106c */
[----:B------:R-:W-:Y:S01]  /*12b4e0*/  STL.64 [R1+0x7038], R98 ;  /* 0x0070386201007387 */ /* 0x000fe20000100a00 */
[C---:B------:R-:W-:Y:S03]  /*12b4f0*/  HMMA.1688.F32.TF32 R112, R184.reuse, R16, R112 ;  /* 0x00000010b870723c */ /* 0x040fe60000081070 */
[----:B------:R-:W-:Y:S03]  /*12b500*/  STL.64 [R1+0x7030], R96 ;  /* 0x0070306001007387 */ /* 0x000fe60000100a00 */
        /* <DEDUP_REMOVED lines=20> */
[----:B------:R-:W3:Y:S04]  /*12b650*/  LDL.LU.64 R90, [R1+0x15b8] ;  /* 0x0015b800015a7983 */ /* 0x000ee80000300a00 */
        /* <DEDUP_REMOVED lines=9> */
[----:B------:R-:W3:Y:S01]  /*12b6f0*/  LDL.LU R141, [R1+0xe44] ;  /* 0x000e4400018d7983 */ /* 0x000ee20000300800 */
[C---:B------:R-:W-:Y:S03]  /*12b700*/  HMMA.1688.F32.TF32 R132, R184.reuse, R32, R224 ;  /* 0x00000020b884723c */ /* 0x040fe600000810e0 */
        /* <DEDUP_REMOVED lines=27> */
[----:B------:R1:W-:Y:S04]  /*12b8c0*/  STL.64 [R1+0x7240], R132 ;  /* 0x0072408401007387 */ /* 0x0003e80000100a00 */
[----:B-1----:R-:W2:Y:S04]  /*12b8d0*/  LDL.64 R134, [R1+0x14f8] ;  /* 0x0014f80001867983 */ /* 0x002ea80000100a00 */
[----:B------:R-:W2:Y:S01]  /*12b8e0*/  LDL.64 R132, [R1+0x14f0] ;  /* 0x0014f00001847983 */ /* 0x000ea20000100a00 */
[C---:B----4-:R-:W-:Y:S06]  /*12b8f0*/  HMMA.1688.F32.TF32 R148, R184.reuse, R148, R200 ;  /* 0x00000094b894723c */ /* 0x050fec00000810c8 */
[C---:B---3--:R-:W-:Y:S06]  /*12b900*/  HMMA.1688.F32.TF32 R140, R184.reuse, R248, R140 ;  /* 0x000000f8b88c723c */ /* 0x048fec000008108c */
[C---:B--2---:R-:W-:Y:S06]  /*12b910*/  HMMA.1688.F32.TF32 R144, R184.reuse, R52, R144 ;  /* 0x00000034b890723c */ /* 0x044fec0000081090 */
[C---:B------:R-:W-:Y:S06]  /*12b920*/  HMMA.1688.F32.TF32 R152, R184.reuse, R152, R196 ;  /* 0x00000098b898723c */ /* 0x040fec00000810c4 */
[C---:B------:R-:W-:Y:S06]  /*12b930*/  HMMA.1688.F32.TF32 R156, R184.reuse, R156, R192 ;  /* 0x0000009cb89c723c */ /* 0x040fec00000810c0 */
[C---:B------:R-:W-:Y:S06]  /*12b940*/  HMMA.1688.F32.TF32 R160, R184.reuse, R160, R180 ;  /* 0x000000a0b8a0723c */ /* 0x040fec00000810b4 */
[C---:B------:R-:W-:Y:S06]  /*12b950*/  HMMA.1688.F32.TF32 R164, R184.reuse, R164, R168 ;  /* 0x000000a4b8a4723c */ /* 0x040fec00000810a8 */
[----:B------:R-:W-:-:S15]  /*12b960*/  HMMA.1688.F32.TF32 R136, R184, R132, R136 ;  /* 0x00000084b888723c */ /* 0x000fde0000081088 */
        /* <DEDUP_REMOVED lines=13> */
[----:B------:R-:W2:Y:S04]  /*12ba40*/  LDL.64 R96, [R1+0x13f0] ;  /* 0x0013f00001607983 */ /* 0x000ea80000100a00 */
[----:B------:R-:W3:Y:S04]  /*12ba50*/  LDL.64 R98, [R1+0x13f8] ;  /* 0x0013f80001627983 */ /* 0x000ee80000100a00 */
        /* <DEDUP_REMOVED lines=38> */
[----:B------:R-:W3:Y:S04]  /*12bcc0*/  LDL.64 R94, [R1+0x1408] ;  /* 0x00140800015e7983 */ /* 0x000ee80000100a00 */
[----:B------:R-:W-:Y:S04]  /*12bcd0*/  STL.64 [R1+0x6ff8], R170 ;  /* 0x006ff8aa01007387 */ /* 0x000fe80000100a00 */
[----:B------:R-:W-:Y:S01]  /*12bce0*/  STL.64 [R1+0x6ff0], R168 ;  /* 0x006ff0a801007387 */ /* 0x000fe20000100a00 */
[C---:B----4-:R-:W-:Y:S06]  /*12bcf0*/  HMMA.1688.F32.TF32 R172, R184.reuse, R172, R208 ;  /* 0x000000acb8ac723c */ /* 0x050fec00000810d0 */
[----:B--2---:R-:W-:-:S15]  /*12bd00*/  HMMA.1688.F32.TF32 R176, R184, R176, R204 ;  /* 0x000000b0b8b0723c */ /* 0x004fde00000810cc */
[----:B------:R-:W-:-:S02]  /*12bd10*/  NOP ;  /* 0x0000000000007918 */ /* 0x000fc40000000000 */
[----:B------:R-:W-:Y:S04]  /*12bd20*/  STL.64 [R1+0x6fe8], R174 ;  /* 0x006fe8ae01007387 */ /* 0x000fe80000100a00 */
[----:B------:R-:W-:Y:S04]  /*12bd30*/  STL.64 [R1+0x6fe0], R172 ;  /* 0x006fe0ac01007387 */ /* 0x000fe80000100a00 */
[----:B------:R-:W2:Y:S04]  /*12bd40*/  LDL.64 R104, [R1+0x1410] ;  /* 0x0014100001687983 */ /* 0x000ea80000100a00 */
[----:B------:R-:W4:Y:S04]  /*12bd50*/  LDL.64 R106, [R1+0x1418] ;  /* 0x00141800016a7983 */ /* 0x000f280000100a00 */
[----:B------:R-:W4:Y:S04]  /*12bd60*/  LDL.64 R60, [R1+0x1420] ;  /* 0x00142000013c7983 */ /* 0x000f280000100a00 */
[----:B------:R-:W4:Y:S01]  /*12bd70*/  LDL.64 R62, [R1+0x1428] ;  /* 0x00142800013e7983 */ /* 0x000f220000100a00 */
[C---:B---3--:R-:W-:Y:S06]  /*12bd80*/  HMMA.1688.F32.TF32 R180, R184.reuse, R88, R180 ;  /* 0x00000058b8b4723c */ /* 0x048fec00000810b4 */
[----:B------:R-:W-:Y:S06]  /*12bd90*/  HMMA.1688.F32.TF32 R184, R184, R28, R200 ;  /* 0x0000001cb8b8723c */ /* 0x000fec00000810c8 */
        /* <DEDUP_REMOVED lines=49> */
[----:B-1----:R-:W-:Y:S01]  /*12c0b0*/  LOP3.LUT R188, R3, 0x20, RZ, 0x3c, !PT ;  /* 0x0000002003bc7812 */ /* 0x002fe200078e3cff */
[C---:B------:R-:W-:Y:S02]  /*12c0c0*/  HMMA.1688.F32.TF32 R196, R228.reuse, R96, R232 ;  /* 0x00000060e4c4723c */ /* 0x040fe400000810e8 */
[----:B------:R-:W-:Y:S04]  /*12c0d0*/  LDS R234, [R3+UR6+0x9f000] ;  /* 0x09f0000603ea7984 */ /* 0x000fe80008000800 */
[----:B------:R-:W1:Y:S04]  /*12c0e0*/  LDS R235, [R188+UR6+0x9f000] ;  /* 0x09f00006bceb7984 */ /* 0x000e680008000800 */
[----:B------:R-:W-:Y:S04]  /*12c0f0*/  LDS R232, [R3+UR6+0x9e000] ;  /* 0x09e0000603e87984 */ /* 0x000fe80008000800 */
[----:B------:R-:W1:Y:S09]  /*12c100*/  LDS R233, [R188+UR6+0x9e000] ;  /* 0x09e00006bce97984 */ /* 0x000e720008000800 */
[----:B------:R-:W-:Y:S04]  /*12c110*/  STL [R1+0x6f6c], R197 ;  /* 0x006f6cc501007387 */ /* 0x000fe80000100800 */
[----:B------:R-:W-:Y:S04]  /*12c120*/  STL [R1+0x6f68], R198 ;  /* 0x006f68c601007387 */ /* 0x000fe80000100800 */
[----:B------:R-:W-:Y:S04]  /*12c130*/  STL [R1+0x6f64], R199 ;  /* 0x006f64c701007387 */ /* 0x000fe80000100800 */
[----:B------:R-:W3:Y:S04]  /*12c140*/  LDL.LU R4, [R1+0x1140] ;  /* 0x0011400001047983 */ /* 0x000ee80000300800 */
[----:B------:R-:W3:Y:S04]  /*12c150*/  LDL.LU R5, [R1+0x1144] ;  /* 0x0011440001057983 */ /* 0x000ee80000300800 */
[----:B------:R-:W3:Y:S04]  /*12c160*/  LDL.LU R6, [R1+0x1148] ;  /* 0x0011480001067983 */ /* 0x000ee80000300800 */
[----:B------:R-:W3:Y:S04]  /*12c170*/  LDL.LU R7, [R1+0x114c] ;  /* 0x00114c0001077983 */ /* 0x000ee80000300800 */
[----:B------:R-:W-:Y:S01]  /*12c180*/  STL.64 [R1+0x7408], R94 ;  /* 0x0074085e01007387 */ /* 0x000fe20000100a00 */
[C---:B--2---:R-:W-:Y:S06]  /*12c190*/  HMMA.1688.F32.TF32 R200, R228.reuse, R92, R200 ;  /* 0x0000005ce4c8723c */ /* 0x044fec00000810c8 */
[C---:B----4-:R-:W-:Y:S06]  /*12c1a0*/  HMMA.1688.F32.TF32 R240, R228.reuse, R76, R240 ;  /* 0x0000004ce4f0723c */ /* 0x050fec00000810f0 */
[C---:B---3--:R-:W-:Y:S06]  /*12c1b0*/  HMMA.1688.F32.TF32 R204, R228.reuse, R104, R204 ;  /* 0x00000068e4cc723c */ /* 0x048fec00000810cc */
[C---:B------:R-:W-:Y:S06]  /*12c1c0*/  HMMA.1688.F32.TF32 R208, R228.reuse, R60, R208 ;  /* 0x0000003ce4d0723c */ /* 0x040fec00000810d0 */
[C---:B------:R-:W-:Y:S01]  /*12c1d0*/  HMMA.1688.F32.TF32 R212, R228.reuse, R64, R212 ;  /* 0x00000040e4d4723c */ /* 0x040fe200000810d4 */
[----:B------:R-:W-:Y:S05]  /*12c1e0*/  STL [R1+0x6f60], R203 ;  /* 0x006f60cb01007387 */ /* 0x000fea0000100800 */
[C---:B------:R-:W-:Y:S01]  /*12c1f0*/  HMMA.1688.F32.TF32 R216, R228.reuse, R84, R216 ;  /* 0x00000054e4d8723c */ /* 0x040fe200000810d8 */
[----:B-1----:R-:W-:Y:S04]  /*12c200*/  STL.64 [R1+0x7418], R234 ;  /* 0x007418ea01007387 */ /* 0x002fe80000100a00 */
        /* <DEDUP_REMOVED lines=17> */
[----:B------:R-:W2:Y:S01]  /*12c320*/  LDL.LU R247, [R1+0x115c] ;  /* 0x00115c0001f77983 */ /* 0x000ea20000300800 */
[C---:B-1----:R-:W-:Y:S03]  /*12c330*/  HMMA.1688.F32.TF32 R12, R228.reuse, R44, R224 ;  /* 0x0000002ce40c723c */ /* 0x042fe600000810e0 */
[----:B------:R-:W3:Y:S04]  /*12c340*/  LDL.LU R224, [R1+0x1160] ;  /* 0x0011600001e07983 */ /* 0x000ee80000300800 */
[----:B------:R-:W3:Y:S04]  /*12c350*/  LDL.LU R225, [R1+0x1164] ;  /* 0x0011640001e17983 */ /* 0x000ee80000300800 */
[----:B------:R-:W3:Y:S04]  /*12c360*/  LDL.LU R226, [R1+0x1168] ;  /* 0x0011680001e27983 */ /* 0x000ee80000300800 */
[----:B------:R-:W3:Y:S01]  /*12c370*/  LDL.LU R227, [R1+0x116c] ;  /* 0x00116c0001e37983 */ /* 0x000ee20000300800 */
[----:B------:R-:W-:-:S15]  /*12c380*/  HMMA.1688.F32.TF32 R4, R228, R36, R4 ;  /* 0x00000024e404723c */ /* 0x000fde0000081004 */
[----:B------:R-:W-:-:S09]  /*12c390*/  NOP ;  /* 0x0000000000007918 */ /* 0x000fd20000000000 */
[----:B------:R-:W-:Y:S01]  /*12c3a0*/  IMAD.MOV.U32 R194, RZ, RZ, R4 ;  /* 0x000000ffffc27224 */ /* 0x000fe200078e0004 */
[----:B------:R-:W-:Y:S01]  /*12c3b0*/  MOV R197, R6 ;  /* 0x0000000600c57202 */ /* 0x000fe20000000f00 */
[----:B------:R-:W-:Y:S02]  /*12c3c0*/  IMAD.MOV.U32 R195, RZ, RZ, R5 ;  /* 0x000000ffffc37224 */ /* 0x000fe400078e0005 */
[----:B------:R-:W-:Y:S01]  /*12c3d0*/  IMAD.MOV.U32 R198, RZ, RZ, R7 ;  /* 0x000000ffffc67224 */ /* 0x000fe200078e0007 */
[----:B------:R-:W-:Y:S01]  /*12c3e0*/  MOV R192, R12 ;  /* 0x0000000c00c07202 */ /* 0x000fe20000000f00 */
[----:B------:R-:W-:Y:S01]  /*12c3f0*/  IMAD.MOV.U32 R193, RZ, RZ, R13 ;  /* 0x000000ffffc17224 */ /* 0x000fe200078e000d */
[----:B------:R-:W-:Y:S04]  /*12c400*/  STL.64 [R1+0x73c0], R194 ;  /* 0x0073c0c201007387 */ /* 0x000fe80000100a00 */
[----:B------:R-:W-:Y:S04]  /*12c410*/  STL.64 [R1+0x73b8], R192 ;  /* 0x0073b8c001007387 */ /* 0x000fe80000100a00 */
[----:B------:R-:W4:Y:S04]  /*12c420*/  LDL.LU.64 R160, [R1+0x1520] ;  /* 0x0015200001a07983 */ /* 0x000f280000300a00 */
        /* <DEDUP_REMOVED lines=12> */
[----:B------:R-:W4:Y:S04]  /*12c4f0*/  LDL.LU.64 R210, [R1+0x1588] ;  /* 0x0015880001d27983 */ /* 0x000f280000300a00 */
[----:B------:R-:W4:Y:S04]  /*12c500*/  LDL.64 R220, [R1+0x1590] ;  /* 0x0015900001dc7983 */ /* 0x000f280000100a00 */
[----:B------:R-:W4:Y:S01]  /*12c510*/  LDL.LU.64 R222, [R1+0x1598] ;  /* 0x0015980001de7983 */ /* 0x000f220000300a00 */
[----:B------:R-:W-:-:S02]  /*12c520*/  IMAD.MOV.U32 R205, RZ, RZ, R14 ;  /* 0x000000ffffcd7224 */ /* 0x000fc400078e000e */
[----:B------:R-:W-:Y:S01]  /*12c530*/  IMAD.MOV.U32 R204, RZ, RZ, R15 ;  /* 0x000000ffffcc7224 */ /* 0x000fe200078e000f */
[----:B--2---:R-:W-:-:S15]  /*12c540*/  HMMA.1688.F32.TF32 R4, R228, R16, R244 ;  /* 0x00000010e404723c */ /* 0x004fde00000810f4 */
[----:B------:R-:W-:-:S09]  /*12c550*/  NOP ;  /* 0x0000000000007918 */ /* 0x000fd20000000000 */
[----:B------:R-:W-:Y:S02]  /*12c560*/  IMAD.MOV.U32 R199, RZ, RZ, R4 ;  /* 0x000000ffffc77224 */ /* 0x000fe400078e0004 */
[----:B------:R-:W-:Y:S02]  /*12c570*/  IMAD.MOV.U32 R203, RZ, RZ, R5 ;  /* 0x000000ffffcb7224 */ /* 0x000fe400078e0005 */
[----:B------:R-:W-:Y:S02]  /*12c580*/  IMAD.MOV.U32 R217, RZ, RZ, R6 ;  /* 0x000000ffffd97224 */ /* 0x000fe400078e0006 */
[----:B------:R-:W-:Y:S02]  /*12c590*/  IMAD.MOV.U32 R216, RZ, RZ, R7 ;  /* 0x000000ffffd87224 */ /* 0x000fe400078e0007 */
[----:B---3--:R-:W-:Y:S01]  /*12c5a0*/  HMMA.1688.F32.TF32 R4, R228, R8, R224 ;  /* 0x00000008e404723c */ /* 0x008fe200000810e0 */
[----:B------:R-:W-:Y:S04]  /*12c5b0*/  STL.64 [R1+0x73e0], R202 ;  /* 0x0073e0ca01007387 */ /* 0x000fe80000100a00 */
[----:B------:R-:W-:Y:S04]  /*12c5c0*/  STL.64 [R1+0x73d8], R200 ;  /* 0x0073d8c801007387 */ /* 0x000fe80000100a00 */
[----:B------:R-:W-:Y:S04]  /*12c5d0*/  STL.64 [R1+0x73d0], R198 ;  /* 0x0073d0c601007387 */ /* 0x000fe80000100a00 */
[----:B------:R-:W-:Y:S04]  /*12c5e0*/  STL.64 [R1+0x73c8], R196 ;  /* 0x0073c8c401007387 */ /* 0x000fe80000100a00 */
[----:B------:R-:W2:Y:S06]  /*12c5f0*/  LDL.LU R224, [R1+0x1630] ;  /* 0x0016300001e07983 */ /* 0x000eac0000300800 */
        /* <DEDUP_REMOVED lines=63> */
[----:B------:R-:W3:Y:S01]  /*12c9f0*/  LDL.LU.64 R190, [R1+0x13c8] ;  /* 0x0013c80001be7983 */ /* 0x000ee20000300a00 */
[----:B------:R-:W-:Y:S01]  /*12ca00*/  MOV R246, R252 ;  /* 0x000000fc00f67202 */ /* 0x000fe20000000f00 */
[----:B------:R-:W-:-:S02]  /*12ca10*/  IMAD.MOV.U32 R247, RZ, RZ, R2 ;  /* 0x000000fffff77224 */ /* 0x000fc400078e0002 */
[----:B----4-:R-:W-:Y:S02]  /*12ca20*/  IMAD.MOV.U32 R252, RZ, RZ, R160 ;  /* 0x000000fffffc7224 */ /* 0x010fe400078e00a0 */
[----:B------:R-:W-:Y:S01]  /*12ca30*/  IMAD.MOV.U32 R2, RZ, RZ, R161 ;  /* 0x000000ffff027224 */ /* 0x000fe200078e00a1 */
[C---:B--2---:R-:W-:Y:S06]  /*12ca40*/  HMMA.1688.F32.TF32 R92, R228.reuse, R20, R124 ;  /* 0x00000014e45c723c */ /* 0x044fec000008107c */
[C---:B------:R-:W-:Y:S06]  /*12ca50*/  HMMA.1688.F32.TF32 R128, R228.reuse, R236, R128 ;  /* 0x000000ece480723c */ /* 0x040fec0000081080 */
[----:B------:R-:W-:-:S15]  /*12ca60*/  HMMA.1688.F32.TF32 R120, R228, R24, R120 ;  /* 0x00000018e478723c */ /* 0x000fde0000081078 */
[----:B------:R-:W-:-:S02]  /*12ca70*/  NOP ;  /* 0x0000000000007918 */ /* 0x000fc40000000000 */
[----:B------:R-:W-:Y:S04]  /*12ca80*/  STL.64 [R1+0x3e0], R128 ;  /* 0x0003e08001007387 */ /* 0x000fe80000100a00 */
[----:B------:R-:W-:Y:S04]  /*12ca90*/  STL.64 [R1+0x3e8], R130 ;  /* 0x0003e88201007387 */ /* 0x000fe80000100a00 */
[----:B------:R-:W2:Y:S04]  /*12caa0*/  LDL.LU.64 R206, [R1+0x13d8] ;  /* 0x0013d80001ce7983 */ /* 0x000ea80000300a00 */
[----:B------:R-:W-:Y:S04]  /*12cab0*/  STL.64 [R1+0x3f0], R92 ;  /* 0x0003f05c01007387 */ /* 0x000fe80000100a00 */
[----:B------:R1:W-:Y:S01]  /*12cac0*/  STL.64 [R1+0x3f8], R94 ;  /* 0x0003f85e01007387 */ /* 0x0003e20000100a00 */
[C---:B------:R-:W-:Y:S03]  /*12cad0*/  HMMA.1688.F32.TF32 R112, R228.reuse, R132, R112 ;  /* 0x00000084e470723c */ /* 0x040fe60000081070 */
[----:B------:R-:W4:Y:S03]  /*12cae0*/  LDL.LU.64 R218, [R1+0x13e8] ;  /* 0x0013e80001da7983 */ /* 0x000f260000300a00 */
[C---:B-1----:R-:W-:Y:S01]  /*12caf0*/  HMMA.1688.F32.TF32 R92, R228.reuse, R32, R116 ;  /* 0x00000020e45c723c */ /* 0x042fe20000081074 */
[----:B------:R-:W-:Y:S04]  /*12cb00*/  STL.64 [R1+0x400], R120 ;  /* 0x0004007801007387 */ /* 0x000fe80000100a00 */
[----:B------:R-:W-:Y:S01]  /*12cb10*/  STL.64 [R1+0x408], R122 ;  /* 0x0004087a01007387 */ /* 0x000fe20000100a00 */
[C---:B------:R-:W-:Y:S06]  /*12cb20*/  HMMA.1688.F32.TF32 R108, R228.reuse, R248, R108 ;  /* 0x000000f8e46c723c */ /* 0x040fec000008106c */
[C---:B------:R-:W-:Y:S11]  /*12cb30*/  HMMA.1688.F32.TF32 R68, R228.reuse, R160, R68 ;  /* 0x000000a0e444723c */ /* 0x040ff60000081044 */
        /* <DEDUP_REMOVED lines=10> */
[----:B------:R-:W-:Y:S04]  /*12cbe0*/  STL.64 [R1+0x448], R94 ;  /* 0x0004485e01007387 */ /* 0x000fe80000100a00 */
[----:B------:R-:W-:Y:S04]  /*12cbf0*/  STL.64 [R1+0x450], R68 ;  /* 0x0004504401007387 */ /* 0x000fe80000100a00 */
[----:B------:R1:W-:Y:S01]  /*12cc00*/  STL.64 [R1+0x458], R70 ;  /* 0x0004584601007387 */ /* 0x0003e20000100a00 */
[C---:B------:R-:W-:Y:S06]  /*12cc10*/  HMMA.1688.F32.TF32 R12, R228.reuse, R208, R12 ;  /* 0x000000d0e40c723c */ /* 0x040fec000008100c */
[C---:B-1----:R-:W-:Y:S06]  /*12cc20*/  HMMA.1688.F32.TF32 R68, R228.reuse, R172, R48 ;  /* 0x000000ace444723c */ /* 0x042fec0000081030 */
[C---:B------:R-:W-:Y:S06]  /*12cc30*/  HMMA.1688.F32.TF32 R48, R228.reuse, R176, R40 ;  /* 0x000000b0e430723c */ /* 0x040fec0000081028 */
[C---:B------:R-:W-:Y:S06]  /*12cc40*/  HMMA.1688.F32.TF32 R40, R228.reuse, R180, R224 ;  /* 0x000000b4e428723c */ /* 0x040fec00000810e0 */
[----:B---3--:R-:W-:Y:S01]  /*12cc50*/  HMMA.1688.F32.TF32 R4, R228, R220, R4 ;  /* 0x000000dce404723c */ /* 0x008fe20000081004 */
[----:B------:R1:W-:Y:S04]  /*12cc60*/  STL [R1+0x6f48], R252 ;  /* 0x006f48fc01007387 */ /* 0x0003e80000100800 */
        /* <DEDUP_REMOVED lines=12> */
[----:B------:R-:W-:Y:S04]  /*12cd30*/  STL.64 [R1+0x4b0], R12 ;  /* 0x0004b00c01007387 */ /* 0x000fe80000100a00 */
[----:B------:R-:W-:Y:S04]  /*12cd40*/  STL.64 [R1+0x4b8], R14 ;  /* 0x0004b80e01007387 */ /* 0x000fe80000100a00 */
[----:B------:R-:W-:Y:S04]  /*12cd50*/  STL.64 [R1+0x4c0], R4 ;  /* 0x0004c00401007387 */ /* 0x000fe80000100a00 */
[----:B------:R1:W-:Y:S02]  /*12cd60*/  STL [R1+0x4c8], R6 ;  /* 0x0004c80601007387 */ /* 0x0003e40000100800 */
[----:B-1----:R-:W-:Y:S02]  /*12cd70*/  HMMA.1688.F32.TF32 R4, R228, R88, R244 ;  /* 0x00000058e404723c */ /* 0x002fe400000810f4 */
[----:B------:R-:W-:-:S15]  /*12cd80*/  STL [R1+0x6f4c], R252 ;  /* 0x006f4cfc01007387 */ /* 0x000fde0000100800 */
[----:B------:R-:W-:-:S06]  /*12cd90*/  NOP ;  /* 0x0000000000007918 */ /* 0x000fcc0000000000 */
[----:B------:R1:W-:Y:S04]  /*12cda0*/  STL [R1+0x4e4], R5 ;  /* 0x0004e40501007387 */ /* 0x0003e80000100800 */
[----:B------:R3:W-:Y:S01]  /*12cdb0*/  STL [R1+0x4e8], R6 ;  /* 0x0004e80601007387 */ /* 0x0007e20000100800 */
[----:B------:R-:W-:-:S03]  /*12cdc0*/  IMAD.MOV.U32 R2, RZ, RZ, R4 ;  /* 0x000000ffff027224 */ /* 0x000fc600078e0004 */
[----:B------:R-:W4:Y:S04]  /*12cdd0*/  LDL.LU R244, [R1+0x2030] ;  /* 0x0020300001f47983 */ /* 0x000f280000300800 */
[----:B------:R-:W4:Y:S04]  /*12cde0*/  LDL.LU R245, [R1+0x2034] ;  /* 0x0020340001f57983 */ /* 0x000f280000300800 */
[----:B------:R-:W4:Y:S01]  /*12cdf0*/  LDL.LU R246, [R1+0x2038] ;  /* 0x0020380001f67983 */ /* 0x000f220000300800 */
[----:B------:R-:W-:-:S03]  /*12ce00*/  IMAD.MOV.U32 R0, RZ, RZ, R7 ;  /* 0x000000ffff007224 */ /* 0x000fc600078e0007 */
[----:B------:R-:W4:Y:S04]  /*12ce10*/  LDL.LU R247, [R1+0x203c] ;  /* 0x00203c0001f77983 */ /* 0x000f280000300800 */
[----:B------:R-:W4:Y:S04]  /*12ce20*/  LDL.LU R4, [R1+0x2040] ;  /* 0x0020400001047983 */ /* 0x000f280000300800 */
[----:B-1----:R-:W4:Y:S04]  /*12ce30*/  LDL.LU R5, [R1+0x2044] ;  /* 0x0020440001057983 */ /* 0x002f280000300800 */
        /* <DEDUP_REMOVED lines=111> */
[----:B------:R-:W3:Y:S04]  /*12d530*/  LDL.LU.64 R234, [R1+0x7418] ;  /* 0x0074180001ea7983 */ /* 0x000ee80000300a00 */
[----:B------:R-:W3:-:S15]  /*12d540*/  LDL.LU.64 R232, [R1+0x7410] ;  /* 0x0074100001e87983 */ /* 0x000ede0000300a00 */
[----:B------:R-:W-:-:S01]  /*12d550*/  NOP ;  /* 0x0000000000007918 */ /* 0x000fc20000000000 */
[----:B------:R1:W-:Y:S01]  /*12d560*/  STL.64 [R1+0x4d0], R228 ;  /* 0x0004d0e401007387 */ /* 0x0003e20000100a00 */
[----:B------:R-:W-:-:S03]  /*12d570*/  IMAD.MOV.U32 R252, RZ, RZ, R231 ;  /* 0x000000fffffc7224 */ /* 0x000fc600078e00e7 */
[----:B------:R2:W-:Y:S04]  /*12d580*/  STL [R1+0x4d8], R230 ;  /* 0x0004d8e601007387 */ /* 0x0005e80000100800 */
[----:B-1----:R-:W4:Y:S04]  /*12d590*/  LDL.LU R228, [R1+0x21e0] ;  /* 0x0021e00001e47983 */ /* 0x002f280000300800 */
[----:B------:R-:W4:Y:S04]  /*12d5a0*/  LDL.LU R229, [R1+0x21e4] ;  /* 0x0021e40001e57983 */ /* 0x000f280000300800 */
[----:B--2---:R-:W4:Y:S04]  /*12d5b0*/  LDL.LU R230, [R1+0x21e8] ;  /* 0x0021e80001e67983 */ /* 0x004f280000300800 */
[----:B------:R-:W4:Y:S01]  /*12d5c0*/  LDL.LU R231, [R1+0x21ec] ;  /* 0x0021ec0001e77983 */ /* 0x000f220000300800 */
[----:B---3--:R-:W-:-:S15]  /*12d5d0*/  HMMA.1688.F32.TF32 R92, R232, R190, R92 ;  /* 0x000000bee85c723c */ /* 0x008fde000008105c */
[----:B------:R-:W-:-:S08]  /*12d5e0*/  NOP ;  /* 0x0000000000007918 */ /* 0x000fd00000000000 */
[----:B------:R-:W-:Y:S04]  /*12d5f0*/  STL.64 [R1+0x2b10], R92 ;  /* 0x002b105c01007387 */ /* 0x000fe80000100a00 */
[----:B------:R1:W-:Y:S04]  /*12d600*/  STL.64 [R1+0x2b18], R94 ;  /* 0x002b185e01007387 */ /* 0x0003e80000100a00 */
[----:B-1----:R-:W2:Y:S01]  /*12d610*/  LDL.LU.64 R94, [R1+0x7408] ;  /* 0x00740800015e7983 */ /* 0x002ea20000300a00 */
[----:B----4-:R-:W-:-:S15]  /*12d620*/  HMMA.1688.F32.TF32 R228, R232, R206, R228 ;  /* 0x000000cee8e4723c */ /* 0x010fde00000810e4 */
[----:B------:R-:W-:-:S08]  /*12d630*/  NOP ;  /* 0x0000000000007918 */ /* 0x000fd00000000000 */
[----:B------:R-:W-:Y:S04]  /*12d640*/  STL.64 [R1+0x2b00], R228 ;  /* 0x002b00e401007387 */ /* 0x000fe80000100a00 */
[----:B------:R1:W-:Y:S02]  /*12d650*/  STL.64 [R1+0x2b08], R230 ;  /* 0x002b08e601007387 */ /* 0x0003e40000100a00 */
[C---:B-1----:R-:W-:Y:S06]  /*12d660*/  HMMA.1688.F32.TF32 R228, R232.reuse, R218, R196 ;  /* 0x000000dae8e4723c */ /* 0x042fec00000810c4 */
[C---:B------:R-:W-:Y:S06]  /*12d670*/  HMMA.1688.F32.TF32 R196, R232.reuse, R98, R200 ;  /* 0x00000062e8c4723c */ /* 0x040fec00000810c8 */
[C---:B------:R-:W-:Y:S11]  /*12d680*/  HMMA.1688.F32.TF32 R200, R232.reuse, R106, R240 ;  /* 0x0000006ae8c8723c */ /* 0x040ff600000810f0 */
[----:B------:R-:W-:Y:S04]  /*12d690*/  STL.64 [R1+0x1030], R228 ;  /* 0x001030e401007387 */ /* 0x000fe80000100a00 */
[----:B------:R-:W-:Y:S04]  /*12d6a0*/  STL.64 [R1+0x1038], R230 ;  /* 0x001038e601007387 */ /* 0x000fe80000100a00 */
[----:B------:R-:W-:Y:S04]  /*12d6b0*/  STL.64 [R1+0x1000], R196 ;  /* 0x001000c401007387 */ /* 0x000fe80000100a00 */
[----:B------:R1:W-:Y:S02]  /*12d6c0*/  STL.64 [R1+0x1008], R198 ;  /* 0x001008c601007387 */ /* 0x0003e40000100a00 */
[C---:B-1----:R-:W-:Y:S06]  /*12d6d0*/  HMMA.1688.F32.TF32 R196, R232.reuse, R62, R212 ;  /* 0x0000003ee8c4723c */ /* 0x042fec00000810d4 */
[----:B--2---:R-:W-:-:S15]  /*12d6e0*/  HMMA.1688.F32.TF32 R192, R232, R94, R192 ;  /* 0x0000005ee8c0723c */ /* 0x004fde00000810c0 */
[----:B------:R-:W-:-:S08]  /*12d6f0*/  NOP ;  /* 0x0000000000007918 */ /* 0x000fd00000000000 */
        /* <DEDUP_REMOVED lines=58> */
[C---:B-1----:R-:W-:Y:S06]  /*12daa0*/  HMMA.1688.F32.TF32 R68, R232.reuse, R174, R40 ;  /* 0x000000aee844723c */ /* 0x042fec0000081028 */
        /* <DEDUP_REMOVED lines=121> */
[----:B------:R-:W-:-:S02]  /*12e240*/  LOP3.LUT R97, R3, 0x40, RZ, 0x3c, !PT ;  /* 0x0000004003617812 */ /* 0x000fc400078e3cff */
[----:B------:R-:W-:-:S03]  /*12e250*/  LOP3.LUT R189, R3, 0x60, RZ, 0x3c, !PT ;  /* 0x0000006003bd7812 */ /* 0x000fc600078e3cff */
[----:B------:R-:W-:Y:S04]  /*12e260*/  LDS R224, [R97+UR6+0x9e000] ;  /* 0x09e0000661e07984 */ /* 0x000fe80008000800 */
[----:B------:R-:W-:Y:S04]  /*12e270*/  LDS R226, [R97+UR6+0x9f000] ;  /* 0x09f0000661e27984 */ /* 0x000fe80008000800 */
[----:B------:R-:W-:Y:S04]  /*12e280*/  LDS R225, [R189+UR6+0x9e000] ;  /* 0x09e00006bde17984 */ /* 0x000fe80008000800 */
[----:B------:R-:W3:Y:S02]  /*12e290*/  LDS R227, [R189+UR6+0x9f000] ;  /* 0x09f00006bde37984 */ /* 0x000ee40008000800 */
[----:B---3--:R-:W-:Y:S06]  /*12e2a0*/  HMMA.1688.F32.TF32 R184, R224, R218, R184 ;  /* 0x000000dae0b8723c */ /* 0x008fec00000810b8 */
[C---:B----4-:R-:W-:Y:S06]  /*12e2b0*/  HMMA.1688.F32.TF32 R196, R232.reuse, R222, R196 ;  /* 0x000000dee8c4723c */ /* 0x050fec00000810c4 */
[C---:B--2---:R-:W-:Y:S06]  /*12e2c0*/  HMMA.1688.F32.TF32 R228, R232.reuse, R90, R200 ;  /* 0x0000005ae8e4723c */ /* 0x044fec00000810c8 */
[----:B------:R-:W-:Y:S01]  /*12e2d0*/  HMMA.1688.F32.TF32 R200, R232, R30, R192 ;  /* 0x0000001ee8c8723c */ /* 0x000fe200000810c0 */
[----:B------:R-:W-:Y:S04]  /*12e2e0*/  LDS R232, [R3+UR6+0x9e080] ;  /* 0x09e0800603e87984 */ /* 0x000fe80008000800 */
[----:B------:R-:W-:Y:S06]  /*12e2f0*/  LDS R234, [R3+UR6+0x9f080] ;  /* 0x09f0800603ea7984 */ /* 0x000fec0008000800 */
[----:B------:R-:W-:Y:S01]  /*12e300*/  STL.64 [R1+0x2bd0], R196 ;  /* 0x002bd0c401007387 */ /* 0x000fe20000100a00 */
[C---:B------:R-:W-:Y:S03]  /*12e310*/  HMMA.1688.F32.TF32 R192, R224.reuse, R206, R212 ;  /* 0x000000cee0c0723c */ /* 0x040fe600000810d4 */
[----:B------:R1:W-:Y:S03]  /*12e320*/  STL.64 [R1+0x2bd8], R198 ;  /* 0x002bd8c601007387 */ /* 0x0003e60000100a00 */
[C---:B------:R-:W-:Y:S01]  /*12e330*/  HMMA.1688.F32.TF32 R156, R224.reuse, R98, R156 ;  /* 0x00000062e09c723c */ /* 0x040fe2000008109c */
[----:B------:R-:W-:Y:S04]  /*12e340*/  LDS R233, [R188+UR6+0x9e080] ;  /* 0x09e08006bce97984 */ /* 0x000fe80008000800 */
[----:B------:R-:W2:Y:S01]  /*12e350*/  LDS R235, [R188+UR6+0x9f080] ;  /* 0x09f08006bceb7984 */ /* 0x000ea20008000800 */
[C---:B-1----:R-:W-:Y:S03]  /*12e360*/  HMMA.1688.F32.TF32 R196, R224.reuse, R190, R240 ;  /* 0x000000bee0c4723c */ /* 0x042fe600000810f0 */
[----:B------:R-:W-:Y:S04]  /*12e370*/  STL.64 [R1+0x2bc0], R228 ;  /* 0x002bc0e401007387 */ /* 0x000fe80000100a00 */
        /* <DEDUP_REMOVED lines=181> */
[C---:B--2---:R-:W-:Y:S06]  /*12eed0*/  HMMA.1688.F32.TF32 R196, R224.reuse, R178, R192 ;  /* 0x000000b2e0c4723c */ /* 0x044fec00000810c0 */
        /* <DEDUP_REMOVED lines=12> */
[C---:B--2---:R-:W-:Y:S03]  /*12efa0*/  HMMA.1688.F32.TF32 R192, R224.reuse, R222, R184 ;  /* 0x000000dee0c0723c */ /* 0x044fe600000810b8 */
[----:B------:R-:W-:Y:S04]  /*12efb0*/  LDS R229, [R189+UR6+0x9e080] ;  /* 0x09e08006bde57984 */ /* 0x000fe80008000800 */
[----:B------:R-:W1:Y:S01]  /*12efc0*/  LDS R231, [R189+UR6+0x9f080] ;  /* 0x09f08006bde77984 */ /* 0x000e620008000800 */
[C---:B------:R-:W-:Y:S06]  /*12efd0*/  HMMA.1688.F32.TF32 R184, R224.reuse, R90, R156 ;  /* 0x0000005ae0b8723c */ /* 0x040fec000008109c */
[----:B------:R-:W-:Y:S06]  /*12efe0*/  HMMA.1688.F32.TF32 R156, R224, R30, R152 ;  /* 0x0000001ee09c723c */ /* 0x000fec0000081098 */
        /* <DEDUP_REMOVED lines=173> */
[C---:B-1----:R-:W-:Y:S06]  /*12fac0*/  HMMA.1688.F32.TF32 R116, R228.reuse, R218, R116 ;  /* 0x000000dae474723c */ /* 0x042fec0000081074 */
[C---:B---3--:R-:W-:Y:S06]  /*12fad0*/  HMMA.1688.F32.TF32 R124, R228.reuse, R190, R124 ;  /* 0x000000bee47c723c */ /* 0x048fec000008107c */
[----:B--2---:R-:W-:Y:S06]  /*12fae0*/  HMMA.1688.F32.TF32 R112, R228, R98, R112 ;  /* 0x00000062e470723c */ /* 0x004fec0000081070 */
        /* <DEDUP_REMOVED lines=9> */
[----:B------:R-:W-:Y:S01]  /*12fb80*/  STL.64 [R1+0x2a00], R196 ;  /* 0x002a00c401007387 */ /* 0x000fe20000100a00 */
[C---:B------:R-:W-:Y:S03]  /*12fb90*/  HMMA.1688.F32.TF32 R192, R232.reuse, R166, R212 ;  /* 0x000000a6e8c0723c */ /* 0x040fe600000810d4 */
[----:B------:R1:W-:Y:S03]  /*12fba0*/  STL.64 [R1+0x2a08], R198 ;  /* 0x002a08c601007387 */ /* 0x0003e60000100a00 */
[C---:B------:R-:W-:Y:S06]  /*12fbb0*/  HMMA.1688.F32.TF32 R156, R232.reuse, R174, R156 ;  /* 0x000000aee89c723c */ /* 0x040fec000008109c */
[C---:B-1----:R-:W-:Y:S01]  /*12fbc0*/  HMMA.1688.F32.TF32 R196, R232.reuse, R162, R240 ;  /* 0x000000a2e8c4723c */ /* 0x042fe200000810f0 */
[----:B------:R-:W-:Y:S05]  /*12fbd0*/  STL.64 [R1+0x29f0], R224 ;  /* 0x0029f0e001007387 */ /* 0x000fea0000100a00 */
[----:B------:R-:W-:Y:S01]  /*12fbe0*/  HMMA.1688.F32.TF32 R140, R232, R222, R140 ;  /* 0x000000dee88c723c */ /* 0x000fe2000008108c */
[----:B------:R-:W-:Y:S04]  /*12fbf0*/  STL.64 [R1+0x29f8], R226 ;  /* 0x0029f8e201007387 */ /* 0x000fe80000100a00 */
[----:B------:R-:W-:Y:S04]  /*12fc00*/  STL.64 [R1+0x29e0], R200 ;  /* 0x0029e0c801007387 */ /* 0x000fe80000100a00 */
[----:B------:R-:W-:Y:S04]  /*12fc10*/  STL.64 [R1+0x29e8], R202 ;  /* 0x0029e8ca01007387 */ /* 0x000fe80000100a00 */
[----:B------:R-:W-:Y:S01]  /*12fc20*/  LDS R232, [R3+UR6+0x9e100] ;  /* 0x09e1000603e87984 */ /* 0x000fe20008000800 */
        /* <DEDUP_REMOVED lines=184> */
[C---:B--2---:R-:W-:Y:S01]  /*1307b0*/  HMMA.1688.F32.TF32 R196, R228.reuse, R26, R240 ;  /* 0x0000001ae4c4723c */ /* 0x044fe200000810f0 */
[----:B------:R-:W-:Y:S05]  /*1307c0*/  STL.64 [R1+0x25c0], R224 ;  /* 0x0025c0e001007387 */ /* 0x000fea0000100a00 */
[C---:B------:R-:W-:Y:S01]  /*1307d0*/  HMMA.1688.F32.TF32 R140, R228.reuse, R170, R140 ;  /* 0x000000aae48c723c */ /* 0x040fe2000008108c */
[----:B------:R-:W-:Y:S04]  /*1307e0*/  STL.64 [R1+0x25c8], R226 ;  /* 0x0025c8e201007387 */ /* 0x000fe80000100a00 */
[----:B------:R-:W-:Y:S04]  /*1307f0*/  STL.64 [R1+0x25b0], R200 ;  /* 0x0025b0c801007387 */ /* 0x000fe80000100a00 */
[----:B------:R-:W-:Y:S04]  /*130800*/  STL.64 [R1+0x25b8], R202 ;  /* 0x0025b8ca01007387 */ /* 0x000fe80000100a00 */
        /* <DEDUP_REMOVED lines=25> */
[C---:B--2---:R-:W-:Y:S03]  /*1309a0*/  HMMA.1688.F32.TF32 R124, R228.reuse, R210, R120 ;  /* 0x000000d2e47c723c */ /* 0x044fe60000081078 */
[----:B------:R-:W2:Y:S03]  /*1309b0*/  LDS R227, [R189+UR6+0x9f100] ;  /* 0x09f10006bde37984 */ /* 0x000ea60008000800 */
[C---:B------:R-:W-:Y:S06]  /*1309c0*/  HMMA.1688.F32.TF32 R120, R228.reuse, R222, R116 ;  /* 0x000000dee478723c */ /* 0x040fec0000081074 */
[C---:B------:R-:W-:Y:S06]  /*1309d0*/  HMMA.1688.F32.TF32 R116, R228.reuse, R90, R112 ;  /* 0x0000005ae474723c */ /* 0x040fec0000081070 */
[----:B------:R-:W-:Y:S06]  /*1309e0*/  HMMA.1688.F32.TF32 R112, R228, R30, R108 ;  /* 0x0000001ee470723c */ /* 0x000fec000008106c */
[C---:B-1----:R-:W-:Y:S06]  /*1309f0*/  HMMA.1688.F32.TF32 R108, R232.reuse, R190, R100 ;  /* 0x000000bee86c723c */ /* 0x042fec0000081064 */
        /* <DEDUP_REMOVED lines=143> */
[----:B------:R-:W-:-:S02]  /*1312f0*/  IMAD.MOV.U32 R21, RZ, RZ, R28 ;  /* 0x000000ffff157224 */ /* 0x000fc400078e001c */
[----:B------:R-:W-:-:S03]  /*131300*/  IMAD.MOV.U32 R20, RZ, RZ, R29 ;  /* 0x000000ffff147224 */ /* 0x000fc600078e001d */
[C---:B----4-:R-:W-:Y:S06]  /*131310*/  HMMA.1688.F32.TF32 R228, R232.reuse, R78, R196 ;  /* 0x0000004ee8e4723c */ /* 0x050fec00000810c4 */
[C---:B------:R-:W-:Y:S06]  /*131320*/  HMMA.1688.F32.TF32 R196, R232.reuse, R58, R200 ;  /* 0x0000003ae8c4723c */ /* 0x040fec00000810c8 */
[C---:B------:R-:W-:Y:S11]  /*131330*/  HMMA.1688.F32.TF32 R192, R232.reuse, R46, R192 ;  /* 0x0000002ee8c0723c */ /* 0x040ff600000810c0 */
[----:B------:R-:W-:Y:S01]  /*131340*/  STL.64 [R1+0xb30], R228 ;  /* 0x000b30e401007387 */ /* 0x000fe20000100a00 */
[C---:B------:R-:W-:Y:S03]  /*131350*/  HMMA.1688.F32.TF32 R200, R232.reuse, R38, R240 ;  /* 0x00000026e8c8723c */ /* 0x040fe600000810f0 */
[----:B------:R-:W-:Y:S04]  /*131360*/  STL.64 [R1+0xb38], R230 ;  /* 0x000b38e601007387 */ /* 0x000fe80000100a00 */
[----:B------:R-:W-:Y:S04]  /*131370*/  STL.64 [R1+0xb00], R196 ;  /* 0x000b00c401007387 */ /* 0x000fe80000100a00 */
[----:B------:R1:W-:Y:S04]  /*131380*/  STL.64 [R1+0xb08], R198 ;  /* 0x000b08c601007387 */ /* 0x0003e80000100a00 */
[----:B------:R-:W-:Y:S04]  /*131390*/  STL.64 [R1+0xae0], R192 ;  /* 0x000ae0c001007387 */ /* 0x000fe80000100a00 */
[----:B------:R3:W-:Y:S01]  /*1313a0*/  STL.64 [R1+0xae8], R194 ;  /* 0x000ae8c201007387 */ /* 0x0007e20000100a00 */
[C---:B-1----:R-:W-:Y:S01]  /*1313b0*/  HMMA.1688.F32.TF32 R196, R232.reuse, R18, R212 ;  /* 0x00000012e8c4723c */ /* 0x042fe200000810d4 */
[----:B------:R-:W-:Y:S01]  /*1313c0*/  IMAD.MOV.U32 R17, RZ, RZ, R88 ;  /* 0x000000ffff117224 */ /* 0x000fe200078e0058 */
[----:B------:R-:W-:Y:S01]  /*1313d0*/  MOV R16, R89 ;  /* 0x0000005900107202 */ /* 0x000fe20000000f00 */
        /* <DEDUP_REMOVED lines=60> */
[----:B------:R1:W-:Y:S01]  /*1317a0*/  STL.64 [R1+0x73f8], R30 ;  /* 0x0073f81e01007387 */ /* 0x0003e20000100a00 */
[C---:B--2---:R-:W-:Y:S03]  /*1317b0*/  HMMA.1688.F32.TF32 R12, R224.reuse, R206, R12 ;  /* 0x000000cee00c723c */ /* 0x044fe6000008100c */
[----:B------:R-:W-:Y:S04]  /*1317c0*/  LDS R232, [R3+UR6+0x9e180] ;  /* 0x09e1800603e87984 */ /* 0x000fe80008000800 */
[----:B------:R-:W-:Y:S01]  /*1317d0*/  LDS R234, [R3+UR6+0x9f180] ;  /* 0x09f1800603ea7984 */ /* 0x000fe20008000800 */
[C---:B-1----:R-:W-:Y:S03]  /*1317e0*/  HMMA.1688.F32.TF32 R28, R224.reuse, R190, R40 ;  /* 0x000000bee01c723c */ /* 0x042fe60000081028 */
[----:B------:R-:W-:Y:S04]  /*1317f0*/  STL.64 [R1+0x2640], R48 ;  /* 0x0026403001007387 */ /* 0x000fe80000100a00 */
[----:B------:R-:W-:Y:S04]  /*131800*/  STL.64 [R1+0x2648], R50 ;  /* 0x0026483201007387 */ /* 0x000fe80000100a00 */
[----:B------:R-:W-:Y:S04]  /*131810*/  STL.64 [R1+0x73f0], R206 ;  /* 0x0073f0ce01007387 */ /* 0x000fe80000100a00 */
[----:B------:R-:W-:Y:S04]  /*131820*/  LDS R233, [R188+UR6+0x9e180] ;  /* 0x09e18006bce97984 */ /* 0x000fe80008000800 */
[----:B------:R-:W1:Y:S04]  /*131830*/  LDS R235, [R188+UR6+0x9f180] ;  /* 0x09f18006bceb7984 */ /* 0x000e680008000800 */
[----:B------:R-:W-:Y:S04]  /*131840*/  STL.64 [R1+0x21b0], R28 ;  /* 0x0021b01c01007387 */ /* 0x000fe80000100a00 */
[----:B------:R2:W-:Y:S04]  /*131850*/  STL.64 [R1+0x21b8], R30 ;  /* 0x0021b81e01007387 */ /* 0x0005e80000100a00 */
[----:B------:R-:W-:Y:S04]  /*131860*/  STL.64 [R1+0x73e8], R204 ;  /* 0x0073e8cc01007387 */ /* 0x000fe80000100a00 */
[----:B------:R-:W-:Y:S01]  /*131870*/  STL.64 [R1+0x2180], R12 ;  /* 0x0021800c01007387 */ /* 0x000fe20000100a00 */
[C---:B--2---:R-:W-:Y:S03]  /*131880*/  HMMA.1688.F32.TF32 R28, R224.reuse, R218, R4 ;  /* 0x000000dae01c723c */ /* 0x044fe60000081004 */
[----:B------:R2:W-:Y:S04]  /*131890*/  STL.64 [R1+0x2188], R14 ;  /* 0x0021880e01007387 */ /* 0x0005e80000100a00 */
[----:B------:R-:W3:Y:S01]  /*1318a0*/  LDL.LU R4, [R1+0x1790] ;  /* 0x0017900001047983 */ /* 0x000ee20000300800 */
[----:B--2---:R-:W-:-:S15]  /*1318b0*/  HMMA.1688.F32.TF32 R12, R224, R98, R244 ;  /* 0x00000062e00c723c */ /* 0x004fde00000810f4 */
        /* <DEDUP_REMOVED lines=112> */
[C---:B---3--:R-:W-:Y:S02]  /*131fc0*/  HMMA.1688.F32.TF32 R28, R224.reuse, R66, R184 ;  /* 0x00000042e01c723c */ /* 0x048fe400000810b8 */
[----:B------:R-:W-:Y:S04]  /*131fd0*/  STL.64 [R1+0x9e0], R192 ;  /* 0x0009e0c001007387 */ /* 0x000fe80000100a00 */
[----:B------:R-:W-:Y:S04]  /*131fe0*/  STL.64 [R1+0x9e8], R194 ;  /* 0x0009e8c201007387 */ /* 0x000fe80000100a00 */
[----:B------:R-:W-:Y:S04]  /*131ff0*/  STL.64 [R1+0x9a0], R88 ;  /* 0x0009a05801007387 */ /* 0x000fe80000100a00 */
[----:B------:R3:W-:Y:S09]  /*132000*/  STL.64 [R1+0x9a8], R90 ;  /* 0x0009a85a01007387 */ /* 0x0007f20000100a00 */
[----:B------:R-:W-:Y:S01]  /*132010*/  STL.64 [R1+0x980], R28 ;  /* 0x0009801c01007387 */ /* 0x000fe20000100a00 */
[C---:B---3--:R-:W-:Y:S03]  /*132020*/  HMMA.1688.F32.TF32 R88, R224.reuse, R78, R152 ;  /* 0x0000004ee058723c */ /* 0x048fe60000081098 */
[----:B------:R3:W-:Y:S03]  /*132030*/  STL.64 [R1+0x988], R30 ;  /* 0x0009881e01007387 */ /* 0x0007e60000100a00 */
[----:B---3--:R-:W-:Y:S01]  /*132040*/  HMMA.1688.F32.TF32 R28, R224, R58, R148 ;  /* 0x0000003ae01c723c */ /* 0x008fe20000081094 */
[----:B------:R-:W-:Y:S04]  /*132050*/  STL.64 [R1+0x960], R156 ;  /* 0x0009609c01007387 */ /* 0x000fe80000100a00 */
[----:B------:R-:W-:-:S12]  /*132060*/  STL.64 [R1+0x968], R158 ;  /* 0x0009689e01007387 */ /* 0x000fd80000100a00 */
[----:B------:R-:W-:Y:S04]  /*132070*/  STL.64 [R1+0x940], R88 ;  /* 0x0009405801007387 */ /* 0x000fe80000100a00 */
[----:B------:R3:W-:Y:S04]  /*132080*/  STL.64 [R1+0x948], R90 ;  /* 0x0009485a01007387 */ /* 0x0007e80000100a00 */
[----:B------:R-:W-:Y:S01]  /*132090*/  STL.64 [R1+0x920], R28 ;  /* 0x0009201c01007387 */ /* 0x000fe20000100a00 */
[C---:B---3--:R-:W-:Y:S03]  /*1320a0*/  HMMA.1688.F32.TF32 R88, R224.reuse, R38, R140 ;  /* 0x00000026e058723c */ /* 0x048fe6000008108c */
[----:B------:R3:W-:Y:S03]  /*1320b0*/  STL.64 [R1+0x928], R30 ;  /* 0x0009281e01007387 */ /* 0x0007e60000100a00 */
[C---:B---3--:R-:W-:Y:S01]  /*1320c0*/  HMMA.1688.F32.TF32 R28, R224.reuse, R18, R136 ;  /* 0x00000012e01c723c */ /* 0x048fe20000081088 */
[----:B------:R-:W-:Y:S04]  /*1320d0*/  STL.64 [R1+0x900], R144 ;  /* 0x0009009001007387 */ /* 0x000fe80000100a00 */
[----:B------:R-:W-:Y:S01]  /*1320e0*/  STL.64 [R1+0x908], R146 ;  /* 0x0009089201007387 */ /* 0x000fe20000100a00 */
[C---:B------:R-:W-:Y:S11]  /*1320f0*/  HMMA.1688.F32.TF32 R128, R224.reuse, R10, R128 ;  /* 0x0000000ae080723c */ /* 0x040ff60000081080 */
[----:B------:R-:W-:Y:S04]  /*132100*/  STL.64 [R1+0x8e0], R88 ;  /* 0x0008e05801007387 */ /* 0x000fe80000100a00 */
[----:B------:R3:W-:Y:S04]  /*132110*/  STL.64 [R1+0x8e8], R90 ;  /* 0x0008e85a01007387 */ /* 0x0007e80000100a00 */
        /* <DEDUP_REMOVED lines=23> */
[----:B------:R-:W-:Y:S01]  /*132290*/  STL.64 [R1+0x2250], R88 ;  /* 0x0022505801007387 */ /* 0x000fe20000100a00 */
[C---:B------:R-:W-:Y:S03]  /*1322a0*/  HMMA.1688.F32.TF32 R48, R224.reuse, R170, R48 ;  /* 0x000000aae030723c */ /* 0x040fe60000081030 */
[----:B------:R-:W-:Y:S03]  /*1322b0*/  STL.64 [R1+0x2258], R90 ;  /* 0x0022585a01007387 */ /* 0x000fe60000100a00 */
[C---:B--2---:R-:W-:Y:S01]  /*1322c0*/  HMMA.1688.F32.TF32 R12, R224.reuse, R178, R12 ;  /* 0x000000b2e00c723c */ /* 0x044fe2000008100c */
        /* <DEDUP_REMOVED lines=13> */
[----:B------:R4:W-:Y:S02]  /*1323a0*/  STL.64 [R1+0x21a8], R6 ;  /* 0x0021a80601007387 */ /* 0x0009e40000100a00 */
[----:B----4-:R-:W-:Y:S02]  /*1323b0*/  HMMA.1688.F32.TF32 R4, R224, R210, R244 ;  /* 0x000000d2e004723c */ /* 0x010fe400000810f4 */
[----:B------:R-:W2:-:S15]  /*1323c0*/  LDL.LU R244, [R1+0x2500] ;  /* 0x0025000001f47983 */ /* 0x000e9e0000300800 */
[----:B------:R-:W-:-:S06]  /*1323d0*/  NOP ;  /* 0x0000000000007918 */ /* 0x000fcc0000000000 */
        /* <DEDUP_REMOVED lines=120> */
[----:B------:R-:W3:Y:S01]  /*132b60*/  LDL.LU R7, [R1+0x251c] ;  /* 0x00251c0001077983 */ /* 0x000ee20000300800 */
[----:B--2---:R-:W-:-:S15]  /*132b70*/  HMMA.1688.F32.TF32 R88, R224, R222, R88 ;  /* 0x000000dee058723c */ /* 0x004fde0000081058 */
[----:B------:R-:W-:-:S08]  /*132b80*/  NOP ;  /* 0x0000000000007918 */ /* 0x000fd00000000000 */
[----:B------:R-:W-:Y:S04]  /*132b90*/  STL.64 [R1+0x2170], R88 ;  /* 0x0021705801007387 */ /* 0x000fe80000100a00 */
[----:B------:R2:W-:Y:S04]  /*132ba0*/  STL.64 [R1+0x2178], R90 ;  /* 0x0021785a01007387 */ /* 0x0005e80000100a00 */
[----:B--2---:R-:W2:Y:S02]  /*132bb0*/  LDL.LU.64 R90, [R1+0x7400] ;  /* 0x00740000015a7983 */ /* 0x004ea40000300a00 */
[----:B--2---:R-:W-:-:S15]  /*132bc0*/  HMMA.1688.F32.TF32 R28, R224, R90, R28 ;  /* 0x0000005ae01c723c */ /* 0x004fde000008101c */
[----:B------:R-:W-:-:S08]  /*132bd0*/  NOP ;  /* 0x0000000000007918 */ /* 0x000fd00000000000 */
[----:B------:R-:W-:Y:S04]  /*132be0*/  STL.64 [R1+0x2150], R28 ;  /* 0x0021501c01007387 */ /* 0x000fe80000100a00 */
[----:B------:R2:W-:Y:S04]  /*132bf0*/  STL.64 [R1+0x2158], R30 ;  /* 0x0021581e01007387 */ /* 0x0005e80000100a00 */
[----:B--2---:R-:W2:Y:S02]  /*132c00*/  LDL.LU.64 R30, [R1+0x73f8] ;  /* 0x0073f800011e7983 */ /* 0x004ea40000300a00 */
[----:B--2---:R-:W-:Y:S02]  /*132c10*/  HMMA.1688.F32.TF32 R224, R224, R30, R204 ;  /* 0x0000001ee0e0723c */ /* 0x004fe400000810cc */
[----:B------:R-:W2:Y:S04]  /*132c20*/  LDL.LU.64 R206, [R1+0x73f0] ;  /* 0x0073f00001ce7983 */ /* 0x000ea80000300a00 */
[----:B------:R-:W4:-:S15]  /*132c30*/  LDL.LU.64 R204, [R1+0x73e8] ;  /* 0x0073e80001cc7983 */ /* 0x000f1e0000300a00 */
[----:B------:R-:W-:-:S02]  /*132c40*/  NOP ;  /* 0x0000000000007918 */ /* 0x000fc40000000000 */
[----:B------:R1:W-:Y:S04]  /*132c50*/  STL.64 [R1+0x9c0], R224 ;  /* 0x0009c0e001007387 */ /* 0x0003e80000100a00 */
[----:B------:R3:W-:Y:S04]  /*132c60*/  STL.64 [R1+0x9c8], R226 ;  /* 0x0009c8e201007387 */ /* 0x0007e80000100a00 */
[----:B-1----:R-:W2:Y:S04]  /*132c70*/  LDL.LU R224, [R1+0x2200] ;  /* 0x0022000001e07983 */ /* 0x002ea80000300800 */
[----:B------:R-:W2:Y:S04]  /*132c80*/  LDL.LU R225, [R1+0x2204] ;  /* 0x0022040001e17983 */ /* 0x000ea80000300800 */
[----:B---3--:R-:W2:Y:S04]  /*132c90*/  LDL.LU R226, [R1+0x2208] ;  /* 0x0022080001e27983 */ /* 0x008ea80000300800 */
[----:B------:R-:W2:Y:S01]  /*132ca0*/  LDL.LU R227, [R1+0x220c] ;  /* 0x00220c0001e37983 */ /* 0x000ea20000300800 */
[C---:B------:R-:W-:Y:S06]  /*132cb0*/  HMMA.1688.F32.TF32 R200, R232.reuse, R190, R200 ;  /* 0x000000bee8c8723c */ /* 0x040fec00000810c8 */
[C---:B------:R-:W-:Y:S06]  /*132cc0*/  HMMA.1688.F32.TF32 R196, R232.reuse, R218, R196 ;  /* 0x000000dae8c4723c */ /* 0x040fec00000810c4 */
[C---:B------:R-:W-:Y:S11]  /*132cd0*/  HMMA.1688.F32.TF32 R192, R232.reuse, R98, R192 ;  /* 0x00000062e8c0723c */ /* 0x040ff600000810c0 */
[----:B------:R-:W-:Y:S04]  /*132ce0*/  STL.64 [R1+0x620], R200 ;  /* 0x000620c801007387 */ /* 0x000fe80000100a00 */
[----:B------:R1:W-:Y:S04]  /*132cf0*/  STL.64 [R1+0x628], R202 ;  /* 0x000628ca01007387 */ /* 0x0003e80000100a00 */
[----:B-1----:R-:W3:Y:S04]  /*132d00*/  LDL.LU.64 R202, [R1+0x73e0] ;  /* 0x0073e00001ca7983 */ /* 0x002ee80000300a00 */
[----:B------:R-:W3:Y:S01]  /*132d10*/  LDL.LU.64 R200, [R1+0x73d8] ;  /* 0x0073d80001c87983 */ /* 0x000ee20000300a00 */
[----:B--2---:R-:W-:-:S15]  /*132d20*/  HMMA.1688.F32.TF32 R224, R232, R206, R224 ;  /* 0x000000cee8e0723c */ /* 0x004fde00000810e0 */
[----:B------:R-:W-:-:S08]  /*132d30*/  NOP ;  /* 0x0000000000007918 */ /* 0x000fd00000000000 */
        /* <DEDUP_REMOVED lines=187> */
[----:B----4-:R-:W-:Y:S06]  /*1338f0*/  HMMA.1688.F32.TF32 R184, R228, R206, R184 ;  /* 0x000000cee4b8723c */ /* 0x010fec00000810b8 */
[C---:B--2---:R-:W-:Y:S06]  /*133900*/  HMMA.1688.F32.TF32 R196, R232.reuse, R222, R196 ;  /* 0x000000dee8c4723c */ /* 0x044fec00000810c4 */
[----:B------:R-:W-:-:S15]  /*133910*/  HMMA.1688.F32.TF32 R224, R232, R210, R224 ;  /* 0x000000d2e8e0723c */ /* 0x000fde00000810e0 */
[----:B------:R-:W-:-:S08]  /*133920*/  NOP ;  /* 0x0000000000007918 */ /* 0x000fd00000000000 */
[----:B------:R-:W-:Y:S04]  /*133930*/  STL.64 [R1+0x2080], R224 ;  /* 0x002080e001007387 */ /* 0x000fe80000100a00 */
[----:B------:R1:W-:Y:S04]  /*133940*/  STL.64 [R1+0x2088], R226 ;  /* 0x002088e201007387 */ /* 0x0003e80000100a00 */
[----:B------:R-:W-:Y:S04]  /*133950*/  STL.64 [R1+0xa40], R196 ;  /* 0x000a40c401007387 */ /* 0x000fe80000100a00 */
[----:B------:R2:W-:Y:S01]  /*133960*/  STL.64 [R1+0xa48], R198 ;  /* 0x000a48c601007387 */ /* 0x0005e20000100a00 */
[----:B-1----:R-:W-:Y:S06]  /*133970*/  HMMA.1688.F32.TF32 R224, R232, R90, R192 ;  /* 0x0000005ae8e0723c */ /* 0x002fec00000810c0 */
[----:B------:R-:W-:Y:S06]  /*133980*/  HMMA.1688.F32.TF32 R192, R228, R190, R212 ;  /* 0x000000bee4c0723c */ /* 0x000fec00000810d4 */
[----:B--2---:R-:W-:Y:S01]  /*133990*/  HMMA.1688.F32.TF32 R196, R232, R30, R240 ;  /* 0x0000001ee8c4723c */ /* 0x004fe200000810f0 */
[----:B------:R-:W-:Y:S04]  /*1339a0*/  LDS R232, [R3+UR6+0x9e200] ;  /* 0x09e2000603e87984 */ /* 0x000fe80008000800 */
[----:B------:R-:W-:Y:S01]  /*1339b0*/  LDS R234, [R3+UR6+0x9f200] ;  /* 0x09f2000603ea7984 */ /* 0x000fe20008000800 */
[C---:B------:R-:W-:Y:S03]  /*1339c0*/  HMMA.1688.F32.TF32 R156, R228.reuse, R218, R156 ;  /* 0x000000dae49c723c */ /* 0x040fe6000008109c */
[----:B------:R-:W-:Y:S04]  /*1339d0*/  LDS R233, [R188+UR6+0x9e200] ;  /* 0x09e20006bce97984 */ /* 0x000fe80008000800 */
[----:B------:R-:W-:Y:S04]  /*1339e0*/  STL.64 [R1+0x2070], R224 ;  /* 0x002070e001007387 */ /* 0x000fe80000100a00 */
[----:B------:R-:W-:Y:S04]  /*1339f0*/  STL.64 [R1+0x2078], R226 ;  /* 0x002078e201007387 */ /* 0x000fe80000100a00 */
        /* <DEDUP_REMOVED lines=181> */
[----:B------:R-:W-:Y:S04]  /*134550*/  STL.64 [R1+0x1fe0], R196 ;  /* 0x001fe0c401007387 */ /* 0x000fe80000100a00 */
[----:B------:R3:W-:Y:S01]  /*134560*/  STL.64 [R1+0x1fe8], R198 ;  /* 0x001fe8c601007387 */ /* 0x0007e20000100a00 */
[C---:B--2---:R-:W-:Y:S06]  /*134570*/  HMMA.1688.F32.TF32 R224, R228.reuse, R174, R192 ;  /* 0x000000aee4e0723c */ /* 0x044fec00000810c0 */
[C---:B------:R-:W-:Y:S06]  /*134580*/  HMMA.1688.F32.TF32 R192, R228.reuse, R182, R212 ;  /* 0x000000b6e4c0723c */ /* 0x040fec00000810d4 */
[C---:B---3--:R-:W-:Y:S11]  /*134590*/  HMMA.1688.F32.TF32 R196, R228.reuse, R178, R240 ;  /* 0x000000b2e4c4723c */ /* 0x048ff600000810f0 */
[----:B------:R-:W-:Y:S04]  /*1345a0*/  STL.64 [R1+0x1fd0], R224 ;  /* 0x001fd0e001007387 */ /* 0x000fe80000100a00 */
[----:B------:R-:W-:Y:S04]  /*1345b0*/  STL.64 [R1+0x1fd8], R226 ;  /* 0x001fd8e201007387 */ /* 0x000fe80000100a00 */
[----:B------:R-:W-:Y:S04]  /*1345c0*/  LDS R224, [R97+UR6+0x9e200] ;  /* 0x09e2000661e07984 */ /* 0x000fe80008000800 */
        /* <DEDUP_REMOVED lines=181> */
[----:B--2---:R-:W-:Y:S06]  /*135120*/  HMMA.1688.F32.TF32 R116, R224, R206, R116 ;  /* 0x000000cee074723c */ /* 0x004fec0000081074 */
[----:B---3--:R-:W-:Y:S06]  /*135130*/  HMMA.1688.F32.TF32 R124, R232, R30, R124 ;  /* 0x0000001ee87c723c */ /* 0x008fec000008107c */
[----:B----4-:R-:W-:Y:S06]  /*135140*/  HMMA.1688.F32.TF32 R112, R224, R218, R112 ;  /* 0x000000dae070723c */ /* 0x010fec0000081070 */
        /* <DEDUP_REMOVED lines=8> */
[----:B------:R-:W-:-:S08]  /*1351d0*/  NOP ;  /* 0x0000000000007918 */ /* 0x000fd00000000000 */
        /* <DEDUP_REMOVED lines=8> */
[----:B------:R-:W-:Y:S01]  /*135260*/  HMMA.1688.F32.TF32 R140, R232, R210, R140 ;  /* 0x000000d2e88c723c */ /* 0x000fe2000008108c */
[----:B------:R-:W-:Y:S04]  /*135270*/  STL.64 [R1+0x1ec0], R228 ;  /* 0x001ec0e401007387 */ /* 0x000fe80000100a00 */
[----:B------:R-:W-:Y:S01]  /*135280*/  STL.64 [R1+0x1ec8], R230 ;  /* 0x001ec8e601007387 */ /* 0x000fe20000100a00 */
[C---:B------:R-:W-:Y:S03]  /*135290*/  HMMA.1688.F32.TF32 R120, R224.reuse, R190, R120 ;  /* 0x000000bee078723c */ /* 0x040fe60000081078 */
[----:B------:R-:W-:Y:S04]  /*1352a0*/  LDS R228, [R3+UR6+0x9e280] ;  /* 0x09e2800603e47984 */ /* 0x000fe80008000800 */
        /* <DEDUP_REMOVED lines=57> */
[----:B------:R-:W2:Y:S04]  /*135640*/  LDL R4, [R1+0x6d0] ;  /* 0x0006d00001047983 */ /* 0x000ea80000100800 */
[----:B------:R-:W-:Y:S04]  /*135650*/  STL.64 [R1+0x1a00], R40 ;  /* 0x001a002801007387 */ /* 0x000fe80000100a00 */
[----:B------:R-:W-:Y:S04]  /*135660*/  STL.64 [R1+0x1a08], R42 ;  /* 0x001a082a01007387 */ /* 0x000fe80000100a00 */
[----:B------:R3:W-:Y:S04]  /*135670*/  STL.64 [R1+0x19f0], R12 ;  /* 0x0019f00c01007387 */ /* 0x0007e80000100a00 */
[----:B------:R4:W-:Y:S04]  /*135680*/  STL.64 [R1+0x19f8], R14 ;  /* 0x0019f80e01007387 */ /* 0x0009e80000100a00 */
[----:B------:R-:W2:Y:S04]  /*135690*/  LDL R5, [R1+0x6d4] ;  /* 0x0006d40001057983 */ /* 0x000ea80000100800 */
[----:B------:R-:W2:Y:S04]  /*1356a0*/  LDL R6, [R1+0x6d8] ;  /* 0x0006d80001067983 */ /* 0x000ea80000100800 */
        /* <DEDUP_REMOVED lines=121> */
[----:B--2---:R-:W2:Y:S04]  /*135e40*/  LDL.LU.64 R198, [R1+0x73d0] ;  /* 0x0073d00001c67983 */ /* 0x004ea80000300a00 */
[----:B------:R-:W3:Y:S04]  /*135e50*/  LDL.LU.64 R196, [R1+0x73c8] ;  /* 0x0073c80001c47983 */ /* 0x000ee80000300a00 */
[----:B------:R-:W-:Y:S04]  /*135e60*/  STL.64 [R1+0x19d0], R192 ;  /* 0x0019d0c001007387 */ /* 0x000fe80000100a00 */
[----:B------:R4:W-:Y:S01]  /*135e70*/  STL.64 [R1+0x19d8], R194 ;  /* 0x0019d8c201007387 */ /* 0x0009e20000100a00 */
[C---:B------:R-:W-:Y:S03]  /*135e80*/  HMMA.1688.F32.TF32 R156, R224.reuse, R134, R156 ;  /* 0x00000086e09c723c */ /* 0x040fe6000008109c */
[----:B----4-:R-:W4:Y:S04]  /*135e90*/  LDL.LU.64 R194, [R1+0x73c0] ;  /* 0x0073c00001c27983 */ /* 0x010f280000300a00 */
[----:B------:R-:W2:Y:S04]  /*135ea0*/  LDL.LU.64 R192, [R1+0x73b8] ;  /* 0x0073b80001c07983 */ /* 0x000ea80000300a00 */
        /* <DEDUP_REMOVED lines=44> */
[----:B------:R-:W-:Y:S01]  /*136170*/  MOV R25, R238 ;  /* 0x000000ee00197202 */ /* 0x000fe20000000f00 */
[----:B------:R-:W-:-:S02]  /*136180*/  IMAD.MOV.U32 R24, RZ, RZ, R239 ;  /* 0x000000ffff187224 */ /* 0x000fc400078e00ef */
[----:B------:R-:W-:Y:S01]  /*136190*/  IMAD.MOV.U32 R33, RZ, RZ, R250 ;  /* 0x000000ffff217224 */ /* 0x000fe200078e00fa */
[----:B------:R-:W-:Y:S01]  /*1361a0*/  LDS R232, [R97+UR6+0x9e280] ;  /* 0x09e2800661e87984 */ /* 0x000fe20008000800 */
[----:B------:R-:W-:-:S03]  /*1361b0*/  IMAD.MOV.U32 R32, RZ, RZ, R251 ;  /* 0x000000ffff207224 */ /* 0x000fc600078e00fb */
[----:B------:R-:W-:Y:S01]  /*1361c0*/  LDS R234, [R97+UR6+0x9f280] ;  /* 0x09f2800661ea7984 */ /* 0x000fe20008000800 */
[C---:B-1----:R-:W-:Y:S03]  /*1361d0*/  HMMA.1688.F32.TF32 R68, R228.reuse, R98, R48 ;  /* 0x00000062e444723c */ /* 0x042fe60000081030 */
[----:B------:R-:W-:Y:S04]  /*1361e0*/  LDS R233, [R189+UR6+0x9e280] ;  /* 0x09e28006bde97984 */ /* 0x000fe80008000800 */
[----:B------:R-:W1:Y:S01]  /*1361f0*/  LDS R235, [R189+UR6+0x9f280] ;  /* 0x09f28006bdeb7984 */ /* 0x000e620008000800 */
        /* <DEDUP_REMOVED lines=14> */
[----:B-1----:R-:W4:Y:S04]  /*1362e0*/  LDL.LU R40, [R1+0x10] ;  /* 0x0000100001287983 */ /* 0x002f280000300800 */
[----:B------:R-:W-:Y:S04]  /*1362f0*/  STL.64 [R1+0x18c0], R12 ;  /* 0x0018c00c01007387 */ /* 0x000fe80000100a00 */
[----:B------:R-:W-:Y:S04]  /*136300*/  STL.64 [R1+0x18c8], R14 ;  /* 0x0018c80e01007387 */ /* 0x000fe80000100a00 */
        /* <DEDUP_REMOVED lines=146> */
[----:B------:R-:W4:Y:S04]  /*136c30*/  LDL.LU.64 R4, [R1+0x7338] ;  /* 0x0073380001047983 */ /* 0x000f280000300a00 */
[----:B------:R-:W2:Y:S04]  /*136c40*/  LDL.LU.64 R238, [R1+0x7330] ;  /* 0x0073300001ee7983 */ /* 0x000ea80000300a00 */
[----:B------:R-:W3:Y:S04]  /*136c50*/  LDL.LU.64 R236, [R1+0x7328] ;  /* 0x0073280001ec7983 */ /* 0x000ee80000300a00 */
[----:B------:R-:W-:Y:S04]  /*136c60*/  STL.64 [R1+0x500], R244 ;  /* 0x000500f401007387 */ /* 0x000fe80000100a00 */
[----:B------:R1:W-:Y:S04]  /*136c70*/  STL.64 [R1+0x508], R246 ;  /* 0x000508f601007387 */ /* 0x0003e80000100a00 */
[----:B-1----:R-:W4:Y:S04]  /*136c80*/  LDL.LU.64 R246, [R1+0x7320] ;  /* 0x0073200001f67983 */ /* 0x002f280000300a00 */
[----:B------:R-:W4:Y:S04]  /*136c90*/  LDL.LU.64 R244, [R1+0x7318] ;  /* 0x0073180001f47983 */ /* 0x000f280000300a00 */
        /* <DEDUP_REMOVED lines=8> */
[----:B------:R-:W4:Y:S04]  /*136d20*/  LDL.LU.64 R250, [R1+0x7310] ;  /* 0x0073100001fa7983 */ /* 0x000f280000300a00 */
[----:B------:R-:W4:Y:S01]  /*136d30*/  LDL.LU.64 R248, [R1+0x7308] ;  /* 0x0073080001f87983 */ /* 0x000f220000300a00 */
[----:B-1----:R-:W-:Y:S01]  /*136d40*/  HMMA.1688.F32.TF32 R128, R228, R54, R124 ;  /* 0x00000036e480723c */ /* 0x002fe2000008107c */
[----:B------:R-:W-:-:S02]  /*136d50*/  IMAD.MOV.U32 R9, RZ, RZ, R30 ;  /* 0x000000ffff097224 */ /* 0x000fc400078e001e */
[----:B------:R-:W-:Y:S03]  /*136d60*/  LDS R224, [R3+UR6+0x9e300] ;  /* 0x09e3000603e07984 */ /* 0x000fe60008000800 */
[C---:B------:R-:W-:Y:S01]  /*136d70*/  HMMA.1688.F32.TF32 R124, R228.reuse, R162, R120 ;  /* 0x000000a2e47c723c */ /* 0x040fe20000081078 */
[----:B------:R-:W-:Y:S01]  /*136d80*/  IMAD.MOV.U32 R8, RZ, RZ, R31 ;  /* 0x000000ffff087224 */ /* 0x000fe200078e001f */
[----:B------:R-:W-:Y:S04]  /*136d90*/  LDS R226, [R3+UR6+0x9f300] ;  /* 0x09f3000603e27984 */ /* 0x000fe80008000800 */
        /* <DEDUP_REMOVED lines=12> */
[----:B------:R-:W-:Y:S01]  /*136e60*/  HMMA.1688.F32.TF32 R40, R228, R30, R40 ;  /* 0x0000001ee428723c */ /* 0x000fe20000081028 */
        /* <DEDUP_REMOVED lines=21> */
[----:B--2---:R-:W-:Y:S01]  /*136fc0*/  IMAD.MOV.U32 R29, RZ, RZ, R238 ;  /* 0x000000ffff1d7224 */ /* 0x004fe200078e00ee */
[----:B---3--:R-:W-:Y:S01]  /*136fd0*/  MOV R42, R236 ;  /* 0x000000ec002a7202 */ /* 0x008fe20000000f00 */
[----:B------:R-:W-:Y:S01]  /*136fe0*/  IMAD.MOV.U32 R43, RZ, RZ, R237 ;  /* 0x000000ffff2b7224 */ /* 0x000fe200078e00ed */
[----:B----4-:R-:W-:-:S02]  /*136ff0*/  MOV R28, R244 ;  /* 0x000000f4001c7202 */ /* 0x010fc40000000f00 */
[----:B------:R-:W2:Y:S01]  /*137000*/  LDL.LU R244, [R1+0x7304] ;  /* 0x0073040001f47983 */ /* 0x000ea20000300800 */
[----:B------:R-:W-:-:S03]  /*137010*/  IMAD.MOV.U32 R30, RZ, RZ, R246 ;  /* 0x000000ffff1e7224 */ /* 0x000fc600078e00f6 */
[----:B------:R3:W-:Y:S04]  /*137020*/  STL.64 [R1+0x1890], R12 ;  /* 0x0018900c01007387 */ /* 0x0007e80000100a00 */
[----:B------:R4:W-:Y:S04]  /*137030*/  STL.64 [R1+0x1898], R14 ;  /* 0x0018980e01007387 */ /* 0x0009e80000100a00 */
[----:B------:R-:W3:Y:S04]  /*137040*/  LDL.LU R238, [R1+0x7300] ;  /* 0x0073000001ee7983 */ /* 0x000ee80000300800 */
[----:B------:R-:W4:Y:S01]  /*137050*/  LDL.LU R246, [R1+0x72fc] ;  /* 0x0072fc0001f67983 */ /* 0x000f220000300800 */
[----:B------:R-:W-:-:S03]  /*137060*/  IMAD.MOV.U32 R31, RZ, RZ, R251 ;  /* 0x000000ffff1f7224 */ /* 0x000fc600078e00fb */
[----:B------:R-:W4:Y:S01]  /*137070*/  LDL.LU R251, [R1+0x72f8] ;  /* 0x0072f80001fb7983 */ /* 0x000f220000300800 */
[----:B------:R-:W-:Y:S02]  /*137080*/  IMAD.MOV.U32 R40, RZ, RZ, R250 ;  /* 0x000000ffff287224 */ /* 0x000fe400078e00fa */
[----:B------:R-:W-:Y:S01]  /*137090*/  IMAD.MOV.U32 R41, RZ, RZ, R249 ;  /* 0x000000ffff297224 */ /* 0x000fe200078e00f9 */
[----:B------:R-:W4:Y:S04]  /*1370a0*/  LDL.LU R250, [R1+0x72f4] ;  /* 0x0072f40001fa7983 */ /* 0x000f280000300800 */
[----:B------:R-:W4:Y:S04]  /*1370b0*/  LDL.LU R249, [R1+0x72f0] ;  /* 0x0072f00001f97983 */ /* 0x000f280000300800 */
[----:B------:R-:W4:Y:S04]  /*1370c0*/  LDL.LU R236, [R1+0x72ec] ;  /* 0x0072ec0001ec7983 */ /* 0x000f280000300800 */
[----:B------:R-:W4:Y:S01]  /*1370d0*/  LDL.LU R237, [R1+0x72e8] ;  /* 0x0072e80001ed7983 */ /* 0x000f220000300800 */
[----:B------:R-:W-:-:S02]  /*1370e0*/  IMAD.MOV.U32 R50, RZ, RZ, R248 ;  /* 0x000000ffff327224 */ /* 0x000fc400078e00f8 */
[----:B------:R-:W-:Y:S02]  /*1370f0*/  IMAD.MOV.U32 R51, RZ, RZ, R245 ;  /* 0x000000ffff337224 */ /* 0x000fe400078e00f5 */
[----:B--2---:R-:W-:Y:S02]  /*137100*/  IMAD.MOV.U32 R49, RZ, RZ, R244 ;  /* 0x000000ffff317224 */ /* 0x004fe400078e00f4 */
[----:B---3--:R-:W-:Y:S02]  /*137110*/  IMAD.MOV.U32 R48, RZ, RZ, R238 ;  /* 0x000000ffff307224 */ /* 0x008fe400078e00ee */
[----:B------:R-:W2:Y:S04]  /*137120*/  LDL.LU R238, [R1+0x72e4] ;  /* 0x0072e40001ee7983 */ /* 0x000ea80000300800 */
[----:B------:R-:W3:Y:S04]  /*137130*/  LDL.LU R244, [R1+0x72e0] ;  /* 0x0072e00001f47983 */ /* 0x000ee80000300800 */
[----:B------:R-:W3:Y:S04]  /*137140*/  LDL.LU R248, [R1+0x72dc] ;  /* 0x0072dc0001f87983 */ /* 0x000ee80000300800 */
[----:B------:R-:W3:Y:S04]  /*137150*/  LDL.LU R245, [R1+0x72d8] ;  /* 0x0072d80001f57983 */ /* 0x000ee80000300800 */
[----:B------:R-:W3:Y:S04]  /*137160*/  LDL.LU R80, [R1+0x180] ;  /* 0x0001800001507983 */ /* 0x000ee80000300800 */
[----:B------:R-:W3:Y:S01]  /*137170*/  LDL.LU R81, [R1+0x184] ;  /* 0x0001840001517983 */ /* 0x000ee20000300800 */
[----:B----4-:R-:W-:Y:S01]  /*137180*/  IMAD.MOV.U32 R83, RZ, RZ, R236 ;  /* 0x000000ffff537224 */ /* 0x010fe200078e00ec */
[----:B------:R-:W-:-:S02]  /*137190*/  MOV R82, R237 ;  /* 0x000000ed00527202 */ /* 0x000fc40000000f00 */
[----:B------:R-:W4:Y:S04]  /*1371a0*/  LDL.LU R237, [R1+0x72d4] ;  /* 0x0072d40001ed7983 */ /* 0x000f280000300800 */
[----:B------:R-:W4:Y:S01]  /*1371b0*/  LDL.LU R236, [R1+0x72d0] ;  /* 0x0072d00001ec7983 */ /* 0x000f220000300800 */
[----:B--2---:R-:W-:Y:S02]  /*1371c0*/  IMAD.MOV.U32 R71, RZ, RZ, R238 ;  /* 0x000000ffff477224 */ /* 0x004fe400078e00ee */
[----:B---3--:R-:W-:Y:S02]  /*1371d0*/  IMAD.MOV.U32 R70, RZ, RZ, R244 ;  /* 0x000000ffff467224 */ /* 0x008fe400078e00f4 */
[----:B------:R-:W-:Y:S02]  /*1371e0*/  IMAD.MOV.U32 R68, RZ, RZ, R248 ;  /* 0x000000ffff447224 */ /* 0x000fe400078e00f8 */
[----:B------:R-:W2:Y:S01]  /*1371f0*/  LDL.LU R248, [R1+0x72cc] ;  /* 0x0072cc0001f87983 */ /* 0x000ea20000300800 */
[----:B------:R-:W-:-:S03]  /*137200*/  IMAD.MOV.U32 R69, RZ, RZ, R245 ;  /* 0x000000ffff457224 */ /* 0x000fc600078e00f5 */
[----:B------:R-:W3:Y:S04]  /*137210*/  LDL.LU R245, [R1+0x72c8] ;  /* 0x0072c80001f57983 */ /* 0x000ee80000300800 */
[----:B------:R-:W2:Y:S04]  /*137220*/  LDL.LU R244, [R1+0x72c4] ;  /* 0x0072c40001f47983 */ /* 0x000ea80000300800 */
[----:B------:R-:W3:Y:S04]  /*137230*/  LDL.LU R238, [R1+0x72c0] ;  /* 0x0072c00001ee7983 */ /* 0x000ee80000300800 */
[----:B------:R-:W2:Y:S04]  /*137240*/  LDL.LU R100, [R1+0x1a0] ;  /* 0x0001a00001647983 */ /* 0x000ea80000300800 */
[----:B------:R-:W2:Y:S01]  /*137250*/  LDL.LU R101, [R1+0x1a4] ;  /* 0x0001a40001657983 */ /* 0x000ea20000300800 */
[----:B----4-:R-:W-:Y:S01]  /*137260*/  IMAD.MOV.U32 R103, RZ, RZ, R237 ;  /* 0x000000ffff677224 */ /* 0x010fe200078e00ed */
[----:B------:R-:W-:-:S02]  /*137270*/  MOV R102, R236 ;  /* 0x000000ec00667202 */ /* 0x000fc40000000f00 */
[----:B------:R-:W4:Y:S04]  /*137280*/  LDL.LU R236, [R1+0x72bc] ;  /* 0x0072bc0001ec7983 */ /* 0x000f280000300800 */
[----:B------:R-:W3:Y:S04]  /*137290*/  LDL.LU R237, [R1+0x72b8] ;  /* 0x0072b80001ed7983 */ /* 0x000ee80000300800 */
[----:B------:R-:W2:Y:S04]  /*1372a0*/  LDL.LU R112, [R1+0x1c0] ;  /* 0x0001c00001707983 */ /* 0x000ea80000300800 */
[----:B------:R-:W2:Y:S04]  /*1372b0*/  LDL.LU R113, [R1+0x1c4] ;  /* 0x0001c40001717983 */ /* 0x000ea80000300800 */
[----:B------:R-:W2:Y:S04]  /*1372c0*/  LDL.LU R114, [R1+0x1c8] ;  /* 0x0001c80001727983 */ /* 0x000ea80000300800 */
[----:B------:R-:W2:Y:S04]  /*1372d0*/  LDL.LU R115, [R1+0x1cc] ;  /* 0x0001cc0001737983 */ /* 0x000ea80000300800 */
[----:B------:R-:W2:Y:S04]  /*1372e0*/  LDL.LU R116, [R1+0x1d0] ;  /* 0x0001d00001747983 */ /* 0x000ea80000300800 */
[----:B------:R-:W2:Y:S01]  /*1372f0*/  LDL.LU R117, [R1+0x1d4] ;  /* 0x0001d40001757983 */ /* 0x000ea20000300800 */
[----:B----4-:R-:W-:-:S02]  /*137300*/  IMAD.MOV.U32 R119, RZ, RZ, R236 ;  /* 0x000000ffff777224 */ /* 0x010fc400078e00ec */
[----:B---3--:R-:W-:Y:S02]  /*137310*/  IMAD.MOV.U32 R118, RZ, RZ, R237 ;  /* 0x000000ffff767224 */ /* 0x008fe400078e00ed */
        /* <DEDUP_REMOVED lines=10> */
[----:B------:R-:W-:-:S03]  /*1373c0*/  MOV R108, R238 ;  /* 0x000000ee006c7202 */ /* 0x000fc60000000f00 */
[----:B------:R-:W4:Y:S01]  /*1373d0*/  LDL.LU R124, [R1+0x1f0] ;  /* 0x0001f000017c7983 */ /* 0x000f220000300800 */
[----:B--2---:R-:W-:-:S03]  /*1373e0*/  IMAD.MOV.U32 R109, RZ, RZ, R244 ;  /* 0x000000ffff6d7224 */ /* 0x004fc600078e00f4 */
[----:B------:R-:W2:Y:S01]  /*1373f0*/  LDL.LU R125, [R1+0x1f4] ;  /* 0x0001f400017d7983 */ /* 0x000ea20000300800 */
        /* <DEDUP_REMOVED lines=8> */
[----:B---3--:R-:W-:Y:S02]  /*137480*/  IMAD.MOV.U32 R127, RZ, RZ, R237 ;  /* 0x000000ffff7f7224 */ /* 0x008fe400078e00ed */
[----:B----4-:R-:W-:Y:S02]  /*137490*/  IMAD.MOV.U32 R126, RZ, RZ, R236 ;  /* 0x000000ffff7e7224 */ /* 0x010fe400078e00ec */
[----:B------:R-:W3:Y:S04]  /*1374a0*/  LDL.LU R236, [R1+0x72ac] ;  /* 0x0072ac0001ec7983 */ /* 0x000ee80000300800 */
[----:B------:R-:W3:Y:S04]  /*1374b0*/  LDL.LU R237, [R1+0x72a8] ;  /* 0x0072a80001ed7983 */ /* 0x000ee80000300800 */
[----:B------:R-:W3:Y:S04]  /*1374c0*/  LDL.LU R238, [R1+0x72a4] ;  /* 0x0072a40001ee7983 */ /* 0x000ee80000300800 */
        /* <DEDUP_REMOVED lines=10> */
[----:B------:R-:W4:Y:S01]  /*137570*/  LDL.LU R15, [R1+0x13c] ;  /* 0x00013c00010f7983 */ /* 0x000f220000300800 */
[C---:B------:R-:W-:Y:S06]  /*137580*/  HMMA.1688.F32.TF32 R128, R232.reuse, R94, R128 ;  /* 0x0000005ee880723c */ /* 0x040fec0000081080 */
[C---:B--2---:R-:W-:Y:S06]  /*137590*/  HMMA.1688.F32.TF32 R124, R232.reuse, R106, R124 ;  /* 0x0000006ae87c723c */ /* 0x044fec000008107c */
[C---:B------:R-:W-:Y:S06]  /*1375a0*/  HMMA.1688.F32.TF32 R120, R232.reuse, R62, R120 ;  /* 0x0000003ee878723c */ /* 0x040fec0000081078 */
[C---:B------:R-:W-:Y:S06]  /*1375b0*/  HMMA.1688.F32.TF32 R116, R232.reuse, R66, R116 ;  /* 0x00000042e874723c */ /* 0x040fec0000081074 */
        /* <DEDUP_REMOVED lines=8> */
[C---:B---3--:R-:W-:Y:S06]  /*137640*/  HMMA.1688.F32.TF32 R136, R232.reuse, R206, R248 ;  /* 0x000000cee888723c */ /* 0x048fec00000810f8 */
[----:B----4-:R-:W-:-:S15]  /*137650*/  HMMA.1688.F32.TF32 R140, R232, R218, R244 ;  /* 0x000000dae88c723c */ /* 0x010fde00000810f4 */
[----:B------:R-:W-:-:S02]  /*137660*/  NOP ;  /* 0x0000000000007918 */ /* 0x000fc40000000000 */
[----:B------:R-:W-:Y:S04]  /*137670*/  STL.64 [R1+0x1860], R136 ;  /* 0x0018608801007387 */ /* 0x000fe80000100a00 */
[----:B------:R2:W-:Y:S02]  /*137680*/  STL.64 [R1+0x1868], R138 ;  /* 0x0018688a01007387 */ /* 0x0005e40000100a00 */
[----:B--2---:R-:W-:Y:S02]  /*137690*/  HMMA.1688.F32.TF32 R136, R232, R98, R236 ;  /* 0x00000062e888723c */ /* 0x004fe400000810ec */
[----:B------:R-:W-:Y:S04]  /*1376a0*/  STL.64 [R1+0x1840], R140 ;  /* 0x0018408c01007387 */ /* 0x000fe80000100a00 */
[----:B------:R-:W-:Y:S01]  /*1376b0*/  STL.64 [R1+0x1848], R142 ;  /* 0x0018488e01007387 */ /* 0x000fe20000100a00 */
[----:B------:R-:W-:Y:S01]  /*1376c0*/  MOV R238, R25 ;  /* 0x0000001900ee7202 */ /* 0x000fe20000000f00 */
[----:B------:R-:W-:-:S15]  /*1376d0*/  IMAD.MOV.U32 R239, RZ, RZ, R24 ;  /* 0x000000ffffef7224 */ /* 0x000fde00078e0018 */
[----:B------:R-:W-:Y:S04]  /*1376e0*/  STL.64 [R1+0x1820], R136 ;  /* 0x0018208801007387 */ /* 0x000fe80000100a00 */
[----:B------:R-:W-:Y:S04]  /*1376f0*/  STL.64 [R1+0x1828], R138 ;  /* 0x0018288a01007387 */ /* 0x000fe80000100a00 */
        /* <DEDUP_REMOVED lines=34> */
[----:B------:R1:W-:Y:S01]  /*137920*/  STL.64 [R1+0x19a8], R14 ;  /* 0x0019a80e01007387 */ /* 0x0003e20000100a00 */
[----:B---3--:R-:W-:-:S03]  /*137930*/  MOV R40, R4 ;  /* 0x0000000400287202 */ /* 0x008fc60000000f00 */
[----:B------:R-:W2:Y:S01]  /*137940*/  LDL.LU R29, [R1+0x304] ;  /* 0x00030400011d7983 */ /* 0x000ea20000300800 */
[----:B------:R-:W-:-:S03]  /*137950*/  IMAD.MOV.U32 R41, RZ, RZ, R6 ;  /* 0x000000ffff297224 */ /* 0x000fc600078e0006 */
[----:B------:R-:W2:Y:S01]  /*137960*/  LDL.LU R30, [R1+0x308] ;  /* 0x00030800011e7983 */ /* 0x000ea20000300800 */
[----:B----4-:R-:W-:-:S03]  /*137970*/  IMAD.MOV.U32 R42, RZ, RZ, R7 ;  /* 0x000000ffff2a7224 */ /* 0x010fc600078e0007 */
[----:B------:R-:W2:Y:S01]  /*137980*/  LDL.LU R31, [R1+0x30c] ;  /* 0x00030c00011f7983 */ /* 0x000ea20000300800 */
[----:B------:R-:W-:-:S03]  /*137990*/  IMAD.MOV.U32 R43, RZ, RZ, R5 ;  /* 0x000000ffff2b7224 */ /* 0x000fc600078e0005 */
[----:B------:R-:W3:Y:S04]  /*1379a0*/  LDL.LU R4, [R1+0x727c] ;  /* 0x00727c0001047983 */ /* 0x000ee80000300800 */
[----:B------:R-:W4:Y:S04]  /*1379b0*/  LDL.LU R6, [R1+0x7278] ;  /* 0x0072780001067983 */ /* 0x000f280000300800 */
[----:B------:R-:W2:Y:S04]  /*1379c0*/  LDL.LU R7, [R1+0x7274] ;  /* 0x0072740001077983 */ /* 0x000ea80000300800 */
[----:B------:R-:W2:Y:S04]  /*1379d0*/  LDL.LU R5, [R1+0x7270] ;  /* 0x0072700001057983 */ /* 0x000ea80000300800 */
[----:B------:R-:W2:Y:S04]  /*1379e0*/  LDL.LU R80, [R1+0x340] ;  /* 0x0003400001507983 */ /* 0x000ea80000300800 */
[----:B------:R-:W2:Y:S04]  /*1379f0*/  LDL.LU R81, [R1+0x344] ;  /* 0x0003440001517983 */ /* 0x000ea80000300800 */
[----:B------:R-:W2:Y:S04]  /*137a00*/  LDL.LU R82, [R1+0x348] ;  /* 0x0003480001527983 */ /* 0x000ea80000300800 */
[----:B------:R-:W2:Y:S01]  /*137a10*/  LDL.LU R83, [R1+0x34c] ;  /* 0x00034c0001537983 */ /* 0x000ea20000300800 */
[----:B---3--:R-:W-:-:S03]  /*137a20*/  IMAD.MOV.U32 R103, RZ, RZ, R4 ;  /* 0x000000ffff677224 */ /* 0x008fc600078e0004 */
[----:B------:R-:W3:Y:S01]  /*137a30*/  LDL.LU R4, [R1+0xb0] ;  /* 0x0000b00001047983 */ /* 0x000ee20000300800 */
[----:B----4-:R-:W-:Y:S02]  /*137a40*/  IMAD.MOV.U32 R101, RZ, RZ, R6 ;  /* 0x000000ffff657224 */ /* 0x010fe400078e0006 */
[----:B--2---:R-:W-:Y:S01]  /*137a50*/  IMAD.MOV.U32 R100, RZ, RZ, R7 ;  /* 0x000000ffff647224 */ /* 0x004fe200078e0007 */
[----:B------:R-:W-:Y:S02]  /*137a60*/  MOV R102, R5 ;  /* 0x0000000500667202 */ /* 0x000fe40000000f00 */
        /* <DEDUP_REMOVED lines=56> */
[----:B------:R-:W4:Y:S01]  /*137df0*/  LDL.LU R15, [R1+0x2fc] ;  /* 0x0002fc00010f7983 */ /* 0x000f220000300800 */
[----:B------:R-:W-:-:S02]  /*137e00*/  IMAD.MOV.U32 R33, RZ, RZ, R134 ;  /* 0x000000ffff217224 */ /* 0x000fc400078e0086 */
[----:B------:R-:W-:Y:S01]  /*137e10*/  IMAD.MOV.U32 R32, RZ, RZ, R135 ;  /* 0x000000ffff207224 */ /* 0x000fe200078e0087 */
[C---:B---3--:R-:W-:Y:S06]  /*137e20*/  HMMA.1688.F32.TF32 R4, R232.reuse, R174, R4 ;  /* 0x000000aee804723c */ /* 0x048fec0000081004 */
[C---:B--2---:R-:W-:Y:S06]  /*137e30*/  HMMA.1688.F32.TF32 R112, R232.reuse, R170, R112 ;  /* 0x000000aae870723c */ /* 0x044fec0000081070 */
[C---:B----4-:R-:W-:Y:S06]  /*137e40*/  HMMA.1688.F32.TF32 R116, R232.reuse, R166, R116 ;  /* 0x000000a6e874723c */ /* 0x050fec0000081074 */
[C---:B------:R-:W-:Y:S06]  /*137e50*/  HMMA.1688.F32.TF32 R124, R232.reuse, R54, R124 ;  /* 0x00000036e87c723c */ /* 0x040fec000008107c */
[C---:B------:R-:W-:Y:S06]  /*137e60*/  HMMA.1688.F32.TF32 R136, R232.reuse, R134, R136 ;  /* 0x00000086e888723c */ /* 0x040fec0000081088 */
[C---:B------:R-:W-:Y:S06]  /*137e70*/  HMMA.1688.F32.TF32 R140, R232.reuse, R34, R140 ;  /* 0x00000022e88c723c */ /* 0x040fec000008108c */
[----:B------:R-:W-:-:S15]  /*137e80*/  HMMA.1688.F32.TF32 R128, R232, R250, R128 ;  /* 0x000000fae880723c */ /* 0x000fde0000081080 */
[----:B------:R-:W-:-:S02]  /*137e90*/  NOP ;  /* 0x0000000000007918 */ /* 0x000fc40000000000 */
[----:B------:R-:W-:Y:S01]  /*137ea0*/  STL.64 [R1+0x1990], R140 ;  /* 0x0019908c01007387 */ /* 0x000fe20000100a00 */
[C---:B------:R-:W-:Y:S03]  /*137eb0*/  HMMA.1688.F32.TF32 R120, R232.reuse, R162, R120 ;  /* 0x000000a2e878723c */ /* 0x040fe60000081078 */
[----:B------:R1:W-:Y:S04]  /*137ec0*/  STL.64 [R1+0x1998], R142 ;  /* 0x0019988e01007387 */ /* 0x0003e80000100a00 */
[----:B-1----:R-:W2:Y:S04]  /*137ed0*/  LDL.LU.64 R142, [R1+0x7268] ;  /* 0x00726800018e7983 */ /* 0x002ea80000300a00 */
        /* <DEDUP_REMOVED lines=30> */
[----:B------:R-:W4:Y:S01]  /*1380c0*/  LDL.LU.64 R4, [R1+0x71e0] ;  /* 0x0071e00001047983 */ /* 0x000f220000300a00 */
[C---:B------:R-:W-:Y:S06]  /*1380d0*/  HMMA.1688.F32.TF32 R244, R232.reuse, R178, R244 ;  /* 0x000000b2e8f4723c */ /* 0x040fec00000810f4 */
[C---:B------:R-:W-:Y:S06]  /*1380e0*/  HMMA.1688.F32.TF32 R108, R232.reuse, R210, R108 ;  /* 0x000000d2e86c723c */ /* 0x040fec000008106c */
[C---:B------:R-:W-:Y:S11]  /*1380f0*/  HMMA.1688.F32.TF32 R100, R232.reuse, R222, R100 ;  /* 0x000000dee864723c */ /* 0x040ff60000081064 */
[----:B------:R-:W-:Y:S04]  /*138100*/  STL.64 [R1+0x18a0], R244 ;  /* 0x0018a0f401007387 */ /* 0x000fe80000100a00 */
[----:B------:R4:W-:Y:S01]  /*138110*/  STL.64 [R1+0x18a8], R246 ;  /* 0x0018a8f601007387 */ /* 0x0009e20000100a00 */
[----:B------:R-:W-:Y:S01]  /*138120*/  HMMA.1688.F32.TF32 R68, R232, R90, R68 ;  /* 0x0000005ae844723c */ /* 0x000fe20000081044 */
[----:B------:R-:W-:-:S02]  /*138130*/  IMAD.MOV.U32 R230, RZ, RZ, R9 ;  /* 0x000000ffffe67224 */ /* 0x000fc400078e0009 */
[----:B------:R-:W-:-:S03]  /*138140*/  IMAD.MOV.U32 R231, RZ, RZ, R8 ;  /* 0x000000ffffe77224 */ /* 0x000fc600078e0008 */
[C---:B------:R-:W-:Y:S06]  /*138150*/  HMMA.1688.F32.TF32 R48, R224.reuse, R206, R48 ;  /* 0x000000cee030723c */ /* 0x040fec0000081030 */
[C---:B------:R-:W-:Y:S06]  /*138160*/  HMMA.1688.F32.TF32 R40, R224.reuse, R218, R40 ;  /* 0x000000dae028723c */ /* 0x040fec0000081028 */
[C---:B------:R-:W-:Y:S06]  /*138170*/  HMMA.1688.F32.TF32 R28, R224.reuse, R98, R28 ;  /* 0x00000062e01c723c */ /* 0x040fec000008101c */
[----:B------:R-:W-:Y:S01]  /*138180*/  HMMA.1688.F32.TF32 R12, R224, R94, R12 ;  /* 0x0000005ee00c723c */ /* 0x000fe2000008100c */
[----:B------:R-:W-:-:S02]  /*138190*/  IMAD.MOV.U32 R9, RZ, RZ, R90 ;  /* 0x000000ffff097224 */ /* 0x000fc400078e005a */
[----:B------:R-:W-:-:S03]  /*1381a0*/  IMAD.MOV.U32 R8, RZ, RZ, R91 ;  /* 0x000000ffff087224 */ /* 0x000fc600078e005b */
[----:B----4-:R-:W-:Y:S01]  /*1381b0*/  HMMA.1688.F32.TF32 R244, R232, R182, R4 ;  /* 0x000000b6e8f4723c */ /* 0x010fe20000081004 */
[----:B------:R-:W-:Y:S01]  /*1381c0*/  IMAD.MOV.U32 R93, RZ, RZ, R106 ;  /* 0x000000ffff5d7224 */ /* 0x000fe200078e006a */
[----:B------:R-:W-:Y:S01]  /*1381d0*/  LDS R4, [R97+UR6+0x9e300] ;  /* 0x09e3000661047984 */ /* 0x000fe20008000800 */
[----:B------:R-:W-:Y:S02]  /*1381e0*/  IMAD.MOV.U32 R92, RZ, RZ, R107 ;  /* 0x000000ffff5c7224 */ /* 0x000fe400078e006b */
[----:B------:R-:W-:Y:S01]  /*1381f0*/  IMAD.MOV.U32 R96, RZ, RZ, R63 ;  /* 0x000000ffff607224 */ /* 0x000fe200078e003f */
[----:B------:R-:W-:Y:S01]  /*138200*/  LDS R6, [R97+UR6+0x9f300] ;  /* 0x09f3000661067984 */ /* 0x000fe20008000800 */
[----:B------:R-:W-:Y:S02]  /*138210*/  IMAD.MOV.U32 R169, RZ, RZ, R66 ;  /* 0x000000ffffa97224 */ /* 0x000fe400078e0042 */
[----:B------:R-:W-:Y:S02]  /*138220*/  IMAD.MOV.U32 R168, RZ, RZ, R67 ;  /* 0x000000ffffa87224 */ /* 0x000fe400078e0043 */
[----:B------:R-:W-:-:S02]  /*138230*/  IMAD.MOV.U32 R161, RZ, RZ, R86 ;  /* 0x000000ffffa17224 */ /* 0x000fc400078e0056 */
[----:B------:R-:W-:Y:S01]  /*138240*/  IMAD.MOV.U32 R160, RZ, RZ, R87 ;  /* 0x000000ffffa07224 */ /* 0x000fe200078e0057 */
[----:B------:R-:W-:Y:S01]  /*138250*/  MOV R165, R78 ;  /* 0x0000004e00a57202 */ /* 0x000fe20000000f00 */
[----:B------:R-:W-:Y:S02]  /*138260*/  IMAD.MOV.U32 R164, RZ, RZ, R79 ;  /* 0x000000ffffa47224 */ /* 0x000fe400078e004f */
[----:B------:R-:W-:Y:S02]  /*138270*/  IMAD.MOV.U32 R209, RZ, RZ, R58 ;  /* 0x000000ffffd17224 */ /* 0x000fe400078e003a */
[----:B------:R-:W-:Y:S01]  /*138280*/  IMAD.MOV.U32 R208, RZ, RZ, R59 ;  /* 0x000000ffffd07224 */ /* 0x000fe200078e003b */
[----:B------:R-:W-:Y:S01]  /*138290*/  MOV R181, R38 ;  /* 0x0000002600b57202 */ /* 0x000fe20000000f00 */
[----:B------:R-:W-:Y:S01]  /*1382a0*/  IMAD.MOV.U32 R221, RZ, RZ, R46 ;  /* 0x000000ffffdd7224 */ /* 0x000fe200078e002e */
[----:B------:R-:W-:Y:S01]  /*1382b0*/  MOV R173, R22 ;  /* 0x0000001600ad7202 */ /* 0x000fe20000000f00 */
        /* <DEDUP_REMOVED lines=8> */
[----:B------:R-:W-:-:S02]  /*138340*/  IMAD.MOV.U32 R220, RZ, RZ, R47 ;  /* 0x000000ffffdc7224 */ /* 0x000fc400078e002f */
[----:B------:R-:W-:Y:S01]  /*138350*/  IMAD.MOV.U32 R180, RZ, RZ, R39 ;  /* 0x000000ffffb47224 */ /* 0x000fe200078e0027 */
[----:B------:R-:W-:Y:S01]  /*138360*/  LDS R5, [R189+UR6+0x9e300] ;  /* 0x09e30006bd057984 */ /* 0x000fe20008000800 */
[----:B------:R-:W-:Y:S02]  /*138370*/  IMAD.MOV.U32 R229, RZ, RZ, R18 ;  /* 0x000000ffffe57224 */ /* 0x000fe400078e0012 */
[----:B------:R-:W-:Y:S01]  /*138380*/  IMAD.MOV.U32 R228, RZ, RZ, R19 ;  /* 0x000000ffffe47224 */ /* 0x000fe200078e0013 */
[----:B------:R-:W4:Y:S01]  /*138390*/  LDS R7, [R189+UR6+0x9f300] ;  /* 0x09f30006bd077984 */ /* 0x000f220008000800 */
[----:B-1----:R-:W-:Y:S07]  /*1383a0*/  HMMA.1688.F32.TF32 R68, R232, R230, R80 ;  /* 0x000000e6e844723c */ /* 0x002fee0000081050 */
[----:B------:R-:W-:-:S05]  /*1383b0*/  MOV R232, R17 ;  /* 0x0000001100e87202 */ /* 0x000fca0000000f00 */
[----:B------:R-:W-:Y:S11]  /*1383c0*/  STL [R1+0x6f28], R232 ;  /* 0x006f28e801007387 */ /* 0x000ff60000100800 */
[----:B------:R-:W-:Y:S04]  /*1383d0*/  STL.64 [R1+0x17f0], R68 ;  /* 0x0017f04401007387 */ /* 0x000fe80000100a00 */
[----:B------:R1:W-:Y:S02]  /*1383e0*/  STL.64 [R1+0x17f8], R70 ;  /* 0x0017f84601007387 */ /* 0x0003e40000100a00 */
[----:B-1----:R-:W-:Y:S01]  /*1383f0*/  HMMA.1688.F32.TF32 R68, R224, R190, R72 ;  /* 0x000000bee044723c */ /* 0x002fe20000081048 */
[----:B------:R-:W-:-:S05]  /*138400*/  IMAD.MOV.U32 R233, RZ, RZ, R16 ;  /* 0x000000ffffe97224 */ /* 0x000fca00078e0010 */
[----:B------:R-:W-:-:S15]  /*138410*/  STL [R1+0x6f2c], R233 ;  /* 0x006f2ce901007387 */ /* 0x000fde0000100800 */
[----:B------:R-:W-:-:S02]  /*138420*/  NOP ;  /* 0x0000000000007918 */ /* 0x000fc40000000000 */
[----:B------:R-:W-:Y:S04]  /*138430*/  STL.64 [R1+0x3a0], R68 ;  /* 0x0003a04401007387 */ /* 0x000fe80000100a00 */
[----:B------:R-:W-:Y:S04]  /*138440*/  STL.64 [R1+0x3a8], R70 ;  /* 0x0003a84601007387 */ /* 0x000fe80000100a00 */
[----:B------:R-:W-:Y:S04]  /*138450*/  STL.64 [R1+0x390], R48 ;  /* 0x0003903001007387 */ /* 0x000fe80000100a00 */
[----:B------:R-:W-:Y:S04]  /*138460*/  STL.64 [R1+0x398], R50 ;  /* 0x0003983201007387 */ /* 0x000fe80000100a00 */
[----:B------:R1:W-:Y:S04]  /*138470*/  STL.64 [R1+0x380], R40 ;  /* 0x0003802801007387 */ /* 0x0003e80000100a00 */
[----:B------:R2:W-:Y:S04]  /*138480*/  STL.64 [R1+0x388], R42 ;  /* 0x0003882a01007387 */ /* 0x0005e80000100a00 */
[----:B-1----:R-:W3:Y:S04]  /*138490*/  LDL.LU R40, [R1+0x240] ;  /* 0x0002400001287983 */ /* 0x002ee80000300800 */
[----:B------:R1:W-:Y:S04]  /*1384a0*/  STL.64 [R1+0x370], R28 ;  /* 0x0003701c01007387 */ /* 0x0003e80000100a00 */
[----:B------:R4:W-:Y:S04]  /*1384b0*/  STL.64 [R1+0x378], R30 ;  /* 0x0003781e01007387 */ /* 0x0009e80000100a00 */
        /* <DEDUP_REMOVED lines=46> */
[----:B------:R-:W-:-:S02]  /*1387a0*/  IMAD.MOV.U32 R177, RZ, RZ, R10 ;  /* 0x000000ffffb17224 */ /* 0x000fc400078e000a */
[----:B------:R-:W-:Y:S02]  /*1387b0*/  IMAD.MOV.U32 R176, RZ, RZ, R11 ;  /* 0x000000ffffb07224 */ /* 0x000fe400078e000b */
[----:B------:R-:W-:Y:S02]  /*1387c0*/  IMAD.MOV.U32 R234, RZ, RZ, R9 ;  /* 0x000000ffffea7224 */ /* 0x000fe400078e0009 */
[----:B------:R-:W-:Y:S01]  /*1387d0*/  IMAD.MOV.U32 R235, RZ, RZ, R8 ;  /* 0x000000ffffeb7224 */ /* 0x000fe200078e0008 */
[C---:B---3--:R-:W-:Y:S06]  /*1387e0*/  HMMA.1688.F32.TF32 R108, R224.reuse, R106, R108 ;  /* 0x0000006ae06c723c */ /* 0x048fec000008106c */
[C---:B--2---:R-:W-:Y:S06]  /*1387f0*/  HMMA.1688.F32.TF32 R100, R224.reuse, R62, R100 ;  /* 0x0000003ee064723c */ /* 0x044fec0000081064 */
[C---:B------:R-:W-:Y:S06]  /*138800*/  HMMA.1688.F32.TF32 R88, R224.reuse, R86, R88 ;  /* 0x00000056e058723c */ /* 0x040fec0000081058 */
[C---:B------:R-:W-:Y:S05]  /*138810*/  HMMA.1688.F32.TF32 R68, R224.reuse, R66, R68 ;  /* 0x00000042e044723c */ /* 0x040fea0000081044 */
[----:B------:R-:W-:Y:S04]  /*138820*/  STL.64 [R1+0x340], R108 ;  /* 0x0003406c01007387 */ /* 0x000fe80000100a00 */
[----:B------:R1:W-:Y:S01]  /*138830*/  STL.64 [R1+0x348], R110 ;  /* 0x0003486e01007387 */ /* 0x0003e20000100a00 */
[C---:B------:R-:W-:Y:S03]  /*138840*/  HMMA.1688.F32.TF32 R80, R224.reuse, R78, R80 ;  /* 0x0000004ee050723c */ /* 0x040fe60000081050 */
[----:B-1----:R-:W2:Y:S04]  /*138850*/  LDL.LU.64 R110, [R1+0x71d8] ;  /* 0x0071d800016e7983 */ /* 0x002ea80000300a00 */
[----:B------:R-:W2:Y:S04]  /*138860*/  LDL.LU.64 R108, [R1+0x71d0] ;  /* 0x0071d000016c7983 */ /* 0x000ea80000300a00 */
[----:B------:R-:W3:Y:S04]  /*138870*/  LDL.LU.64 R106, [R1+0x71c8] ;  /* 0x0071c800016a7983 */ /* 0x000ee80000300a00 */
[----:B------:R-:W3:Y:S01]  /*138880*/  LDL.LU.64 R104, [R1+0x71c0] ;  /* 0x0071c00001687983 */ /* 0x000ee20000300a00 */
[C---:B------:R-:W-:Y:S03]  /*138890*/  HMMA.1688.F32.TF32 R72, R224.reuse, R58, R72 ;  /* 0x0000003ae048723c */ /* 0x040fe60000081048 */
[----:B------:R-:W-:Y:S04]  /*1388a0*/  STL.64 [R1+0x330], R100 ;  /* 0x0003306401007387 */ /* 0x000fe80000100a00 */
[----:B------:R1:W-:Y:S01]  /*1388b0*/  STL.64 [R1+0x338], R102 ;  /* 0x0003386601007387 */ /* 0x0003e20000100a00 */
[C---:B------:R-:W-:Y:S03]  /*1388c0*/  HMMA.1688.F32.TF32 R40, R224.reuse, R38, R40 ;  /* 0x00000026e028723c */ /* 0x040fe60000081028 */
[----:B-1----:R-:W2:Y:S04]  /*1388d0*/  LDL.LU.64 R102, [R1+0x71b8] ;  /* 0x0071b80001667983 */ /* 0x002ea80000300a00 */
[----:B------:R-:W2:Y:S01]  /*1388e0*/  LDL.LU.64 R100, [R1+0x71b0] ;  /* 0x0071b00001647983 */ /* 0x000ea20000300a00 */
[C---:B------:R-:W-:Y:S03]  /*1388f0*/  HMMA.1688.F32.TF32 R48, R224.reuse, R46, R48 ;  /* 0x0000002ee030723c */ /* 0x040fe60000081030 */
[----:B------:R-:W3:Y:S04]  /*138900*/  LDL.LU.64 R62, [R1+0x71a8] ;  /* 0x0071a800013e7983 */ /* 0x000ee80000300a00 */
[----:B------:R-:W2:Y:S04]  /*138910*/  LDL.LU.64 R60, [R1+0x71a0] ;  /* 0x0071a000013c7983 */ /* 0x000ea80000300a00 */
        /* <DEDUP_REMOVED lines=28> */
[----:B-1----:R-:W3:Y:S04]  /*138ae0*/  LDL.LU.64 R50, [R1+0x7118] ;  /* 0x0071180001327983 */ /* 0x002ee80000300a00 */
[----:B------:R-:W3:Y:S04]  /*138af0*/  LDL.LU.64 R48, [R1+0x7110] ;  /* 0x0071100001307983 */ /* 0x000ee80000300a00 */
[----:B------:R-:W2:Y:S04]  /*138b00*/  LDL.LU.64 R46, [R1+0x7108] ;  /* 0x00710800012e7983 */ /* 0x000ea80000300a00 */
[----:B------:R-:W2:Y:S04]  /*138b10*/  LDL.LU.64 R44, [R1+0x7100] ;  /* 0x00710000012c7983 */ /* 0x000ea80000300a00 */
[----:B------:R-:W-:Y:S04]  /*138b20*/  STL.64 [R1+0x2d0], R40 ;  /* 0x0002d02801007387 */ /* 0x000fe80000100a00 */
[----:B------:R1:W-:Y:S04]  /*138b30*/  STL.64 [R1+0x2d8], R42 ;  /* 0x0002d82a01007387 */ /* 0x0003e80000100a00 */
[----:B-1----:R-:W4:Y:S04]  /*138b40*/  LDL.LU.64 R42, [R1+0x70f8] ;  /* 0x0070f800012a7983 */ /* 0x002f280000300a00 */
[----:B------:R-:W4:Y:S04]  /*138b50*/  LDL.LU.64 R40, [R1+0x70f0] ;  /* 0x0070f00001287983 */ /* 0x000f280000300a00 */
[----:B------:R-:W3:Y:S04]  /*138b60*/  LDL.LU.64 R38, [R1+0x70e8] ;  /* 0x0070e80001267983 */ /* 0x000ee80000300a00 */
[----:B------:R-:W3:Y:S04]  /*138b70*/  LDL.LU.64 R36, [R1+0x70e0] ;  /* 0x0070e00001247983 */ /* 0x000ee80000300a00 */
        /* <DEDUP_REMOVED lines=9> */
[----:B------:R-:W3:Y:S04]  /*138c10*/  LDL.LU.64 R12, [R1+0x70b0] ;  /* 0x0070b000010c7983 */ /* 0x000ee80000300a00 */
[----:B------:R-:W2:Y:S04]  /*138c20*/  LDL.LU.64 R10, [R1+0x70a8] ;  /* 0x0070a800010a7983 */ /* 0x000ea80000300a00 */
[----:B------:R-:W2:Y:S01]  /*138c30*/  LDL.LU.64 R8, [R1+0x70a0] ;  /* 0x0070a00001087983 */ /* 0x000ea20000300a00 */
[----:B------:R-:W-:-:S15]  /*138c40*/  HMMA.1688.F32.TF32 R244, R224, R238, R244 ;  /* 0x000000eee0f4723c */ /* 0x000fde00000810f4 */
[----:B------:R-:W-:-:S08]  /*138c50*/  NOP ;  /* 0x0000000000007918 */ /* 0x000fd00000000000 */
[----:B------:R-:W-:Y:S04]  /*138c60*/  STL.64 [R1+0x2a0], R244 ;  /* 0x0002a0f401007387 */ /* 0x000fe80000100a00 */
[----:B------:R-:W-:Y:S01]  /*138c70*/  STL.64 [R1+0x2a8], R246 ;  /* 0x0002a8f601007387 */ /* 0x000fe20000100a00 */
[----:B------:R-:W-:Y:S01]  /*138c80*/  IMAD.MOV.U32 R172, RZ, RZ, R23 ;  /* 0x000000ffffac7224 */ /* 0x000fe200078e0017 */
[----:B--2---:R-:W-:-:S15]  /*138c90*/  HMMA.1688.F32.TF32 R8, R224, R22, R8 ;  /* 0x00000016e008723c */ /* 0x004fde0000081008 */
[----:B------:R-:W-:-:S08]  /*138ca0*/  NOP ;  /* 0x0000000000007918 */ /* 0x000fd00000000000 */
[----:B------:R-:W-:Y:S04]  /*138cb0*/  STL.64 [R1+0x290], R8 ;  /* 0x0002900801007387 */ /* 0x000fe80000100a00 */
[----:B------:R3:W-:Y:S04]  /*138cc0*/  STL.64 [R1+0x298], R10 ;  /* 0x0002980a01007387 */ /* 0x0007e80000100a00 */
[----:B------:R-:W2:Y:S04]  /*138cd0*/  LDL.LU.64 R22, [R1+0x7098] ;  /* 0x0070980001167983 */ /* 0x000ea80000300a00 */
[----:B------:R-:W2:Y:S01]  /*138ce0*/  LDL.LU.64 R20, [R1+0x7090] ;  /* 0x0070900001147983 */ /* 0x000ea20000300a00 */
[----:B---3--:R-:W-:Y:S07]  /*138cf0*/  HMMA.1688.F32.TF32 R8, R224, R26, R12 ;  /* 0x0000001ae008723c */ /* 0x008fee000008100c */
[----:B------:R-:W-:-:S02]  /*138d00*/  IMAD.MOV.U32 R13, RZ, RZ, R26 ;  /* 0x000000ffff0d7224 */ /* 0x000fc400078e001a */
[----:B------:R-:W-:-:S14]  /*138d10*/  IMAD.MOV.U32 R12, RZ, RZ, R27 ;  /* 0x000000ffff0c7224 */ /* 0x000fdc00078e001b */
[----:B------:R-:W-:Y:S04]  /*138d20*/  STL.64 [R1+0x17d0], R8 ;  /* 0x0017d00801007387 */ /* 0x000fe80000100a00 */
[----:B------:R1:W-:Y:S04]  /*138d30*/  STL.64 [R1+0x17d8], R10 ;  /* 0x0017d80a01007387 */ /* 0x0003e80000100a00 */
[----:B------:R-:W3:Y:S04]  /*138d40*/  LDL.LU.64 R26, [R1+0x7088] ;  /* 0x00708800011a7983 */ /* 0x000ee80000300a00 */
[----:B------:R-:W3:Y:S01]  /*138d50*/  LDL.LU.64 R24, [R1+0x7080] ;  /* 0x0070800001187983 */ /* 0x000ee20000300a00 */
[----:B----4-:R-:W-:Y:S01]  /*138d60*/  HMMA.1688.F32.TF32 R16, R224, R34, R16 ;  /* 0x00000022e010723c */ /* 0x010fe20000081010 */
[----:B------:R-:W-:-:S02]  /*138d70*/  IMAD.MOV.U32 R14, RZ, RZ, R33 ;  /* 0x000000ffff0e7224 */ /* 0x000fc400078e0021 */
[----:B------:R-:W-:-:S03]  /*138d80*/  IMAD.MOV.U32 R15, RZ, RZ, R32 ;  /* 0x000000ffff0f7224 */ /* 0x000fc600078e0020 */
[----:B-1----:R-:W-:Y:S01]  /*138d90*/  MOV R11, R34 ;  /* 0x00000022000b7202 */ /* 0x002fe20000000f00 */
[----:B------:R-:W-:-:S15]  /*138da0*/  IMAD.MOV.U32 R10, RZ, RZ, R35 ;  /* 0x000000ffff0a7224 */ /* 0x000fde00078e0023 */
[----:B------:R-:W-:-:S01]  /*138db0*/  NOP ;  /* 0x0000000000007918 */ /* 0x000fc20000000000 */
[----:B------:R-:W-:Y:S04]  /*138dc0*/  STL.64 [R1+0x17c0], R16 ;  /* 0x0017c01001007387 */ /* 0x000fe80000100a00 */
[----:B------:R1:W-:Y:S04]  /*138dd0*/  STL.64 [R1+0x17c8], R18 ;  /* 0x0017c81201007387 */ /* 0x0003e80000100a00 */
[----:B------:R-:W4:Y:S04]  /*138de0*/  LDL.LU.64 R34, [R1+0x7078] ;  /* 0x0070780001227983 */ /* 0x000f280000300a00 */
[----:B------:R-:W4:Y:S01]  /*138df0*/  LDL.LU.64 R32, [R1+0x7070] ;  /* 0x0070700001207983 */ /* 0x000f220000300a00 */
[----:B-1----:R-:W-:Y:S06]  /*138e00*/  HMMA.1688.F32.TF32 R16, R224, R54, R28 ;  /* 0x00000036e010723c */ /* 0x002fec000008101c */
[----:B------:R-:W-:-:S02]  /*138e10*/  IMAD.MOV.U32 R9, RZ, RZ, R54 ;  /* 0x000000ffff097224 */ /* 0x000fc400078e0036 */
[----:B------:R-:W-:Y:S01]  /*138e20*/  IMAD.MOV.U32 R8, RZ, RZ, R55 ;  /* 0x000000ffff087224 */ /* 0x000fe200078e0037 */
        /* <DEDUP_REMOVED lines=8> */
[----:B------:R1:W-:Y:S04]  /*138eb0*/  STL.64 [R1+0x1798], R18 ;  /* 0x0017981201007387 */ /* 0x0003e80000100a00 */
[----:B------:R-:W2:Y:S04]  /*138ec0*/  LDL.LU.64 R54, [R1+0x7068] ;  /* 0x0070680001367983 */ /* 0x000ea80000300a00 */
[----:B------:R-:W2:Y:S01]  /*138ed0*/  LDL.LU.64 R52, [R1+0x7060] ;  /* 0x0070600001347983 */ /* 0x000ea20000300a00 */
[C---:B----4-:R-:W-:Y:S06]  /*138ee0*/  HMMA.1688.F32.TF32 R20, R224.reuse, R162, R32 ;  /* 0x000000a2e014723c */ /* 0x050fec0000081020 */
[C---:B-1----:R-:W-:Y:S06]  /*138ef0*/  HMMA.1688.F32.TF32 R16, R224.reuse, R166, R36 ;  /* 0x000000a6e010723c */ /* 0x042fec0000081024 */
        /* <DEDUP_REMOVED lines=8> */
[----:B------:R-:W-:Y:S01]  /*138f80*/  STL.64 [R1+0x1768], R26 ;  /* 0x0017681a01007387 */ /* 0x000fe20000100a00 */
[----:B------:R-:W-:-:S11]  /*138f90*/  IMAD.MOV.U32 R36, RZ, RZ, R60 ;  /* 0x000000ffff247224 */ /* 0x000fd600078e003c */
[----:B------:R-:W-:Y:S04]  /*138fa0*/  STL.64 [R1+0x1750], R20 ;  /* 0x0017501401007387 */ /* 0x000fe80000100a00 */
[----:B------:R-:W-:Y:S04]  /*138fb0*/  STL.64 [R1+0x1758], R22 ;  /* 0x0017581601007387 */ /* 0x000fe80000100a00 */
[----:B------:R-:W-:Y:S04]  /*138fc0*/  STL.64 [R1+0x1740], R16 ;  /* 0x0017401001007387 */ /* 0x000fe80000100a00 */
[----:B------:R-:W-:Y:S01]  /*138fd0*/  STL.64 [R1+0x1748], R18 ;  /* 0x0017481201007387 */ /* 0x000fe20000100a00 */
[----:B------:R-:W-:-:S02]  /*138fe0*/  IMAD.MOV.U32 R37, RZ, RZ, R61 ;  /* 0x000000ffff257224 */ /* 0x000fc400078e003d */
[----:B------:R-:W-:Y:S02]  /*138ff0*/  IMAD.MOV.U32 R38, RZ, RZ, R62 ;  /* 0x000000ffff267224 */ /* 0x000fe400078e003e */
[----:B------:R-:W-:Y:S01]  /*139000*/  IMAD.MOV.U32 R39, RZ, RZ, R63 ;  /* 0x000000ffff277224 */ /* 0x000fe200078e003f */
[C---:B--2---:R-:W-:Y:S06]  /*139010*/  HMMA.1688.F32.TF32 R244, R224.reuse, R182, R52 ;  /* 0x000000b6e0f4723c */ /* 0x044fec0000081034 */
[----:B------:R-:W-:-:S15]  /*139020*/  HMMA.1688.F32.TF32 R52, R224, R210, R56 ;  /* 0x000000d2e034723c */ /* 0x000fde0000081038 */
[----:B------:R-:W-:-:S02]  /*139030*/  NOP ;  /* 0x0000000000007918 */ /* 0x000fc40000000000 */
[----:B------:R-:W-:Y:S04]  /*139040*/  STL.64 [R1+0x1730], R244 ;  /* 0x001730f401007387 */ /* 0x000fe80000100a00 */
[----:B------:R-:W-:Y:S04]  /*139050*/  STL.64 [R1+0x1738], R246 ;  /* 0x001738f601007387 */ /* 0x000fe80000100a00 */
[----:B------:R-:W2:Y:S04]  /*139060*/  LDL.LU R60, [R1+0x705c] ;  /* 0x00705c00013c7983 */ /* 0x000ea80000300800 */
[----:B------:R1:W-:Y:S04]  /*139070*/  STL.64 [R1+0x1720], R52 ;  /* 0x0017203401007387 */ /* 0x0003e80000100a00 */
[----:B------:R3:W-:Y:S04]  /*139080*/  STL.64 [R1+0x1728], R54 ;  /* 0x0017283601007387 */ /* 0x0007e80000100a00 */
[----:B------:R-:W2:Y:S04]  /*139090*/  LDL.LU R61, [R1+0x7058] ;  /* 0x00705800013d7983 */ /* 0x000ea80000300800 */
[----:B------:R-:W2:Y:S01]  /*1390a0*/  LDL.LU R62, [R1+0x7054] ;  /* 0x00705400013e7983 */ /* 0x000ea20000300800 */
[----:B-1----:R-:W-:Y:S01]  /*1390b0*/  MOV R52, R66 ;  /* 0x0000004200347202 */ /* 0x002fe20000000f00 */
[----:B------:R-:W-:-:S02]  /*1390c0*/  IMAD.MOV.U32 R53, RZ, RZ, R67 ;  /* 0x000000ffff357224 */ /* 0x000fc400078e0043 */
[----:B------:R-:W2:Y:S04]  /*1390d0*/  LDL.LU R63, [R1+0x7050] ;  /* 0x00705000013f7983 */ /* 0x000ea80000300800 */
[----:B------:R-:W4:Y:S04]  /*1390e0*/  LDL.LU R66, [R1+0x704c] ;  /* 0x00704c0001427983 */ /* 0x000f280000300800 */
[----:B------:R-:W4:Y:S01]  /*1390f0*/  LDL.LU R67, [R1+0x7048] ;  /* 0x0070480001437983 */ /* 0x000f220000300800 */
[----:B---3--:R-:W-:Y:S02]  /*139100*/  IMAD.MOV.U32 R54, RZ, RZ, R70 ;  /* 0x000000ffff367224 */ /* 0x008fe400078e0046 */
[----:B------:R-:W-:Y:S01]  /*139110*/  IMAD.MOV.U32 R55, RZ, RZ, R71 ;  /* 0x000000ffff377224 */ /* 0x000fe200078e0047 */
[----:B------:R-:W3:Y:S04]  /*139120*/  LDL.LU R70, [R1+0x7044] ;  /* 0x0070440001467983 */ /* 0x000ee80000300800 */
[----:B------:R-:W3:Y:S01]  /*139130*/  LDL.LU R71, [R1+0x7040] ;  /* 0x0070400001477983 */ /* 0x000ee20000300800 */
[----:B------:R-:W-:Y:S01]  /*139140*/  MOV R50, R11 ;  /* 0x0000000b00327202 */ /* 0x000fe20000000f00 */
[----:B------:R-:W-:-:S02]  /*139150*/  IMAD.MOV.U32 R51, RZ, RZ, R10 ;  /* 0x000000ffff337224 */ /* 0x000fc400078e000a */
[----:B------:R-:W-:Y:S02]  /*139160*/  IMAD.MOV.U32 R21, RZ, RZ, R98 ;  /* 0x000000ffff157224 */ /* 0x000fe400078e0062 */
[----:B------:R-:W-:Y:S01]  /*139170*/  IMAD.MOV.U32 R20, RZ, RZ, R99 ;  /* 0x000000ffff147224 */ /* 0x000fe200078e0063 */
[----:B------:R-:W-:Y:S01]  /*139180*/  MOV R17, R94 ;  /* 0x0000005e00117202 */ /* 0x000fe20000000f00 */
[----:B------:R-:W-:Y:S01]  /*139190*/  IMAD.MOV.U32 R16, RZ, RZ, R95 ;  /* 0x000000ffff107224 */ /* 0x000fe200078e005f */
[----:B--2---:R-:W-:Y:S07]  /*1391a0*/  HMMA.1688.F32.TF32 R244, R224, R222, R60 ;  /* 0x000000dee0f4723c */ /* 0x004fee000008103c */
[----:B------:R-:W-:Y:S01]  /*1391b0*/  MOV R62, R9 ;  /* 0x00000009003e7202 */ /* 0x000fe20000000f00 */
[----:B------:R-:W-:-:S02]  /*1391c0*/  IMAD.MOV.U32 R63, RZ, RZ, R8 ;  /* 0x000000ffff3f7224 */ /* 0x000fc400078e0008 */
[C---:B----4-:R-:W-:Y:S06]  /*1391d0*/  HMMA.1688.F32.TF32 R8, R224.reuse, R234, R64 ;  /* 0x000000eae008723c */ /* 0x050fec0000081040 */
[----:B---3--:R-:W-:Y:S07]  /*1391e0*/  HMMA.1688.F32.TF32 R68, R224, R230, R68 ;  /* 0x000000e6e044723c */ /* 0x008fee0000081044 */
[----:B------:R-:W-:Y:S04]  /*1391f0*/  STL.64 [R1+0x1670], R244 ;  /* 0x001670f401007387 */ /* 0x000fe80000100a00 */
[----:B------:R-:W-:Y:S04]  /*139200*/  STL.64 [R1+0x1678], R246 ;  /* 0x001678f601007387 */ /* 0x000fe80000100a00 */
[----:B------:R-:W2:Y:S04]  /*139210*/  LDL.LU R64, [R1+0x280] ;  /* 0x0002800001407983 */ /* 0x000ea80000300800 */
[----:B------:R-:W-:Y:S04]  /*139220*/  STL.64 [R1+0x1660], R8 ;  /* 0x0016600801007387 */ /* 0x000fe80000100a00 */
[----:B------:R1:W-:Y:S04]  /*139230*/  STL.64 [R1+0x1668], R10 ;  /* 0x0016680a01007387 */ /* 0x0003e80000100a00 */
[----:B------:R-:W2:Y:S04]  /*139240*/  LDL.LU R65, [R1+0x284] ;  /* 0x0002840001417983 */ /* 0x000ea80000300800 */
[----:B------:R-:W2:Y:S01]  /*139250*/  LDL.LU R66, [R1+0x288] ;  /* 0x0002880001427983 */ /* 0x000ea20000300800 */
[----:B-1----:R-:W-:Y:S03]  /*139260*/  HMMA.1688.F32.TF32 R8, R4, R190, R72 ;  /* 0x000000be0408723c */ /* 0x002fe60000081048 */
[----:B------:R-:W2:Y:S04]  /*139270*/  LDL.LU R67, [R1+0x28c] ;  /* 0x00028c0001437983 */ /* 0x000ea80000300800 */
[----:B------:R-:W-:Y:S04]  /*139280*/  STL.64 [R1+0x250], R68 ;  /* 0x0002504401007387 */ /* 0x000fe80000100a00 */
[----:B------:R-:W-:Y:S01]  /*139290*/  STL.64 [R1+0x258], R70 ;  /* 0x0002584601007387 */ /* 0x000fe20000100a00 */
        /* <DEDUP_REMOVED lines=11> */
[----:B------:R1:W-:Y:S01]  /*139350*/  STL.64 [R1+0x1658], R10 ;  /* 0x0016580a01007387 */ /* 0x0003e20000100a00 */
[----:B------:R-:W-:-:S02]  /*139360*/  IMAD.MOV.U32 R27, RZ, RZ, R180 ;  /* 0x000000ffff1b7224 */ /* 0x000fc400078e00b4 */
[----:B------:R-:W-:Y:S02]  /*139370*/  IMAD.MOV.U32 R31, RZ, RZ, R228 ;  /* 0x000000ffff1f7224 */ /* 0x000fe400078e00e4 */
[----:B------:R-:W-:Y:S02]  /*139380*/  IMAD.MOV.U32 R34, RZ, RZ, R177 ;  /* 0x000000ffff227224 */ /* 0x000fe400078e00b1 */
[----:B------:R-:W-:Y:S01]  /*139390*/  IMAD.MOV.U32 R35, RZ, RZ, R176 ;  /* 0x000000ffff237224 */ /* 0x000fe200078e00b0 */
[----:B------:R-:W-:Y:S01]  /*1393a0*/  MOV R41, R182 ;  /* 0x000000b600297202 */ /* 0x000fe20000000f00 */
[----:B------:R-:W-:Y:S01]  /*1393b0*/  IMAD.MOV.U32 R42, RZ, RZ, R173 ;  /* 0x000000ffff2a7224 */ /* 0x000fe200078e00ad */
[----:B------:R-:W-:Y:S01]  /*1393c0*/  LDS R245, [R188+UR6+0x9e380] ;  /* 0x09e38006bcf57984 */ /* 0x000fe20008000800 */
[----:B-1----:R-:W-:Y:S01]  /*1393d0*/  HMMA.1688.F32.TF32 R8, R4, R206, R76 ;  /* 0x000000ce0408723c */ /* 0x002fe2000008104c */
[----:B------:R-:W-:Y:S02]  /*1393e0*/  IMAD.MOV.U32 R43, RZ, RZ, R172 ;  /* 0x000000ffff2b7224 */ /* 0x000fe400078e00ac */
[----:B------:R-:W1:-:S15]  /*1393f0*/  LDS R247, [R188+UR6+0x9f380] ;  /* 0x09f38006bcf77984 */ /* 0x000e5e0008000800 */
[----:B------:R-:W-:-:S05]  /*139400*/  NOP ;  /* 0x0000000000007918 */ /* 0x000fca0000000000 */
[----:B------:R-:W-:Y:S04]  /*139410*/  STL.64 [R1+0x1640], R8 ;  /* 0x0016400801007387 */ /* 0x000fe80000100a00 */
[----:B------:R3:W-:Y:S02]  /*139420*/  STL.64 [R1+0x1648], R10 ;  /* 0x0016480a01007387 */ /* 0x0007e40000100a00 */
[----:B---3--:R-:W-:-:S15]  /*139430*/  HMMA.1688.F32.TF32 R8, R4, R218, R80 ;  /* 0x000000da0408723c */ /* 0x008fde0000081050 */
[----:B------:R-:W-:-:S08]  /*139440*/  NOP ;  /* 0x0000000000007918 */ /* 0x000fd00000000000 */
[----:B------:R-:W-:Y:S04]  /*139450*/  STL.64 [R1+0x1630], R8 ;  /* 0x0016300801007387 */ /* 0x000fe80000100a00 */
[----:B------:R3:W-:Y:S02]  /*139460*/  STL.64 [R1+0x1638], R10 ;  /* 0x0016380a01007387 */ /* 0x0007e40000100a00 */
[----:B---3--:R-:W-:-:S15]  /*139470*/  HMMA.1688.F32.TF32 R8, R4, R98, R84 ;  /* 0x000000620408723c */ /* 0x008fde0000081054 */
[----:B------:R-:W-:-:S08]  /*139480*/  NOP ;  /* 0x0000000000007918 */ /* 0x000fd00000000000 */
[----:B------:R-:W-:Y:S04]  /*139490*/  STL.64 [R1+0x1620], R8 ;  /* 0x0016200801007387 */ /* 0x000fe80000100a00 */
[----:B------:R3:W-:Y:S01]  /*1394a0*/  STL.64 [R1+0x1628], R10 ;  /* 0x0016280a01007387 */ /* 0x0007e20000100a00 */
[----:B------:R-:W-:Y:S01]  /*1394b0*/  MOV R82, R97 ;  /* 0x0000006100527202 */ /* 0x000fe20000000f00 */
[----:B------:R-:W-:Y:S02]  /*1394c0*/  IMAD.MOV.U32 R83, RZ, RZ, R96 ;  /* 0x000000ffff537224 */ /* 0x000fe400078e0060 */
[----:B------:R-:W4:Y:S01]  /*1394d0*/  LDL.LU.64 R98, [R1+0x7038] ;  /* 0x0070380001627983 */ /* 0x000f220000300a00 */
[----:B------:R-:W-:-:S03]  /*1394e0*/  IMAD.MOV.U32 R86, RZ, RZ, R93 ;  /* 0x000000ffff567224 */ /* 0x000fc600078e005d */
[----:B------:R-:W4:Y:S01]  /*1394f0*/  LDL.LU.64 R96, [R1+0x7030] ;  /* 0x0070300001607983 */ /* 0x000f220000300a00 */
[----:B---3--:R-:W-:Y:S01]  /*139500*/  HMMA.1688.F32.TF32 R8, R4, R94, R88 ;  /* 0x0000005e0408723c */ /* 0x008fe20000081058 */
[----:B------:R-:W-:-:S15]  /*139510*/  IMAD.MOV.U32 R87, RZ, RZ, R92 ;  /* 0x000000ffff577224 */ /* 0x000fde00078e005c */
[----:B------:R-:W-:-:S07]  /*139520*/  NOP ;  /* 0x0000000000007918 */ /* 0x000fce0000000000 */
[----:B------:R-:W-:Y:S04]  /*139530*/  STL.64 [R1+0x1610], R8 ;  /* 0x0016100801007387 */ /* 0x000fe80000100a00 */
[----:B------:R3:W-:Y:S04]  /*139540*/  STL.64 [R1+0x1618], R10 ;  /* 0x0016180a01007387 */ /* 0x0007e80000100a00 */
[----:B------:R-:W4:Y:S04]  /*139550*/  LDL.LU.64 R94, [R1+0x7028] ;  /* 0x00702800015e7983 */ /* 0x000f280000300a00 */
[----:B------:R-:W4:Y:S01]  /*139560*/  LDL.LU.64 R92, [R1+0x7020] ;  /* 0x00702000015c7983 */ /* 0x000f220000300a00 */
[C---:B------:R-:W-:Y:S06]  /*139570*/  HMMA.1688.F32.TF32 R52, R4.reuse, R82, R52 ;  /* 0x000000520434723c */ /* 0x040fec0000081034 */
[----:B------:R-:W-:Y:S01]  /*139580*/  HMMA.1688.F32.TF32 R36, R4, R58, R36 ;  /* 0x0000003a0424723c */ /* 0x000fe20000081024 */
[----:B------:R-:W-:Y:S01]  /*139590*/  IMAD.MOV.U32 R78, RZ, RZ, R161 ;  /* 0x000000ffff4e7224 */ /* 0x000fe200078e00a1 */
[----:B---3--:R-:W3:Y:S01]  /*1395a0*/  LDL.LU R11, [R1+0x32ec] ;  /* 0x0032ec00010b7983 */ /* 0x008ee20000300800 */
[----:B------:R-:W-:-:S02]  /*1395b0*/  IMAD.MOV.U32 R79, RZ, RZ, R160 ;  /* 0x000000ffff4f7224 */ /* 0x000fc400078e00a0 */
[----:B------:R-:W-:Y:S02]  /*1395c0*/  IMAD.MOV.U32 R74, RZ, RZ, R165 ;  /* 0x000000ffff4a7224 */ /* 0x000fe400078e00a5 */
[----:B------:R-:W-:Y:S01]  /*1395d0*/  IMAD.MOV.U32 R75, RZ, RZ, R164 ;  /* 0x000000ffff4b7224 */ /* 0x000fe200078e00a4 */
[----:B--2---:R-:W-:-:S15]  /*1395e0*/  HMMA.1688.F32.TF32 R64, R4, R86, R64 ;  /* 0x000000560440723c */ /* 0x004fde0000081040 */
[----:B------:R-:W-:-:S08]  /*1395f0*/  NOP ;  /* 0x0000000000007918 */ /* 0x000fd00000000000 */
        /* <DEDUP_REMOVED lines=9> */
[C---:B----4-:R-:W-:Y:S06]  /*139690*/  HMMA.1688.F32.TF32 R52, R4.reuse, R74, R96 ;  /* 0x0000004a0434723c */ /* 0x050fec0000081060 */
[----:B------:R-:W-:-:S15]  /*1396a0*/  HMMA.1688.F32.TF32 R64, R4, R78, R92 ;  /* 0x0000004e0440723c */ /* 0x000fde000008105c */
[----:B------:R-:W-:-:S08]  /*1396b0*/  NOP ;  /* 0x0000000000007918 */ /* 0x000fd00000000000 */
[----:B------:R-:W-:Y:S04]  /*1396c0*/  STL.64 [R1+0x15d0], R64 ;  /* 0x0015d04001007387 */ /* 0x000fe80000100a00 */
[----:B------:R2:W-:Y:S04]  /*1396d0*/  STL.64 [R1+0x15d8], R66 ;  /* 0x0015d84201007387 */ /* 0x0005e80000100a00 */
[----:B------:R-:W-:Y:S04]  /*1396e0*/  STL.64 [R1+0x15c0], R52 ;  /* 0x0015c03401007387 */ /* 0x000fe80000100a00 */
[----:B------:R4:W-:Y:S01]  /*1396f0*/  STL.64 [R1+0x15c8], R54 ;  /* 0x0015c83601007387 */ /* 0x0009e20000100a00 */
[C---:B--2---:R-:W-:Y:S03]  /*139700*/  HMMA.1688.F32.TF32 R64, R4.reuse, R22, R104 ;  /* 0x000000160440723c */ /* 0x044fe60000081068 */
[----:B------:R-:W-:Y:S04]  /*139710*/  STL.64 [R1+0x11b0], R36 ;  /* 0x0011b02401007387 */ /* 0x000fe80000100a00 */
[----:B------:R2:W-:Y:S01]  /*139720*/  STL.64 [R1+0x11b8], R38 ;  /* 0x0011b82601007387 */ /* 0x0005e20000100a00 */
[C---:B----4-:R-:W-:Y:S06]  /*139730*/  HMMA.1688.F32.TF32 R52, R4.reuse, R26, R108 ;  /* 0x0000001a0434723c */ /* 0x050fec000008106c */
        /* <DEDUP_REMOVED lines=27> */
[----:B--2---:R-:W-:Y:S06]  /*1398f0*/  HMMA.1688.F32.TF32 R36, R4, R162, R148 ;  /* 0x000000a20424723c */ /* 0x004fec0000081094 */
[----:B------:R-:W-:-:S03]  /*139900*/  IMAD.MOV.U32 R8, RZ, RZ, R162 ;  /* 0x000000ffff087224 */ /* 0x000fc600078e00a2 */
[----:B------:R-:W-:Y:S04]  /*139910*/  STL.64 [R1+0x1110], R64 ;  /* 0x0011104001007387 */ /* 0x000fe80000100a00 */
[----:B------:R-:W-:Y:S01]  /*139920*/  STL.64 [R1+0x1118], R66 ;  /* 0x0011184201007387 */ /* 0x000fe20000100a00 */
[----:B------:R-:W-:-:S03]  /*139930*/  IMAD.MOV.U32 R3, RZ, RZ, R163 ;  /* 0x000000ffff037224 */ /* 0x000fc600078e00a3 */
[----:B------:R-:W-:Y:S04]  /*139940*/  STL.64 [R1+0x1100], R52 ;  /* 0x0011003401007387 */ /* 0x000fe80000100a00 */
[----:B------:R-:W-:Y:S04]  /*139950*/  STL.64 [R1+0x1108], R54 ;  /* 0x0011083601007387 */ /* 0x000fe80000100a00 */
[----:B------:R-:W-:Y:S04]  /*139960*/  STL.64 [R1+0x10f0], R36 ;  /* 0x0010f02401007387 */ /* 0x000fe80000100a00 */
[----:B------:R2:W-:Y:S04]  /*139970*/  STL.64 [R1+0x10f8], R38 ;  /* 0x0010f82601007387 */ /* 0x0005e80000100a00 */
[----:B------:R-:W4:Y:S04]  /*139980*/  LDL.LU.64 R162, [R1+0x7018] ;  /* 0x0070180001a27983 */ /* 0x000f280000300a00 */
[----:B------:R-:W4:Y:S01]  /*139990*/  LDL.LU.64 R160, [R1+0x7010] ;  /* 0x0070100001a07983 */ /* 0x000f220000300a00 */
[----:B--2---:R-:W-:Y:S06]  /*1399a0*/  HMMA.1688.F32.TF32 R36, R4, R166, R152 ;  /* 0x000000a60424723c */ /* 0x004fec0000081098 */
[----:B------:R-:W-:-:S02]  /*1399b0*/  IMAD.MOV.U32 R10, RZ, RZ, R166 ;  /* 0x000000ffff0a7224 */ /* 0x000fc400078e00a6 */
[----:B------:R-:W-:-:S15]  /*1399c0*/  IMAD.MOV.U32 R9, RZ, RZ, R167 ;  /* 0x000000ffff097224 */ /* 0x000fde00078e00a7 */
[----:B------:R-:W-:Y:S04]  /*1399d0*/  STL.64 [R1+0x10e0], R36 ;  /* 0x0010e02401007387 */ /* 0x000fe80000100a00 */
[----:B------:R2:W-:Y:S04]  /*1399e0*/  STL.64 [R1+0x10e8], R38 ;  /* 0x0010e82601007387 */ /* 0x0005e80000100a00 */
[----:B------:R-:W3:Y:S04]  /*1399f0*/  LDL.LU.64 R166, [R1+0x7008] ;  /* 0x0070080001a67983 */ /* 0x000ee80000300a00 */
[----:B------:R-:W3:Y:S01]  /*139a00*/  LDL.LU.64 R164, [R1+0x7000] ;  /* 0x0070000001a47983 */ /* 0x000ee20000300a00 */
[----:B--2---:R-:W-:Y:S06]  /*139a10*/  HMMA.1688.F32.TF32 R36, R4, R170, R156 ;  /* 0x000000aa0424723c */ /* 0x004fec000008109c */
[----:B------:R-:W-:Y:S01]  /*139a20*/  MOV R13, R170 ;  /* 0x000000aa000d7202 */ /* 0x000fe20000000f00 */
[----:B------:R-:W-:-:S15]  /*139a30*/  IMAD.MOV.U32 R12, RZ, RZ, R171 ;  /* 0x000000ffff0c7224 */ /* 0x000fde00078e00ab */
[----:B------:R-:W-:-:S01]  /*139a40*/  NOP ;  /* 0x0000000000007918 */ /* 0x000fc20000000000 */
        /* <DEDUP_REMOVED lines=8> */
[----:B----4-:R-:W-:-:S15]  /*139ad0*/  HMMA.1688.F32.TF32 R36, R4, R174, R160 ;  /* 0x000000ae0424723c */ /* 0x010fde00000810a0 */
        /* <DEDUP_REMOVED lines=8> */
[----:B------:R2:W-:Y:S04]  /*139b60*/  STL.64 [R1+0x10b8], R38 ;  /* 0x0010b82601007387 */ /* 0x0005e80000100a00 */
[----:B------:R-:W3:Y:S04]  /*139b70*/  LDL.LU.64 R178, [R1+0x6fd8] ;  /* 0x006fd80001b27983 */ /* 0x000ee80000300a00 */
[----:B------:R-:W3:Y:S01]  /*139b80*/  LDL.LU.64 R176, [R1+0x6fd0] ;  /* 0x006fd00001b07983 */ /* 0x000ee20000300a00 */
[----:B--2---:R-:W-:Y:S06]  /*139b90*/  HMMA.1688.F32.TF32 R36, R4, R182, R168 ;  /* 0x000000b60424723c */ /* 0x004fec00000810a8 */
[----:B------:R-:W-:-:S15]  /*139ba0*/  IMAD.MOV.U32 R40, RZ, RZ, R183 ;  /* 0x000000ffff287224 */ /* 0x000fde00078e00b7 */
[----:B------:R-:W-:-:S02]  /*139bb0*/  NOP ;  /* 0x0000000000007918 */ /* 0x000fc40000000000 */
        /* <DEDUP_REMOVED lines=18> */
[----:B------:R-:W1:Y:S04]  /*139ce0*/  LDL.LU.64 R222, [R1+0x6fa8] ;  /* 0x006fa80001de7983 */ /* 0x000e680000300a00 */
[----:B------:R-:W1:Y:S01]  /*139cf0*/  LDL.LU.64 R220, [R1+0x6fa0] ;  /* 0x006fa00001dc7983 */ /* 0x000e620000300a00 */
[C---:B--2---:R-:W-:Y:S06]  /*139d00*/  HMMA.1688.F32.TF32 R36, R4.reuse, R234, R180 ;  /* 0x000000ea0424723c */ /* 0x044fec00000810b4 */
[----:B------:R-:W-:-:S15]  /*139d10*/  HMMA.1688.F32.TF32 R4, R4, R230, R184 ;  /* 0x000000e60404723c */ /* 0x000fde00000810b8 */
[----:B------:R-:W-:-:S02]  /*139d20*/  NOP ;  /* 0x0000000000007918 */ /* 0x000fc40000000000 */
[----:B------:R-:W-:Y:S04]  /*139d30*/  STL.64 [R1+0x1070], R36 ;  /* 0x0010702401007387 */ /* 0x000fe80000100a00 */
[----:B------:R1:W-:Y:S04]  /*139d40*/  STL.64 [R1+0x1078], R38 ;  /* 0x0010782601007387 */ /* 0x0003e80000100a00 */
[----:B------:R-:W-:Y:S04]  /*139d50*/  STL.64 [R1+0x1060], R4 ;  /* 0x0010600401007387 */ /* 0x000fe80000100a00 */
[----:B------:R-:W-:Y:S04]  /*139d60*/  STL.64 [R1+0x1068], R6 ;  /* 0x0010680601007387 */ /* 0x000fe80000100a00 */
[----:B------:R-:W-:Y:S04]  /*139d70*/  LDS R5, [R189+UR6+0x9a380] ;  /* 0x09a38006bd057984 */ /* 0x000fe80008000800 */
[----:B------:R2:W-:Y:S01]  /*139d80*/  LDS R7, [R189+UR6+0x9b380] ;  /* 0x09b38006bd077984 */ /* 0x0005e20008000800 */
        /* <DEDUP_REMOVED lines=9> */
[----:B------:R-:W-:Y:S01]  /*139e20*/  IMAD.MOV.U32 R95, RZ, RZ, R20 ;  /* 0x000000ffff5f7224 */ /* 0x000fe200078e0014 */
[----:B-1----:R-:W-:Y:S01]  /*139e30*/  HMMA.1688.F32.TF32 R36, R244, R190, R220 ;  /* 0x000000bef424723c */ /* 0x002fe200000810dc */
[----:B------:R-:W-:Y:S01]  /*139e40*/  IMAD.MOV.U32 R90, RZ, RZ, R17 ;  /* 0x000000ffff5a7224 */ /* 0x000fe200078e0011 */
[----:B------:R-:W-:Y:S01]  /*139e50*/  LDS R4, [R11+UR6+0x9a380] ;  /* 0x09a380060b047984 */ /* 0x000fe20008000800 */
[----:B------:R-:W-:-:S03]  /*139e60*/  IMAD.MOV.U32 R91, RZ, RZ, R16 ;  /* 0x000000ffff5b7224 */ /* 0x000fc600078e0010 */
[----:B------:R-:W-:Y:S01]  /*139e70*/  HMMA.1688.F32.TF32 R240, R244, R74, R240 ;  /* 0x0000004af4f0723c */ /* 0x000fe200000810f0 */
[----:B------:R-:W-:Y:S01]  /*139e80*/  IMAD.MOV.U32 R223, RZ, RZ, R190 ;  /* 0x000000ffffdf7224 */ /* 0x000fe200078e00be */
[----:B------:R-:W1:Y:S01]  /*139e90*/  LDS R6, [R11+UR6+0x9b380] ;  /* 0x09b380060b067984 */ /* 0x000e620008000800 */
[----:B------:R-:W-:-:S14]  /*139ea0*/  IMAD.MOV.U32 R222, RZ, RZ, R191 ;  /* 0x000000ffffde7224 */ /* 0x000fdc00078e00bf */
[----:B------:R3:W-:Y:S04]  /*139eb0*/  STL.64 [R1+0x1f0], R36 ;  /* 0x0001f02401007387 */ /* 0x0007e80000100a00 */
[----:B------:R4:W-:Y:S04]  /*139ec0*/  STL.64 [R1+0x1f8], R38 ;  /* 0x0001f82601007387 */ /* 0x0009e80000100a00 */
[----:B------:R-:W4:Y:S04]  /*139ed0*/  LDL.LU.64 R190, [R1+0x6f98] ;  /* 0x006f980001be7983 */ /* 0x000f280000300a00 */
[----:B--2---:R-:W2:Y:S01]  /*139ee0*/  LDL.LU.64 R188, [R1+0x6f90] ;  /* 0x006f900001bc7983 */ /* 0x004ea20000300a00 */
[----:B---3--:R-:W-:-:S03]  /*139ef0*/  MOV R36, R192 ;  /* 0x000000c000247202 */ /* 0x008fc60000000f00 */
[----:B------:R-:W3:Y:S01]  /*139f00*/  LDL.LU R224, [R1+0x90] ;  /* 0x0000900001e07983 */ /* 0x000ee20000300800 */
[----:B------:R-:W-:-:S03]  /*139f10*/  IMAD.MOV.U32 R37, RZ, RZ, R193 ;  /* 0x000000ffff257224 */ /* 0x000fc600078e00c1 */
[----:B------:R-:W3:Y:S04]  /*139f20*/  LDL.LU R225, [R1+0x94] ;  /* 0x0000940001e17983 */ /* 0x000ee80000300800 */
[----:B------:R-:W3:Y:S04]  /*139f30*/  LDL.LU R226, [R1+0x98] ;  /* 0x0000980001e27983 */ /* 0x000ee80000300800 */
[----:B------:R-:W3:Y:S04]  /*139f40*/  LDL.LU R227, [R1+0x9c] ;  /* 0x00009c0001e37983 */ /* 0x000ee80000300800 */
[----:B------:R-:W3:Y:S01]  /*139f50*/  LDL.LU R192, [R1+0x6f8c] ;  /* 0x006f8c0001c07983 */ /* 0x000ee20000300800 */
[----:B----4-:R-:W-:-:S03]  /*139f60*/  IMAD.MOV.U32 R38, RZ, RZ, R205 ;  /* 0x000000ffff267224 */ /* 0x010fc600078e00cd */
[----:B------:R-:W3:Y:S01]  /*139f70*/  LDL.LU R193, [R1+0x6f88] ;  /* 0x006f880001c17983 */ /* 0x000ee20000300800 */
[----:B------:R-:W-:Y:S01]  /*139f80*/  IMAD.MOV.U32 R39, RZ, RZ, R204 ;  /* 0x000000ffff277224 */ /* 0x000fe200078e00cc */
[----:B--2---:R-:W-:-:S15]  /*139f90*/  HMMA.1688.F32.TF32 R64, R244, R206, R188 ;  /* 0x000000cef440723c */ /* 0x004fde00000810bc */
[----:B------:R-:W-:-:S08]  /*139fa0*/  NOP ;  /* 0x0000000000007918 */ /* 0x000fd00000000000 */
[----:B------:R2:W-:Y:S04]  /*139fb0*/  STL.64 [R1+0x1e0], R64 ;  /* 0x0001e04001007387 */ /* 0x0005e80000100a00 */
[----:B------:R4:W-:Y:S04]  /*139fc0*/  STL.64 [R1+0x1e8], R66 ;  /* 0x0001e84201007387 */ /* 0x0009e80000100a00 */
[----:B------:R-:W3:Y:S04]  /*139fd0*/  LDL.LU.64 R206, [R1+0x6f80] ;  /* 0x006f800001ce7983 */ /* 0x000ee80000300a00 */
[----:B------:R-:W3:Y:S04]  /*139fe0*/  LDL.LU.64 R204, [R1+0x6f78] ;  /* 0x006f780001cc7983 */ /* 0x000ee80000300a00 */
[----:B------:R-:W3:Y:S04]  /*139ff0*/  LDL.LU R194, [R1+0x6f74] ;  /* 0x006f740001c27983 */ /* 0x000ee80000300800 */
[----:B------:R-:W3:Y:S01]  /*13a000*/  LDL.LU R195, [R1+0x6f70] ;  /* 0x006f700001c37983 */ /* 0x000ee20000300800 */
[----:B--2---:R-:W-:-:S03]  /*13a010*/  IMAD.MOV.U32 R64, RZ, RZ, R199 ;  /* 0x000000ffff407224 */ /* 0x004fc600078e00c7 */
[----:B------:R-:W2:Y:S01]  /*13a020*/  LDL.LU R197, [R1+0x6f6c] ;  /* 0x006f6c0001c57983 */ /* 0x000ea20000300800 */
[----:B------:R-:W-:-:S03]  /*13a030*/  IMAD.MOV.U32 R65, RZ, RZ, R203 ;  /* 0x000000ffff417224 */ /* 0x000fc600078e00cb */
[----:B------:R-:W2:Y:S04]  /*13a040*/  LDL.LU R198, [R1+0x6f68] ;  /* 0x006f680001c67983 */ /* 0x000ea80000300800 */
[----:B------:R-:W2:Y:S04]  /*13a050*/  LDL.LU R199, [R1+0x6f64] ;  /* 0x006f640001c77983 */ /* 0x000ea80000300800 */
[----:B------:R-:W2:Y:S01]  /*13a060*/  LDL.LU R203, [R1+0x6f60] ;  /* 0x006f600001cb7983 */ /* 0x000ea20000300800 */
[----:B----4-:R-:W-:Y:S01]  /*13a070*/  MOV R66, R217 ;  /* 0x000000d900427202 */ /* 0x010fe20000000f00 */
        /* <DEDUP_REMOVED lines=21> */
[----:B------:R-:W-:Y:S04]  /*13a1d0*/  STL.64 [R1+0x210], R80 ;  /* 0x0002105001007387 */ /* 0x000fe80000100a00 */
[----:B------:R-:W-:Y:S04]  /*13a1e0*/  STL.64 [R1+0x218], R82 ;  /* 0x0002185201007387 */ /* 0x000fe80000100a00 */
[----:B------:R-:W2:Y:S04]  /*13a1f0*/  LDL.LU R57, [R1+0x3d4] ;  /* 0x0003d40001397983 */ /* 0x000ea80000300800 */
[----:B------:R-:W2:Y:S04]  /*13a200*/  LDL.LU R58, [R1+0x3d8] ;  /* 0x0003d800013a7983 */ /* 0x000ea80000300800 */
[----:B------:R-:W2:Y:S01]  /*13a210*/  LDL.LU R59, [R1+0x3dc] ;  /* 0x0003dc00013b7983 */ /* 0x000ea20000300800 */
[C---:B------:R-:W-:Y:S03]  /*13a220*/  HMMA.1688.F32.TF32 R16, R244.reuse, R18, R224 ;  /* 0x00000012f410723c */ /* 0x040fe600000810e0 */
[----:B------:R-:W-:Y:S03]  /*13a230*/  STL [R1+0x6e50], R240 ;  /* 0x006e50f001007387 */ /* 0x000fe60000100800 */
[C---:B------:R-:W-:Y:S06]  /*13a240*/  HMMA.1688.F32.TF32 R20, R244.reuse, R22, R36 ;  /* 0x00000016f414723c */ /* 0x040fec0000081024 */
[----:B---3--:R-:W-:-:S15]  /*13a250*/  HMMA.1688.F32.TF32 R76, R244, R78, R216 ;  /* 0x0000004ef44c723c */ /* 0x008fde00000810d8 */
[----:B------:R-:W-:-:S08]  /*13a260*/  NOP ;  /* 0x0000000000007918 */ /* 0x000fd00000000000 */
[----:B------:R-:W-:Y:S04]  /*13a270*/  STL.64 [R1+0x200], R76 ;  /* 0x0002004c01007387 */ /* 0x000fe80000100a00 */
[----:B------:R-:W-:Y:S04]  /*13a280*/  STL.64 [R1+0x208], R78 ;  /* 0x0002084e01007387 */ /* 0x000fe80000100a00 */
[----:B------:R-:W-:Y:S04]  /*13a290*/  STL [R1+0x6e4c], R241 ;  /* 0x006e4cf101007387 */ /* 0x000fe80000100800 */
[----:B------:R-:W-:Y:S04]  /*13a2a0*/  STL [R1+0x6e48], R242 ;  /* 0x006e48f201007387 */ /* 0x000fe80000100800 */
[----:B------:R-:W-:Y:S04]  /*13a2b0*/  STL [R1+0x6e44], R243 ;  /* 0x006e44f301007387 */ /* 0x000fe80000100800 */
[----:B------:R-:W-:Y:S04]  /*13a2c0*/  STL.64 [R1+0x6e60], R18 ;  /* 0x006e601201007387 */ /* 0x000fe80000100a00 */
[----:B------:R-:W-:Y:S04]  /*13a2d0*/  STL.64 [R1+0x6e58], R16 ;  /* 0x006e581001007387 */ /* 0x000fe80000100a00 */
[----:B------:R-:W3:Y:S04]  /*13a2e0*/  LDL.LU R36, [R1+0x3e0] ;  /* 0x0003e00001247983 */ /* 0x000ee80000300800 */
[----:B------:R-:W3:Y:S04]  /*13a2f0*/  LDL.LU R37, [R1+0x3e4] ;  /* 0x0003e40001257983 */ /* 0x000ee80000300800 */
[----:B------:R-:W3:Y:S04]  /*13a300*/  LDL.LU R38, [R1+0x3e8] ;  /* 0x0003e80001267983 */ /* 0x000ee80000300800 */
[----:B------:R-:W3:Y:S01]  /*13a310*/  LDL.LU R39, [R1+0x3ec] ;  /* 0x0003ec0001277983 */ /* 0x000ee20000300800 */
[C---:B------:R-:W-:Y:S06]  /*13a320*/  HMMA.1688.F32.TF32 R24, R244.reuse, R26, R68 ;  /* 0x0000001af418723c */ /* 0x040fec0000081044 */
[----:B------:R-:W-:Y:S01]  /*13a330*/  HMMA.1688.F32.TF32 R28, R244, R30, R64 ;  /* 0x0000001ef41c723c */ /* 0x000fe20000081040 */
[----:B------:R-:W-:Y:S04]  /*13a340*/  STL.64 [R1+0x6e70], R22 ;  /* 0x006e701601007387 */ /* 0x000fe80000100a00 */
[----:B------:R-:W-:-:S12]  /*13a350*/  STL.64 [R1+0x6e68], R20 ;  /* 0x006e681401007387 */ /* 0x000fd80000100a00 */
[----:B------:R-:W-:Y:S04]  /*13a360*/  STL.64 [R1+0x6e80], R26 ;  /* 0x006e801a01007387 */ /* 0x000fe80000100a00 */
[----:B------:R-:W-:Y:S04]  /*13a370*/  STL.64 [R1+0x6e78], R24 ;  /* 0x006e781801007387 */ /* 0x000fe80000100a00 */
[----:B------:R-:W-:Y:S04]  /*13a380*/  STL.64 [R1+0x6e98], R30 ;  /* 0x006e981e01007387 */ /* 0x000fe80000100a00 */
[----:B------:R4:W-:Y:S04]  /*13a390*/  STL.64 [R1+0x6e90], R28 ;  /* 0x006e901c01007387 */ /* 0x0009e80000100a00 */
[----:B----4-:R-:W4:Y:S04]  /*13a3a0*/  LDL.LU R28, [R1+0x1590] ;  /* 0x00159000011c7983 */ /* 0x010f280000300800 */
        /* <DEDUP_REMOVED lines=17> */
[----:B------:R1:W-:Y:S02]  /*13a4c0*/  STL.64 [R1+0x6ea0], R32 ;  /* 0x006ea02001007387 */ /* 0x0003e40000100a00 */
[----:B-1----:R-:W-:Y:S01]  /*13a4d0*/  IMAD.MOV.U32 R35, RZ, RZ, R52 ;  /* 0x000000ffff237224 */ /* 0x002fe200078e0034 */
[----:B------:R-:W-:Y:S01]  /*13a4e0*/  MOV R34, R53 ;  /* 0x0000003500227202 */ /* 0x000fe20000000f00 */
        /* <DEDUP_REMOVED lines=9> */
[----:B------:R-:W3:Y:S04]  /*13a580*/  LDL.LU R238, [R1+0x438] ;  /* 0x0004380001ee7983 */ /* 0x000ee80000300800 */
[----:B------:R-:W3:-:S15]  /*13a590*/  LDL.LU R239, [R1+0x43c] ;  /* 0x00043c0001ef7983 */ /* 0x000ede0000300800 */
[----:B------:R-:W-:-:S01]  /*13a5a0*/  NOP ;  /* 0x0000000000007918 */ /* 0x000fc20000000000 */
[----:B------:R1:W-:Y:S02]  /*13a5b0*/  STL.64 [R1+0x6eb8], R38 ;  /* 0x006eb82601007387 */ /* 0x0003e40000100a00 */
[----:B-1----:R-:W-:Y:S02]  /*13a5c0*/  IMAD.MOV.U32 R38, RZ, RZ, R41 ;  /* 0x000000ffff267224 */ /* 0x002fe400078e0029 */
[----:B------:R-:W-:Y:S01]  /*13a5d0*/  IMAD.MOV.U32 R39, RZ, RZ, R40 ;  /* 0x000000ffff277224 */ /* 0x000fe200078e0028 */
[----:B------:R1:W-:Y:S04]  /*13a5e0*/  STL.64 [R1+0x6eb0], R36 ;  /* 0x006eb02401007387 */ /* 0x0003e80000100a00 */
[----:B-1----:R-:W3:Y:S04]  /*13a5f0*/  LDL.LU R36, [R1+0x1570] ;  /* 0x0015700001247983 */ /* 0x002ee80000300800 */
[----:B------:R-:W3:Y:S01]  /*13a600*/  LDL.LU R37, [R1+0x1574] ;  /* 0x0015740001257983 */ /* 0x000ee20000300800 */
[----:B----4-:R-:W-:-:S15]  /*13a610*/  HMMA.1688.F32.TF32 R40, R244, R42, R68 ;  /* 0x0000002af428723c */ /* 0x010fde0000081044 */
[----:B------:R-:W-:-:S08]  /*13a620*/  NOP ;  /* 0x0000000000007918 */ /* 0x000fd00000000000 */
[----:B------:R1:W-:Y:S02]  /*13a630*/  STL.64 [R1+0x6ec8], R42 ;  /* 0x006ec82a01007387 */ /* 0x0003e40000100a00 */
[----:B-1----:R-:W-:Y:S02]  /*13a640*/  IMAD.MOV.U32 R42, RZ, RZ, R45 ;  /* 0x000000ffff2a7224 */ /* 0x002fe400078e002d */
[----:B------:R-:W-:Y:S02]  /*13a650*/  IMAD.MOV.U32 R43, RZ, RZ, R44 ;  /* 0x000000ffff2b7224 */ /* 0x000fe400078e002c */
[----:B--2---:R-:W-:Y:S01]  /*13a660*/  HMMA.1688.F32.TF32 R44, R244, R46, R64 ;  /* 0x0000002ef42c723c */ /* 0x004fe20000081040 */
[----:B------:R1:W-:Y:S04]  /*13a670*/  STL.64 [R1+0x6ec0], R40 ;  /* 0x006ec02801007387 */ /* 0x0003e80000100a00 */
[----:B-1----:R-:W2:Y:S04]  /*13a680*/  LDL.LU R40, [R1+0x1560] ;  /* 0x0015600001287983 */ /* 0x002ea80000300800 */
[----:B------:R-:W2:-:S14]  /*13a690*/  LDL.LU R41, [R1+0x1564] ;  /* 0x0015640001297983 */ /* 0x000e9c0000300800 */
[----:B------:R1:W-:Y:S02]  /*13a6a0*/  STL.64 [R1+0x6ed8], R46 ;  /* 0x006ed82e01007387 */ /* 0x0003e40000100a00 */
[----:B-1----:R-:W-:Y:S01]  /*13a6b0*/  MOV R46, R49 ;  /* 0x00000031002e7202 */ /* 0x002fe20000000f00 */
[----:B------:R-:W-:Y:S02]  /*13a6c0*/  IMAD.MOV.U32 R47, RZ, RZ, R48 ;  /* 0x000000ffff2f7224 */ /* 0x000fe400078e0030 */
[C---:B------:R-:W-:Y:S06]  /*13a6d0*/  HMMA.1688.F32.TF32 R48, R244.reuse, R50, R56 ;  /* 0x00000032f430723c */ /* 0x040fec0000081038 */
[C---:B------:R-:W-:Y:S01]  /*13a6e0*/  HMMA.1688.F32.TF32 R52, R244.reuse, R14, R52 ;  /* 0x0000000ef434723c */ /* 0x040fe20000081034 */
[----:B------:R1:W-:Y:S04]  /*13a6f0*/  STL.64 [R1+0x6ed0], R44 ;  /* 0x006ed02c01007387 */ /* 0x0003e80000100a00 */
[----:B-1----:R-:W4:Y:S04]  /*13a700*/  LDL.LU R44, [R1+0x1550] ;  /* 0x00155000012c7983 */ /* 0x002f280000300800 */
[----:B------:R-:W4:Y:S08]  /*13a710*/  LDL.LU R45, [R1+0x1554] ;  /* 0x00155400012d7983 */ /* 0x000f300000300800 */
[----:B------:R-:W-:Y:S04]  /*13a720*/  STL.64 [R1+0x6ee8], R50 ;  /* 0x006ee83201007387 */ /* 0x000fe80000100a00 */
[----:B------:R1:W-:Y:S04]  /*13a730*/  STL.64 [R1+0x6ee0], R48 ;  /* 0x006ee03001007387 */ /* 0x0003e80000100a00 */
[----:B-1----:R-:W2:Y:S04]  /*13a740*/  LDL.LU R48, [R1+0x1540] ;  /* 0x0015400001307983 */ /* 0x002ea80000300800 */
[----:B------:R-:W2:Y:S04]  /*13a750*/  LDL.LU R49, [R1+0x1544] ;  /* 0x0015440001317983 */ /* 0x000ea80000300800 */
[----:B------:R-:W-:Y:S04]  /*13a760*/  STL.64 [R1+0x6ef8], R54 ;  /* 0x006ef83601007387 */ /* 0x000fe80000100a00 */
[----:B------:R1:W-:Y:S04]  /*13a770*/  STL.64 [R1+0x6ef0], R52 ;  /* 0x006ef03401007387 */ /* 0x0003e80000100a00 */
[----:B-1----:R-:W4:Y:S04]  /*13a780*/  LDL.LU R52, [R1+0x1530] ;  /* 0x0015300001347983 */ /* 0x002f280000300800 */
[----:B------:R-:W4:Y:S04]  /*13a790*/  LDL.LU R53, [R1+0x1534] ;  /* 0x0015340001357983 */ /* 0x000f280000300800 */
[----:B------:R-:W2:Y:S04]  /*13a7a0*/  LDL.LU R248, [R1+0x4d0] ;  /* 0x0004d00001f87983 */ /* 0x000ea80000300800 */
[----:B------:R-:W2:Y:S01]  /*13a7b0*/  LDL.LU R249, [R1+0x4d4] ;  /* 0x0004d40001f97983 */ /* 0x000ea20000300800 */
[----:B---3--:R-:W-:Y:S03]  /*13a7c0*/  HMMA.1688.F32.TF32 R56, R244, R250, R236 ;  /* 0x000000faf438723c */ /* 0x008fe600000810ec */
[----:B------:R-:W2:Y:S04]  /*13a7d0*/  LDL.LU R250, [R1+0x4d8] ;  /* 0x0004d80001fa7983 */ /* 0x000ea80000300800 */
[----:B------:R-:W-:-:S02]  /*13a7e0*/  MOV R251, R252 ;  /* 0x000000fc00fb7202 */ /* 0x000fc40000000f00 */
[----:B------:R-:W3:Y:S01]  /*13a7f0*/  LDL.LU R252, [R1+0x6f4c] ;  /* 0x006f4c0001fc7983 */ /* 0x000ee20000300800 */
[----:B------:R-:W-:Y:S02]  /*13a800*/  IMAD.MOV.U32 R51, RZ, RZ, R12 ;  /* 0x000000ffff337224 */ /* 0x000fe400078e000c */
[----:B------:R-:W-:Y:S01]  /*13a810*/  IMAD.MOV.U32 R50, RZ, RZ, R13 ;  /* 0x000000ffff327224 */ /* 0x000fe200078e000d */
        /* <DEDUP_REMOVED lines=35> */
[----:B------:R-:W2:Y:S01]  /*13aa50*/  LDL.LU R238, [R1+0x4c8] ;  /* 0x0004c80001ee7983 */ /* 0x000ea20000300800 */
[----:B---3--:R-:W-:-:S03]  /*13aa60*/  IMAD.MOV.U32 R239, RZ, RZ, R252 ;  /* 0x000000ffffef7224 */ /* 0x008fc600078e00fc */
[----:B------:R-:W3:Y:S04]  /*13aa70*/  LDL.LU R252, [R1+0x6f48] ;  /* 0x006f480001fc7983 */ /* 0x000ee80000300800 */
[----:B------:R-:W4:Y:S01]  /*13aa80*/  LDL.LU R2, [R1+0x6f44] ;  /* 0x006f440001027983 */ /* 0x000f220000300800 */
[----:B------:R-:W-:-:S03]  /*13aa90*/  IMAD.MOV.U32 R99, RZ, RZ, R0 ;  /* 0x000000ffff637224 */ /* 0x000fc600078e0000 */
[----:B------:R-:W2:Y:S04]  /*13aaa0*/  LDL.LU R97, [R1+0x4e4] ;  /* 0x0004e40001617983 */ /* 0x000ea80000300800 */
[----:B------:R-:W2:Y:S04]  /*13aab0*/  LDL.LU R98, [R1+0x4e8] ;  /* 0x0004e80001627983 */ /* 0x000ea80000300800 */
[----:B------:R-:W2:Y:S04]  /*13aac0*/  LDL.LU R0, [R1+0x6f40] ;  /* 0x006f400001007983 */ /* 0x000ea80000300800 */
[----:B------:R-:W-:Y:S04]  /*13aad0*/  STL.64 [R1+0x6f08], R58 ;  /* 0x006f083a01007387 */ /* 0x000fe80000100a00 */
[----:B------:R3:W-:Y:S02]  /*13aae0*/  STL.64 [R1+0x6f00], R56 ;  /* 0x006f003801007387 */ /* 0x0007e40000100a00 */
[----:B---3--:R-:W-:-:S02]  /*13aaf0*/  IMAD.MOV.U32 R56, RZ, RZ, R252 ;  /* 0x000000ffff387224 */ /* 0x008fc400078e00fc */
[----:B------:R-:W3:Y:S01]  /*13ab00*/  LDL.LU R252, [R1+0x6f3c] ;  /* 0x006f3c0001fc7983 */ /* 0x000ee20000300800 */
[----:B----4-:R-:W-:-:S03]  /*13ab10*/  IMAD.MOV.U32 R57, RZ, RZ, R2 ;  /* 0x000000ffff397224 */ /* 0x010fc600078e0002 */
[----:B------:R-:W4:Y:S01]  /*13ab20*/  LDL.LU R2, [R1+0x6f38] ;  /* 0x006f380001027983 */ /* 0x000f220000300800 */
[----:B------:R-:W-:Y:S01]  /*13ab30*/  HMMA.1688.F32.TF32 R60, R244, R62, R76 ;  /* 0x0000003ef43c723c */ /* 0x000fe2000008104c */
[----:B------:R-:W-:Y:S01]  /*13ab40*/  IMAD.MOV.U32 R54, RZ, RZ, R10 ;  /* 0x000000ffff367224 */ /* 0x000fe200078e000a */
[----:B------:R-:W-:-:S04]  /*13ab50*/  MOV R58, R8 ;  /* 0x00000008003a7202 */ /* 0x000fc80000000f00 */
[----:B--2---:R-:W-:Y:S01]  /*13ab60*/  HMMA.1688.F32.TF32 R76, R244, R46, R224 ;  /* 0x0000002ef44c723c */ /* 0x004fe200000810e0 */
[----:B------:R-:W-:Y:S02]  /*13ab70*/  IMAD.MOV.U32 R55, RZ, RZ, R9 ;  /* 0x000000ffff377224 */ /* 0x000fe400078e0009 */
[----:B------:R-:W-:-:S03]  /*13ab80*/  IMAD.MOV.U32 R59, RZ, RZ, R3 ;  /* 0x000000ffff3b7224 */ /* 0x000fc600078e0003 */
[C---:B------:R-:W-:Y:S11]  /*13ab90*/  HMMA.1688.F32.TF32 R80, R244.reuse, R42, R12 ;  /* 0x0000002af450723c */ /* 0x040ff6000008100c */
[----:B------:R-:W-:Y:S04]  /*13aba0*/  STL.64 [R1+0x6f18], R62 ;  /* 0x006f183e01007387 */ /* 0x000fe80000100a00 */
[----:B------:R-:W-:Y:S04]  /*13abb0*/  STL.64 [R1+0x6f10], R60 ;  /* 0x006f103c01007387 */ /* 0x000fe80000100a00 */
[----:B------:R-:W-:Y:S04]  /*13abc0*/  STL.64 [R1+0x6f20], R56 ;  /* 0x006f203801007387 */ /* 0x000fe80000100a00 */
[----:B------:R-:W2:Y:S04]  /*13abd0*/  LDL R10, [R1+0x36f4] ;  /* 0x0036f400010a7983 */ /* 0x000ea80000100800 */
[----:B------:R-:W2:Y:S04]  /*13abe0*/  LDL.LU R226, [R1+0x11c8] ;  /* 0x0011c80001e27983 */ /* 0x000ea80000300800 */
[----:B------:R-:W2:Y:S04]  /*13abf0*/  LDL.LU R227, [R1+0x11cc] ;  /* 0x0011cc0001e37983 */ /* 0x000ea80000300800 */
[----:B------:R-:W2:Y:S04]  /*13ac00*/  LDL.LU R92, [R1+0x2e40] ;  /* 0x002e4000015c7983 */ /* 0x000ea80000300800 */
[----:B------:R-:W2:Y:S04]  /*13ac10*/  LDL.LU R93, [R1+0x2e44] ;  /* 0x002e4400015d7983 */ /* 0x000ea80000300800 */
[----:B------:R-:W2:Y:S04]  /*13ac20*/  LDL.LU R94, [R1+0x2e48] ;  /* 0x002e4800015e7983 */ /* 0x000ea80000300800 */
[----:B------:R-:W2:Y:S04]  /*13ac30*/  LDL.LU R95, [R1+0x2e4c] ;  /* 0x002e4c00015f7983 */ /* 0x000ea80000300800 */
[----:B------:R-:W2:Y:S01]  /*13ac40*/  LDL.LU.64 R12, [R1+0x38a0] ;  /* 0x0038a000010c7983 */ /* 0x000ea20000300a00 */
[C---:B------:R-:W-:Y:S06]  /*13ac50*/  HMMA.1688.F32.TF32 R64, R244.reuse, R58, R64 ;  /* 0x0000003af440723c */ /* 0x040fec0000081040 */
[C---:B------:R-:W-:Y:S06]  /*13ac60*/  HMMA.1688.F32.TF32 R68, R244.reuse, R54, R68 ;  /* 0x00000036f444723c */ /* 0x040fec0000081044 */
[C---:B------:R-:W-:Y:S06]  /*13ac70*/  HMMA.1688.F32.TF32 R72, R244.reuse, R50, R72 ;  /* 0x00000032f448723c */ /* 0x040fec0000081048 */
[C---:B------:R-:W-:Y:S01]  /*13ac80*/  HMMA.1688.F32.TF32 R84, R244.reuse, R38, R84 ;  /* 0x00000026f454723c */ /* 0x040fe20000081054 */
[----:B------:R-:W2:Y:S05]  /*13ac90*/  LDL.LU.64 R38, [R1+0x3850] ;  /* 0x0038500001267983 */ /* 0x000eaa0000300a00 */
[C---:B------:R-:W-:Y:S06]  /*13aca0*/  HMMA.1688.F32.TF32 R88, R244.reuse, R34, R88 ;  /* 0x00000022f458723c */ /* 0x040fec0000081058 */
[C---:B------:R-:W-:Y:S06]  /*13acb0*/  HMMA.1688.F32.TF32 R108, R244.reuse, R30, R236 ;  /* 0x0000001ef46c723c */ /* 0x040fec00000810ec */
[----:B------:R-:W-:Y:S01]  /*13acc0*/  IMAD.MOV.U32 R241, RZ, RZ, R30 ;  /* 0x000000fffff17224 */ /* 0x000fe200078e001e */
[----:B------:R-:W1:Y:S01]  /*13acd0*/  LDC R236, c[0x0][0x238] ;  /* 0x00008e00ffec7b82 */ /* 0x000e620000000800 */
[C---:B------:R-:W-:Y:S06]  /*13ace0*/  HMMA.1688.F32.TF32 R112, R244.reuse, R234, R96 ;  /* 0x000000eaf470723c */ /* 0x040fec0000081060 */
[----:B------:R-:W-:Y:S01]  /*13acf0*/  HMMA.1688.F32.TF32 R244, R244, R230, R248 ;  /* 0x000000e6f4f4723c */ /* 0x000fe200000810f8 */
[----:B------:R-:W2:Y:S01]  /*13ad00*/  LDL.LU R250, [R1+0x11e8] ;  /* 0x0011e80001fa7983 */ /* 0x000ea20000300800 */
[----:B------:R-:W1:Y:S03]  /*13ad10*/  LDC R249, c[0x0][0x230] ;  /* 0x00008c00fff97b82 */ /* 0x000e660000000800 */
[----:B------:R-:W2:Y:S01]  /*13ad20*/  LDL.LU R251, [R1+0x11ec] ;  /* 0x0011ec0001fb7983 */ /* 0x000ea20000300800 */
[----:B----4-:R-:W-:-:S03]  /*13ad30*/  MOV R118, R2 ;  /* 0x0000000200767202 */ /* 0x010fc60000000f00 */
[----:B------:R-:W4:Y:S04]  /*13ad40*/  LDL.LU R2, [R1+0x6f34] ;  /* 0x006f340001027983 */ /* 0x000f280000300800 */
[----:B------:R-:W4:Y:S04]  /*13ad50*/  LDL.LU R120, [R1+0x2e30] ;  /* 0x002e300001787983 */ /* 0x000f280000300800 */
[----:B------:R-:W4:Y:S04]  /*13ad60*/  LDL.LU R121, [R1+0x2e34] ;  /* 0x002e340001797983 */ /* 0x000f280000300800 */
[----:B------:R-:W4:Y:S04]  /*13ad70*/  LDL.LU R122, [R1+0x2e38] ;  /* 0x002e3800017a7983 */ /* 0x000f280000300800 */
[----:B------:R-:W4:Y:S04]  /*13ad80*/  LDL.LU R123, [R1+0x2e3c] ;  /* 0x002e3c00017b7983 */ /* 0x000f280000300800 */
[----:B------:R-:W4:Y:S04]  /*13ad90*/  LDL.LU.64 R18, [R1+0x3858] ;  /* 0x0038580001127983 */ /* 0x000f280000300a00 */
[----:B------:R-:W4:Y:S04]  /*13ada0*/  LDL.LU.64 R14, [R1+0x3800] ;  /* 0x00380000010e7983 */ /* 0x000f280000300a00 */
[----:B------:R-:W4:Y:S04]  /*13adb0*/  LDL.LU R100, [R1+0x2e20] ;  /* 0x002e200001647983 */ /* 0x000f280000300800 */
[----:B------:R-:W4:Y:S04]  /*13adc0*/  LDL.LU R101, [R1+0x2e24] ;  /* 0x002e240001657983 */ /* 0x000f280000300800 */
[----:B------:R-:W4:Y:S04]  /*13add0*/  LDL.LU R102, [R1+0x2e28] ;  /* 0x002e280001667983 */ /* 0x000f280000300800 */
[----:B------:R-:W4:Y:S04]  /*13ade0*/  LDL.LU R103, [R1+0x2e2c] ;  /* 0x002e2c0001677983 */ /* 0x000f280000300800 */
[----:B------:R-:W4:Y:S04]  /*13adf0*/  LDL.LU.64 R26, [R1+0x3808] ;  /* 0x00380800011a7983 */ /* 0x000f280000300a00 */
[----:B------:R-:W4:Y:S01]  /*13ae00*/  LDL.LU.64 R8, [R1+0x37b8] ;  /* 0x0037b80001087983 */ /* 0x000f220000300a00 */
[----:B---3--:R-:W-:-:S02]  /*13ae10*/  IMAD.MOV.U32 R119, RZ, RZ, R252 ;  /* 0x000000ffff777224 */ /* 0x008fc400078e00fc */
[----:B------:R-:W3:Y:S01]  /*13ae20*/  LDC R252, c[0x0][0x23c] ;  /* 0x00008f00fffc7b82 */ /* 0x000ee20000000800 */
[----:B-1----:R-:W-:Y:S01]  /*13ae30*/  VIADD R249, R249, 0x7f ;  /* 0x0000007ff9f97836 */ /* 0x002fe20000000000 */
[----:B------:R-:W4:Y:S04]  /*13ae40*/  LDL.LU.64 R24, [R1+0x37c0] ;  /* 0x0037c00001187983 */ /* 0x000f280000300a00 */
[----:B------:R-:W-:Y:S01]  /*13ae50*/  SHF.R.S32.HI R3, RZ, 0x1f, R249 ;  /* 0x0000001fff037819 */ /* 0x000fe200000114f9 */
[----:B------:R-:W4:Y:S03]  /*13ae60*/  LDL.LU.64 R22, [R1+0x3780] ;  /* 0x0037800001167983 */ /* 0x000f260000300a00 */
[----:B------:R-:W-:Y:S01]  /*13ae70*/  LEA.HI R3, R3, R249, RZ, 0x7 ;  /* 0x000000f903037211 */ /* 0x000fe200078f38ff */
[----:B------:R-:W4:Y:S03]  /*13ae80*/  LDL.LU.64 R20, [R1+0x3778] ;  /* 0x0037780001147983 */ /* 0x000f260000300a00 */
[----:B------:R-:W-:Y:S01]  /*13ae90*/  SHF.R.S32.HI R3, RZ, 0x7, R3 ;  /* 0x00000007ff037819 */ /* 0x000fe20000011403 */
[----:B---3--:R-:W-:-:S04]  /*13aea0*/  IMAD.SHL.U32 R252, R252, 0x80, RZ ;  /* 0x00000080fcfc7824 */ /* 0x008fc800078e00ff */
[----:B------:R-:W-:Y:S02]  /*13aeb0*/  IMAD.SHL.U32 R252, R252, 0x4, RZ ;  /* 0x00000004fcfc7824 */ /* 0x000fe400078e00ff */
[----:B------:R-:W-:-:S03]  /*13aec0*/  VIADD R3, R3, 0xfffffffe ;  /* 0xfffffffe03037836 */ /* 0x000fc60000000000 */
[----:B--2---:R-:W-:Y:S02]  /*13aed0*/  IADD3 R16, P1, R12, R252, RZ ;  /* 0x000000fc0c107210 */ /* 0x004fe40007f3e0ff */
[----:B------:R-:W-:-:S03]  /*13aee0*/  ISETP.GE.AND P0, PT, R10, R3, PT ;  /* 0x000000030a00720c */ /* 0x000fc60003f06270 */
[----:B------:R1:W-:Y:S02]  /*13aef0*/  STL [R1+0x3ec], R16 ;  /* 0x0003ec1001007387 */ /* 0x0003e40000100800 */
[----:B-1----:R-:W-:-:S05]  /*13af00*/  IADD3 R16, P2, R38, R252, RZ ;  /* 0x000000fc26107210 */ /* 0x002fca0007f5e0ff */
[----:B------:R-:W-:Y:S04]  /*13af10*/  STL [R1+0x43c], R16 ;  /* 0x00043c1001007387 */ /* 0x000fe80000100800 */
[----:B------:R-:W2:Y:S01]  /*13af20*/  LDL.LU R98, [R1+0x11f8] ;  /* 0x0011f80001627983 */ /* 0x000ea20000300800 */
[----:B------:R-:W-:Y:S01]  /*13af30*/  HMMA.1688.F32.TF32 R216, R4, R226, R92 ;  /* 0x000000e204d8723c */ /* 0x000fe2000008105c */
[----:B------:R-:W-:Y:S01]  /*13af40*/  IMAD.MOV.U32 R237, RZ, RZ, R31 ;  /* 0x000000ffffed7224 */ /* 0x000fe200078e001f */
[----:B----4-:R-:W-:-:S05]  /*13af50*/  IADD3.X R3, R13, R2, RZ, P1, !PT ;  /* 0x000000020d037210 */ /* 0x010fca0000ffe4ff */
[----:B------:R1:W-:Y:S04]  /*13af60*/  STL [R1+0x3e8], R3 ;  /* 0x0003e80301007387 */ /* 0x0003e80000100800 */
[----:B------:R-:W2:Y:S04]  /*13af70*/  LDL.LU R99, [R1+0x11fc] ;  /* 0x0011fc0001637983 */ /* 0x000ea80000300800 */
[----:B------:R-:W2:Y:S04]  /*13af80*/  LDL.LU R104, [R1+0x2e10] ;  /* 0x002e100001687983 */ /* 0x000ea80000300800 */
[----:B------:R-:W2:Y:S04]  /*13af90*/  LDL.LU R105, [R1+0x2e14] ;  /* 0x002e140001697983 */ /* 0x000ea80000300800 */
[----:B------:R-:W2:Y:S04]  /*13afa0*/  LDL.LU R106, [R1+0x2e18] ;  /* 0x002e1800016a7983 */ /* 0x000ea80000300800 */
[----:B------:R-:W2:Y:S01]  /*13afb0*/  LDL.LU R107, [R1+0x2e1c] ;  /* 0x002e1c00016b7983 */ /* 0x000ea20000300800 */
[----:B------:R-:W-:-:S03]  /*13afc0*/  IADD3 R30, P1, R18, R252, RZ ;  /* 0x000000fc121e7210 */ /* 0x000fc60007f3e0ff */
[----:B------:R-:W3:Y:S04]  /*13afd0*/  LDL.LU R226, [R1+0x1208] ;  /* 0x0012080001e27983 */ /* 0x000ee80000300800 */
[----:B------:R-:W3:Y:S04]  /*13afe0*/  LDL.LU R227, [R1+0x120c] ;  /* 0x00120c0001e37983 */ /* 0x000ee80000300800 */
[----:B------:R-:W3:Y:S01]  /*13aff0*/  LDL.LU R92, [R1+0x2e00] ;  /* 0x002e0000015c7983 */ /* 0x000ee20000300800 */
[----:B-1----:R-:W-:-:S03]  /*13b000*/  IMAD.X R3, R39, 0x1, R2, P2 ;  /* 0x0000000127037824 */ /* 0x002fc600010e0602 */
[----:B------:R-:W3:Y:S04]  /*13b010*/  LDL.LU R93, [R1+0x2e04] ;  /* 0x002e0400015d7983 */ /* 0x000ee80000300800 */
[----:B------:R-:W3:Y:S04]  /*13b020*/  LDL.LU R94, [R1+0x2e08] ;  /* 0x002e0800015e7983 */ /* 0x000ee80000300800 */
[----:B------:R-:W3:Y:S04]  /*13b030*/  LDL.LU R95, [R1+0x2e0c] ;  /* 0x002e0c00015f7983 */ /* 0x000ee80000300800 */
[----:B------:R-:W4:Y:S04]  /*13b040*/  LDL.LU.64 R16, [R1+0x3740] ;  /* 0x0037400001107983 */ /* 0x000f280000300a00 */
[----:B------:R-:W2:Y:S04]  /*13b050*/  LDL.LU.64 R12, [R1+0x3738] ;  /* 0x00373800010c7983 */ /* 0x000ea80000300a00 */
[----:B------:R1:W-:Y:S04]  /*13b060*/  STL [R1+0x438], R30 ;  /* 0x0004381e01007387 */ /* 0x0003e80000100800 */
[----:B------:R1:W-:Y:S02]  /*13b070*/  STL [R1+0x434], R3 ;  /* 0x0004340301007387 */ /* 0x0003e40000100800 */
[-C--:B-1----:R-:W-:Y:S01]  /*13b080*/  IADD3 R30, P2, R14, R252.reuse, RZ ;  /* 0x000000fc0e1e7210 */ /* 0x082fe20007f5e0ff */
[----:B------:R-:W-:Y:S01]  /*13b090*/  IMAD.X R3, R19, 0x1, R2, P1 ;  /* 0x0000000113037824 */ /* 0x000fe200008e0602 */
[-C--:B------:R-:W-:Y:S01]  /*13b0a0*/  IADD3 R31, P1, R26, R252.reuse, RZ ;  /* 0x000000fc1a1f7210 */ /* 0x080fe20007f3e0ff */
[----:B------:R-:W3:Y:S04]  /*13b0b0*/  LDL.LU.64 R18, [R1+0x36f8] ;  /* 0x0036f80001127983 */ /* 0x000ee80000300a00 */
[----:B------:R1:W-:Y:S04]  /*13b0c0*/  STL [R1+0x48c], R30 ;  /* 0x00048c1e01007387 */ /* 0x0003e80000100800 */
[----:B------:R1:W-:Y:S02]  /*13b0d0*/  STL [R1+0x430], R3 ;  /* 0x0004300301007387 */ /* 0x0003e40000100800 */
[----:B-1----:R-:W-:-:S02]  /*13b0e0*/  IADD3 R30, P3, R8, R252, RZ ;  /* 0x000000fc081e7210 */ /* 0x002fc40007f7e0ff */
[----:B------:R-:W-:Y:S01]  /*13b0f0*/  STL [R1+0x490], R31 ;  /* 0x0004901f01007387 */ /* 0x000fe20000100800 */
[----:B------:R-:W-:-:S03]  /*13b100*/  IMAD.X R3, R15, 0x1, R2, P2 ;  /* 0x000000010f037824 */ /* 0x000fc600010e0602 */
[----:B------:R-:W-:Y:S04]  /*13b110*/  STL [R1+0x4d8], R30 ;  /* 0x0004d81e01007387 */ /* 0x000fe80000100800 */
[----:B------:R-:W3:Y:S01]  /*13b120*/  LDL.LU.64 R14, [R1+0x3700] ;  /* 0x00370000010e7983 */ /* 0x000ee20000300a00 */
[----:B------:R-:W-:-:S03]  /*13b130*/  IMAD.X R26, R27, 0x1, R2, P1 ;  /* 0x000000011b1a7824 */ /* 0x000fc600008e0602 */
[----:B------:R1:W-:Y:S01]  /*13b140*/  STL [R1+0x488], R3 ;  /* 0x0004880301007387 */ /* 0x0003e20000100800 */
[----:B------:R-:W-:-:S03]  /*13b150*/  IADD3 R8, P2, R22, R252, RZ ;  /* 0x000000fc16087210 */ /* 0x000fc60007f5e0ff */
[----:B------:R-:W-:Y:S01]  /*13b160*/  STL [R1+0x484], R26 ;  /* 0x0004841a01007387 */ /* 0x000fe20000100800 */
[----:B-1----:R-:W-:Y:S01]  /*13b170*/  IMAD.X R3, R9, 0x1, R2, P3 ;  /* 0x0000000109037824 */ /* 0x002fe200018e0602 */
[-C--:B------:R-:W-:Y:S01]  /*13b180*/  IADD3 R9, P1, R24, R252.reuse, RZ ;  /* 0x000000fc18097210 */ /* 0x080fe20007f3e0ff */
[----:B------:R-:W-:Y:S03]  /*13b190*/  HMMA.1688.F32.TF32 R208, R4, R250, R100 ;  /* 0x000000fa04d0723c */ /* 0x000fe60000081064 */
[----:B------:R1:W-:Y:S04]  /*13b1a0*/  STL [R1+0x4d0], R3 ;  /* 0x0004d00301007387 */ /* 0x0003e80000100800 */
[----:B------:R-:W-:Y:S04]  /*13b1b0*/  STL [R1+0x4d4], R9 ;  /* 0x0004d40901007387 */ /* 0x000fe80000100800 */
[----:B------:R-:W3:Y:S01]  /*13b1c0*/  LDL.LU R250, [R1+0x1218] ;  /* 0x0012180001fa7983 */ /* 0x000ee20000300800 */
[----:B-1----:R-:W-:-:S03]  /*13b1d0*/  IADD3 R3, P3, R20, R252, RZ ;  /* 0x000000fc14037210 */ /* 0x002fc60007f7e0ff */
[----:B------:R-:W-:Y:S01]  /*13b1e0*/  STL [R1+0x574], R8 ;  /* 0x0005740801007387 */ /* 0x000fe20000100800 */
[----:B------:R-:W-:-:S03]  /*13b1f0*/  IADD3.X R24, R25, R2, RZ, P1, !PT ;  /* 0x0000000219187210 */ /* 0x000fc60000ffe4ff */
[----:B------:R1:W-:Y:S04]  /*13b200*/  STL [R1+0x578], R3 ;  /* 0x0005780301007387 */ /* 0x0003e80000100800 */
[----:B------:R-:W3:Y:S04]  /*13b210*/  LDL.LU R251, [R1+0x121c] ;  /* 0x00121c0001fb7983 */ /* 0x000ee80000300800 */
[----:B------:R-:W3:Y:S01]  /*13b220*/  LDL.LU R100, [R1+0x2df0] ;  /* 0x002df00001647983 */ /* 0x000ee20000300800 */
[----:B-1----:R-:W-:-:S03]  /*13b230*/  IMAD.X R3, R23, 0x1, R2, P2 ;  /* 0x0000000117037824 */ /* 0x002fc600010e0602 */
[----:B------:R-:W3:Y:S04]  /*13b240*/  LDL.LU R101, [R1+0x2df4] ;  /* 0x002df40001657983 */ /* 0x000ee80000300800 */
[----:B------:R-:W3:Y:S04]  /*13b250*/  LDL.LU R102, [R1+0x2df8] ;  /* 0x002df80001667983 */ /* 0x000ee80000300800 */
[----:B------:R-:W3:Y:S01]  /*13b260*/  LDL.LU R103, [R1+0x2dfc] ;  /* 0x002dfc0001677983 */ /* 0x000ee20000300800 */
[----:B------:R-:W-:-:S03]  /*13b270*/  IMAD.X R21, R21, 0x1, R2, P3 ;  /* 0x0000000115157824 */ /* 0x000fc600018e0602 */
[----:B------:R-:W3:Y:S04]  /*13b280*/  LDL.LU.64 R8, [R1+0x38e8] ;  /* 0x0038e80001087983 */ /* 0x000ee80000300a00 */
[----:B------:R-:W3:Y:S04]  /*13b290*/  LDL.LU.64 R26, [R1+0x38f0] ;  /* 0x0038f000011a7983 */ /* 0x000ee80000300a00 */
[----:B------:R-:W-:Y:S04]  /*13b2a0*/  STL [R1+0x4cc], R24 ;  /* 0x0004cc1801007387 */ /* 0x000fe80000100800 */
[----:B------:R4:W-:Y:S04]  /*13b2b0*/  STL [R1+0x55c], R3 ;  /* 0x00055c0301007387 */ /* 0x0009e80000100800 */
[----:B------:R-:W-:Y:S01]  /*13b2c0*/  STL [R1+0x570], R21 ;  /* 0x0005701501007387 */ /* 0x000fe20000100800 */
[----:B----4-:R-:W-:-:S02]  /*13b2d0*/  IADD3 R3, P1, R16, R252, RZ ;  /* 0x000000fc10037210 */ /* 0x010fc40007f3e0ff */
[----:B--2---:R-:W-:-:S03]  /*13b2e0*/  IADD3 R20, P2, R12, R252, RZ ;  /* 0x000000fc0c147210 */ /* 0x004fc60007f5e0ff */
[----:B------:R1:W-:Y:S01]  /*13b2f0*/  STL [R1+0x5f4], R3 ;  /* 0x0005f40301007387 */ /* 0x0003e20000100800 */
[----:B------:R-:W-:-:S03]  /*13b300*/  IMAD.X R16, R17, 0x1, R2, P1 ;  /* 0x0000000111107824 */ /* 0x000fc600008e0602 */
[----:B------:R-:W-:Y:S01]  /*13b310*/  STL [R1+0x5f8], R20 ;  /* 0x0005f81401007387 */ /* 0x000fe20000100800 */
[----:B------:R-:W-:Y:S01]  /*13b320*/  IMAD.X R12, R13, 0x1, R2, P2 ;  /* 0x000000010d0c7824 */ /* 0x000fe200010e0602 */
[----:B---3--:R-:W-:Y:S01]  /*13b330*/  HMMA.1688.F32.TF32 R200, R4, R226, R92 ;  /* 0x000000e204c8723c */ /* 0x008fe2000008105c */
[----:B-1----:R-:W-:-:S05]  /*13b340*/  IADD3 R3, P3, R18, R252, RZ ;  /* 0x000000fc12037210 */ /* 0x002fca0007f7e0ff */
[----:B------:R1:W-:Y:S04]  /*13b350*/  STL [R1+0x6b8], R3 ;  /* 0x0006b80301007387 */ /* 0x0003e80000100800 */
[----:B------:R-:W-:Y:S04]  /*13b360*/  STL [R1+0x5dc], R16 ;  /* 0x0005dc1001007387 */ /* 0x000fe80000100800 */
[----:B------:R-:W2:Y:S04]  /*13b370*/  LDL.LU R94, [R1+0x1228] ;  /* 0x00122800015e7983 */ /* 0x000ea80000300800 */
[----:B------:R3:W-:Y:S01]  /*13b380*/  STL [R1+0x5f0], R12 ;  /* 0x0005f00c01007387 */ /* 0x0007e20000100800 */
[----:B-1----:R-:W-:-:S05]  /*13b390*/  IADD3 R3, P1, R14, R252, RZ ;  /* 0x000000fc0e037210 */ /* 0x002fca0007f3e0ff */
[----:B------:R1:W-:Y:S04]  /*13b3a0*/  STL [R1+0x6bc], R3 ;  /* 0x0006bc0301007387 */ /* 0x0003e80000100800 */
[----:B------:R-:W2:Y:S04]  /*13b3b0*/  LDL.LU R95, [R1+0x122c] ;  /* 0x00122c00015f7983 */ /* 0x000ea80000300800 */
[----:B------:R-:W2:Y:S04]  /*13b3c0*/  LDL.LU R124, [R1+0x2de0] ;  /* 0x002de000017c7983 */ /* 0x000ea80000300800 */
[----:B------:R-:W2:Y:S04]  /*13b3d0*/  LDL.LU R125, [R1+0x2de4] ;  /* 0x002de400017d7983 */ /* 0x000ea80000300800 */
[----:B------:R-:W2:Y:S04]  /*13b3e0*/  LDL.LU R126, [R1+0x2de8] ;  /* 0x002de800017e7983 */ /* 0x000ea80000300800 */
[----:B------:R-:W2:Y:S04]  /*13b3f0*/  LDL.LU R127, [R1+0x2dec] ;  /* 0x002dec00017f7983 */ /* 0x000ea80000300800 */
[----:B---3--:R-:W3:Y:S01]  /*13b400*/  LDL.LU.64 R12, [R1+0x38a8] ;  /* 0x0038a800010c7983 */ /* 0x008ee20000300a00 */
[----:B------:R-:W-:Y:S03]  /*13b410*/  HMMA.1688.F32.TF32 R204, R4, R98, R104 ;  /* 0x0000006204cc723c */ /* 0x000fe60000081068 */
[----:B------:R-:W4:Y:S04]  /*13b420*/  LDL.LU R226, [R1+0x1238] ;  /* 0x0012380001e27983 */ /* 0x000f280000300800 */
[----:B------:R-:W4:Y:S04]  /*13b430*/  LDL.LU R227, [R1+0x123c] ;  /* 0x00123c0001e37983 */ /* 0x000f280000300800 */
[----:B------:R-:W4:Y:S04]  /*13b440*/  LDL.LU R96, [R1+0x2dd0] ;  /* 0x002dd00001607983 */ /* 0x000f280000300800 */
[----:B------:R-:W4:Y:S04]  /*13b450*/  LDL.LU R97, [R1+0x2dd4] ;  /* 0x002dd40001617983 */ /* 0x000f280000300800 */
[----:B------:R-:W4:Y:S04]  /*13b460*/  LDL.LU R98, [R1+0x2dd8] ;  /* 0x002dd80001627983 */ /* 0x000f280000300800 */
[----:B------:R-:W4:Y:S04]  /*13b470*/  LDL.LU R99, [R1+0x2ddc] ;  /* 0x002ddc0001637983 */ /* 0x000f280000300800 */
[----:B------:R-:W2:Y:S04]  /*13b480*/  LDL.LU.64 R24, [R1+0x38b0] ;  /* 0x0038b00001187983 */ /* 0x000ea80000300a00 */
[----:B------:R-:W4:Y:S04]  /*13b490*/  LDL.LU.64 R22, [R1+0x3868] ;  /* 0x0038680001167983 */ /* 0x000f280000300a00 */
[----:B------:R-:W4:Y:S01]  /*13b4a0*/  LDL.LU.64 R16, [R1+0x3860] ;  /* 0x0038600001107983 */ /* 0x000f220000300a00 */
[----:B-1----:R-:W-:Y:S01]  /*13b4b0*/  IMAD.X R3, R19, 0x1, R2, P3 ;  /* 0x0000000113037824 */ /* 0x002fe200018e0602 */
[----:B------:R-:W-:-:S02]  /*13b4c0*/  IADD3 R18, P2, R8, R252, RZ ;  /* 0x000000fc08127210 */ /* 0x000fc40007f5e0ff */
[----:B------:R-:W-:Y:S02]  /*13b4d0*/  IADD3.X R14, R15, R2, RZ, P1, !PT ;  /* 0x000000020f0e7210 */ /* 0x000fe40000ffe4ff */
[----:B------:R1:W-:Y:S01]  /*13b4e0*/  STL [R1+0x6b4], R3 ;  /* 0x0006b40301007387 */ /* 0x0003e20000100800 */
[----:B------:R-:W-:Y:S03]  /*13b4f0*/  HMMA.1688.F32.TF32 R212, R4, R118, R120 ;  /* 0x0000007604d4723c */ /* 0x000fe60000081078 */
[----:B------:R1:W-:Y:S04]  /*13b500*/  STL [R1+0x360], R18 ;  /* 0x0003601201007387 */ /* 0x0003e80000100800 */
[----:B------:R-:W4:Y:S01]  /*13b510*/  LDL.LU R118, [R1+0x1248] ;  /* 0x0012480001767983 */ /* 0x000f220000300800 */
[----:B-1----:R-:W-:-:S03]  /*13b520*/  IADD3 R3, P1, R26, R252, RZ ;  /* 0x000000fc1a037210 */ /* 0x002fc60007f3e0ff */
[----:B------:R-:W-:Y:S04]  /*13b530*/  STL [R1+0x6b0], R14 ;  /* 0x0006b00e01007387 */ /* 0x000fe80000100800 */
[----:B------:R1:W-:Y:S04]  /*13b540*/  STL [R1+0x364], R3 ;  /* 0x0003640301007387 */ /* 0x0003e80000100800 */
[----:B------:R-:W4:Y:S04]  /*13b550*/  LDL.LU R119, [R1+0x124c] ;  /* 0x00124c0001777983 */ /* 0x000f280000300800 */
[----:B------:R-:W4:Y:S04]  /*13b560*/  LDL.LU R120, [R1+0x2dc0] ;  /* 0x002dc00001787983 */ /* 0x000f280000300800 */
[----:B------:R-:W4:Y:S01]  /*13b570*/  LDL.LU R121, [R1+0x2dc4] ;  /* 0x002dc40001797983 */ /* 0x000f220000300800 */
[----:B------:R-:W-:Y:S03]  /*13b580*/  HMMA.1688.F32.TF32 R248, R4, R250, R100 ;  /* 0x000000fa04f8723c */ /* 0x000fe60000081064 */
[----:B------:R-:W4:Y:S04]  /*13b590*/  LDL.LU R122, [R1+0x2dc8] ;  /* 0x002dc800017a7983 */ /* 0x000f280000300800 */
[----:B------:R-:W4:Y:S04]  /*13b5a0*/  LDL.LU R123, [R1+0x2dcc] ;  /* 0x002dcc00017b7983 */ /* 0x000f280000300800 */
[----:B------:R-:W4:Y:S04]  /*13b5b0*/  LDL.LU.64 R20, [R1+0x3818] ;  /* 0x0038180001147983 */ /* 0x000f280000300a00 */
[----:B------:R-:W4:Y:S04]  /*13b5c0*/  LDL.LU.64 R18, [R1+0x3810] ;  /* 0x0038100001127983 */ /* 0x000f280000300a00 */
[----:B------:R-:W4:Y:S01]  /*13b5d0*/  LDL.LU R102, [R1+0x1258] ;  /* 0x0012580001667983 */ /* 0x000f220000300800 */
[----:B-1----:R-:W-:-:S03]  /*13b5e0*/  IMAD.X R3, R9, 0x1, R2, P2 ;  /* 0x0000000109037824 */ /* 0x002fc600010e0602 */
[----:B------:R-:W4:Y:S04]  /*13b5f0*/  LDL.LU R103, [R1+0x125c] ;  /* 0x00125c0001677983 */ /* 0x000f280000300800 */
[----:B------:R-:W4:Y:S04]  /*13b600*/  LDL.LU.64 R14, [R1+0x37c8] ;  /* 0x0037c800010e7983 */ /* 0x000f280000300a00 */
[----:B------:R-:W4:Y:S04]  /*13b610*/  LDL.LU R104, [R1+0x2db0] ;  /* 0x002db00001687983 */ /* 0x000f280000300800 */
[----:B------:R-:W4:Y:S04]  /*13b620*/  LDL.LU R105, [R1+0x2db4] ;  /* 0x002db40001697983 */ /* 0x000f280000300800 */
[----:B------:R-:W4:Y:S01]  /*13b630*/  LDL.LU R106, [R1+0x2db8] ;  /* 0x002db800016a7983 */ /* 0x000f220000300800 */
[----:B------:R-:W-:-:S03]  /*13b640*/  IMAD.X R26, R27, 0x1, R2, P1 ;  /* 0x000000011b1a7824 */ /* 0x000fc600008e0602 */
[----:B------:R-:W4:Y:S01]  /*13b650*/  LDL.LU R107, [R1+0x2dbc] ;  /* 0x002dbc00016b7983 */ /* 0x000f220000300800 */
[----:B---3--:R-:W-:-:S05]  /*13b660*/  IADD3 R30, P3, R12, R252, RZ ;  /* 0x000000fc0c1e7210 */ /* 0x008fca0007f7e0ff */
[----:B------:R-:W-:Y:S04]  /*13b670*/  STL [R1+0x3e4], R30 ;  /* 0x0003e41e01007387 */ /* 0x000fe80000100800 */
[----:B------:R-:W3:Y:S04]  /*13b680*/  LDL.LU.64 R8, [R1+0x37d0] ;  /* 0x0037d00001087983 */ /* 0x000ee80000300a00 */
[----:B------:R1:W-:Y:S02]  /*13b690*/  STL [R1+0x28c], R3 ;  /* 0x00028c0301007387 */ /* 0x0003e40000100800 */
[----:B-1----:R-:W-:-:S02]  /*13b6a0*/  IMAD.X R3, R13, 0x1, R2, P3 ;  /* 0x000000010d037824 */ /* 0x002fc400018e0602 */
[----:B------:R-:W3:Y:S01]  /*13b6b0*/  LDL.LU.64 R12, [R1+0x3788] ;  /* 0x00378800010c7983 */ /* 0x000ee20000300a00 */
[----:B--2---:R-:W-:-:S03]  /*13b6c0*/  IADD3 R27, P1, R24, R252, RZ ;  /* 0x000000fc181b7210 */ /* 0x004fc60007f3e0ff */
[----:B------:R4:W-:Y:S04]  /*13b6d0*/  STL [R1+0x288], R26 ;  /* 0x0002881a01007387 */ /* 0x0009e80000100800 */
[----:B------:R1:W-:Y:S04]  /*13b6e0*/  STL [R1+0x3dc], R3 ;  /* 0x0003dc0301007387 */ /* 0x0003e80000100800 */
[----:B------:R-:W-:Y:S01]  /*13b6f0*/  STL [R1+0x3e0], R27 ;  /* 0x0003e01b01007387 */ /* 0x000fe20000100800 */
[-C--:B----4-:R-:W-:Y:S02]  /*13b700*/  IADD3 R26, P3, R16, R252.reuse, RZ ;  /* 0x000000fc101a7210 */ /* 0x090fe40007f7e0ff */
[----:B-1----:R-:W-:-:S05]  /*13b710*/  IADD3 R3, P2, R22, R252, RZ ;  /* 0x000000fc16037210 */ /* 0x002fca0007f5e0ff */
[----:B------:R1:W-:Y:S01]  /*13b720*/  STL [R1+0x428], R3 ;  /* 0x0004280301007387 */ /* 0x0003e20000100800 */
[----:B------:R-:W-:-:S03]  /*13b730*/  IMAD.X R24, R23, 0x1, R2, P2 ;  /* 0x0000000117187824 */ /* 0x000fc600010e0602 */
[----:B------:R-:W-:Y:S04]  /*13b740*/  STL [R1+0x42c], R26 ;  /* 0x00042c1a01007387 */ /* 0x000fe80000100800 */
[----:B------:R-:W2:Y:S01]  /*13b750*/  LDL.LU.64 R22, [R1+0x3790] ;  /* 0x0037900001167983 */ /* 0x000ea20000300a00 */
[----:B-1----:R-:W-:Y:S01]  /*13b760*/  IMAD.X R3, R25, 0x1, R2, P1 ;  /* 0x0000000119037824 */ /* 0x002fe200008e0602 */
[----:B------:R-:W-:Y:S04]  /*13b770*/  HMMA.1688.F32.TF32 R196, R4, R226, R96 ;  /* 0x000000e204c4723c */ /* 0x000fe80000081060 */
[----:B------:R1:W-:Y:S04]  /*13b780*/  STL [R1+0x3d8], R3 ;  /* 0x0003d80301007387 */ /* 0x0003e80000100800 */
[----:B------:R4:W-:Y:S04]  /*13b790*/  STL [R1+0x420], R24 ;  /* 0x0004201801007387 */ /* 0x0009e80000100800 */
[----:B------:R-:W2:Y:S01]  /*13b7a0*/  LDL.LU R226, [R1+0x1268] ;  /* 0x0012680001e27983 */ /* 0x000ea20000300800 */
[----:B-1----:R-:W-:-:S05]  /*13b7b0*/  IADD3.X R3, R17, R2, RZ, P3, !PT ;  /* 0x0000000211037210 */ /* 0x002fca0001ffe4ff */
[----:B------:R1:W-:Y:S04]  /*13b7c0*/  STL [R1+0x424], R3 ;  /* 0x0004240301007387 */ /* 0x0003e80000100800 */
[----:B------:R-:W2:Y:S04]  /*13b7d0*/  LDL.LU R227, [R1+0x126c] ;  /* 0x00126c0001e37983 */ /* 0x000ea80000300800 */
[----:B------:R-:W2:Y:S04]  /*13b7e0*/  LDL.LU R96, [R1+0x2da0] ;  /* 0x002da00001607983 */ /* 0x000ea80000300800 */
[----:B------:R-:W2:Y:S04]  /*13b7f0*/  LDL.LU R97, [R1+0x2da4] ;  /* 0x002da40001617983 */ /* 0x000ea80000300800 */
[----:B------:R-:W2:Y:S04]  /*13b800*/  LDL.LU R98, [R1+0x2da8] ;  /* 0x002da80001627983 */ /* 0x000ea80000300800 */
[----:B------:R-:W2:Y:S04]  /*13b810*/  LDL.LU R99, [R1+0x2dac] ;  /* 0x002dac0001637983 */ /* 0x000ea80000300800 */
[----:B------:R-:W2:Y:S01]  /*13b820*/  LDL.LU.64 R16, [R1+0x3748] ;  /* 0x0037480001107983 */ /* 0x000ea20000300a00 */
[----:B----4-:R-:W-:-:S02]  /*13b830*/  IADD3 R24, P1, R20, R252, RZ ;  /* 0x000000fc14187210 */ /* 0x010fc40007f3e0ff */
[----:B-1----:R-:W-:-:S03]  /*13b840*/  IADD3 R3, P2, R18, R252, RZ ;  /* 0x000000fc12037210 */ /* 0x002fc60007f5e0ff */
[----:B------:R1:W-:Y:S04]  /*13b850*/  STL [R1+0x47c], R24 ;  /* 0x00047c1801007387 */ /* 0x0003e80000100800 */
[----:B------:R4:W-:Y:S01]  /*13b860*/  STL [R1+0x480], R3 ;  /* 0x0004800301007387 */ /* 0x0009e20000100800 */
[--C-:B------:R-:W-:Y:S01]  /*13b870*/  IMAD.X R19, R19, 0x1, R2.reuse, P2 ;  /* 0x0000000113137824 */ /* 0x100fe200010e0602 */
[----:B-1----:R-:W-:Y:S01]  /*13b880*/  IADD3 R24, P3, R14, R252, RZ ;  /* 0x000000fc0e187210 */ /* 0x002fe20007f7e0ff */
[----:B----4-:R-:W-:-:S04]  /*13b890*/  IMAD.X R3, R21, 0x1, R2, P1 ;  /* 0x0000000115037824 */ /* 0x010fc800008e0602 */
[----:B------:R-:W-:Y:S04]  /*13b8a0*/  STL [R1+0x4c4], R24 ;  /* 0x0004c41801007387 */ /* 0x000fe80000100800 */
[----:B------:R1:W-:Y:S04]  /*13b8b0*/  STL [R1+0x474], R3 ;  /* 0x0004740301007387 */ /* 0x0003e80000100800 */
[----:B------:R-:W-:Y:S01]  /*13b8c0*/  STL [R1+0x478], R19 ;  /* 0x0004781301007387 */ /* 0x000fe20000100800 */
[----:B-1----:R-:W-:Y:S01]  /*13b8d0*/  IMAD.X R3, R15, 0x1, R2, P3 ;  /* 0x000000010f037824 */ /* 0x002fe200018e0602 */
[C---:B------:R-:W-:Y:S06]  /*13b8e0*/  HMMA.1688.F32.TF32 R92, R4.reuse, R94, R124 ;  /* 0x0000005e045c723c */ /* 0x040fec000008107c */
[C---:B------:R-:W-:Y:S06]  /*13b8f0*/  HMMA.1688.F32.TF32 R188, R4.reuse, R102, R104 ;  /* 0x0000006604bc723c */ /* 0x040fec0000081068 */
[----:B------:R-:W-:Y:S01]  /*13b900*/  HMMA.1688.F32.TF32 R192, R4, R118, R120 ;  /* 0x0000007604c0723c */ /* 0x000fe20000081078 */
[----:B---3--:R-:W-:-:S05]  /*13b910*/  IADD3 R18, P1, R8, R252, RZ ;  /* 0x000000fc08127210 */ /* 0x008fca0007f3e0ff */
[----:B------:R1:W-:Y:S01]  /*13b920*/  STL [R1+0x4c8], R18 ;  /* 0x0004c81201007387 */ /* 0x0003e20000100800 */
[----:B------:R-:W-:-:S03]  /*13b930*/  IMAD.X R8, R9, 0x1, R2, P1 ;  /* 0x0000000109087824 */ /* 0x000fc600008e0602 */
[----:B------:R-:W3:Y:S04]  /*13b940*/  LDL.LU.64 R24, [R1+0x3750] ;  /* 0x0037500001187983 */ /* 0x000ee80000300a00 */
[----:B------:R2:W-:Y:S01]  /*13b950*/  STL [R1+0x4c0], R3 ;  /* 0x0004c00301007387 */ /* 0x0005e20000100800 */
[----:B-1----:R-:W-:-:S03]  /*13b960*/  IADD3 R18, P2, R12, R252, RZ ;  /* 0x000000fc0c127210 */ /* 0x002fc60007f5e0ff */
[----:B------:R-:W4:Y:S04]  /*13b970*/  LDL.LU.64 R14, [R1+0x3710] ;  /* 0x00371000010e7983 */ /* 0x000f280000300a00 */
[----:B------:R-:W-:Y:S04]  /*13b980*/  STL [R1+0x554], R18 ;  /* 0x0005541201007387 */ /* 0x000fe80000100800 */
[----:B------:R-:W4:Y:S04]  /*13b990*/  LDL.LU R126, [R1+0x1278] ;  /* 0x00127800017e7983 */ /* 0x000f280000300800 */
[----:B------:R-:W-:Y:S01]  /*13b9a0*/  STL [R1+0x4bc], R8 ;  /* 0x0004bc0801007387 */ /* 0x000fe20000100800 */
[----:B--2---:R-:W-:-:S05]  /*13b9b0*/  IADD3 R3, P1, R22, R252, RZ ;  /* 0x000000fc16037210 */ /* 0x004fca0007f3e0ff */
[----:B------:R1:W-:Y:S04]  /*13b9c0*/  STL [R1+0x558], R3 ;  /* 0x0005580301007387 */ /* 0x0003e80000100800 */
[----:B------:R-:W2:Y:S04]  /*13b9d0*/  LDL.LU R127, [R1+0x127c] ;  /* 0x00127c00017f7983 */ /* 0x000ea80000300800 */
[----:B------:R-:W2:Y:S04]  /*13b9e0*/  LDL.LU R128, [R1+0x2d90] ;  /* 0x002d900001807983 */ /* 0x000ea80000300800 */
[----:B------:R-:W2:Y:S01]  /*13b9f0*/  LDL.LU R129, [R1+0x2d94] ;  /* 0x002d940001817983 */ /* 0x000ea20000300800 */
[----:B-1----:R-:W-:-:S03]  /*13ba00*/  IMAD.X R3, R13, 0x1, R2, P2 ;  /* 0x000000010d037824 */ /* 0x002fc600010e0602 */
[----:B------:R-:W2:Y:S04]  /*13ba10*/  LDL.LU R130, [R1+0x2d98] ;  /* 0x002d980001827983 */ /* 0x000ea80000300800 */
[----:B------:R-:W2:Y:S04]  /*13ba20*/  LDL.LU R131, [R1+0x2d9c] ;  /* 0x002d9c0001837983 */ /* 0x000ea80000300800 */
[----:B------:R-:W2:Y:S04]  /*13ba30*/  LDL.LU.64 R8, [R1+0x3708] ;  /* 0x0037080001087983 */ /* 0x000ea80000300a00 */
[----:B------:R-:W2:Y:S01]  /*13ba40*/  LDL.LU R102, [R1+0x1288] ;  /* 0x0012880001667983 */ /* 0x000ea20000300800 */
[----:B------:R-:W-:-:S02]  /*13ba50*/  IADD3.X R22, R23, R2, RZ, P1, !PT ;  /* 0x0000000217167210 */ /* 0x000fc40000ffe4ff */
[----:B------:R-:W-:-:S05]  /*13ba60*/  IADD3 R18, P3, R16, R252, RZ ;  /* 0x000000fc10127210 */ /* 0x000fca0007f7e0ff */
[----:B------:R-:W-:Y:S04]  /*13ba70*/  STL [R1+0x5d8], R18 ;  /* 0x0005d81201007387 */ /* 0x000fe80000100800 */
        /* <DEDUP_REMOVED lines=8> */
[----:B------:R-:W2:Y:S04]  /*13bb00*/  LDL.LU.64 R18, [R1+0x38f8] ;  /* 0x0038f80001127983 */ /* 0x000ea80000300a00 */
[----:B------:R-:W2:Y:S04]  /*13bb10*/  LDL.LU.64 R12, [R1+0x38b8] ;  /* 0x0038b800010c7983 */ /* 0x000ea80000300a00 */
[----:B------:R-:W2:Y:S04]  /*13bb20*/  LDL.LU R118, [R1+0x1298] ;  /* 0x0012980001767983 */ /* 0x000ea80000300800 */
[----:B------:R1:W-:Y:S04]  /*13bb30*/  STL [R1+0x53c], R22 ;  /* 0x00053c1601007387 */ /* 0x0003e80000100800 */
[----:B------:R4:W-:Y:S04]  /*13bb40*/  STL [R1+0x5d0], R3 ;  /* 0x0005d00301007387 */ /* 0x0009e80000100800 */
[----:B------:R-:W2:Y:S04]  /*13bb50*/  LDL.LU R119, [R1+0x129c] ;  /* 0x00129c0001777983 */ /* 0x000ea80000300800 */
[----:B------:R-:W2:Y:S04]  /*13bb60*/  LDL.LU R120, [R1+0x2d70] ;  /* 0x002d700001787983 */ /* 0x000ea80000300800 */
[----:B------:R-:W2:Y:S04]  /*13bb70*/  LDL.LU R121, [R1+0x2d74] ;  /* 0x002d740001797983 */ /* 0x000ea80000300800 */
[----:B------:R-:W2:Y:S04]  /*13bb80*/  LDL.LU R122, [R1+0x2d78] ;  /* 0x002d7800017a7983 */ /* 0x000ea80000300800 */
[----:B------:R-:W2:Y:S04]  /*13bb90*/  LDL.LU R123, [R1+0x2d7c] ;  /* 0x002d7c00017b7983 */ /* 0x000ea80000300800 */
[----:B-1----:R-:W2:Y:S01]  /*13bba0*/  LDL.LU.64 R22, [R1+0x38c0] ;  /* 0x0038c00001167983 */ /* 0x002ea20000300a00 */
[----:B------:R-:W-:Y:S03]  /*13bbb0*/  HMMA.1688.F32.TF32 R184, R4, R226, R96 ;  /* 0x000000e204b8723c */ /* 0x000fe60000081060 */
[----:B------:R-:W2:Y:S01]  /*13bbc0*/  LDL.LU R226, [R1+0x12a8] ;  /* 0x0012a80001e27983 */ /* 0x000ea20000300800 */
[----:B---3--:R-:W-:-:S02]  /*13bbd0*/  IADD3 R16, P1, R24, R252, RZ ;  /* 0x000000fc18107210 */ /* 0x008fc40007f3e0ff */
[----:B----4-:R-:W-:-:S03]  /*13bbe0*/  IADD3 R3, P2, R14, R252, RZ ;  /* 0x000000fc0e037210 */ /* 0x010fc60007f5e0ff */
[----:B------:R1:W-:Y:S04]  /*13bbf0*/  STL [R1+0x5d4], R16 ;  /* 0x0005d41001007387 */ /* 0x0003e80000100800 */
[----:B------:R2:W-:Y:S01]  /*13bc00*/  STL [R1+0x698], R3 ;  /* 0x0006980301007387 */ /* 0x0005e20000100800 */
[----:B------:R-:W-:-:S03]  /*13bc10*/  IMAD.X R25, R25, 0x1, R2, P1 ;  /* 0x0000000119197824 */ /* 0x000fc600008e0602 */
[----:B------:R-:W3:Y:S04]  /*13bc20*/  LDL.LU R227, [R1+0x12ac] ;  /* 0x0012ac0001e37983 */ /* 0x000ee80000300800 */
[----:B------:R-:W3:Y:S01]  /*13bc30*/  LDL.LU R96, [R1+0x2d60] ;  /* 0x002d600001607983 */ /* 0x000ee20000300800 */
[----:B------:R-:W-:-:S03]  /*13bc40*/  IMAD.X R24, R15, 0x1, R2, P2 ;  /* 0x000000010f187824 */ /* 0x000fc600010e0602 */
[----:B------:R-:W3:Y:S04]  /*13bc50*/  LDL.LU R97, [R1+0x2d64] ;  /* 0x002d640001617983 */ /* 0x000ee80000300800 */
[----:B------:R-:W3:Y:S04]  /*13bc60*/  LDL.LU R98, [R1+0x2d68] ;  /* 0x002d680001627983 */ /* 0x000ee80000300800 */
[----:B------:R-:W3:Y:S04]  /*13bc70*/  LDL.LU R99, [R1+0x2d6c] ;  /* 0x002d6c0001637983 */ /* 0x000ee80000300800 */
[----:B-1----:R-:W4:Y:S01]  /*13bc80*/  LDL.LU.64 R16, [R1+0x3870] ;  /* 0x0038700001107983 */ /* 0x002f220000300a00 */
[----:B--2---:R-:W-:-:S05]  /*13bc90*/  IADD3 R3, P3, R8, R252, RZ ;  /* 0x000000fc08037210 */ /* 0x004fca0007f7e0ff */
[----:B------:R1:W-:Y:S04]  /*13bca0*/  STL [R1+0x69c], R3 ;  /* 0x00069c0301007387 */ /* 0x0003e80000100800 */
[----:B------:R-:W-:Y:S04]  /*13bcb0*/  STL [R1+0x5bc], R25 ;  /* 0x0005bc1901007387 */ /* 0x000fe80000100800 */
[----:B------:R-:W2:Y:S01]  /*13bcc0*/  LDL.LU.64 R14, [R1+0x3878] ;  /* 0x00387800010e7983 */ /* 0x000ea20000300a00 */
[----:B-1----:R-:W-:-:S03]  /*13bcd0*/  IMAD.X R3, R9, 0x1, R2, P3 ;  /* 0x0000000109037824 */ /* 0x002fc600018e0602 */
[----:B------:R1:W-:Y:S04]  /*13bce0*/  STL [R1+0x690], R24 ;  /* 0x0006901801007387 */ /* 0x0003e80000100800 */
[----:B------:R-:W2:Y:S04]  /*13bcf0*/  LDL.LU.64 R8, [R1+0x3820] ;  /* 0x0038200001087983 */ /* 0x000ea80000300a00 */
[----:B------:R1:W-:Y:S02]  /*13bd00*/  STL [R1+0x694], R3 ;  /* 0x0006940301007387 */ /* 0x0003e40000100800 */
[----:B-1----:R-:W-:-:S02]  /*13bd10*/  IADD3 R24, P1, R20, R252, RZ ;  /* 0x000000fc14187210 */ /* 0x002fc40007f3e0ff */
[----:B------:R-:W-:-:S03]  /*13bd20*/  IADD3 R3, P2, R18, R252, RZ ;  /* 0x000000fc12037210 */ /* 0x000fc60007f5e0ff */
[----:B------:R1:W-:Y:S04]  /*13bd30*/  STL [R1+0x280], R24 ;  /* 0x0002801801007387 */ /* 0x0003e80000100800 */
[----:B------:R1:W-:Y:S01]  /*13bd40*/  STL [R1+0x284], R3 ;  /* 0x0002840301007387 */ /* 0x0003e20000100800 */
[----:B------:R-:W-:Y:S02]  /*13bd50*/  IADD3.X R19, R19, R2, RZ, P2, !PT ;  /* 0x0000000213137210 */ /* 0x000fe400017fe4ff */
[----:B-1----:R-:W-:Y:S01]  /*13bd60*/  IADD3 R24, P3, R12, R252, RZ ;  /* 0x000000fc0c187210 */ /* 0x002fe20007f7e0ff */
[----:B------:R-:W-:-:S04]  /*13bd70*/  IMAD.X R3, R21, 0x1, R2, P1 ;  /* 0x0000000115037824 */ /* 0x000fc800008e0602 */
[----:B------:R-:W-:Y:S01]  /*13bd80*/  STL [R1+0x3d0], R24 ;  /* 0x0003d01801007387 */ /* 0x000fe20000100800 */
[----:B------:R-:W-:Y:S03]  /*13bd90*/  HMMA.1688.F32.TF32 R176, R4, R102, R104 ;  /* 0x0000006604b0723c */ /* 0x000fe60000081068 */
[----:B------:R1:W-:Y:S04]  /*13bda0*/  STL [R1+0x278], R3 ;  /* 0x0002780301007387 */ /* 0x0003e80000100800 */
[----:B------:R-:W-:Y:S04]  /*13bdb0*/  STL [R1+0x27c], R19 ;  /* 0x00027c1301007387 */ /* 0x000fe80000100800 */
[----:B------:R-:W2:Y:S01]  /*13bdc0*/  LDL.LU R102, [R1+0x12b8] ;  /* 0x0012b80001667983 */ /* 0x000ea20000300800 */
[----:B-1----:R-:W-:Y:S01]  /*13bdd0*/  IMAD.X R3, R13, 0x1, R2, P3 ;  /* 0x000000010d037824 */ /* 0x002fe200018e0602 */
[----:B------:R-:W-:-:S05]  /*13bde0*/  IADD3 R18, P1, R22, R252, RZ ;  /* 0x000000fc16127210 */ /* 0x000fca0007f3e0ff */
[----:B------:R1:W-:Y:S04]  /*13bdf0*/  STL [R1+0x3d4], R18 ;  /* 0x0003d41201007387 */ /* 0x0003e80000100800 */
[----:B------:R1:W-:Y:S04]  /*13be00*/  STL [R1+0x3cc], R3 ;  /* 0x0003cc0301007387 */ /* 0x0003e80000100800 */
[----:B------:R-:W2:Y:S04]  /*13be10*/  LDL.LU R103, [R1+0x12bc] ;  /* 0x0012bc0001677983 */ /* 0x000ea80000300800 */
[----:B------:R-:W2:Y:S04]  /*13be20*/  LDL.LU R104, [R1+0x2d50] ;  /* 0x002d500001687983 */ /* 0x000ea80000300800 */
[----:B------:R-:W2:Y:S04]  /*13be30*/  LDL.LU R105, [R1+0x2d54] ;  /* 0x002d540001697983 */ /* 0x000ea80000300800 */
[----:B------:R-:W2:Y:S04]  /*13be40*/  LDL.LU R106, [R1+0x2d58] ;  /* 0x002d5800016a7983 */ /* 0x000ea80000300800 */
[----:B------:R-:W2:Y:S04]  /*13be50*/  LDL.LU R107, [R1+0x2d5c] ;  /* 0x002d5c00016b7983 */ /* 0x000ea80000300800 */
[----:B------:R-:W2:Y:S04]  /*13be60*/  LDL.LU.64 R20, [R1+0x3828] ;  /* 0x0038280001147983 */ /* 0x000ea80000300a00 */
[----:B------:R-:W2:Y:S04]  /*13be70*/  LDL.LU.64 R12, [R1+0x37e0] ;  /* 0x0037e000010c7983 */ /* 0x000ea80000300a00 */
[----:B-1----:R-:W2:Y:S01]  /*13be80*/  LDL.LU.64 R18, [R1+0x37d8] ;  /* 0x0037d80001127983 */ /* 0x002ea20000300a00 */
[----:B------:R-:W-:Y:S01]  /*13be90*/  IMAD.X R3, R23, 0x1, R2, P1 ;  /* 0x0000000117037824 */ /* 0x000fe200008e0602 */
[----:B------:R-:W-:Y:S01]  /*13bea0*/  HMMA.1688.F32.TF32 R180, R4, R126, R128 ;  /* 0x0000007e04b4723c */ /* 0x000fe20000081080 */
[----:B----4-:R-:W-:-:S05]  /*13beb0*/  IADD3 R24, P2, R16, R252, RZ ;  /* 0x000000fc10187210 */ /* 0x010fca0007f5e0ff */
[----:B------:R-:W-:Y:S04]  /*13bec0*/  STL [R1+0x418], R24 ;  /* 0x0004181801007387 */ /* 0x000fe80000100800 */
[----:B------:R1:W-:Y:S02]  /*13bed0*/  STL [R1+0x3c8], R3 ;  /* 0x0003c80301007387 */ /* 0x0003e40000100800 */
[----:B-1----:R-:W-:Y:S01]  /*13bee0*/  IMAD.X R3, R17, 0x1, R2, P2 ;  /* 0x0000000111037824 */ /* 0x002fe200010e0602 */
[----:B---3--:R-:W-:Y:S01]  /*13bef0*/  HMMA.1688.F32.TF32 R168, R4, R226, R96 ;  /* 0x000000e204a8723c */ /* 0x008fe20000081060 */
[-C--:B--2---:R-:W-:Y:S02]  /*13bf00*/  IADD3 R23, P1, R14, R252.reuse, RZ ;  /* 0x000000fc0e177210 */ /* 0x084fe40007f3e0ff */
[----:B------:R-:W-:-:S03]  /*13bf10*/  IADD3 R22, P3, R8, R252, RZ ;  /* 0x000000fc08167210 */ /* 0x000fc60007f7e0ff */
[----:B------:R-:W-:Y:S01]  /*13bf20*/  STL [R1+0x41c], R23 ;  /* 0x00041c1701007387 */ /* 0x000fe20000100800 */
[----:B------:R-:W-:-:S03]  /*13bf30*/  IMAD.X R14, R15, 0x1, R2, P1 ;  /* 0x000000010f0e7824 */ /* 0x000fc600008e0602 */
[----:B------:R-:W-:Y:S04]  /*13bf40*/  STL [R1+0x470], R22 ;  /* 0x0004701601007387 */ /* 0x000fe80000100800 */
[----:B------:R1:W-:Y:S04]  /*13bf50*/  STL [R1+0x414], R3 ;  /* 0x0004140301007387 */ /* 0x0003e80000100800 */
[----:B------:R-:W2:Y:S01]  /*13bf60*/  LDL.LU R126, [R1+0x12c8] ;  /* 0x0012c800017e7983 */ /* 0x000ea20000300800 */
[----:B-1----:R-:W-:-:S03]  /*13bf70*/  IMAD.X R3, R9, 0x1, R2, P3 ;  /* 0x0000000109037824 */ /* 0x002fc600018e0602 */
[----:B------:R1:W-:Y:S04]  /*13bf80*/  STL [R1+0x410], R14 ;  /* 0x0004100e01007387 */ /* 0x0003e80000100800 */
[----:B------:R3:W-:Y:S04]  /*13bf90*/  STL [R1+0x468], R3 ;  /* 0x0004680301007387 */ /* 0x0007e80000100800 */
[----:B------:R-:W2:Y:S04]  /*13bfa0*/  LDL.LU R127, [R1+0x12cc] ;  /* 0x0012cc00017f7983 */ /* 0x000ea80000300800 */
[----:B------:R-:W2:Y:S04]  /*13bfb0*/  LDL.LU R128, [R1+0x2d40] ;  /* 0x002d400001807983 */ /* 0x000ea80000300800 */
[----:B------:R-:W2:Y:S04]  /*13bfc0*/  LDL.LU R129, [R1+0x2d44] ;  /* 0x002d440001817983 */ /* 0x000ea80000300800 */
[----:B------:R-:W2:Y:S04]  /*13bfd0*/  LDL.LU R130, [R1+0x2d48] ;  /* 0x002d480001827983 */ /* 0x000ea80000300800 */
[----:B------:R-:W2:Y:S04]  /*13bfe0*/  LDL.LU R131, [R1+0x2d4c] ;  /* 0x002d4c0001837983 */ /* 0x000ea80000300800 */
[----:B------:R-:W4:Y:S04]  /*13bff0*/  LDL.LU.64 R16, [R1+0x37a0] ;  /* 0x0037a00001107983 */ /* 0x000f280000300a00 */
[----:B-1----:R-:W2:Y:S04]  /*13c000*/  LDL.LU.64 R14, [R1+0x3798] ;  /* 0x00379800010e7983 */ /* 0x002ea80000300a00 */
[----:B------:R-:W2:Y:S04]  /*13c010*/  LDL.LU.64 R8, [R1+0x3758] ;  /* 0x0037580001087983 */ /* 0x000ea80000300a00 */
[----:B------:R-:W2:Y:S01]  /*13c020*/  LDL.LU R226, [R1+0x12d8] ;  /* 0x0012d80001e27983 */ /* 0x000ea20000300800 */
[----:B---3--:R-:W-:-:S05]  /*13c030*/  IADD3 R3, P1, R20, R252, RZ ;  /* 0x000000fc14037210 */ /* 0x008fca0007f3e0ff */
[----:B------:R1:W-:Y:S01]  /*13c040*/  STL [R1+0x46c], R3 ;  /* 0x00046c0301007387 */ /* 0x0003e20000100800 */
[----:B------:R-:W-:-:S03]  /*13c050*/  IADD3 R22, P3, R18, R252, RZ ;  /* 0x000000fc12167210 */ /* 0x000fc60007f7e0ff */
[----:B------:R-:W3:Y:S04]  /*13c060*/  LDL.LU R227, [R1+0x12dc] ;  /* 0x0012dc0001e37983 */ /* 0x000ee80000300800 */
[----:B------:R-:W3:Y:S01]  /*13c070*/  LDL.LU R96, [R1+0x2d30] ;  /* 0x002d300001607983 */ /* 0x000ee20000300800 */
[----:B-1----:R-:W-:-:S03]  /*13c080*/  IADD3 R3, P2, R12, R252, RZ ;  /* 0x000000fc0c037210 */ /* 0x002fc60007f5e0ff */
[----:B------:R-:W3:Y:S04]  /*13c090*/  LDL.LU R97, [R1+0x2d34] ;  /* 0x002d340001617983 */ /* 0x000ee80000300800 */
[----:B------:R-:W3:Y:S01]  /*13c0a0*/  LDL.LU R98, [R1+0x2d38] ;  /* 0x002d380001627983 */ /* 0x000ee20000300800 */
[----:B------:R-:W-:-:S03]  /*13c0b0*/  IMAD.X R20, R13, 0x1, R2, P2 ;  /* 0x000000010d147824 */ /* 0x000fc600010e0602 */
[----:B------:R-:W3:Y:S04]  /*13c0c0*/  LDL.LU R99, [R1+0x2d3c] ;  /* 0x002d3c0001637983 */ /* 0x000ee80000300800 */
[----:B------:R1:W-:Y:S04]  /*13c0d0*/  STL [R1+0x4b4], R3 ;  /* 0x0004b40301007387 */ /* 0x0003e80000100800 */
[----:B------:R1:W-:Y:S04]  /*13c0e0*/  STL [R1+0x4b8], R22 ;  /* 0x0004b81601007387 */ /* 0x0003e80000100800 */
[----:B------:R-:W3:Y:S01]  /*13c0f0*/  LDL.LU.64 R12, [R1+0x3760] ;  /* 0x00376000010c7983 */ /* 0x000ee20000300a00 */
[----:B-1----:R-:W-:Y:S01]  /*13c100*/  IADD3.X R3, R21, R2, RZ, P1, !PT ;  /* 0x0000000215037210 */ /* 0x002fe20000ffe4ff */
[C---:B------:R-:W-:Y:S04]  /*13c110*/  HMMA.1688.F32.TF32 R164, R4.reuse, R102, R104 ;  /* 0x0000006604a4723c */ /* 0x040fe80000081068 */
[----:B------:R1:W-:Y:S04]  /*13c120*/  STL [R1+0x464], R3 ;  /* 0x0004640301007387 */ /* 0x0003e80000100800 */
[----:B------:R-:W-:Y:S01]  /*13c130*/  STL [R1+0x4ac], R20 ;  /* 0x0004ac1401007387 */ /* 0x000fe20000100800 */
[----:B------:R-:W-:Y:S03]  /*13c140*/  HMMA.1688.F32.TF32 R172, R4, R118, R120 ;  /* 0x0000007604ac723c */ /* 0x000fe60000081078 */
[----:B------:R-:W3:Y:S01]  /*13c150*/  LDL.LU.64 R22, [R1+0x3718] ;  /* 0x0037180001167983 */ /* 0x000ee20000300a00 */
[----:B-1----:R-:W-:-:S03]  /*13c160*/  IMAD.X R3, R19, 0x1, R2, P3 ;  /* 0x0000000113037824 */ /* 0x002fc600018e0602 */
        /* <DEDUP_REMOVED lines=13> */
[----:B----4-:R-:W-:-:S02]  /*13c240*/  IADD3 R18, P1, R16, R252, RZ ;  /* 0x000000fc10127210 */ /* 0x010fc40007f3e0ff */
[----:B--2---:R-:W-:-:S03]  /*13c250*/  IADD3 R3, P2, R14, R252, RZ ;  /* 0x000000fc0e037210 */ /* 0x004fc60007f5e0ff */
[----:B------:R1:W-:Y:S01]  /*13c260*/  STL [R1+0x534], R18 ;  /* 0x0005341201007387 */ /* 0x0003e20000100800 */
[----:B------:R-:W-:-:S03]  /*13c270*/  IADD3 R24, P3, R8, R252, RZ ;  /* 0x000000fc08187210 */ /* 0x000fc60007f7e0ff */
[----:B------:R-:W2:Y:S04]  /*13c280*/  LDL.LU.64 R20, [R1+0x3720] ;  /* 0x0037200001147983 */ /* 0x000ea80000300a00 */
[----:B------:R4:W-:Y:S01]  /*13c290*/  STL [R1+0x538], R3 ;  /* 0x0005380301007387 */ /* 0x0009e20000100800 */
[----:B------:R-:W-:-:S03]  /*13c2a0*/  IMAD.X R15, R15, 0x1, R2, P2 ;  /* 0x000000010f0f7824 */ /* 0x000fc600010e0602 */
[----:B-1----:R-:W2:Y:S01]  /*13c2b0*/  LDL.LU.64 R18, [R1+0x3908] ;  /* 0x0039080001127983 */ /* 0x002ea20000300a00 */
[----:B----4-:R-:W-:-:S03]  /*13c2c0*/  IMAD.X R3, R17, 0x1, R2, P1 ;  /* 0x0000000111037824 */ /* 0x010fc600008e0602 */
[----:B------:R-:W-:Y:S04]  /*13c2d0*/  STL [R1+0x5b4], R24 ;  /* 0x0005b41801007387 */ /* 0x000fe80000100800 */
[----:B------:R1:W-:Y:S04]  /*13c2e0*/  STL [R1+0x4ec], R3 ;  /* 0x0004ec0301007387 */ /* 0x0003e80000100800 */
[----:B------:R-:W-:Y:S01]  /*13c2f0*/  STL [R1+0x530], R15 ;  /* 0x0005300f01007387 */ /* 0x000fe20000100800 */
[----:B-1----:R-:W-:Y:S01]  /*13c300*/  IMAD.X R3, R9, 0x1, R2, P3 ;  /* 0x0000000109037824 */ /* 0x002fe200018e0602 */
[----:B---3--:R-:W-:-:S05]  /*13c310*/  IADD3 R14, P1, R12, R252, RZ ;  /* 0x000000fc0c0e7210 */ /* 0x008fca0007f3e0ff */
[----:B------:R1:W-:Y:S04]  /*13c320*/  STL [R1+0x5b8], R14 ;  /* 0x0005b80e01007387 */ /* 0x0003e80000100800 */
[----:B------:R-:W3:Y:S04]  /*13c330*/  LDL.LU.64 R16, [R1+0x3910] ;  /* 0x0039100001107983 */ /* 0x000ee80000300a00 */
[----:B------:R4:W-:Y:S04]  /*13c340*/  STL [R1+0x5b0], R3 ;  /* 0x0005b00301007387 */ /* 0x0009e80000100800 */
[----:B-1----:R-:W3:Y:S04]  /*13c350*/  LDL.LU.64 R14, [R1+0x38d0] ;  /* 0x0038d000010e7983 */ /* 0x002ee80000300a00 */
[----:B------:R-:W3:Y:S01]  /*13c360*/  LDL.LU.64 R8, [R1+0x38c8] ;  /* 0x0038c80001087983 */ /* 0x000ee20000300a00 */
[----:B------:R-:W-:-:S02]  /*13c370*/  IADD3 R24, P2, R22, R252, RZ ;  /* 0x000000fc16187210 */ /* 0x000fc40007f5e0ff */
[----:B----4-:R-:W-:Y:S01]  /*13c380*/  IADD3.X R3, R13, R2, RZ, P1, !PT ;  /* 0x000000020d037210 */ /* 0x010fe20000ffe4ff */
[----:B------:R-:W-:Y:S01]  /*13c390*/  HMMA.1688.F32.TF32 R156, R4, R226, R96 ;  /* 0x000000e2049c723c */ /* 0x000fe20000081060 */
[----:B------:R-:W4:Y:S04]  /*13c3a0*/  LDL.LU R226, [R1+0x1308] ;  /* 0x0013080001e27983 */ /* 0x000f280000300800 */
[----:B------:R-:W-:Y:S04]  /*13c3b0*/  STL [R1+0x678], R24 ;  /* 0x0006781801007387 */ /* 0x000fe80000100800 */
[----:B------:R1:W-:Y:S04]  /*13c3c0*/  STL [R1+0x59c], R3 ;  /* 0x00059c0301007387 */ /* 0x0003e80000100800 */
[----:B------:R-:W4:Y:S04]  /*13c3d0*/  LDL.LU R227, [R1+0x130c] ;  /* 0x00130c0001e37983 */ /* 0x000f280000300800 */
[----:B------:R-:W4:Y:S01]  /*13c3e0*/  LDL.LU R96, [R1+0x2d00] ;  /* 0x002d000001607983 */ /* 0x000f220000300800 */
[----:B-1----:R-:W-:-:S03]  /*13c3f0*/  IMAD.X R3, R23, 0x1, R2, P2 ;  /* 0x0000000117037824 */ /* 0x002fc600010e0602 */
[----:B------:R-:W4:Y:S04]  /*13c400*/  LDL.LU R97, [R1+0x2d04] ;  /* 0x002d040001617983 */ /* 0x000f280000300800 */
[----:B------:R-:W4:Y:S04]  /*13c410*/  LDL.LU R98, [R1+0x2d08] ;  /* 0x002d080001627983 */ /* 0x000f280000300800 */
[----:B------:R-:W4:Y:S04]  /*13c420*/  LDL.LU R99, [R1+0x2d0c] ;  /* 0x002d0c0001637983 */ /* 0x000f280000300800 */
[----:B------:R-:W4:Y:S01]  /*13c430*/  LDL.LU.64 R12, [R1+0x3888] ;  /* 0x00388800010c7983 */ /* 0x000f220000300a00 */
[----:B--2---:R-:W-:-:S02]  /*13c440*/  IADD3 R25, P1, R20, R252, RZ ;  /* 0x000000fc14197210 */ /* 0x004fc40007f3e0ff */
[----:B------:R-:W-:-:S03]  /*13c450*/  IADD3 R24, P3, R18, R252, RZ ;  /* 0x000000fc12187210 */ /* 0x000fc60007f7e0ff */
[----:B------:R-:W-:Y:S01]  /*13c460*/  STL [R1+0x67c], R25 ;  /* 0x00067c1901007387 */ /* 0x000fe20000100800 */
[----:B------:R-:W-:-:S03]  /*13c470*/  IMAD.X R20, R21, 0x1, R2, P1 ;  /* 0x0000000115147824 */ /* 0x000fc600008e0602 */
[----:B------:R-:W-:Y:S04]  /*13c480*/  STL [R1+0x274], R24 ;  /* 0x0002741801007387 */ /* 0x000fe80000100800 */
[----:B------:R1:W-:Y:S04]  /*13c490*/  STL [R1+0x674], R3 ;  /* 0x0006740301007387 */ /* 0x0003e80000100800 */
[----:B------:R-:W-:Y:S01]  /*13c4a0*/  STL [R1+0x670], R20 ;  /* 0x0006701401007387 */ /* 0x000fe20000100800 */
[----:B-1----:R-:W-:-:S05]  /*13c4b0*/  IMAD.X R3, R19, 0x1, R2, P3 ;  /* 0x0000000113037824 */ /* 0x002fca00018e0602 */
[----:B------:R1:W-:Y:S01]  /*13c4c0*/  STL [R1+0x26c], R3 ;  /* 0x00026c0301007387 */ /* 0x0003e20000100800 */
[-C--:B---3--:R-:W-:Y:S02]  /*13c4d0*/  IADD3 R19, P1, R16, R252.reuse, RZ ;  /* 0x000000fc10137210 */ /* 0x088fe40007f3e0ff */
[----:B------:R-:W-:-:S03]  /*13c4e0*/  IADD3 R18, P2, R14, R252, RZ ;  /* 0x000000fc0e127210 */ /* 0x000fc60007f5e0ff */
[----:B------:R-:W-:Y:S01]  /*13c4f0*/  STL [R1+0x270], R19 ;  /* 0x0002701301007387 */ /* 0x000fe20000100800 */
[----:B-1----:R-:W-:-:S03]  /*13c500*/  IADD3 R3, P3, R8, R252, RZ ;  /* 0x000000fc08037210 */ /* 0x002fc60007f7e0ff */
[----:B------:R1:W-:Y:S01]  /*13c510*/  STL [R1+0x3c0], R18 ;  /* 0x0003c01201007387 */ /* 0x0003e20000100800 */
[----:B------:R-:W-:-:S03]  /*13c520*/  IMAD.X R16, R17, 0x1, R2, P1 ;  /* 0x0000000111107824 */ /* 0x000fc600008e0602 */
[----:B------:R2:W-:Y:S04]  /*13c530*/  STL [R1+0x3c4], R3 ;  /* 0x0003c40301007387 */ /* 0x0005e80000100800 */
[----:B------:R-:W3:Y:S04]  /*13c540*/  LDL.LU.64 R20, [R1+0x3880] ;  /* 0x0038800001147983 */ /* 0x000ee80000300a00 */
[----:B------:R-:W-:Y:S04]  /*13c550*/  STL [R1+0x268], R16 ;  /* 0x0002681001007387 */ /* 0x000fe80000100800 */
[----:B-1----:R-:W3:Y:S01]  /*13c560*/  LDL.LU.64 R18, [R1+0x3830] ;  /* 0x0038300001127983 */ /* 0x002ee20000300a00 */
[----:B--2---:R-:W-:Y:S01]  /*13c570*/  IMAD.X R3, R15, 0x1, R2, P2 ;  /* 0x000000010f037824 */ /* 0x004fe200010e0602 */
[----:B------:R-:W-:-:S04]  /*13c580*/  IADD3.X R8, R9, R2, RZ, P3, !PT ;  /* 0x0000000209087210 */ /* 0x000fc80001ffe4ff */
[----:B------:R4:W-:Y:S01]  /*13c590*/  STL [R1+0x3b8], R3 ;  /* 0x0003b80301007387 */ /* 0x0009e20000100800 */
[----:B------:R-:W-:Y:S03]  /*13c5a0*/  HMMA.1688.F32.TF32 R160, R4, R126, R128 ;  /* 0x0000007e04a0723c */ /* 0x000fe60000081080 */
[----:B------:R1:W-:Y:S04]  /*13c5b0*/  STL [R1+0x3bc], R8 ;  /* 0x0003bc0801007387 */ /* 0x0003e80000100800 */
[----:B------:R-:W2:Y:S01]  /*13c5c0*/  LDL.LU R126, [R1+0x1318] ;  /* 0x00131800017e7983 */ /* 0x000ea20000300800 */
[----:B----4-:R-:W-:-:S05]  /*13c5d0*/  IADD3 R3, P1, R12, R252, RZ ;  /* 0x000000fc0c037210 */ /* 0x010fca0007f3e0ff */
[----:B------:R3:W-:Y:S04]  /*13c5e0*/  STL [R1+0x408], R3 ;  /* 0x0004080301007387 */ /* 0x0007e80000100800 */
[----:B------:R-:W2:Y:S01]  /*13c5f0*/  LDL.LU R127, [R1+0x131c] ;  /* 0x00131c00017f7983 */ /* 0x000ea20000300800 */
[C---:B------:R-:W-:Y:S03]  /*13c600*/  HMMA.1688.F32.TF32 R148, R4.reuse, R102, R104 ;  /* 0x000000660494723c */ /* 0x040fe60000081068 */
[----:B------:R-:W2:Y:S04]  /*13c610*/  LDL.LU R128, [R1+0x2cf0] ;  /* 0x002cf00001807983 */ /* 0x000ea80000300800 */
[----:B------:R-:W2:Y:S01]  /*13c620*/  LDL.LU R129, [R1+0x2cf4] ;  /* 0x002cf40001817983 */ /* 0x000ea20000300800 */
[----:B------:R-:W-:Y:S03]  /*13c630*/  HMMA.1688.F32.TF32 R152, R4, R118, R120 ;  /* 0x000000760498723c */ /* 0x000fe60000081078 */
        /* <DEDUP_REMOVED lines=8> */
[----:B-1----:R-:W2:Y:S01]  /*13c6c0*/  LDL.LU.64 R8, [R1+0x3838] ;  /* 0x0038380001087983 */ /* 0x002ea20000300a00 */
[----:B---3--:R-:W-:-:S05]  /*13c6d0*/  IADD3 R3, P2, R20, R252, RZ ;  /* 0x000000fc14037210 */ /* 0x008fca0007f5e0ff */
[----:B------:R1:W-:Y:S01]  /*13c6e0*/  STL [R1+0x40c], R3 ;  /* 0x00040c0301007387 */ /* 0x0003e20000100800 */
[----:B------:R-:W-:-:S03]  /*13c6f0*/  IADD3 R22, P3, R18, R252, RZ ;  /* 0x000000fc12167210 */ /* 0x000fc60007f7e0ff */
[----:B------:R-:W3:Y:S04]  /*13c700*/  LDL.LU.64 R16, [R1+0x37e8] ;  /* 0x0037e80001107983 */ /* 0x000ee80000300a00 */
[----:B------:R-:W4:Y:S01]  /*13c710*/  LDL.LU.64 R14, [R1+0x37f0] ;  /* 0x0037f000010e7983 */ /* 0x000f220000300a00 */
[----:B-1----:R-:W-:-:S03]  /*13c720*/  IMAD.X R3, R13, 0x1, R2, P1 ;  /* 0x000000010d037824 */ /* 0x002fc600008e0602 */
[----:B------:R-:W-:Y:S04]  /*13c730*/  STL [R1+0x45c], R22 ;  /* 0x00045c1601007387 */ /* 0x000fe80000100800 */
[----:B------:R-:W4:Y:S01]  /*13c740*/  LDL.LU.64 R12, [R1+0x37a8] ;  /* 0x0037a800010c7983 */ /* 0x000f220000300a00 */
[----:B------:R-:W-:Y:S03]  /*13c750*/  HMMA.1688.F32.TF32 R144, R4, R226, R96 ;  /* 0x000000e20490723c */ /* 0x000fe60000081060 */
[----:B------:R1:W-:Y:S04]  /*13c760*/  STL [R1+0x400], R3 ;  /* 0x0004000301007387 */ /* 0x0003e80000100800 */
[----:B------:R-:W4:Y:S04]  /*13c770*/  LDL.LU R226, [R1+0x1348] ;  /* 0x0013480001e27983 */ /* 0x000f280000300800 */
[----:B------:R-:W4:Y:S04]  /*13c780*/  LDL.LU R227, [R1+0x134c] ;  /* 0x00134c0001e37983 */ /* 0x000f280000300800 */
[----:B------:R-:W4:Y:S04]  /*13c790*/  LDL.LU R106, [R1+0x1338] ;  /* 0x00133800016a7983 */ /* 0x000f280000300800 */
[----:B------:R-:W4:Y:S04]  /*13c7a0*/  LDL.LU R107, [R1+0x133c] ;  /* 0x00133c00016b7983 */ /* 0x000f280000300800 */
[----:B------:R-:W4:Y:S01]  /*13c7b0*/  LDL.LU R116, [R1+0x2cd0] ;  /* 0x002cd00001747983 */ /* 0x000f220000300800 */
[----:B-1----:R-:W-:-:S03]  /*13c7c0*/  IMAD.X R3, R21, 0x1, R2, P2 ;  /* 0x0000000115037824 */ /* 0x002fc600010e0602 */
[----:B------:R-:W4:Y:S04]  /*13c7d0*/  LDL.LU R117, [R1+0x2cd4] ;  /* 0x002cd40001757983 */ /* 0x000f280000300800 */
[----:B------:R-:W4:Y:S04]  /*13c7e0*/  LDL.LU R118, [R1+0x2cd8] ;  /* 0x002cd80001767983 */ /* 0x000f280000300800 */
[----:B------:R-:W4:Y:S04]  /*13c7f0*/  LDL.LU R119, [R1+0x2cdc] ;  /* 0x002cdc0001777983 */ /* 0x000f280000300800 */
[----:B------:R-:W4:Y:S04]  /*13c800*/  LDL.LU R96, [R1+0x2cc0] ;  /* 0x002cc00001607983 */ /* 0x000f280000300800 */
[----:B------:R-:W4:Y:S04]  /*13c810*/  LDL.LU R97, [R1+0x2cc4] ;  /* 0x002cc40001617983 */ /* 0x000f280000300800 */
[----:B------:R-:W4:Y:S04]  /*13c820*/  LDL.LU R98, [R1+0x2cc8] ;  /* 0x002cc80001627983 */ /* 0x000f280000300800 */
[----:B------:R-:W4:Y:S04]  /*13c830*/  LDL.LU R99, [R1+0x2ccc] ;  /* 0x002ccc0001637983 */ /* 0x000f280000300800 */
[----:B------:R-:W4:Y:S01]  /*13c840*/  LDL.LU.64 R22, [R1+0x37b0] ;  /* 0x0037b00001167983 */ /* 0x000f220000300a00 */
[----:B--2---:R-:W-:-:S03]  /*13c850*/  IADD3 R20, P1, R8, R252, RZ ;  /* 0x000000fc08147210 */ /* 0x004fc60007f3e0ff */
[----:B------:R1:W-:Y:S04]  /*13c860*/  STL [R1+0x404], R3 ;  /* 0x0004040301007387 */ /* 0x0003e80000100800 */
[----:B------:R2:W-:Y:S01]  /*13c870*/  STL [R1+0x460], R20 ;  /* 0x0004601401007387 */ /* 0x0005e20000100800 */
[----:B-1----:R-:W-:-:S05]  /*13c880*/  IMAD.X R3, R19, 0x1, R2, P3 ;  /* 0x0000000113037824 */ /* 0x002fca00018e0602 */
[----:B------:R1:W-:Y:S04]  /*13c890*/  STL [R1+0x458], R3 ;  /* 0x0004580301007387 */ /* 0x0003e80000100800 */
[----:B--2---:R-:W2:Y:S01]  /*13c8a0*/  LDL.LU.64 R20, [R1+0x3770] ;  /* 0x0037700001147983 */ /* 0x004ea20000300a00 */
[----:B-1----:R-:W-:Y:S01]  /*13c8b0*/  IMAD.X R3, R9, 0x1, R2, P1 ;  /* 0x0000000109037824 */ /* 0x002fe200008e0602 */
[-C--:B---3--:R-:W-:Y:S02]  /*13c8c0*/  IADD3 R18, P2, R16, R252.reuse, RZ ;  /* 0x000000fc10127210 */ /* 0x088fe40007f5e0ff */
[----:B----4-:R-:W-:-:S03]  /*13c8d0*/  IADD3 R19, P1, R14, R252, RZ ;  /* 0x000000fc0e137210 */ /* 0x010fc60007f3e0ff */
[----:B------:R1:W-:Y:S04]  /*13c8e0*/  STL [R1+0x4a4], R18 ;  /* 0x0004a41201007387 */ /* 0x0003e80000100800 */
[----:B------:R-:W3:Y:S04]  /*13c8f0*/  LDL.LU.64 R8, [R1+0x3768] ;  /* 0x0037680001087983 */ /* 0x000ee80000300a00 */
[----:B------:R4:W-:Y:S01]  /*13c900*/  STL [R1+0x454], R3 ;  /* 0x0004540301007387 */ /* 0x0009e20000100800 */
[----:B-1----:R-:W-:-:S03]  /*13c910*/  IADD3 R18, P3, R12, R252, RZ ;  /* 0x000000fc0c127210 */ /* 0x002fc60007f7e0ff */
[----:B------:R-:W-:Y:S01]  /*13c920*/  STL [R1+0x4a8], R19 ;  /* 0x0004a81301007387 */ /* 0x000fe20000100800 */
[----:B----4-:R-:W-:-:S03]  /*13c930*/  IMAD.X R3, R17, 0x1, R2, P2 ;  /* 0x0000000111037824 */ /* 0x010fc600010e0602 */
[----:B------:R1:W-:Y:S04]  /*13c940*/  STL [R1+0x4e8], R18 ;  /* 0x0004e81201007387 */ /* 0x0003e80000100800 */
[----:B------:R4:W-:Y:S04]  /*13c950*/  STL [R1+0x4a0], R3 ;  /* 0x0004a00301007387 */ /* 0x0009e80000100800 */
[----:B------:R-:W3:Y:S01]  /*13c960*/  LDL.LU.64 R16, [R1+0x3730] ;  /* 0x0037300001107983 */ /* 0x000ee20000300a00 */
[----:B------:R-:W-:-:S05]  /*13c970*/  IADD3.X R14, R15, R2, RZ, P1, !PT ;  /* 0x000000020f0e7210 */ /* 0x000fca0000ffe4ff */
[----:B------:R4:W-:Y:S04]  /*13c980*/  STL [R1+0x49c], R14 ;  /* 0x00049c0e01007387 */ /* 0x0009e80000100800 */
[----:B-1----:R-:W3:Y:S01]  /*13c990*/  LDL.LU.64 R18, [R1+0x3728] ;  /* 0x0037280001127983 */ /* 0x002ee20000300a00 */
[----:B----4-:R-:W-:-:S05]  /*13c9a0*/  IMAD.X R3, R13, 0x1, R2, P3 ;  /* 0x000000010d037824 */ /* 0x010fca00018e0602 */
[----:B------:R1:W-:Y:S04]  /*13c9b0*/  STL [R1+0x4e0], R3 ;  /* 0x0004e00301007387 */ /* 0x0003e80000100800 */
[----:B------:R-:W4:Y:S04]  /*13c9c0*/  LDL.LU.64 R12, [R1+0x3918] ;  /* 0x00391800010c7983 */ /* 0x000f280000300a00 */
[----:B------:R-:W4:Y:S01]  /*13c9d0*/  LDL.LU R14, [R1+0x1358] ;  /* 0x00135800010e7983 */ /* 0x000f220000300800 */
[----:B------:R-:W-:Y:S01]  /*13c9e0*/  HMMA.1688.F32.TF32 R136, R4, R102, R120 ;  /* 0x000000660488723c */ /* 0x000fe20000081078 */
[----:B-1----:R-:W-:-:S05]  /*13c9f0*/  IADD3 R3, P1, R22, R252, RZ ;  /* 0x000000fc16037210 */ /* 0x002fca0007f3e0ff */
[----:B------:R3:W-:Y:S04]  /*13ca00*/  STL [R1+0x4e4], R3 ;  /* 0x0004e40301007387 */ /* 0x0007e80000100800 */
[----:B------:R-:W4:Y:S04]  /*13ca10*/  LDL.LU R15, [R1+0x135c] ;  /* 0x00135c00010f7983 */ /* 0x000f280000300800 */
[----:B------:R-:W4:Y:S04]  /*13ca20*/  LDL.LU R100, [R1+0x2cb0] ;  /* 0x002cb00001647983 */ /* 0x000f280000300800 */
[----:B------:R-:W4:Y:S01]  /*13ca30*/  LDL.LU R101, [R1+0x2cb4] ;  /* 0x002cb40001657983 */ /* 0x000f220000300800 */
[----:B------:R-:W-:-:S03]  /*13ca40*/  IMAD.X R22, R23, 0x1, R2, P1 ;  /* 0x0000000117167824 */ /* 0x000fc600008e0602 */
[----:B------:R-:W4:Y:S01]  /*13ca50*/  LDL.LU R102, [R1+0x2cb8] ;  /* 0x002cb80001667983 */ /* 0x000f220000300800 */
[----:B--2---:R-:W-:-:S03]  /*13ca60*/  IADD3 R24, P2, R20, R252, RZ ;  /* 0x000000fc14187210 */ /* 0x004fc60007f5e0ff */
[----:B------:R-:W2:Y:S04]  /*13ca70*/  LDL.LU R103, [R1+0x2cbc] ;  /* 0x002cbc0001677983 */ /* 0x000ea80000300800 */
[----:B------:R-:W-:Y:S01]  /*13ca80*/  STL [R1+0x594], R24 ;  /* 0x0005941801007387 */ /* 0x000fe20000100800 */
[----:B---3--:R-:W-:-:S05]  /*13ca90*/  IADD3 R3, P3, R8, R252, RZ ;  /* 0x000000fc08037210 */ /* 0x008fca0007f7e0ff */
[----:B------:R1:W-:Y:S01]  /*13caa0*/  STL [R1+0x598], R3 ;  /* 0x0005980301007387 */ /* 0x0003e20000100800 */
[----:B------:R-:W-:-:S03]  /*13cab0*/  IMAD.X R9, R9, 0x1, R2, P3 ;  /* 0x0000000109097824 */ /* 0x000fc600018e0602 */
[----:B------:R-:W-:Y:S01]  /*13cac0*/  STL [R1+0x4dc], R22 ;  /* 0x0004dc1601007387 */ /* 0x000fe20000100800 */
[----:B-1----:R-:W-:-:S05]  /*13cad0*/  IMAD.X R3, R21, 0x1, R2, P2 ;  /* 0x0000000115037824 */ /* 0x002fca00010e0602 */
[----:B------:R-:W-:Y:S01]  /*13cae0*/  STL [R1+0x57c], R3 ;  /* 0x00057c0301007387 */ /* 0x000fe20000100800 */
[----:B------:R-:W-:-:S03]  /*13caf0*/  IADD3 R8, P1, R16, R252, RZ ;  /* 0x000000fc10087210 */ /* 0x000fc60007f3e0ff */
[----:B------:R-:W-:Y:S04]  /*13cb00*/  STL [R1+0x590], R9 ;  /* 0x0005900901007387 */ /* 0x000fe80000100800 */
[----:B------:R1:W-:Y:S04]  /*13cb10*/  STL [R1+0x614], R8 ;  /* 0x0006140801007387 */ /* 0x0003e80000100800 */
[----:B-1----:R-:W3:Y:S01]  /*13cb20*/  LDL.LU.64 R8, [R1+0x3920] ;  /* 0x0039200001087983 */ /* 0x002ee20000300a00 */
[-C--:B------:R-:W-:Y:S01]  /*13cb30*/  IADD3 R3, P2, R18, R252.reuse, RZ ;  /* 0x000000fc12037210 */ /* 0x080fe20007f5e0ff */
[----:B------:R-:W-:Y:S04]  /*13cb40*/  HMMA.1688.F32.TF32 R132, R4, R106, R116 ;  /* 0x0000006a0484723c */ /* 0x000fe80000081074 */
[----:B------:R1:W-:Y:S04]  /*13cb50*/  STL [R1+0x618], R3 ;  /* 0x0006180301007387 */ /* 0x0003e80000100800 */
[----:B------:R-:W3:Y:S01]  /*13cb60*/  LDL.LU R106, [R1+0x1368] ;  /* 0x00136800016a7983 */ /* 0x000ee20000300800 */
[----:B----4-:R-:W-:-:S03]  /*13cb70*/  IADD3 R20, P3, R12, R252, RZ ;  /* 0x000000fc0c147210 */ /* 0x010fc60007f7e0ff */
[----:B------:R-:W4:Y:S04]  /*13cb80*/  LDL.LU R107, [R1+0x136c] ;  /* 0x00136c00016b7983 */ /* 0x000f280000300800 */
[----:B------:R-:W4:Y:S01]  /*13cb90*/  LDL.LU R116, [R1+0x2ca0] ;  /* 0x002ca00001747983 */ /* 0x000f220000300800 */
[----:B-1----:R-:W-:-:S03]  /*13cba0*/  IMAD.X R3, R17, 0x1, R2, P1 ;  /* 0x0000000111037824 */ /* 0x002fc600008e0602 */
[----:B------:R-:W4:Y:S04]  /*13cbb0*/  LDL.LU R117, [R1+0x2ca4] ;  /* 0x002ca40001757983 */ /* 0x000f280000300800 */
[----:B------:R-:W4:Y:S04]  /*13cbc0*/  LDL.LU R118, [R1+0x2ca8] ;  /* 0x002ca80001767983 */ /* 0x000f280000300800 */
[----:B------:R-:W4:Y:S04]  /*13cbd0*/  LDL.LU R119, [R1+0x2cac] ;  /* 0x002cac0001777983 */ /* 0x000f280000300800 */
[----:B------:R-:W4:Y:S04]  /*13cbe0*/  LDL.LU.64 R22, [R1+0x38d8] ;  /* 0x0038d80001167983 */ /* 0x000f280000300a00 */
[----:B------:R1:W-:Y:S04]  /*13cbf0*/  STL [R1+0x260], R20 ;  /* 0x0002601401007387 */ /* 0x0003e80000100800 */
[----:B-1----:R-:W4:Y:S04]  /*13cc00*/  LDL.LU.64 R20, [R1+0x38e0] ;  /* 0x0038e00001147983 */ /* 0x002f280000300a00 */
[----:B------:R3:W-:Y:S04]  /*13cc10*/  STL [R1+0x5fc], R3 ;  /* 0x0005fc0301007387 */ /* 0x0007e80000100800 */
[----:B------:R-:W4:Y:S01]  /*13cc20*/  LDL.LU.64 R16, [R1+0x3890] ;  /* 0x0038900001107983 */ /* 0x000f220000300a00 */
[----:B------:R-:W-:Y:S01]  /*13cc30*/  HMMA.1688.F32.TF32 R140, R4, R126, R128 ;  /* 0x0000007e048c723c */ /* 0x000fe20000081080 */
[----:B------:R-:W-:-:S05]  /*13cc40*/  IADD3.X R18, R19, R2, RZ, P2, !PT ;  /* 0x0000000213127210 */ /* 0x000fca00017fe4ff */
[C---:B------:R-:W-:Y:S01]  /*13cc50*/  HMMA.1688.F32.TF32 R128, R4.reuse, R226, R96 ;  /* 0x000000e20480723c */ /* 0x040fe20000081060 */
[----:B------:R-:W4:Y:S04]  /*13cc60*/  LDL.LU R226, [R1+0x1378] ;  /* 0x0013780001e27983 */ /* 0x000f280000300800 */
[----:B------:R-:W4:Y:S04]  /*13cc70*/  LDL.LU R227, [R1+0x137c] ;  /* 0x00137c0001e37983 */ /* 0x000f280000300800 */
[----:B------:R-:W4:Y:S04]  /*13cc80*/  LDL.LU R96, [R1+0x2e80] ;  /* 0x002e800001607983 */ /* 0x000f280000300800 */
[----:B------:R-:W4:Y:S01]  /*13cc90*/  LDL.LU R97, [R1+0x2e84] ;  /* 0x002e840001617983 */ /* 0x000f220000300800 */
[----:B--2---:R-:W-:Y:S03]  /*13cca0*/  HMMA.1688.F32.TF32 R124, R4, R14, R100 ;  /* 0x0000000e047c723c */ /* 0x004fe60000081064 */
[----:B------:R-:W2:Y:S04]  /*13ccb0*/  LDL.LU R98, [R1+0x2e88] ;  /* 0x002e880001627983 */ /* 0x000ea80000300800 */
[----:B------:R-:W2:Y:S04]  /*13ccc0*/  LDL.LU R99, [R1+0x2e8c] ;  /* 0x002e8c0001637983 */ /* 0x000ea80000300800 */
[----:B------:R1:W-:Y:S01]  /*13ccd0*/  STL [R1+0x610], R18 ;  /* 0x0006101201007387 */ /* 0x0003e20000100800 */
[----:B---3--:R-:W-:-:S05]  /*13cce0*/  IADD3 R3, P1, R8, R252, RZ ;  /* 0x000000fc08037210 */ /* 0x008fca0007f3e0ff */
[----:B------:R4:W-:Y:S04]  /*13ccf0*/  STL [R1+0x264], R3 ;  /* 0x0002640301007387 */ /* 0x0009e80000100800 */
[----:B------:R-:W3:Y:S04]  /*13cd00*/  LDL.LU R14, [R1+0x1388] ;  /* 0x00138800010e7983 */ /* 0x000ee80000300800 */
[----:B------:R-:W3:Y:S04]  /*13cd10*/  LDL.LU R15, [R1+0x138c] ;  /* 0x00138c00010f7983 */ /* 0x000ee80000300800 */
[----:B-1----:R-:W2:Y:S01]  /*13cd20*/  LDL.LU.64 R18, [R1+0x3898] ;  /* 0x0038980001127983 */ /* 0x002ea20000300a00 */
[----:B------:R-:W-:-:S03]  /*13cd30*/  IMAD.X R239, R13, 0x1, R2, P3 ;  /* 0x000000010def7824 */ /* 0x000fc600018e0602 */
[----:B------:R-:W3:Y:S01]  /*13cd40*/  LDL.LU R100, [R1+0x2e70] ;  /* 0x002e700001647983 */ /* 0x000ee20000300800 */
[----:B------:R-:W-:-:S03]  /*13cd50*/  IMAD.X R238, R9, 0x1, R2, P1 ;  /* 0x0000000109ee7824 */ /* 0x000fc600008e0602 */
[----:B------:R-:W3:Y:S04]  /*13cd60*/  LDL.LU R101, [R1+0x2e74] ;  /* 0x002e740001657983 */ /* 0x000ee80000300800 */
[----:B------:R-:W3:Y:S04]  /*13cd70*/  LDL.LU R102, [R1+0x2e78] ;  /* 0x002e780001667983 */ /* 0x000ee80000300800 */
[----:B------:R-:W3:Y:S01]  /*13cd80*/  LDL.LU R103, [R1+0x2e7c] ;  /* 0x002e7c0001677983 */ /* 0x000ee20000300800 */
[----:B----4-:R-:W-:-:S03]  /*13cd90*/  IADD3 R3, P2, R22, R252, RZ ;  /* 0x000000fc16037210 */ /* 0x010fc60007f5e0ff */
[----:B------:R-:W4:Y:S04]  /*13cda0*/  LDL.LU.64 R12, [R1+0x3848] ;  /* 0x00384800010c7983 */ /* 0x000f280000300a00 */
[----:B------:R1:W-:Y:S04]  /*13cdb0*/  STL [R1+0x3b0], R3 ;  /* 0x0003b00301007387 */ /* 0x0003e80000100800 */
[----:B------:R-:W3:Y:S01]  /*13cdc0*/  LDL.LU.64 R8, [R1+0x3840] ;  /* 0x0038400001087983 */ /* 0x000ee20000300a00 */
[-C--:B------:R-:W-:Y:S02]  /*13cdd0*/  IADD3 R24, P1, R20, R252.reuse, RZ ;  /* 0x000000fc14187210 */ /* 0x080fe40007f3e0ff */
[----:B-1----:R-:W-:-:S03]  /*13cde0*/  IADD3 R3, P3, R16, R252, RZ ;  /* 0x000000fc10037210 */ /* 0x002fc60007f7e0ff */
[----:B------:R-:W-:Y:S04]  /*13cdf0*/  STL [R1+0x3b4], R24 ;  /* 0x0003b41801007387 */ /* 0x000fe80000100800 */
[----:B------:R1:W-:Y:S02]  /*13ce00*/  STL [R1+0x3fc], R3 ;  /* 0x0003fc0301007387 */ /* 0x0003e40000100800 */
[----:B-1----:R-:W1:Y:S01]  /*13ce10*/  LDC R3, c[0x0][0x230] ;  /* 0x00008c00ff037b82 */ /* 0x002e620000000800 */
[--C-:B------:R-:W-:Y:S01]  /*13ce20*/  IMAD.X R22, R23, 0x1, R2.reuse, P2 ;  /* 0x0000000117167824 */ /* 0x100fe200010e0602 */
[----:B------:R-:W-:Y:S01]  /*13ce30*/  IADD3.X R16, R17, R2, RZ, P3, !PT ;  /* 0x0000000211107210 */ /* 0x000fe20001ffe4ff */
[----:B------:R-:W-:Y:S01]  /*13ce40*/  IMAD.X R20, R21, 0x1, R2, P1 ;  /* 0x0000000115147824 */ /* 0x000fe200008e0602 */
[----:B------:R-:W-:Y:S02]  /*13ce50*/  HMMA.1688.F32.TF32 R120, R4, R106, R116 ;  /* 0x0000006a0478723c */ /* 0x000fe40000081074 */
[----:B------:R-:W-:Y:S04]  /*13ce60*/  STL [R1+0x36c], R22 ;  /* 0x00036c1601007387 */ /* 0x000fe80000100800 */
[----:B------:R-:W-:Y:S04]  /*13ce70*/  STL [R1+0x368], R20 ;  /* 0x0003681401007387 */ /* 0x000fe80000100800 */
[----:B------:R2:W-:Y:S04]  /*13ce80*/  STL [R1+0x3f4], R16 ;  /* 0x0003f41001007387 */ /* 0x0005e80000100800 */
[----:B------:R-:W3:Y:S01]  /*13ce90*/  LDL.LU R106, [R1+0x1398] ;  /* 0x00139800016a7983 */ /* 0x000ee20000300800 */
[----:B-1----:R-:W-:-:S04]  /*13cea0*/  VIADD R3, R3, 0xffffff00 ;  /* 0xffffff0003037836 */ /* 0x002fc80000000000 */
[----:B------:R-:W-:Y:S01]  /*13ceb0*/  IMAD R3, R10, -0x80, R3 ;  /* 0xffffff800a037824 */ /* 0x000fe200078e0203 */
[----:B--2---:R-:W-:-:S05]  /*13cec0*/  IADD3 R10, P1, R18, R252, RZ ;  /* 0x000000fc120a7210 */ /* 0x004fca0007f3e0ff */
[----:B------:R4:W-:Y:S04]  /*13ced0*/  STL [R1+0x3f8], R10 ;  /* 0x0003f80a01007387 */ /* 0x0009e80000100800 */
[----:B------:R-:W2:Y:S04]  /*13cee0*/  LDL.LU R107, [R1+0x139c] ;  /* 0x00139c00016b7983 */ /* 0x000ea80000300800 */
[----:B------:R-:W2:Y:S04]  /*13cef0*/  LDL.LU R24, [R1+0x2e60] ;  /* 0x002e600001187983 */ /* 0x000ea80000300800 */
[----:B------:R-:W2:Y:S04]  /*13cf00*/  LDL.LU R25, [R1+0x2e64] ;  /* 0x002e640001197983 */ /* 0x000ea80000300800 */
[----:B------:R-:W2:Y:S04]  /*13cf10*/  LDL.LU R26, [R1+0x2e68] ;  /* 0x002e6800011a7983 */ /* 0x000ea80000300800 */
[----:B------:R-:W2:Y:S04]  /*13cf20*/  LDL.LU R27, [R1+0x2e6c] ;  /* 0x002e6c00011b7983 */ /* 0x000ea80000300800 */
[----:B------:R-:W2:Y:S01]  /*13cf30*/  LDL.LU.64 R16, [R1+0x37f8] ;  /* 0x0037f80001107983 */ /* 0x000ea20000300a00 */
[----:B----4-:R-:W-:Y:S01]  /*13cf40*/  IADD3 R10, P2, R12, R252, RZ ;  /* 0x000000fc0c0a7210 */ /* 0x010fe20007f5e0ff */
[----:B------:R-:W-:Y:S04]  /*13cf50*/  HMMA.1688.F32.TF32 R116, R4, R226, R96 ;  /* 0x000000e20474723c */ /* 0x000fe80000081060 */
[----:B------:R3:W-:Y:S01]  /*13cf60*/  STL [R1+0x450], R10 ;  /* 0x0004500a01007387 */ /* 0x0007e20000100800 */
[----:B------:R-:W-:-:S02]  /*13cf70*/  IMAD.X R18, R19, 0x1, R2, P1 ;  /* 0x0000000113127824 */ /* 0x000fc400008e0602 */
[----:B------:R-:W-:Y:S01]  /*13cf80*/  IMAD.MOV.U32 R227, RZ, RZ, R0 ;  /* 0x000000ffffe37224 */ /* 0x000fe200078e0000 */
[----:B------:R-:W4:Y:S01]  /*13cf90*/  LDL.LU R226, [R1+0x13a8] ;  /* 0x0013a80001e27983 */ /* 0x000f220000300800 */
[----:B---3--:R-:W-:-:S05]  /*13cfa0*/  IADD3 R10, P3, R8, R252, RZ ;  /* 0x000000fc080a7210 */ /* 0x008fca0007f7e0ff */
[----:B------:R1:W-:Y:S01]  /*13cfb0*/  STL [R1+0x44c], R10 ;  /* 0x00044c0a01007387 */ /* 0x0003e20000100800 */
[----:B------:R-:W-:-:S03]  /*13cfc0*/  IMAD.X R8, R9, 0x1, R2, P3 ;  /* 0x0000000109087824 */ /* 0x000fc600018e0602 */
[----:B------:R-:W3:Y:S04]  /*13cfd0*/  LDL.LU R0, [R1+0x6f30] ;  /* 0x006f300001007983 */ /* 0x000ee80000300800 */
[----:B------:R-:W4:Y:S01]  /*13cfe0*/  LDL.LU R96, [R1+0x2e50] ;  /* 0x002e500001607983 */ /* 0x000f220000300800 */
[----:B-1----:R-:W-:-:S03]  /*13cff0*/  IMAD.X R10, R13, 0x1, R2, P2 ;  /* 0x000000010d0a7824 */ /* 0x002fc600010e0602 */
[----:B------:R-:W4:Y:S01]  /*13d000*/  LDL.LU R97, [R1+0x2e54] ;  /* 0x002e540001617983 */ /* 0x000f220000300800 */
[----:B------:R-:W-:Y:S03]  /*13d010*/  HMMA.1688.F32.TF32 R100, R4, R14, R100 ;  /* 0x0000000e0464723c */ /* 0x000fe60000081064 */
[----:B------:R-:W4:Y:S04]  /*13d020*/  LDL.LU R98, [R1+0x2e58] ;  /* 0x002e580001627983 */ /* 0x000f280000300800 */
[----:B------:R-:W4:Y:S04]  /*13d030*/  LDL.LU R99, [R1+0x2e5c] ;  /* 0x002e5c0001637983 */ /* 0x000f280000300800 */
[----:B------:R-:W-:Y:S04]  /*13d040*/  STL [R1+0x3f0], R18 ;  /* 0x0003f01201007387 */ /* 0x000fe80000100800 */
[----:B------:R-:W-:Y:S04]  /*13d050*/  STL [R1+0x444], R10 ;  /* 0x0004440a01007387 */ /* 0x000fe80000100800 */
[----:B------:R-:W3:Y:S04]  /*13d060*/  LDL.LU R14, [R1+0x4ae0] ;  /* 0x004ae000010e7983 */ /* 0x000ee80000300800 */
[----:B------:R-:W-:Y:S04]  /*13d070*/  STL [R1+0x448], R8 ;  /* 0x0004480801007387 */ /* 0x000fe80000100800 */
[----:B------:R-:W4:Y:S01]  /*13d080*/  LDL.LU R12, [R1+0x66f8] ;  /* 0x0066f800010c7983 */ /* 0x000f220000300800 */
[----:B--2---:R-:W-:-:S05]  /*13d090*/  IADD3 R9, P3, R16, R252, RZ ;  /* 0x000000fc10097210 */ /* 0x004fca0007f7e0ff */
[----:B------:R1:W-:Y:S04]  /*13d0a0*/  STL [R1+0x498], R9 ;  /* 0x0004980901007387 */ /* 0x0003e80000100800 */
[----:B------:R-:W2:Y:S04]  /*13d0b0*/  LDL.LU R13, [R1+0x66f0] ;  /* 0x0066f000010d7983 */ /* 0x000ea80000300800 */
[----:B------:R-:W2:Y:S01]  /*13d0c0*/  LDL.LU R20, [R1+0x66f4] ;  /* 0x0066f40001147983 */ /* 0x000ea20000300800 */
[----:B-1----:R-:W-:-:S05]  /*13d0d0*/  IMAD.X R9, R17, 0x1, R2, P3 ;  /* 0x0000000111097824 */ /* 0x002fca00018e0602 */
[----:B------:R1:W-:Y:S04]  /*13d0e0*/  STL [R1+0x494], R9 ;  /* 0x0004940901007387 */ /* 0x0003e80000100800 */
[----:B------:R-:W2:Y:S04]  /*13d0f0*/  LDL.LU R16, [R1+0x66ec] ;  /* 0x0066ec0001107983 */ /* 0x000ea80000300800 */
[----:B------:R-:W2:Y:S04]  /*13d100*/  LDL.LU R21, [R1+0x66e8] ;  /* 0x0066e80001157983 */ /* 0x000ea80000300800 */
[----:B------:R-:W2:Y:S04]  /*13d110*/  LDL.LU R19, [R1+0x66e0] ;  /* 0x0066e00001137983 */ /* 0x000ea80000300800 */
[----:B------:R-:W2:Y:S04]  /*13d120*/  LDL.LU R23, [R1+0x36f0] ;  /* 0x0036f00001177983 */ /* 0x000ea80000300800 */
[----:B------:R-:W2:Y:S04]  /*13d130*/  LDL.LU R17, [R1+0x66e4] ;  /* 0x0066e40001117983 */ /* 0x000ea80000300800 */
[----:B------:R-:W2:Y:S01]  /*13d140*/  LDL.LU R18, [R1+0x66d8] ;  /* 0x0066d80001127983 */ /* 0x000ea20000300800 */
[----:B------:R-:W-:-:S02]  /*13d150*/  SHF.L.U32 R236, R236, 0x7, RZ ;  /* 0x00000007ecec7819 */ /* 0x000fc400000006ff */
[----:B------:R-:W-:-:S03]  /*13d160*/  ISETP.GT.AND P1, PT, R3, RZ, PT ;  /* 0x000000ff0300720c */ /* 0x000fc60003f24270 */
[----:B------:R-:W-:Y:S02]  /*13d170*/  IMAD.SHL.U32 R240, R236, 0x4, RZ ;  /* 0x00000004ecf07824 */ /* 0x000fe400078e00ff */
[----:B------:R-:W4:Y:S01]  /*13d180*/  S2R R236, SR_TID.X ;  /* 0x0000000000ec7919 */ /* 0x000f220000002100 */
[----:B------:R-:W-:Y:S02]  /*13d190*/  SEL R8, RZ, 0x4, !P1 ;  /* 0x00000004ff087807 */ /* 0x000fe40004800000 */
[C---:B------:R-:W-:Y:S02]  /*13d1a0*/  ISETP.GT.AND P1, PT, R3.reuse, 0x8, PT ;  /* 0x000000080300780c */ /* 0x040fe40003f24270 */
[----:B------:R-:W-:Y:S02]  /*13d1b0*/  SEL R8, R8, RZ, !P0 ;  /* 0x000000ff08087207 */ /* 0x000fe40004000000 */
[----:B------:R-:W-:Y:S02]  /*13d1c0*/  ISETP.GT.AND P2, PT, R3, 0x4, PT ;  /* 0x000000040300780c */ /* 0x000fe40003f44270 */
[----:B-1----:R-:W-:-:S02]  /*13d1d0*/  SEL R9, RZ, 0x4, !P1 ;  /* 0x00000004ff097807 */ /* 0x002fc40004800000 */
[----:B------:R-:W-:Y:S01]  /*13d1e0*/  ISETP.NE.U32.AND P1, PT, R8, RZ, PT ;  /* 0x000000ff0800720c */ /* 0x000fe20003f25070 */
[----:B---3--:R-:W-:Y:S01]  /*13d1f0*/  VIADD R8, R14, 0x1 ;  /* 0x000000010e087836 */ /* 0x008fe20000000000 */
[----:B------:R-:W-:Y:S01]  /*13d200*/  SEL R10, RZ, 0x4, !P2 ;  /* 0x00000004ff0a7807 */ /* 0x000fe20005000000 */
[----:B----4-:R-:W-:Y:S01]  /*13d210*/  HMMA.1688.F32.TF32 R96, R4, R226, R96 ;  /* 0x000000e20460723c */ /* 0x010fe20000081060 */
[----:B------:R-:W-:Y:S01]  /*13d220*/  IADD3 R12, P5, R12, R240, RZ ;  /* 0x000000f00c0c7210 */ /* 0x000fe20007fbe0ff */
[----:B------:R-:W-:Y:S01]  /*13d230*/  LDS R14, [R11+UR6+0x9d380] ;  /* 0x09d380060b0e7984 */ /* 0x000fe20008000800 */
[----:B------:R-:W-:Y:S02]  /*13d240*/  SEL R10, R10, RZ, !P0 ;  /* 0x000000ff0a0a7207 */ /* 0x000fe40004000000 */
[----:B------:R-:W-:Y:S02]  /*13d250*/  SEL R9, R9, RZ, !P0 ;  /* 0x000000ff09097207 */ /* 0x000fe40004000000 */
[----:B------:R-:W-:Y:S01]  /*13d260*/  ISETP.GT.AND P2, PT, R8, 0x1, PT ;  /* 0x000000010800780c */ /* 0x000fe20003f44270 */
[----:B------:R-:W-:Y:S01]  /*13d270*/  STL [R1+0x66f8], R12 ;  /* 0x0066f80c01007387 */ /* 0x000fe20000100800 */
[----:B------:R-:W-:Y:S01]  /*13d280*/  ISETP.NE.U32.AND P3, PT, R10, RZ, PT ;  /* 0x000000ff0a00720c */ /* 0x000fe20003f65070 */
[----:B------:R-:W-:Y:S01]  /*13d290*/  IMAD.MOV.U32 R220, RZ, RZ, R12 ;  /* 0x000000ffffdc7224 */ /* 0x000fe200078e000c */
[----:B------:R-:W-:Y:S01]  /*13d2a0*/  SEL R227, R8, RZ, !P2 ;  /* 0x000000ff08e37207 */ /* 0x000fe20005000000 */
[----:B------:R-:W-:Y:S01]  /*13d2b0*/  LDS R12, [R11+UR6+0x9c380] ;  /* 0x09c380060b0c7984 */ /* 0x000fe20008000800 */
[----:B------:R-:W-:-:S03]  /*13d2c0*/  ISETP.NE.U32.AND P4, PT, R9, RZ, PT ;  /* 0x000000ff0900720c */ /* 0x000fc60003f85070 */
[----:B------:R-:W-:Y:S04]  /*13d2d0*/  LDS R8, [R11+UR6+0x9e380] ;  /* 0x09e380060b087984 */ /* 0x000fe80008000800 */
[----:B------:R-:W-:Y:S01]  /*13d2e0*/  LDS R10, [R11+UR6+0x9f380] ;  /* 0x09f380060b0a7984 */ /* 0x000fe20008000800 */
[----:B------:R-:W-:Y:S02]  /*13d2f0*/  LOP3.LUT R226, R236, 0x3f, RZ, 0xc0, !PT ;  /* 0x0000003fece27812 */ /* 0x000fe400078ec0ff */
[----:B------:R-:W-:-:S03]  /*13d300*/  LEA R225, R227, UR4, 0x11 ;  /* 0x00000004e3e17c11 */ /* 0x000fc6000f8e88ff */
[----:B------:R-:W-:-:S05]  /*13d310*/  IMAD.SHL.U32 R236, R226, 0x4, RZ ;  /* 0x00000004e2ec7824 */ /* 0x000fca00078e00ff */
[----:B------:R-:W-:Y:S01]  /*13d320*/  IADD3 R224, R236, 0x100000, R225 ;  /* 0x00100000ece07810 */ /* 0x000fe20007ffe0e1 */
[----:B------:R-:W-:Y:S02]  /*13d330*/  IMAD.MOV.U32 R243, RZ, RZ, R34 ;  /* 0x000000fffff37224 */ /* 0x000fe400078e0022 */
[----:B------:R-:W-:Y:S02]  /*13d340*/  IMAD.MOV.U32 R242, RZ, RZ, R35 ;  /* 0x000000fffff27224 */ /* 0x000fe400078e0023 */
[----:B--2---:R-:W-:-:S04]  /*13d350*/  IMAD.X R13, R13, 0x1, R0, P5 ;  /* 0x000000010d0d7824 */ /* 0x004fc800028e0600 */
[----:B------:R-:W-:Y:S01]  /*13d360*/  IMAD.MOV.U32 R221, RZ, RZ, R13 ;  /* 0x000000ffffdd7224 */ /* 0x000fe200078e000d */
[----:B------:R-:W-:Y:S01]  /*13d370*/  STL [R1+0x66f0], R13 ;  /* 0x0066f00d01007387 */ /* 0x000fe20000100800 */
[----:B------:R-:W-:-:S03]  /*13d380*/  IADD3 R20, P5, R20, R240, RZ ;  /* 0x000000f014147210 */ /* 0x000fc60007fbe0ff */
[----:B------:R-:W-:Y:S04]  /*13d390*/  LDS R11, [R23+UR6+0x9f380] ;  /* 0x09f38006170b7984 */ /* 0x000fe80008000800 */
[----:B------:R-:W-:Y:S04]  /*13d3a0*/  LDS R13, [R23+UR6+0x9c380] ;  /* 0x09c38006170d7984 */ /* 0x000fe80008000800 */
[----:B------:R-:W1:Y:S04]  /*13d3b0*/  LDS R15, [R23+UR6+0x9d380] ;  /* 0x09d38006170f7984 */ /* 0x000e680008000800 */
[----:B------:R-:W2:Y:S01]  /*13d3c0*/  LDS R9, [R23+UR6+0x9e380] ;  /* 0x09e3800617097984 */ /* 0x000ea20008000800 */
[----:B------:R-:W-:Y:S01]  /*13d3d0*/  BAR.SYNC.DEFER_BLOCKING 0x0 ;  /* 0x0000000000007b1d */ /* 0x000fe20000010000 */
[-C--:B------:R-:W-:Y:S01]  /*13d3e0*/  IADD3 R16, P2, R16, R240.reuse, RZ ;  /* 0x000000f010107210 */ /* 0x080fe20007f5e0ff */
[----:B------:R-:W-:Y:S01]  /*13d3f0*/  IMAD.X R21, R21, 0x1, R0, P5 ;  /* 0x0000000115157824 */ /* 0x000fe200028e0600 */
[----:B------:R-:W-:-:S02]  /*13d400*/  IADD3 R17, P5, R17, R240, RZ ;  /* 0x000000f011117210 */ /* 0x000fc40007fbe0ff */
[----:B------:R-:W-:Y:S01]  /*13d410*/  IADD3.X R19, R19, R0, RZ, P2, !PT ;  /* 0x0000000013137210 */ /* 0x000fe200017fe4ff */
[----:B------:R-:W-:Y:S02]  /*13d420*/  STL [R1+0x66f4], R20 ;  /* 0x0066f41401007387 */ /* 0x000fe40000100800 */
[----:B------:R-:W-:Y:S02]  /*13d430*/  IMAD.X R18, R18, 0x1, R0, P5 ;  /* 0x0000000112127824 */ /* 0x000fe400028e0600 */
[----:B------:R-:W-:Y:S04]  /*13d440*/  STL [R1+0x4ae0], R227 ;  /* 0x004ae0e301007387 */ /* 0x000fe80000100800 */
[----:B------:R3:W-:Y:S04]  /*13d450*/  STL [R1+0x66ec], R16 ;  /* 0x0066ec1001007387 */ /* 0x0007e80000100800 */
[----:B------:R-:W-:Y:S04]  /*13d460*/  STL [R1+0x66e8], R21 ;  /* 0x0066e81501007387 */ /* 0x000fe80000100800 */
[----:B------:R4:W-:Y:S04]  /*13d470*/  STL [R1+0x66e4], R17 ;  /* 0x0066e41101007387 */ /* 0x0009e80000100800 */
[----:B------:R-:W-:Y:S01]  /*13d480*/  @!PT LDS RZ, [RZ] ;  /* 0x00000000fffff984 */ /* 0x000fe20000000800 */
[----:B------:R-:W-:Y:S01]  /*13d490*/  @!PT LDS RZ, [RZ] ;  /* 0x00000000fffff984 */ /* 0x000fe20000000800 */
[----:B------:R-:W-:Y:S01]  /*13d4a0*/  @!PT LDS RZ, [RZ] ;  /* 0x00000000fffff984 */ /* 0x000fe20000000800 */
[----:B------:R3:W-:Y:S04]  /*13d4b0*/  LDGSTS.E [R224+-0x80000], desc[UR32][R220.64], P1 ;  /* 0x80000000dce07fae */ /* 0x0007e80008921860 */
[----:B------:R1:W-:Y:S04]  /*13d4c0*/  STL [R1+0x66e0], R19 ;  /* 0x0066e01301007387 */ /* 0x0003e80000100800 */
[----:B------:R-:W2:Y:S01]  /*13d4d0*/  LDL.LU R62, [R1+0x13b8] ;  /* 0x0013b800013e7983 */ /* 0x000ea20000300800 */
[----:B---3--:R-:W-:-:S03]  /*13d4e0*/  IMAD.MOV.U32 R220, RZ, RZ, R20 ;  /* 0x000000ffffdc7224 */ /* 0x008fc600078e0014 */
[----:B------:R-:W2:Y:S01]  /*13d4f0*/  LDL.LU R63, [R1+0x13bc] ;  /* 0x0013bc00013f7983 */ /* 0x000ea20000300800 */
[----:B------:R-:W-:-:S03]  /*13d500*/  IMAD.MOV.U32 R221, RZ, RZ, R21 ;  /* 0x000000ffffdd7224 */ /* 0x000fc600078e0015 */
[----:B------:R3:W-:Y:S04]  /*13d510*/  STL [R1+0x66d8], R18 ;  /* 0x0066d81201007387 */ /* 0x0007e80000100800 */
[----:B------:R-:W2:Y:S04]  /*13d520*/  LDL.LU R56, [R1+0x2e90] ;  /* 0x002e900001387983 */ /* 0x000ea80000300800 */
[----:B------:R4:W-:Y:S04]  /*13d530*/  LDGSTS.E [R224+-0x7ff00], desc[UR32][R220.64], P1 ;  /* 0x80100000dce07fae */ /* 0x0009e80008921860 */
[----:B------:R-:W2:Y:S04]  /*13d540*/  LDL.LU R57, [R1+0x2e94] ;  /* 0x002e940001397983 */ /* 0x000ea80000300800 */
[----:B------:R-:W2:Y:S01]  /*13d550*/  LDL.LU R58, [R1+0x2e98] ;  /* 0x002e9800013a7983 */ /* 0x000ea20000300800 */
[----:B----4-:R-:W-:Y:S01]  /*13d560*/  MOV R220, R16 ;  /* 0x0000001000dc7202 */ /* 0x010fe20000000f00 */
[----:B------:R-:W-:-:S02]  /*13d570*/  IMAD.MOV.U32 R221, RZ, RZ, R19 ;  /* 0x000000ffffdd7224 */ /* 0x000fc400078e0013 */
[----:B------:R-:W2:Y:S04]  /*13d580*/  LDL.LU R59, [R1+0x2e9c] ;  /* 0x002e9c00013b7983 */ /* 0x000ea80000300800 */
[----:B------:R-:W4:Y:S04]  /*13d590*/  LDL.LU R16, [R1+0x667c] ;  /* 0x00667c0001107983 */ /* 0x000f280000300800 */
[----:B------:R-:W3:Y:S04]  /*13d5a0*/  LDL.LU R34, [R1+0x6674] ;  /* 0x0066740001227983 */ /* 0x000ee80000300800 */
[----:B------:R-:W2:Y:S04]  /*13d5b0*/  LDL.LU R22, [R1+0x666c] ;  /* 0x00666c0001167983 */ /* 0x000ea80000300800 */
[----:B------:R1:W-:Y:S02]  /*13d5c0*/  LDGSTS.E [R224+-0x7fe00], desc[UR32][R220.64], P1 ;  /* 0x80200000dce07fae */ /* 0x0003e40008921860 */
[----:B-1----:R-:W-:-:S02]  /*13d5d0*/  IMAD.MOV.U32 R220, RZ, RZ, R17 ;  /* 0x000000ffffdc7224 */ /* 0x002fc400078e0011 */
[----:B------:R-:W2:Y:S04]  /*13d5e0*/  LDL.LU R17, [R1+0x6670] ;  /* 0x0066700001117983 */ /* 0x000ea80000300800 */
[----:B------:R-:W2:Y:S04]  /*13d5f0*/  LDL.LU R35, [R1+0x6668] ;  /* 0x0066680001237983 */ /* 0x000ea80000300800 */
[----:B------:R-:W2:Y:S04]  /*13d600*/  LDL.LU R23, [R1+0x6660] ;  /* 0x0066600001177983 */ /* 0x000ea80000300800 */
[----:B------:R-:W2:Y:S04]  /*13d610*/  LDL.LU R21, [R1+0x6658] ;  /* 0x0066580001157983 */ /* 0x000ea80000300800 */
[----:B------:R-:W2:Y:S01]  /*13d620*/  LDL.LU R20, [R1+0x6664] ;  /* 0x0066640001147983 */ /* 0x000ea20000300800 */
[----:B------:R-:W-:Y:S01]  /*13d630*/  IMAD.MOV.U32 R221, RZ, RZ, R18 ;  /* 0x000000ffffdd7224 */ /* 0x000fe200078e0012 */
[----:B------:R-:W-:-:S02]  /*13d640*/  ISETP.GT.AND P2, PT, R3, 0xc, PT ;  /* 0x0000000c0300780c */ /* 0x000fc40003f44270 */
[----:B------:R-:W-:Y:S01]  /*13d650*/  ISETP.GT.AND P5, PT, R3, 0x10, PT ;  /* 0x000000100300780c */ /* 0x000fe20003fa4270 */
[----:B------:R-:W-:Y:S01]  /*13d660*/  HMMA.1688.F32.TF32 R104, R4, R106, R24 ;  /* 0x0000006a0468723c */ /* 0x000fe20000081018 */
[----:B------:R1:W-:Y:S04]  /*13d670*/  LDGSTS.E [R224+-0x7fd00], desc[UR32][R220.64], P1 ;  /* 0x80300000dce07fae */ /* 0x0003e80008921860 */
[----:B------:R-:W2:Y:S04]  /*13d680*/  LDL.LU R30, [R1+0x65fc] ;  /* 0x0065fc00011e7983 */ /* 0x000ea80000300800 */
[----:B------:R-:W2:Y:S01]  /*13d690*/  LDL.LU R24, [R1+0x13c0] ;  /* 0x0013c00001187983 */ /* 0x000ea20000300800 */
[----:B-1----:R-:W-:-:S03]  /*13d6a0*/  SEL R221, RZ, 0x4, !P2 ;  /* 0x00000004ffdd7807 */ /* 0x002fc60005000000 */
[----:B------:R-:W2:Y:S01]  /*13d6b0*/  LDL.LU R25, [R1+0x13c4] ;  /* 0x0013c40001197983 */ /* 0x000ea20000300800 */
[----:B------:R-:W-:Y:S02]  /*13d6c0*/  SEL R220, RZ, 0x4, !P5 ;  /* 0x00000004ffdc7807 */ /* 0x000fe40006800000 */
[----:B------:R-:W-:Y:S02]  /*13d6d0*/  SEL R221, R221, RZ, !P0 ;  /* 0x000000ffdddd7207 */ /* 0x000fe40004000000 */
[----:B------:R-:W-:Y:S01]  /*13d6e0*/  SEL R220, R220, RZ, !P0 ;  /* 0x000000ffdcdc7207 */ /* 0x000fe20004000000 */
[----:B------:R-:W-:Y:S02]  /*13d6f0*/  IMAD.MOV.U32 R26, RZ, RZ, R223 ;  /* 0x000000ffff1a7224 */ /* 0x000fe400078e00df */
[----:B------:R-:W-:Y:S01]  /*13d700*/  IMAD.MOV.U32 R27, RZ, RZ, R222 ;  /* 0x000000ffff1b7224 */ /* 0x000fe200078e00de */
[-C--:B----4-:R-:W-:Y:S02]  /*13d710*/  IADD3 R16, P1, R16, R240.reuse, RZ ;  /* 0x000000f010107210 */ /* 0x090fe40007f3e0ff */
[----:B---3--:R-:W-:-:S02]  /*13d720*/  IADD3 R34, P2, R34, R240, RZ ;  /* 0x000000f022227210 */ /* 0x008fc40007f5e0ff */
[----:B--2---:R-:W-:Y:S01]  /*13d730*/  IADD3 R22, P5, R22, R240, RZ ;  /* 0x000000f016167210 */ /* 0x004fe20007fbe0ff */
[----:B------:R-:W-:Y:S04]  /*13d740*/  STL [R1+0x667c], R16 ;  /* 0x00667c1001007387 */ /* 0x000fe80000100800 */
[----:B------:R-:W-:Y:S04]  /*13d750*/  STL [R1+0x6674], R34 ;  /* 0x0066742201007387 */ /* 0x000fe80000100800 */
[----:B------:R-:W-:Y:S01]  /*13d760*/  STL [R1+0x666c], R22 ;  /* 0x00666c1601007387 */ /* 0x000fe20000100800 */
[----:B------:R-:W-:Y:S01]  /*13d770*/  IADD3.X R17, R17, R0, RZ, P1, !PT ;  /* 0x0000000011117210 */ /* 0x000fe20000ffe4ff */
[----:B------:R-:W-:-:S04]  /*13d780*/  IMAD.X R35, R35, 0x1, R0, P2 ;  /* 0x0000000123237824 */ /* 0x000fc800010e0600 */
[----:B------:R1:W-:Y:S01]  /*13d790*/  STL [R1+0x6670], R17 ;  /* 0x0066701101007387 */ /* 0x0003e20000100800 */
[----:B------:R-:W-:-:S03]  /*13d7a0*/  IMAD.X R23, R23, 0x1, R0, P5 ;  /* 0x0000000117177824 */ /* 0x000fc600028e0600 */
[----:B------:R-:W-:Y:S01]  /*13d7b0*/  STL [R1+0x6668], R35 ;  /* 0x0066682301007387 */ /* 0x000fe20000100800 */
[----:B------:R-:W-:-:S03]  /*13d7c0*/  ISETP.NE.U32.AND P1, PT, R221, RZ, PT ;  /* 0x000000ffdd00720c */ /* 0x000fc60003f25070 */
[----:B------:R-:W2:Y:S01]  /*13d7d0*/  LDL.LU R31, [R1+0x65f0] ;  /* 0x0065f000011f7983 */ /* 0x000ea20000300800 */
[----:B------:R-:W-:-:S03]  /*13d7e0*/  IADD3 R20, P5, R20, R240, RZ ;  /* 0x000000f014147210 */ /* 0x000fc60007fbe0ff */
[----:B------:R-:W-:Y:S01]  /*13d7f0*/  STL [R1+0x6660], R23 ;  /* 0x0066601701007387 */ /* 0x000fe20000100800 */
[----:B------:R-:W-:Y:S02]  /*13d800*/  ISETP.NE.U32.AND P2, PT, R220, RZ, PT ;  /* 0x000000ffdc00720c */ /* 0x000fe40003f45070 */
[----:B------:R-:W-:Y:S01]  /*13d810*/  HMMA.1688.F32.TF32 R220, R4, R62, R56 ;  /* 0x0000003e04dc723c */ /* 0x000fe20000081038 */
[----:B------:R-:W3:Y:S04]  /*13d820*/  LDL.LU R19, [R1+0x65e8] ;  /* 0x0065e80001137983 */ /* 0x000ee80000300800 */
[----:B------:R4:W-:Y:S02]  /*13d830*/  STL [R1+0x6664], R20 ;  /* 0x0066641401007387 */ /* 0x0009e40000100800 */
[----:B------:R-:W-:-:S02]  /*13d840*/  IMAD.MOV.U32 R5, RZ, RZ, R17 ;  /* 0x000000ffff057224 */ /* 0x000fc400078e0011 */
[----:B------:R-:W3:Y:S01]  /*13d850*/  LDL.LU R18, [R1+0x65f4] ;  /* 0x0065f40001127983 */ /* 0x000ee20000300800 */
[----:B------:R-:W-:-:S03]  /*13d860*/  IMAD.MOV.U32 R4, RZ, RZ, R16 ;  /* 0x000000ffff047224 */ /* 0x000fc600078e0010 */
[----:B-1----:R-:W3:Y:S04]  /*13d870*/  LDL.LU R17, [R1+0x65e0] ;  /* 0x0065e00001117983 */ /* 0x002ee80000300800 */
[----:B------:R-:W3:Y:S04]  /*13d880*/  LDL.LU R16, [R1+0x65ec] ;  /* 0x0065ec0001107983 */ /* 0x000ee80000300800 */
[----:B------:R-:W3:Y:S01]  /*13d890*/  LDL.LU R6, [R1+0x65e4] ;  /* 0x0065e40001067983 */ /* 0x000ee20000300800 */
[----:B------:R-:W-:-:S03]  /*13d8a0*/  IMAD.X R21, R21, 0x1, R0, P5 ;  /* 0x0000000115157824 */ /* 0x000fc600028e0600 */
[----:B------:R1:W-:Y:S04]  /*13d8b0*/  LDGSTS.E [R224+-0x7f000], desc[UR32][R4.64], P3 ;  /* 0x8100000004e07fae */ /* 0x0003e80009921860 */
[----:B------:R4:W-:Y:S04]  /*13d8c0*/  STL [R1+0x6658], R21 ;  /* 0x0066581501007387 */ /* 0x0009e80000100800 */
[----:B------:R-:W3:Y:S01]  /*13d8d0*/  LDL.LU R7, [R1+0x65d8] ;  /* 0x0065d80001077983 */ /* 0x000ee20000300800 */
[----:B-1----:R-:W-:Y:S01]  /*13d8e0*/  MOV R4, R34 ;  /* 0x0000002200047202 */ /* 0x002fe20000000f00 */
[----:B------:R-:W-:-:S05]  /*13d8f0*/  IMAD.MOV.U32 R5, RZ, RZ, R35 ;  /* 0x000000ffff057224 */ /* 0x000fca00078e0023 */
[----:B------:R1:W-:Y:S01]  /*13d900*/  LDGSTS.E [R224+-0x7ef00], desc[UR32][R4.64], P3 ;  /* 0x8110000004e07fae */ /* 0x0003e20009921860 */
[----:B------:R-:W-:Y:S01]  /*13d910*/  IADD3 R30, P5, R30, R240, RZ ;  /* 0x000000f01e1e7210 */ /* 0x000fe20007fbe0ff */
[----:B-1----:R-:W-:Y:S02]  /*13d920*/  IMAD.MOV.U32 R4, RZ, RZ, R22 ;  /* 0x000000ffff047224 */ /* 0x002fe400078e0016 */
[----:B------:R-:W-:-:S05]  /*13d930*/  IMAD.MOV.U32 R5, RZ, RZ, R23 ;  /* 0x000000ffff057224 */ /* 0x000fca00078e0017 */
[----:B------:R1:W-:Y:S01]  /*13d940*/  LDGSTS.E [R224+-0x7ee00], desc[UR32][R4.64], P3 ;  /* 0x8120000004e07fae */ /* 0x0003e20009921860 */
[----:B------:R-:W-:Y:S01]  /*13d950*/  MOV R22, R233 ;  /* 0x000000e900167202 */ /* 0x000fe20000000f00 */
[----:B-1----:R-:W-:Y:S02]  /*13d960*/  IMAD.MOV.U32 R4, RZ, RZ, R20 ;  /* 0x000000ffff047224 */ /* 0x002fe400078e0014 */
[----:B------:R-:W-:Y:S01]  /*13d970*/  IMAD.MOV.U32 R5, RZ, RZ, R21 ;  /* 0x000000ffff057224 */ /* 0x000fe200078e0015 */
[----:B----4-:R-:W4:Y:S04]  /*13d980*/  LDL.LU R20, [R1+0x13d0] ;  /* 0x0013d00001147983 */ /* 0x010f280000300800 */
[----:B------:R1:W-:Y:S01]  /*13d990*/  LDGSTS.E [R224+-0x7ed00], desc[UR32][R4.64], P3 ;  /* 0x8130000004e07fae */ /* 0x0003e20009921860 */
[----:B------:R-:W-:-:S03]  /*13d9a0*/  IMAD.MOV.U32 R23, RZ, RZ, R232 ;  /* 0x000000ffff177224 */ /* 0x000fc600078e00e8 */
[----:B------:R-:W-:Y:S04]  /*13d9b0*/  STL [R1+0x65fc], R30 ;  /* 0x0065fc1e01007387 */ /* 0x000fe80000100800 */
[----:B------:R-:W4:Y:S04]  /*13d9c0*/  LDL.LU R21, [R1+0x13d4] ;  /* 0x0013d40001157983 */ /* 0x000f280000300800 */
[----:B------:R-:W4:Y:S04]  /*13d9d0*/  LDL.LU R233, [R1+0x6f2c] ;  /* 0x006f2c0001e97983 */ /* 0x000f280000300800 */
[----:B------:R-:W4:Y:S01]  /*13d9e0*/  LDL.LU R232, [R1+0x6f28] ;  /* 0x006f280001e87983 */ /* 0x000f220000300800 */
[----:B-1----:R-:W-:Y:S01]  /*13d9f0*/  IMAD.MOV.U32 R4, RZ, RZ, R30 ;  /* 0x000000ffff047224 */ /* 0x002fe200078e001e */
[----:B------:R-:W-:Y:S01]  /*13da00*/  HMMA.1688.F32.TF32 R216, R12, R24, R216 ;  /* 0x000000180cd8723c */ /* 0x000fe200000810d8 */
[----:B--2---:R-:W-:Y:S01]  /*13da10*/  IMAD.X R31, R31, 0x1, R0, P5 ;  /* 0x000000011f1f7824 */ /* 0x004fe200028e0600 */
[----:B---3--:R-:W-:-:S05]  /*13da20*/  IADD3 R18, P3, R18, R240, RZ ;  /* 0x000000f012127210 */ /* 0x008fca0007f7e0ff */
[----:B------:R-:W-:Y:S01]  /*13da30*/  IMAD.X R19, R19, 0x1, R0, P3 ;  /* 0x0000000113137824 */ /* 0x000fe200018e0600 */
[-C--:B------:R-:W-:Y:S01]  /*13da40*/  IADD3 R16, P5, R16, R240.reuse, RZ ;  /* 0x000000f010107210 */ /* 0x080fe20007fbe0ff */
[----:B------:R-:W-:Y:S01]  /*13da50*/  STL [R1+0x65f4], R18 ;  /* 0x0065f41201007387 */ /* 0x000fe20000100800 */
[----:B------:R-:W-:-:S03]  /*13da60*/  IADD3 R6, P3, R6, R240, RZ ;  /* 0x000000f006067210 */ /* 0x000fc60007f7e0ff */
[--C-:B------:R-:W-:Y:S01]  /*13da70*/  IMAD.X R17, R17, 0x1, R0.reuse, P5 ;  /* 0x0000000111117824 */ /* 0x100fe200028e0600 */
[----:B------:R-:W-:Y:S04]  /*13da80*/  STL [R1+0x65f0], R31 ;  /* 0x0065f01f01007387 */ /* 0x000fe80000100800 */
[----:B------:R1:W-:Y:S04]  /*13da90*/  STL [R1+0x65ec], R16 ;  /* 0x0065ec1001007387 */ /* 0x0003e80000100800 */
[----:B------:R-:W-:Y:S04]  /*13daa0*/  STL [R1+0x65e8], R19 ;  /* 0x0065e81301007387 */ /* 0x000fe80000100800 */
[----:B------:R-:W-:Y:S04]  /*13dab0*/  STL [R1+0x65e4], R6 ;  /* 0x0065e40601007387 */ /* 0x000fe80000100800 */
[----:B------:R2:W-:Y:S04]  /*13dac0*/  STL [R1+0x65e0], R17 ;  /* 0x0065e01101007387 */ /* 0x0005e80000100800 */
[----:B------:R-:W3:Y:S01]  /*13dad0*/  LDL.LU R50, [R1+0x657c] ;  /* 0x00657c0001327983 */ /* 0x000ee20000300800 */
[----:B------:R-:W-:-:S03]  /*13dae0*/  IMAD.X R7, R7, 0x1, R0, P3 ;  /* 0x0000000107077824 */ /* 0x000fc600018e0600 */
[----:B------:R-:W4:Y:S01]  /*13daf0*/  LDL.LU R46, [R1+0x6574] ;  /* 0x00657400012e7983 */ /* 0x000f220000300800 */
[----:B------:R-:W-:-:S03]  /*13db00*/  MOV R5, R31 ;  /* 0x0000001f00057202 */ /* 0x000fc60000000f00 */
[----:B------:R-:W4:Y:S04]  /*13db10*/  LDL.LU R51, [R1+0x6570] ;  /* 0x0065700001337983 */ /* 0x000f280000300800 */
[----:B------:R-:W4:Y:S04]  /*13db20*/  LDL.LU R47, [R1+0x6568] ;  /* 0x00656800012f7983 */ /* 0x000f280000300800 */
[----:B------:R2:W-:Y:S04]  /*13db30*/  STL [R1+0x65d8], R7 ;  /* 0x0065d80701007387 */ /* 0x0005e80000100800 */
[----:B------:R-:W4:Y:S04]  /*13db40*/  LDL.LU R43, [R1+0x6560] ;  /* 0x00656000012b7983 */ /* 0x000f280000300800 */
[----:B------:R-:W4:Y:S04]  /*13db50*/  LDL.LU R42, [R1+0x656c] ;  /* 0x00656c00012a7983 */ /* 0x000f280000300800 */
[----:B------:R1:W-:Y:S04]  /*13db60*/  LDGSTS.E [R224+-0x7e000], desc[UR32][R4.64], P4 ;  /* 0x8200000004e07fae */ /* 0x0003e8000a121860 */
[----:B------:R-:W4:Y:S01]  /*13db70*/  LDL.LU R38, [R1+0x6564] ;  /* 0x0065640001267983 */ /* 0x000f220000300800 */
[----:B-1----:R-:W-:-:S02]  /*13db80*/  IMAD.MOV.U32 R4, RZ, RZ, R18 ;  /* 0x000000ffff047224 */ /* 0x002fc400078e0012 */
[----:B------:R-:W-:-:S05]  /*13db90*/  IMAD.MOV.U32 R5, RZ, RZ, R19 ;  /* 0x000000ffff057224 */ /* 0x000fca00078e0013 */
[----:B------:R1:W-:Y:S02]  /*13dba0*/  LDGSTS.E [R224+-0x7df00], desc[UR32][R4.64], P4 ;  /* 0x8210000004e07fae */ /* 0x0003e4000a121860 */
[----:B-1----:R-:W-:Y:S02]  /*13dbb0*/  IMAD.MOV.U32 R4, RZ, RZ, R16 ;  /* 0x000000ffff047224 */ /* 0x002fe400078e0010 */
[----:B------:R-:W-:Y:S01]  /*13dbc0*/  IMAD.MOV.U32 R5, RZ, RZ, R17 ;  /* 0x000000ffff057224 */ /* 0x000fe200078e0011 */
[----:B------:R-:W4:Y:S04]  /*13dbd0*/  LDL.LU R16, [R1+0x13e0] ;  /* 0x0013e00001107983 */ /* 0x000f280000300800 */
[----:B--2---:R-:W2:Y:S04]  /*13dbe0*/  LDL.LU R17, [R1+0x13e4] ;  /* 0x0013e40001117983 */ /* 0x004ea80000300800 */
[----:B------:R-:W2:Y:S04]  /*13dbf0*/  LDL.LU R39, [R1+0x6558] ;  /* 0x0065580001277983 */ /* 0x000ea80000300800 */
[----:B------:R-:W2:Y:S04]  /*13dc00*/  LDL.LU R34, [R1+0x64fc] ;  /* 0x0064fc0001227983 */ /* 0x000ea80000300800 */
[----:B------:R-:W2:Y:S04]  /*13dc10*/  LDL.LU R35, [R1+0x64f0] ;  /* 0x0064f00001237983 */ /* 0x000ea80000300800 */
[----:B------:R-:W2:Y:S04]  /*13dc20*/  LDL.LU R31, [R1+0x64e8] ;  /* 0x0064e800011f7983 */ /* 0x000ea80000300800 */
[----:B------:R-:W2:Y:S04]  /*13dc30*/  LDL.LU R30, [R1+0x64f4] ;  /* 0x0064f400011e7983 */ /* 0x000ea80000300800 */
[----:B------:R1:W-:Y:S04]  /*13dc40*/  LDGSTS.E [R224+-0x7de00], desc[UR32][R4.64], P4 ;  /* 0x8220000004e07fae */ /* 0x0003e8000a121860 */
[----:B------:R-:W2:Y:S04]  /*13dc50*/  LDL.LU R25, [R1+0x64e0] ;  /* 0x0064e00001197983 */ /* 0x000ea80000300800 */
[----:B------:R-:W2:Y:S01]  /*13dc60*/  LDL.LU R24, [R1+0x64ec] ;  /* 0x0064ec0001187983 */ /* 0x000ea20000300800 */
[----:B-1----:R-:W-:-:S02]  /*13dc70*/  IMAD.MOV.U32 R5, RZ, RZ, R7 ;  /* 0x000000ffff057224 */ /* 0x002fc400078e0007 */
[----:B------:R-:W-:Y:S01]  /*13dc80*/  IMAD.MOV.U32 R4, RZ, RZ, R6 ;  /* 0x000000ffff047224 */ /* 0x000fe200078e0006 */
[----:B------:R-:W2:Y:S04]  /*13dc90*/  LDL.LU R7, [R1+0x64d8] ;  /* 0x0064d80001077983 */ /* 0x000ea80000300800 */
[----:B------:R-:W2:Y:S01]  /*13dca0*/  LDL.LU R6, [R1+0x64e4] ;  /* 0x0064e40001067983 */ /* 0x000ea20000300800 */
[C---:B------:R-:W-:Y:S02]  /*13dcb0*/  ISETP.GT.AND P3, PT, R3.reuse, 0x14, PT ;  /* 0x000000140300780c */ /* 0x040fe40003f64270 */
[----:B------:R-:W-:Y:S01]  /*13dcc0*/  ISETP.GT.AND P5, PT, R3, 0x18, PT ;  /* 0x000000180300780c */ /* 0x000fe20003fa4270 */
[----:B------:R1:W-:Y:S02]  /*13dcd0*/  LDGSTS.E [R224+-0x7dd00], desc[UR32][R4.64], P4 ;  /* 0x8230000004e07fae */ /* 0x0003e4000a121860 */
[----:B-1----:R-:W-:-:S02]  /*13dce0*/  SEL R5, RZ, 0x4, !P3 ;  /* 0x00000004ff057807 */ /* 0x002fc40005800000 */
[----:B------:R-:W-:Y:S02]  /*13dcf0*/  SEL R4, RZ, 0x4, !P5 ;  /* 0x00000004ff047807 */ /* 0x000fe40006800000 */
[----:B------:R-:W-:Y:S02]  /*13dd00*/  SEL R5, R5, RZ, !P0 ;  /* 0x000000ff05057207 */ /* 0x000fe40004000000 */
[----:B------:R-:W-:Y:S02]  /*13dd10*/  SEL R4, R4, RZ, !P0 ;  /* 0x000000ff04047207 */ /* 0x000fe40004000000 */
[-C--:B---3--:R-:W-:Y:S02]  /*13dd20*/  IADD3 R50, P3, R50, R240.reuse, RZ ;  /* 0x000000f032327210 */ /* 0x088fe40007f7e0ff */
[----:B----4-:R-:W-:-:S03]  /*13dd30*/  IADD3 R46, P4, R46, R240, RZ ;  /* 0x000000f02e2e7210 */ /* 0x010fc60007f9e0ff */
[--C-:B------:R-:W-:Y:S01]  /*13dd40*/  IMAD.X R51, R51, 0x1, R0.reuse, P3 ;  /* 0x0000000133337824 */ /* 0x100fe200018e0600 */
[----:B------:R-:W-:Y:S01]  /*13dd50*/  ISETP.NE.U32.AND P3, PT, R5, RZ, PT ;  /* 0x000000ff0500720c */ /* 0x000fe20003f65070 */
[----:B------:R-:W-:Y:S01]  /*13dd60*/  IMAD.X R47, R47, 0x1, R0, P4 ;  /* 0x000000012f2f7824 */ /* 0x000fe200020e0600 */
[----:B------:R-:W-:Y:S01]  /*13dd70*/  ISETP.NE.U32.AND P4, PT, R4, RZ, PT ;  /* 0x000000ff0400720c */ /* 0x000fe20003f85070 */
[----:B------:R-:W-:Y:S02]  /*13dd80*/  IMAD.MOV.U32 R4, RZ, RZ, R50 ;  /* 0x000000ffff047224 */ /* 0x000fe400078e0032 */
[----:B------:R-:W-:-:S05]  /*13dd90*/  IMAD.MOV.U32 R5, RZ, RZ, R51 ;  /* 0x000000ffff057224 */ /* 0x000fca00078e0033 */
[----:B------:R1:W-:Y:S01]  /*13dda0*/  LDGSTS.E [R224+-0x7d000], desc[UR32][R4.64], P1 ;  /* 0x8300000004e07fae */ /* 0x0003e20008921860 */
[----:B------:R-:W-:-:S04]  /*13ddb0*/  IADD3 R42, P5, R42, R240, RZ ;  /* 0x000000f02a2a7210 */ /* 0x000fc80007fbe0ff */
[----:B------:R-:W-:Y:S01]  /*13ddc0*/  IADD3.X R43, R43, R0, RZ, P5, !PT ;  /* 0x000000002b2b7210 */ /* 0x000fe20002ffe4ff */
[----:B-1----:R-:W-:Y:S02]  /*13ddd0*/  IMAD.MOV.U32 R4, RZ, RZ, R46 ;  /* 0x000000ffff047224 */ /* 0x002fe400078e002e */
[----:B------:R-:W-:Y:S01]  /*13dde0*/  IMAD.MOV.U32 R5, RZ, RZ, R47 ;  /* 0x000000ffff057224 */ /* 0x000fe200078e002f */
[----:B------:R-:W-:-:S04]  /*13ddf0*/  IADD3 R38, P5, R38, R240, RZ ;  /* 0x000000f026267210 */ /* 0x000fc80007fbe0ff */
[----:B------:R1:W-:Y:S02]  /*13de00*/  LDGSTS.E [R224+-0x7cf00], desc[UR32][R4.64], P1 ;  /* 0x8310000004e07fae */ /* 0x0003e40008921860 */
[----:B-1----:R-:W-:Y:S01]  /*13de10*/  MOV R4, R42 ;  /* 0x0000002a00047202 */ /* 0x002fe20000000f00 */
[----:B------:R-:W-:-:S05]  /*13de20*/  IMAD.MOV.U32 R5, RZ, RZ, R43 ;  /* 0x000000ffff057224 */ /* 0x000fca00078e002b */
[----:B------:R1:W-:Y:S01]  /*13de30*/  LDGSTS.E [R224+-0x7ce00], desc[UR32][R4.64], P1 ;  /* 0x8320000004e07fae */ /* 0x0003e20008921860 */
[----:B--2---:R-:W-:Y:S02]  /*13de40*/  IMAD.X R39, R39, 0x1, R0, P5 ;  /* 0x0000000127277824 */ /* 0x004fe400028e0600 */
[----:B-1----:R-:W-:Y:S01]  /*13de50*/  IMAD.MOV.U32 R4, RZ, RZ, R38 ;  /* 0x000000ffff047224 */ /* 0x002fe200078e0026 */
[----:B------:R-:W-:Y:S01]  /*13de60*/  IADD3 R34, P5, R34, R240, RZ ;  /* 0x000000f022227210 */ /* 0x000fe20007fbe0ff */
[----:B------:R-:W-:-:S04]  /*13de70*/  IMAD.MOV.U32 R5, RZ, RZ, R39 ;  /* 0x000000ffff057224 */ /* 0x000fc800078e0027 */
[----:B------:R-:W-:Y:S01]  /*13de80*/  IMAD.X R35, R35, 0x1, R0, P5 ;  /* 0x0000000123237824 */ /* 0x000fe200028e0600 */
[----:B------:R1:W-:Y:S01]  /*13de90*/  LDGSTS.E [R224+-0x7cd00], desc[UR32][R4.64], P1 ;  /* 0x8330000004e07fae */ /* 0x0003e20008921860 */
[----:B------:R-:W-:-:S03]  /*13dea0*/  IADD3 R30, P1, R30, R240, RZ ;  /* 0x000000f01e1e7210 */ /* 0x000fc60007f3e0ff */
[----:B------:R-:W-:Y:S04]  /*13deb0*/  STL [R1+0x657c], R50 ;  /* 0x00657c3201007387 */ /* 0x000fe80000100800 */
[----:B------:R-:W-:Y:S01]  /*13dec0*/  STL [R1+0x6574], R46 ;  /* 0x0065742e01007387 */ /* 0x000fe20000100800 */
[----:B-1----:R-:W-:Y:S02]  /*13ded0*/  IMAD.MOV.U32 R4, RZ, RZ, R34 ;  /* 0x000000ffff047224 */ /* 0x002fe400078e0022 */
[----:B------:R-:W-:Y:S01]  /*13dee0*/  IMAD.MOV.U32 R5, RZ, RZ, R35 ;  /* 0x000000ffff057224 */ /* 0x000fe200078e0023 */
[----:B------:R-:W-:Y:S01]  /*13def0*/  STL [R1+0x656c], R42 ;  /* 0x00656c2a01007387 */ /* 0x000fe20000100800 */
[----:B------:R-:W-:Y:S01]  /*13df00*/  IMAD.X R31, R31, 0x1, R0, P1 ;  /* 0x000000011f1f7824 */ /* 0x000fe200008e0600 */
[----:B------:R-:W-:-:S02]  /*13df10*/  IADD3 R24, P5, R24, R240, RZ ;  /* 0x000000f018187210 */ /* 0x000fc40007fbe0ff */
[----:B------:R-:W-:Y:S04]  /*13df20*/  STL [R1+0x6570], R51 ;  /* 0x0065703301007387 */ /* 0x000fe80000100800 */
[----:B------:R-:W-:Y:S01]  /*13df30*/  STL [R1+0x6568], R47 ;  /* 0x0065682f01007387 */ /* 0x000fe20000100800 */
[----:B------:R-:W-:-:S03]  /*13df40*/  IADD3.X R25, R25, R0, RZ, P5, !PT ;  /* 0x0000000019197210 */ /* 0x000fc60002ffe4ff */
[----:B------:R-:W-:Y:S01]  /*13df50*/  STL [R1+0x6560], R43 ;  /* 0x0065602b01007387 */ /* 0x000fe20000100800 */
[----:B------:R-:W-:-:S03]  /*13df60*/  IADD3 R6, P1, R6, R240, RZ ;  /* 0x000000f006067210 */ /* 0x000fc60007f3e0ff */
[----:B------:R1:W-:Y:S04]  /*13df70*/  LDGSTS.E [R224+-0x7c000], desc[UR32][R4.64], P2 ;  /* 0x8400000004e07fae */ /* 0x0003e80009121860 */
[----:B------:R-:W-:Y:S01]  /*13df80*/  STL [R1+0x6564], R38 ;  /* 0x0065642601007387 */ /* 0x000fe20000100800 */
[----:B------:R-:W-:-:S03]  /*13df90*/  IMAD.X R7, R7, 0x1, R0, P1 ;  /* 0x0000000107077824 */ /* 0x000fc600008e0600 */
[----:B------:R-:W-:Y:S01]  /*13dfa0*/  STL [R1+0x6558], R39 ;  /* 0x0065582701007387 */ /* 0x000fe20000100800 */
[----:B-1----:R-:W-:Y:S02]  /*13dfb0*/  IMAD.MOV.U32 R4, RZ, RZ, R30 ;  /* 0x000000ffff047224 */ /* 0x002fe400078e001e */
[----:B------:R-:W-:Y:S01]  /*13dfc0*/  IMAD.MOV.U32 R5, RZ, RZ, R31 ;  /* 0x000000ffff057224 */ /* 0x000fe200078e001f */
[----:B------:R-:W-:Y:S04]  /*13dfd0*/  STL [R1+0x64fc], R34 ;  /* 0x0064fc2201007387 */ /* 0x000fe80000100800 */
[----:B------:R-:W-:Y:S04]  /*13dfe0*/  STL [R1+0x64f4], R30 ;  /* 0x0064f41e01007387 */ /* 0x000fe80000100800 */
[----:B------:R-:W-:Y:S04]  /*13dff0*/  STL [R1+0x64f0], R35 ;  /* 0x0064f02301007387 */ /* 0x000fe80000100800 */
[----:B------:R-:W-:Y:S04]  /*13e000*/  STL [R1+0x64ec], R24 ;  /* 0x0064ec1801007387 */ /* 0x000fe80000100800 */
[----:B------:R1:W-:Y:S04]  /*13e010*/  LDGSTS.E [R224+-0x7bf00], desc[UR32][R4.64], P2 ;  /* 0x8410000004e07fae */ /* 0x0003e80009121860 */
[----:B------:R-:W-:Y:S04]  /*13e020*/  STL [R1+0x64e8], R31 ;  /* 0x0064e81f01007387 */ /* 0x000fe80000100800 */
[----:B------:R-:W-:Y:S01]  /*13e030*/  STL [R1+0x64e4], R6 ;  /* 0x0064e40601007387 */ /* 0x000fe20000100800 */
[----:B-1----:R-:W-:Y:S01]  /*13e040*/  MOV R4, R24 ;  /* 0x0000001800047202 */ /* 0x002fe20000000f00 */
[----:B------:R-:W-:-:S02]  /*13e050*/  IMAD.MOV.U32 R5, RZ, RZ, R25 ;  /* 0x000000ffff057224 */ /* 0x000fc400078e0019 */
[----:B------:R-:W-:Y:S01]  /*13e060*/  STL [R1+0x64e0], R25 ;  /* 0x0064e01901007387 */ /* 0x000fe20000100800 */
[----:B------:R-:W-:Y:S03]  /*13e070*/  HMMA.1688.F32.TF32 R208, R12, R16, R208 ;  /* 0x000000100cd0723c */ /* 0x000fe600000810d0 */
[----:B------:R1:W-:Y:S04]  /*13e080*/  STL [R1+0x64d8], R7 ;  /* 0x0064d80701007387 */ /* 0x0003e80000100800 */
[----:B------:R-:W2:Y:S04]  /*13e090*/  LDL.LU R56, [R1+0x13f0] ;  /* 0x0013f00001387983 */ /* 0x000ea80000300800 */
[----:B------:R3:W-:Y:S04]  /*13e0a0*/  LDGSTS.E [R224+-0x7be00], desc[UR32][R4.64], P2 ;  /* 0x8420000004e07fae */ /* 0x0007e80009121860 */
[----:B------:R-:W2:Y:S04]  /*13e0b0*/  LDL.LU R57, [R1+0x13f4] ;  /* 0x0013f40001397983 */ /* 0x000ea80000300800 */
[----:B------:R-:W4:Y:S01]  /*13e0c0*/  LDL.LU R17, [R1+0x6470] ;  /* 0x0064700001117983 */ /* 0x000f220000300800 */
[----:B---3--:R-:W-:-:S03]  /*13e0d0*/  IMAD.MOV.U32 R5, RZ, RZ, R7 ;  /* 0x000000ffff057224 */ /* 0x008fc600078e0007 */
[----:B-1----:R-:W3:Y:S04]  /*13e0e0*/  LDL.LU R7, [R1+0x647c] ;  /* 0x00647c0001077983 */ /* 0x002ee80000300800 */
[----:B------:R-:W2:Y:S04]  /*13e0f0*/  LDL.LU R39, [R1+0x6468] ;  /* 0x0064680001277983 */ /* 0x000ea80000300800 */
[----:B------:R-:W4:Y:S04]  /*13e100*/  LDL.LU R38, [R1+0x6474] ;  /* 0x0064740001267983 */ /* 0x000f280000300800 */
[----:B------:R-:W2:Y:S04]  /*13e110*/  LDL.LU R35, [R1+0x6460] ;  /* 0x0064600001237983 */ /* 0x000ea80000300800 */
[----:B------:R-:W2:Y:S04]  /*13e120*/  LDL.LU R34, [R1+0x646c] ;  /* 0x00646c0001227983 */ /* 0x000ea80000300800 */
[----:B------:R-:W2:Y:S04]  /*13e130*/  LDL.LU R31, [R1+0x6458] ;  /* 0x00645800011f7983 */ /* 0x000ea80000300800 */
[----:B------:R-:W2:Y:S01]  /*13e140*/  LDL.LU R30, [R1+0x6464] ;  /* 0x00646400011e7983 */ /* 0x000ea20000300800 */
[----:B------:R-:W-:Y:S01]  /*13e150*/  IMAD.MOV.U32 R4, RZ, RZ, R6 ;  /* 0x000000ffff047224 */ /* 0x000fe200078e0006 */
[----:B------:R-:W-:-:S02]  /*13e160*/  ISETP.GT.AND P1, PT, R3, 0x1c, PT ;  /* 0x0000001c0300780c */ /* 0x000fc40003f24270 */
[----:B------:R-:W2:Y:S01]  /*13e170*/  LDL.LU R60, [R1+0x1400] ;  /* 0x00140000013c7983 */ /* 0x000ea20000300800 */
[----:B------:R-:W-:-:S03]  /*13e180*/  ISETP.GT.AND P5, PT, R3, 0x20, PT ;  /* 0x000000200300780c */ /* 0x000fc60003fa4270 */
[----:B------:R-:W2:Y:S04]  /*13e190*/  LDL.LU R61, [R1+0x1404] ;  /* 0x00140400013d7983 */ /* 0x000ea80000300800 */
[----:B------:R-:W2:Y:S04]  /*13e1a0*/  LDL.LU R25, [R1+0x63f0] ;  /* 0x0063f00001197983 */ /* 0x000ea80000300800 */
[----:B------:R-:W2:Y:S01]  /*13e1b0*/  LDL.LU R24, [R1+0x63fc] ;  /* 0x0063fc0001187983 */ /* 0x000ea20000300800 */
[----:B------:R-:W-:Y:S03]  /*13e1c0*/  HMMA.1688.F32.TF32 R212, R12, R20, R212 ;  /* 0x000000140cd4723c */ /* 0x000fe600000810d4 */
[----:B------:R1:W-:Y:S04]  /*13e1d0*/  LDGSTS.E [R224+-0x7bd00], desc[UR32][R4.64], P2 ;  /* 0x8430000004e07fae */ /* 0x0003e80009121860 */
[----:B------:R-:W2:Y:S04]  /*13e1e0*/  LDL.LU R21, [R1+0x63e8] ;  /* 0x0063e80001157983 */ /* 0x000ea80000300800 */
[----:B------:R-:W2:Y:S01]  /*13e1f0*/  LDL.LU R20, [R1+0x63f4] ;  /* 0x0063f40001147983 */ /* 0x000ea20000300800 */
[----:B-1----:R-:W-:-:S03]  /*13e200*/  SEL R5, RZ, 0x4, !P1 ;  /* 0x00000004ff057807 */ /* 0x002fc60004800000 */
[----:B------:R-:W2:Y:S01]  /*13e210*/  LDL.LU R16, [R1+0x63ec] ;  /* 0x0063ec0001107983 */ /* 0x000ea20000300800 */
[----:B------:R-:W-:Y:S02]  /*13e220*/  SEL R4, RZ, 0x4, !P5 ;  /* 0x00000004ff047807 */ /* 0x000fe40006800000 */
[----:B------:R-:W-:Y:S01]  /*13e230*/  SEL R5, R5, RZ, !P0 ;  /* 0x000000ff05057207 */ /* 0x000fe20004000000 */
[----:B------:R-:W2:Y:S01]  /*13e240*/  LDL.LU R6, [R1+0x63e4] ;  /* 0x0063e40001067983 */ /* 0x000ea20000300800 */
[----:B------:R-:W-:Y:S02]  /*13e250*/  SEL R4, R4, RZ, !P0 ;  /* 0x000000ff04047207 */ /* 0x000fe40004000000 */
[-C--:B---3--:R-:W-:Y:S02]  /*13e260*/  IADD3 R7, P1, R7, R240.reuse, RZ ;  /* 0x000000f007077210 */ /* 0x088fe40007f3e0ff */
[----:B----4-:R-:W-:-:S03]  /*13e270*/  IADD3 R38, P2, R38, R240, RZ ;  /* 0x000000f026267210 */ /* 0x010fc60007f5e0ff */
[--C-:B------:R-:W-:Y:S01]  /*13e280*/  IMAD.X R17, R17, 0x1, R0.reuse, P1 ;  /* 0x0000000111117824 */ /* 0x100fe200008e0600 */
[----:B------:R-:W-:Y:S01]  /*13e290*/  STL [R1+0x647c], R7 ;  /* 0x00647c0701007387 */ /* 0x000fe20000100800 */
[----:B--2---:R-:W-:Y:S01]  /*13e2a0*/  IMAD.X R39, R39, 0x1, R0, P2 ;  /* 0x0000000127277824 */ /* 0x004fe200010e0600 */
[----:B------:R-:W-:Y:S02]  /*13e2b0*/  IADD3 R34, P5, R34, R240, RZ ;  /* 0x000000f022227210 */ /* 0x000fe40007fbe0ff */
[----:B------:R-:W-:Y:S02]  /*13e2c0*/  STL [R1+0x6474], R38 ;  /* 0x0064742601007387 */ /* 0x000fe40000100800 */
[----:B------:R-:W-:Y:S02]  /*13e2d0*/  IADD3.X R35, R35, R0, RZ, P5, !PT ;  /* 0x0000000023237210 */ /* 0x000fe40002ffe4ff */
[----:B------:R-:W-:Y:S01]  /*13e2e0*/  STL [R1+0x646c], R34 ;  /* 0x00646c2201007387 */ /* 0x000fe20000100800 */
[----:B------:R-:W-:-:S02]  /*13e2f0*/  ISETP.NE.U32.AND P1, PT, R5, RZ, PT ;  /* 0x000000ff0500720c */ /* 0x000fc40003f25070 */
[----:B------:R-:W-:Y:S01]  /*13e300*/  IADD3 R30, P5, R30, R240, RZ ;  /* 0x000000f01e1e7210 */ /* 0x000fe20007fbe0ff */
[----:B------:R1:W-:Y:S01]  /*13e310*/  STL [R1+0x6470], R17 ;  /* 0x0064701101007387 */ /* 0x0003e20000100800 */
[----:B------:R-:W-:-:S03]  /*13e320*/  IMAD.MOV.U32 R5, RZ, RZ, R17 ;  /* 0x000000ffff057224 */ /* 0x000fc600078e0011 */
[----:B------:R-:W-:Y:S01]  /*13e330*/  STL [R1+0x6468], R39 ;  /* 0x0064682701007387 */ /* 0x000fe20000100800 */
[----:B------:R-:W-:-:S03]  /*13e340*/  ISETP.NE.U32.AND P2, PT, R4, RZ, PT ;  /* 0x000000ff0400720c */ /* 0x000fc60003f45070 */
[----:B------:R-:W-:Y:S01]  /*13e350*/  STL [R1+0x6460], R35 ;  /* 0x0064602301007387 */ /* 0x000fe20000100800 */
[----:B------:R-:W-:-:S03]  /*13e360*/  IMAD.MOV.U32 R4, RZ, RZ, R7 ;  /* 0x000000ffff047224 */ /* 0x000fc600078e0007 */
[----:B-1----:R-:W2:Y:S04]  /*13e370*/  LDL.LU R17, [R1+0x63e0] ;  /* 0x0063e00001117983 */ /* 0x002ea80000300800 */
[----:B------:R-:W-:Y:S04]  /*13e380*/  STL [R1+0x6464], R30 ;  /* 0x0064641e01007387 */ /* 0x000fe80000100800 */
[----:B------:R-:W3:Y:S04]  /*13e390*/  LDL.LU R7, [R1+0x63d8] ;  /* 0x0063d80001077983 */ /* 0x000ee80000300800 */
[----:B------:R1:W-:Y:S01]  /*13e3a0*/  LDGSTS.E [R224+-0x7b000], desc[UR32][R4.64], P3 ;  /* 0x8500000004e07fae */ /* 0x0003e20009921860 */
[----:B------:R-:W-:-:S02]  /*13e3b0*/  IMAD.X R31, R31, 0x1, R0, P5 ;  /* 0x000000011f1f7824 */ /* 0x000fc400028e0600 */
[----:B-1----:R-:W-:Y:S02]  /*13e3c0*/  IMAD.MOV.U32 R4, RZ, RZ, R38 ;  /* 0x000000ffff047224 */ /* 0x002fe400078e0026 */
[----:B------:R-:W-:-:S05]  /*13e3d0*/  IMAD.MOV.U32 R5, RZ, RZ, R39 ;  /* 0x000000ffff057224 */ /* 0x000fca00078e0027 */
[----:B------:R1:W-:Y:S01]  /*13e3e0*/  LDGSTS.E [R224+-0x7af00], desc[UR32][R4.64], P3 ;  /* 0x8510000004e07fae */ /* 0x0003e20009921860 */
[----:B------:R-:W-:Y:S02]  /*13e3f0*/  IADD3 R24, P5, R24, R240, RZ ;  /* 0x000000f018187210 */ /* 0x000fe40007fbe0ff */
[----:B-1----:R-:W-:Y:S01]  /*13e400*/  MOV R4, R34 ;  /* 0x0000002200047202 */ /* 0x002fe20000000f00 */
[----:B------:R-:W-:-:S05]  /*13e410*/  IMAD.MOV.U32 R5, RZ, RZ, R35 ;  /* 0x000000ffff057224 */ /* 0x000fca00078e0023 */
[----:B------:R1:W-:Y:S01]  /*13e420*/  LDGSTS.E [R224+-0x7ae00], desc[UR32][R4.64], P3 ;  /* 0x8520000004e07fae */ /* 0x0003e20009921860 */
[----:B------:R-:W-:Y:S02]  /*13e430*/  IMAD.X R25, R25, 0x1, R0, P5 ;  /* 0x0000000119197824 */ /* 0x000fe400028e0600 */
[----:B-1----:R-:W-:Y:S02]  /*13e440*/  IMAD.MOV.U32 R4, RZ, RZ, R30 ;  /* 0x000000ffff047224 */ /* 0x002fe400078e001e */
[----:B------:R-:W-:-:S05]  /*13e450*/  IMAD.MOV.U32 R5, RZ, RZ, R31 ;  /* 0x000000ffff057224 */ /* 0x000fca00078e001f */
[----:B------:R1:W-:Y:S01]  /*13e460*/  LDGSTS.E [R224+-0x7ad00], desc[UR32][R4.64], P3 ;  /* 0x8530000004e07fae */ /* 0x0003e20009921860 */
[-C--:B------:R-:W-:Y:S02]  /*13e470*/  IADD3 R20, P3, R20, R240.reuse, RZ ;  /* 0x000000f014147210 */ /* 0x080fe40007f7e0ff */
[----:B------:R-:W-:-:S03]  /*13e480*/  IADD3 R16, P5, R16, R240, RZ ;  /* 0x000000f010107210 */ /* 0x000fc60007fbe0ff */
[----:B------:R-:W-:Y:S01]  /*13e490*/  IMAD.X R21, R21, 0x1, R0, P3 ;  /* 0x0000000115157824 */ /* 0x000fe200018e0600 */
[----:B------:R-:W-:Y:S01]  /*13e4a0*/  IADD3 R6, P3, R6, R240, RZ ;  /* 0x000000f006067210 */ /* 0x000fe20007f7e0ff */
[----:B-1----:R-:W-:Y:S02]  /*13e4b0*/  IMAD.MOV.U32 R4, RZ, RZ, R24 ;  /* 0x000000ffff047224 */ /* 0x002fe400078e0018 */
[----:B------:R-:W-:Y:S01]  /*13e4c0*/  IMAD.MOV.U32 R5, RZ, RZ, R25 ;  /* 0x000000ffff057224 */ /* 0x000fe200078e0019 */
[----:B------:R-:W-:Y:S04]  /*13e4d0*/  STL [R1+0x6458], R31 ;  /* 0x0064581f01007387 */ /* 0x000fe80000100800 */
[----:B------:R1:W-:Y:S04]  /*13e4e0*/  LDGSTS.E [R224+-0x7a000], desc[UR32][R4.64], P4 ;  /* 0x8600000004e07fae */ /* 0x0003e8000a121860 */
[----:B------:R-:W-:Y:S04]  /*13e4f0*/  STL [R1+0x63fc], R24 ;  /* 0x0063fc1801007387 */ /* 0x000fe80000100800 */
[----:B------:R-:W-:Y:S01]  /*13e500*/  STL [R1+0x63f4], R20 ;  /* 0x0063f41401007387 */ /* 0x000fe20000100800 */
[----:B-1----:R-:W-:-:S02]  /*13e510*/  IMAD.MOV.U32 R4, RZ, RZ, R20 ;  /* 0x000000ffff047224 */ /* 0x002fc400078e0014 */
[----:B------:R-:W-:Y:S01]  /*13e520*/  IMAD.MOV.U32 R5, RZ, RZ, R21 ;  /* 0x000000ffff057224 */ /* 0x000fe200078e0015 */
[----:B------:R-:W-:Y:S04]  /*13e530*/  STL [R1+0x63f0], R25 ;  /* 0x0063f01901007387 */ /* 0x000fe80000100800 */
[----:B------:R-:W-:Y:S04]  /*13e540*/  STL [R1+0x63ec], R16 ;  /* 0x0063ec1001007387 */ /* 0x000fe80000100800 */
[----:B------:R1:W-:Y:S01]  /*13e550*/  LDGSTS.E [R224+-0x79f00], desc[UR32][R4.64], P4 ;  /* 0x8610000004e07fae */ /* 0x0003e2000a121860 */
[----:B------:R-:W-:Y:S03]  /*13e560*/  HMMA.1688.F32.TF32 R204, R12, R56, R204 ;  /* 0x000000380ccc723c */ /* 0x000fe600000810cc */
[----:B------:R-:W-:Y:S04]  /*13e570*/  STL [R1+0x63e8], R21 ;  /* 0x0063e81501007387 */ /* 0x000fe80000100800 */
[----:B------:R-:W-:Y:S01]  /*13e580*/  STL [R1+0x63e4], R6 ;  /* 0x0063e40601007387 */ /* 0x000fe20000100800 */
[----:B-1----:R-:W-:-:S02]  /*13e590*/  MOV R4, R16 ;  /* 0x0000001000047202 */ /* 0x002fc40000000f00 */
[----:B--2---:R-:W-:-:S05]  /*13e5a0*/  IADD3.X R17, R17, R0, RZ, P5, !PT ;  /* 0x0000000011117210 */ /* 0x004fca0002ffe4ff */
[----:B------:R-:W-:Y:S02]  /*13e5b0*/  IMAD.MOV.U32 R5, RZ, RZ, R17 ;  /* 0x000000ffff057224 */ /* 0x000fe400078e0011 */
[----:B---3--:R-:W-:Y:S01]  /*13e5c0*/  IMAD.X R7, R7, 0x1, R0, P3 ;  /* 0x0000000107077824 */ /* 0x008fe200018e0600 */
[----:B------:R1:W-:Y:S04]  /*13e5d0*/  STL [R1+0x63e0], R17 ;  /* 0x0063e01101007387 */ /* 0x0003e80000100800 */
[----:B------:R2:W-:Y:S04]  /*13e5e0*/  STL [R1+0x63d8], R7 ;  /* 0x0063d80701007387 */ /* 0x0005e80000100800 */
[----:B------:R-:W3:Y:S04]  /*13e5f0*/  LDL.LU R56, [R1+0x1410] ;  /* 0x0014100001387983 */ /* 0x000ee80000300800 */
[----:B------:R4:W-:Y:S04]  /*13e600*/  LDGSTS.E [R224+-0x79e00], desc[UR32][R4.64], P4 ;  /* 0x8620000004e07fae */ /* 0x0009e8000a121860 */
[----:B------:R-:W3:Y:S04]  /*13e610*/  LDL.LU R57, [R1+0x1414] ;  /* 0x0014140001397983 */ /* 0x000ee80000300800 */
[----:B-1----:R-:W3:Y:S01]  /*13e620*/  LDL.LU R17, [R1+0x6370] ;  /* 0x0063700001117983 */ /* 0x002ee20000300800 */
[----:B----4-:R-:W-:-:S03]  /*13e630*/  IMAD.MOV.U32 R5, RZ, RZ, R7 ;  /* 0x000000ffff057224 */ /* 0x010fc600078e0007 */
[----:B--2---:R-:W2:Y:S04]  /*13e640*/  LDL.LU R7, [R1+0x637c] ;  /* 0x00637c0001077983 */ /* 0x004ea80000300800 */
[----:B------:R-:W4:Y:S04]  /*13e650*/  LDL.LU R39, [R1+0x6368] ;  /* 0x0063680001277983 */ /* 0x000f280000300800 */
[----:B------:R-:W3:Y:S04]  /*13e660*/  LDL.LU R38, [R1+0x6374] ;  /* 0x0063740001267983 */ /* 0x000ee80000300800 */
[----:B------:R-:W4:Y:S04]  /*13e670*/  LDL.LU R35, [R1+0x6360] ;  /* 0x0063600001237983 */ /* 0x000f280000300800 */
[----:B------:R-:W4:Y:S04]  /*13e680*/  LDL.LU R34, [R1+0x636c] ;  /* 0x00636c0001227983 */ /* 0x000f280000300800 */
[----:B------:R-:W4:Y:S04]  /*13e690*/  LDL.LU R31, [R1+0x6358] ;  /* 0x00635800011f7983 */ /* 0x000f280000300800 */
[----:B------:R-:W4:Y:S01]  /*13e6a0*/  LDL.LU R30, [R1+0x6364] ;  /* 0x00636400011e7983 */ /* 0x000f220000300800 */
[----:B------:R-:W-:Y:S01]  /*13e6b0*/  HMMA.1688.F32.TF32 R200, R12, R60, R200 ;  /* 0x0000003c0cc8723c */ /* 0x000fe200000810c8 */
[----:B------:R-:W-:Y:S01]  /*13e6c0*/  IMAD.MOV.U32 R4, RZ, RZ, R6 ;  /* 0x000000ffff047224 */ /* 0x000fe200078e0006 */
[C---:B------:R-:W-:Y:S01]  /*13e6d0*/  ISETP.GT.AND P3, PT, R3.reuse, 0x24, PT ;  /* 0x000000240300780c */ /* 0x040fe20003f64270 */
[----:B------:R-:W4:Y:S01]  /*13e6e0*/  LDL.LU R60, [R1+0x1420] ;  /* 0x00142000013c7983 */ /* 0x000f220000300800 */
[----:B------:R-:W-:-:S03]  /*13e6f0*/  ISETP.GT.AND P5, PT, R3, 0x28, PT ;  /* 0x000000280300780c */ /* 0x000fc60003fa4270 */
[----:B------:R-:W4:Y:S04]  /*13e700*/  LDL.LU R61, [R1+0x1424] ;  /* 0x00142400013d7983 */ /* 0x000f280000300800 */
[----:B------:R-:W4:Y:S04]  /*13e710*/  LDL.LU R25, [R1+0x62f0] ;  /* 0x0062f00001197983 */ /* 0x000f280000300800 */
[----:B------:R-:W4:Y:S04]  /*13e720*/  LDL.LU R24, [R1+0x62fc] ;  /* 0x0062fc0001187983 */ /* 0x000f280000300800 */
[----:B------:R1:W-:Y:S04]  /*13e730*/  LDGSTS.E [R224+-0x79d00], desc[UR32][R4.64], P4 ;  /* 0x8630000004e07fae */ /* 0x0003e8000a121860 */
[----:B------:R-:W4:Y:S04]  /*13e740*/  LDL.LU R21, [R1+0x62e8] ;  /* 0x0062e80001157983 */ /* 0x000f280000300800 */
[----:B------:R-:W4:Y:S01]  /*13e750*/  LDL.LU R20, [R1+0x62f4] ;  /* 0x0062f40001147983 */ /* 0x000f220000300800 */
[----:B-1----:R-:W-:-:S03]  /*13e760*/  SEL R5, RZ, 0x4, !P3 ;  /* 0x00000004ff057807 */ /* 0x002fc60005800000 */
[----:B------:R-:W4:Y:S01]  /*13e770*/  LDL.LU R16, [R1+0x62ec] ;  /* 0x0062ec0001107983 */ /* 0x000f220000300800 */
[----:B------:R-:W-:Y:S02]  /*13e780*/  SEL R4, RZ, 0x4, !P5 ;  /* 0x00000004ff047807 */ /* 0x000fe40006800000 */
[----:B------:R-:W-:Y:S01]  /*13e790*/  SEL R5, R5, RZ, !P0 ;  /* 0x000000ff05057207 */ /* 0x000fe20004000000 */
[----:B------:R-:W4:Y:S01]  /*13e7a0*/  LDL.LU R6, [R1+0x62e4] ;  /* 0x0062e40001067983 */ /* 0x000f220000300800 */
[----:B------:R-:W-:Y:S02]  /*13e7b0*/  SEL R4, R4, RZ, !P0 ;  /* 0x000000ff04047207 */ /* 0x000fe40004000000 */
[-C--:B--2---:R-:W-:Y:S02]  /*13e7c0*/  IADD3 R7, P3, R7, R240.reuse, RZ ;  /* 0x000000f007077210 */ /* 0x084fe40007f7e0ff */
[----:B---3--:R-:W-:-:S03]  /*13e7d0*/  IADD3 R38, P4, R38, R240, RZ ;  /* 0x000000f026267210 */ /* 0x008fc60007f9e0ff */
[--C-:B------:R-:W-:Y:S01]  /*13e7e0*/  IMAD.X R17, R17, 0x1, R0.reuse, P3 ;  /* 0x0000000111117824 */ /* 0x100fe200018e0600 */
[----:B------:R-:W-:Y:S01]  /*13e7f0*/  STL [R1+0x637c], R7 ;  /* 0x00637c0701007387 */ /* 0x000fe20000100800 */
[----:B----4-:R-:W-:Y:S01]  /*13e800*/  IMAD.X R39, R39, 0x1, R0, P4 ;  /* 0x0000000127277824 */ /* 0x010fe200020e0600 */
        /* <DEDUP_REMOVED lines=408> */
[----:B------:R-:W-:Y:S01]  /*140190*/  IMAD.MOV.U32 R4, RZ, RZ, R6 ;  /* 0x000000ffff047224 */ /* 0x000fe200078e0006 */
[C---:B------:R-:W-:Y:S01]  /*1401a0*/  ISETP.GT.AND P1, PT, R3.reuse, 0x4c, PT ;  /* 0x0000004c0300780c */ /* 0x040fe20003f24270 */
[----:B------:R-:W-:Y:S01]  /*1401b0*/  HMMA.1688.F32.TF32 R168, R12, R60, R168 ;  /* 0x0000003c0ca8723c */ /* 0x000fe200000810a8 */
[----:B------:R-:W-:Y:S01]  /*1401c0*/  ISETP.GT.AND P5, PT, R3, 0x50, PT ;  /* 0x000000500300780c */ /* 0x000fe20003fa4270 */
[----:B------:R-:W4:Y:S04]  /*1401d0*/  LDL.LU R60, [R1+0x14c0] ;  /* 0x0014c000013c7983 */ /* 0x000f280000300800 */
[----:B------:R1:W-:Y:S04]  /*1401e0*/  LDGSTS.E [R224+-0x6fd00], desc[UR32][R4.64], P2 ;  /* 0x9030000004e07fae */ /* 0x0003e80009121860 */
[----:B------:R-:W4:Y:S04]  /*1401f0*/  LDL.LU R61, [R1+0x14c4] ;  /* 0x0014c400013d7983 */ /* 0x000f280000300800 */
[----:B------:R-:W4:Y:S01]  /*140200*/  LDL.LU R25, [R1+0x5df0] ;  /* 0x005df00001197983 */ /* 0x000f220000300800 */
[----:B-1----:R-:W-:-:S03]  /*140210*/  SEL R5, RZ, 0x4, !P1 ;  /* 0x00000004ff057807 */ /* 0x002fc60004800000 */
[----:B------:R-:W4:Y:S01]  /*140220*/  LDL.LU R24, [R1+0x5dfc] ;  /* 0x005dfc0001187983 */ /* 0x000f220000300800 */
[----:B------:R-:W-:-:S03]  /*140230*/  SEL R4, RZ, 0x4, !P5 ;  /* 0x00000004ff047807 */ /* 0x000fc60006800000 */
[----:B------:R-:W4:Y:S01]  /*140240*/  LDL.LU R21, [R1+0x5de8] ;  /* 0x005de80001157983 */ /* 0x000f220000300800 */
[----:B------:R-:W-:-:S03]  /*140250*/  SEL R5, R5, RZ, !P0 ;  /* 0x000000ff05057207 */ /* 0x000fc60004000000 */
[----:B------:R-:W4:Y:S04]  /*140260*/  LDL.LU R20, [R1+0x5df4] ;  /* 0x005df40001147983 */ /* 0x000f280000300800 */
[----:B------:R-:W4:Y:S01]  /*140270*/  LDL.LU R16, [R1+0x5dec] ;  /* 0x005dec0001107983 */ /* 0x000f220000300800 */
[----:B------:R-:W-:-:S03]  /*140280*/  SEL R4, R4, RZ, !P0 ;  /* 0x000000ff04047207 */ /* 0x000fc60004000000 */
[----:B------:R-:W4:Y:S01]  /*140290*/  LDL.LU R6, [R1+0x5de4] ;  /* 0x005de40001067983 */ /* 0x000f220000300800 */
        /* <DEDUP_REMOVED lines=12> */
[----:B------:R-:W-:Y:S01]  /*140360*/  IMAD.MOV.U32 R5, RZ, RZ, R17 ;  /* 0x000000ffff057224 */ /* 0x000fe200078e0011 */
[----:B------:R-:W-:Y:S02]  /*140370*/  ISETP.NE.U32.AND P2, PT, R4, RZ, PT ;  /* 0x000000ff0400720c */ /* 0x000fe40003f45070 */
[----:B------:R2:W-:Y:S01]  /*140380*/  STL [R1+0x5e68], R39 ;  /* 0x005e682701007387 */ /* 0x0005e20000100800 */
[----:B------:R-:W-:-:S03]  /*140390*/  IMAD.MOV.U32 R4, RZ, RZ, R7 ;  /* 0x000000ffff047224 */ /* 0x000fc600078e0007 */
[----:B------:R-:W-:Y:S04]  /*1403a0*/  STL [R1+0x5e60], R35 ;  /* 0x005e602301007387 */ /* 0x000fe80000100800 */
[----:B-1----:R-:W3:Y:S04]  /*1403b0*/  LDL.LU R17, [R1+0x5de0] ;  /* 0x005de00001117983 */ /* 0x002ee80000300800 */
[----:B------:R-:W-:Y:S04]  /*1403c0*/  STL [R1+0x5e64], R30 ;  /* 0x005e641e01007387 */ /* 0x000fe80000100800 */
[----:B------:R-:W4:Y:S04]  /*1403d0*/  LDL.LU R7, [R1+0x5dd8] ;  /* 0x005dd80001077983 */ /* 0x000f280000300800 */
        /* <DEDUP_REMOVED lines=17> */
[----:B------:R-:W-:Y:S01]  /*1404f0*/  STL [R1+0x5e58], R31 ;  /* 0x005e581f01007387 */ /* 0x000fe20000100800 */
[----:B-1----:R-:W-:Y:S02]  /*140500*/  IMAD.MOV.U32 R4, RZ, RZ, R24 ;  /* 0x000000ffff047224 */ /* 0x002fe400078e0018 */
[----:B------:R-:W-:Y:S01]  /*140510*/  IMAD.MOV.U32 R5, RZ, RZ, R25 ;  /* 0x000000ffff057224 */ /* 0x000fe200078e0019 */
[----:B------:R-:W-:Y:S04]  /*140520*/  STL [R1+0x5dfc], R24 ;  /* 0x005dfc1801007387 */ /* 0x000fe80000100800 */
[----:B------:R-:W-:Y:S04]  /*140530*/  STL [R1+0x5df4], R20 ;  /* 0x005df41401007387 */ /* 0x000fe80000100800 */
[----:B------:R-:W-:Y:S04]  /*140540*/  STL [R1+0x5df0], R25 ;  /* 0x005df01901007387 */ /* 0x000fe80000100800 */
[----:B------:R-:W-:Y:S04]  /*140550*/  STL [R1+0x5dec], R16 ;  /* 0x005dec1001007387 */ /* 0x000fe80000100800 */
[----:B------:R1:W-:Y:S01]  /*140560*/  LDGSTS.E [R224+-0x6e000], desc[UR32][R4.64], P4 ;  /* 0x9200000004e07fae */ /* 0x0003e2000a121860 */
[----:B------:R-:W-:Y:S03]  /*140570*/  HMMA.1688.F32.TF32 R164, R12, R56, R164 ;  /* 0x000000380ca4723c */ /* 0x000fe600000810a4 */
[----:B------:R-:W-:Y:S04]  /*140580*/  STL [R1+0x5de8], R21 ;  /* 0x005de81501007387 */ /* 0x000fe80000100800 */
[----:B------:R-:W-:Y:S01]  /*140590*/  STL [R1+0x5de4], R6 ;  /* 0x005de40601007387 */ /* 0x000fe20000100800 */
[----:B-1----:R-:W-:-:S02]  /*1405a0*/  IMAD.MOV.U32 R4, RZ, RZ, R20 ;  /* 0x000000ffff047224 */ /* 0x002fc400078e0014 */
[----:B------:R-:W-:-:S05]  /*1405b0*/  IMAD.MOV.U32 R5, RZ, RZ, R21 ;  /* 0x000000ffff057224 */ /* 0x000fca00078e0015 */
[----:B------:R1:W-:Y:S02]  /*1405c0*/  LDGSTS.E [R224+-0x6df00], desc[UR32][R4.64], P4 ;  /* 0x9210000004e07fae */ /* 0x0003e4000a121860 */
[----:B-1----:R-:W-:Y:S02]  /*1405d0*/  MOV R4, R16 ;  /* 0x0000001000047202 */ /* 0x002fe40000000f00 */
[----:B---3--:R-:W-:Y:S01]  /*1405e0*/  IADD3.X R17, R17, R0, RZ, P5, !PT ;  /* 0x0000000011117210 */ /* 0x008fe20002ffe4ff */
[----:B----4-:R-:W-:-:S04]  /*1405f0*/  IMAD.X R7, R7, 0x1, R0, P3 ;  /* 0x0000000107077824 */ /* 0x010fc800018e0600 */
[----:B------:R1:W-:Y:S01]  /*140600*/  STL [R1+0x5de0], R17 ;  /* 0x005de01101007387 */ /* 0x0003e20000100800 */
[----:B------:R-:W-:-:S03]  /*140610*/  IMAD.MOV.U32 R5, RZ, RZ, R17 ;  /* 0x000000ffff057224 */ /* 0x000fc600078e0011 */
[----:B------:R3:W-:Y:S04]  /*140620*/  STL [R1+0x5dd8], R7 ;  /* 0x005dd80701007387 */ /* 0x0007e80000100800 */
[----:B------:R-:W4:Y:S04]  /*140630*/  LDL.LU R56, [R1+0x14d0] ;  /* 0x0014d00001387983 */ /* 0x000f280000300800 */
[----:B------:R-:W4:Y:S04]  /*140640*/  LDL.LU R57, [R1+0x14d4] ;  /* 0x0014d40001397983 */ /* 0x000f280000300800 */
[----:B--2---:R-:W2:Y:S04]  /*140650*/  LDL.LU R39, [R1+0x5d70] ;  /* 0x005d700001277983 */ /* 0x004ea80000300800 */
[----:B-1----:R-:W4:Y:S04]  /*140660*/  LDL.LU R17, [R1+0x5d7c] ;  /* 0x005d7c0001117983 */ /* 0x002f280000300800 */
[----:B------:R-:W2:Y:S04]  /*140670*/  LDL.LU R38, [R1+0x5d68] ;  /* 0x005d680001267983 */ /* 0x000ea80000300800 */
[----:B------:R-:W2:Y:S04]  /*140680*/  LDL.LU R35, [R1+0x5d74] ;  /* 0x005d740001237983 */ /* 0x000ea80000300800 */
[----:B------:R1:W-:Y:S04]  /*140690*/  LDGSTS.E [R224+-0x6de00], desc[UR32][R4.64], P4 ;  /* 0x9220000004e07fae */ /* 0x0003e8000a121860 */
[----:B------:R-:W2:Y:S01]  /*1406a0*/  LDL.LU R34, [R1+0x5d60] ;  /* 0x005d600001227983 */ /* 0x000ea20000300800 */
[----:B-1----:R-:W-:-:S03]  /*1406b0*/  IMAD.MOV.U32 R5, RZ, RZ, R7 ;  /* 0x000000ffff057224 */ /* 0x002fc600078e0007 */
[----:B---3--:R-:W3:Y:S04]  /*1406c0*/  LDL.LU R7, [R1+0x5d6c] ;  /* 0x005d6c0001077983 */ /* 0x008ee80000300800 */
[----:B------:R-:W3:Y:S04]  /*1406d0*/  LDL.LU R31, [R1+0x5d58] ;  /* 0x005d5800011f7983 */ /* 0x000ee80000300800 */
[----:B------:R-:W3:Y:S01]  /*1406e0*/  LDL.LU R30, [R1+0x5d64] ;  /* 0x005d6400011e7983 */ /* 0x000ee20000300800 */
[----:B------:R-:W-:Y:S01]  /*1406f0*/  IMAD.MOV.U32 R4, RZ, RZ, R6 ;  /* 0x000000ffff047224 */ /* 0x000fe200078e0006 */
[----:B------:R-:W-:-:S02]  /*140700*/  ISETP.GT.AND P3, PT, R3, 0x54, PT ;  /* 0x000000540300780c */ /* 0x000fc40003f64270 */
[----:B------:R-:W-:Y:S02]  /*140710*/  ISETP.GT.AND P5, PT, R3, 0x58, PT ;  /* 0x000000580300780c */ /* 0x000fe40003fa4270 */
[----:B------:R1:W-:Y:S01]  /*140720*/  LDGSTS.E [R224+-0x6dd00], desc[UR32][R4.64], P4 ;  /* 0x9230000004e07fae */ /* 0x0003e2000a121860 */
[----:B------:R-:W-:Y:S03]  /*140730*/  HMMA.1688.F32.TF32 R160, R12, R60, R160 ;  /* 0x0000003c0ca0723c */ /* 0x000fe600000810a0 */
[----:B------:R-:W3:Y:S04]  /*140740*/  LDL.LU R60, [R1+0x14e0] ;  /* 0x0014e000013c7983 */ /* 0x000ee80000300800 */
[----:B------:R-:W3:Y:S01]  /*140750*/  LDL.LU R61, [R1+0x14e4] ;  /* 0x0014e400013d7983 */ /* 0x000ee20000300800 */
[----:B-1----:R-:W-:-:S03]  /*140760*/  SEL R5, RZ, 0x4, !P3 ;  /* 0x00000004ff057807 */ /* 0x002fc60005800000 */
[----:B------:R-:W3:Y:S01]  /*140770*/  LDL.LU R25, [R1+0x5cf0] ;  /* 0x005cf00001197983 */ /* 0x000ee20000300800 */
[----:B------:R-:W-:Y:S02]  /*140780*/  SEL R4, RZ, 0x4, !P5 ;  /* 0x00000004ff047807 */ /* 0x000fe40006800000 */
[----:B------:R-:W-:Y:S01]  /*140790*/  SEL R5, R5, RZ, !P0 ;  /* 0x000000ff05057207 */ /* 0x000fe20004000000 */
[----:B------:R-:W3:Y:S01]  /*1407a0*/  LDL.LU R24, [R1+0x5cfc] ;  /* 0x005cfc0001187983 */ /* 0x000ee20000300800 */
[----:B------:R-:W-:-:S03]  /*1407b0*/  SEL R4, R4, RZ, !P0 ;  /* 0x000000ff04047207 */ /* 0x000fc60004000000 */
[----:B------:R-:W3:Y:S04]  /*1407c0*/  LDL.LU R21, [R1+0x5ce8] ;  /* 0x005ce80001157983 */ /* 0x000ee80000300800 */
[----:B------:R-:W3:Y:S04]  /*1407d0*/  LDL.LU R20, [R1+0x5cf4] ;  /* 0x005cf40001147983 */ /* 0x000ee80000300800 */
[----:B------:R-:W3:Y:S01]  /*1407e0*/  LDL.LU R16, [R1+0x5cec] ;  /* 0x005cec0001107983 */ /* 0x000ee20000300800 */
[----:B----4-:R-:W-:-:S05]  /*1407f0*/  IADD3 R17, P3, R17, R240, RZ ;  /* 0x000000f011117210 */ /* 0x010fca0007f7e0ff */
[--C-:B--2---:R-:W-:Y:S01]  /*140800*/  IMAD.X R39, R39, 0x1, R0.reuse, P3 ;  /* 0x0000000127277824 */ /* 0x104fe200018e0600 */
[-C--:B------:R-:W-:Y:S02]  /*140810*/  IADD3 R35, P4, R35, R240.reuse, RZ ;  /* 0x000000f023237210 */ /* 0x080fe40007f9e0ff */
[----:B------:R-:W-:Y:S01]  /*140820*/  ISETP.NE.U32.AND P3, PT, R5, RZ, PT ;  /* 0x000000ff0500720c */ /* 0x000fe20003f65070 */
[----:B------:R-:W-:Y:S02]  /*140830*/  IMAD.MOV.U32 R5, RZ, RZ, R39 ;  /* 0x000000ffff057224 */ /* 0x000fe400078e0027 */
[----:B------:R-:W-:Y:S01]  /*140840*/  IMAD.X R38, R38, 0x1, R0, P4 ;  /* 0x0000000126267824 */ /* 0x000fe200020e0600 */
[----:B------:R-:W-:Y:S01]  /*140850*/  ISETP.NE.U32.AND P4, PT, R4, RZ, PT ;  /* 0x000000ff0400720c */ /* 0x000fe20003f85070 */
[----:B------:R-:W-:Y:S01]  /*140860*/  IMAD.MOV.U32 R4, RZ, RZ, R17 ;  /* 0x000000ffff047224 */ /* 0x000fe200078e0011 */
[----:B------:R1:W-:Y:S04]  /*140870*/  STL [R1+0x5d7c], R17 ;  /* 0x005d7c1101007387 */ /* 0x0003e80000100800 */
[----:B------:R-:W-:Y:S04]  /*140880*/  STL [R1+0x5d74], R35 ;  /* 0x005d742301007387 */ /* 0x000fe80000100800 */
[----:B------:R2:W-:Y:S01]  /*140890*/  LDGSTS.E [R224+-0x6d000], desc[UR32][R4.64], P1 ;  /* 0x9300000004e07fae */ /* 0x0005e20008921860 */
[----:B---3--:R-:W-:-:S04]  /*1408a0*/  IADD3 R7, P5, R7, R240, RZ ;  /* 0x000000f007077210 */ /* 0x008fc80007fbe0ff */
[----:B------:R-:W-:Y:S01]  /*1408b0*/  IADD3.X R34, R34, R0, RZ, P5, !PT ;  /* 0x0000000022227210 */ /* 0x000fe20002ffe4ff */
[----:B------:R3:W-:Y:S01]  /*1408c0*/  STL [R1+0x5d6c], R7 ;  /* 0x005d6c0701007387 */ /* 0x0007e20000100800 */
[----:B------:R-:W-:-:S03]  /*1408d0*/  IADD3 R30, P5, R30, R240, RZ ;  /* 0x000000f01e1e7210 */ /* 0x000fc60007fbe0ff */
[----:B------:R-:W-:Y:S01]  /*1408e0*/  STL [R1+0x5d70], R39 ;  /* 0x005d702701007387 */ /* 0x000fe20000100800 */
[----:B--2---:R-:W-:Y:S02]  /*1408f0*/  IMAD.MOV.U32 R4, RZ, RZ, R35 ;  /* 0x000000ffff047224 */ /* 0x004fe400078e0023 */
[----:B------:R-:W-:Y:S01]  /*140900*/  IMAD.MOV.U32 R5, RZ, RZ, R38 ;  /* 0x000000ffff057224 */ /* 0x000fe200078e0026 */
[----:B------:R-:W-:Y:S01]  /*140910*/  STL [R1+0x5d68], R38 ;  /* 0x005d682601007387 */ /* 0x000fe20000100800 */
[----:B------:R-:W-:-:S03]  /*140920*/  IMAD.X R31, R31, 0x1, R0, P5 ;  /* 0x000000011f1f7824 */ /* 0x000fc600028e0600 */
[----:B------:R-:W2:Y:S04]  /*140930*/  LDL.LU R6, [R1+0x5ce4] ;  /* 0x005ce40001067983 */ /* 0x000ea80000300800 */
[----:B------:R-:W-:Y:S04]  /*140940*/  STL [R1+0x5d60], R34 ;  /* 0x005d602201007387 */ /* 0x000fe80000100800 */
[----:B------:R-:W-:Y:S04]  /*140950*/  STL [R1+0x5d64], R30 ;  /* 0x005d641e01007387 */ /* 0x000fe80000100800 */
[----:B-1----:R-:W4:Y:S04]  /*140960*/  LDL.LU R17, [R1+0x5ce0] ;  /* 0x005ce00001117983 */ /* 0x002f280000300800 */
[----:B------:R1:W-:Y:S04]  /*140970*/  LDGSTS.E [R224+-0x6cf00], desc[UR32][R4.64], P1 ;  /* 0x9310000004e07fae */ /* 0x0003e80008921860 */
[----:B------:R-:W-:Y:S01]  /*140980*/  STL [R1+0x5d58], R31 ;  /* 0x005d581f01007387 */ /* 0x000fe20000100800 */
[----:B-1----:R-:W-:-:S03]  /*140990*/  MOV R4, R7 ;  /* 0x0000000700047202 */ /* 0x002fc60000000f00 */
[----:B---3--:R-:W3:Y:S01]  /*1409a0*/  LDL.LU R7, [R1+0x5cd8] ;  /* 0x005cd80001077983 */ /* 0x008ee20000300800 */
[----:B------:R-:W-:Y:S01]  /*1409b0*/  IMAD.MOV.U32 R5, RZ, RZ, R34 ;  /* 0x000000ffff057224 */ /* 0x000fe200078e0022 */
[----:B------:R-:W-:-:S04]  /*1409c0*/  IADD3 R24, P5, R24, R240, RZ ;  /* 0x000000f018187210 */ /* 0x000fc80007fbe0ff */
[----:B------:R1:W-:Y:S01]  /*1409d0*/  LDGSTS.E [R224+-0x6ce00], desc[UR32][R4.64], P1 ;  /* 0x9320000004e07fae */ /* 0x0003e20008921860 */
[----:B------:R-:W-:Y:S01]  /*1409e0*/  IMAD.X R25, R25, 0x1, R0, P5 ;  /* 0x0000000119197824 */ /* 0x000fe200028e0600 */
[----:B------:R-:W-:Y:S01]  /*1409f0*/  IADD3 R16, P5, R16, R240, RZ ;  /* 0x000000f010107210 */ /* 0x000fe20007fbe0ff */
[----:B-1----:R-:W-:Y:S02]  /*140a00*/  IMAD.MOV.U32 R4, RZ, RZ, R30 ;  /* 0x000000ffff047224 */ /* 0x002fe400078e001e */
[----:B------:R-:W-:-:S05]  /*140a10*/  IMAD.MOV.U32 R5, RZ, RZ, R31 ;  /* 0x000000ffff057224 */ /* 0x000fca00078e001f */
[----:B------:R1:W-:Y:S01]  /*140a20*/  LDGSTS.E [R224+-0x6cd00], desc[UR32][R4.64], P1 ;  /* 0x9330000004e07fae */ /* 0x0003e20008921860 */
[----:B------:R-:W-:-:S03]  /*140a30*/  IADD3 R20, P1, R20, R240, RZ ;  /* 0x000000f014147210 */ /* 0x000fc60007f3e0ff */
[----:B------:R-:W-:Y:S02]  /*140a40*/  STL [R1+0x5cfc], R24 ;  /* 0x005cfc1801007387 */ /* 0x000fe40000100800 */
[----:B------:R-:W-:Y:S02]  /*140a50*/  IMAD.X R21, R21, 0x1, R0, P1 ;  /* 0x0000000115157824 */ /* 0x000fe400008e0600 */
[----:B------:R-:W-:Y:S01]  /*140a60*/  STL [R1+0x5cf4], R20 ;  /* 0x005cf41401007387 */ /* 0x000fe20000100800 */
[----:B-1----:R-:W-:Y:S02]  /*140a70*/  IMAD.MOV.U32 R4, RZ, RZ, R24 ;  /* 0x000000ffff047224 */ /* 0x002fe400078e0018 */
[----:B------:R-:W-:Y:S01]  /*140a80*/  IMAD.MOV.U32 R5, RZ, RZ, R25 ;  /* 0x000000ffff057224 */ /* 0x000fe200078e0019 */
[----:B------:R-:W-:Y:S04]  /*140a90*/  STL [R1+0x5cf0], R25 ;  /* 0x005cf01901007387 */ /* 0x000fe80000100800 */
[----:B------:R1:W-:Y:S01]  /*140aa0*/  LDGSTS.E [R224+-0x6c000], desc[UR32][R4.64], P2 ;  /* 0x9400000004e07fae */ /* 0x0003e20009121860 */
[----:B------:R-:W-:Y:S03]  /*140ab0*/  HMMA.1688.F32.TF32 R156, R12, R56, R156 ;  /* 0x000000380c9c723c */ /* 0x000fe6000008109c */
[----:B------:R-:W-:Y:S04]  /*140ac0*/  STL [R1+0x5cec], R16 ;  /* 0x005cec1001007387 */ /* 0x000fe80000100800 */
[----:B------:R-:W-:Y:S01]  /*140ad0*/  STL [R1+0x5ce8], R21 ;  /* 0x005ce81501007387 */ /* 0x000fe20000100800 */
[----:B-1----:R-:W-:-:S02]  /*140ae0*/  IMAD.MOV.U32 R4, RZ, RZ, R20 ;  /* 0x000000ffff047224 */ /* 0x002fc400078e0014 */
[----:B------:R-:W-:Y:S01]  /*140af0*/  IMAD.MOV.U32 R5, RZ, RZ, R21 ;  /* 0x000000ffff057224 */ /* 0x000fe200078e0015 */
[----:B------:R-:W-:Y:S04]  /*140b00*/  HMMA.1688.F32.TF32 R152, R12, R60, R152 ;  /* 0x0000003c0c98723c */ /* 0x000fe80000081098 */
[----:B------:R1:W-:Y:S02]  /*140b10*/  LDGSTS.E [R224+-0x6bf00], desc[UR32][R4.64], P2 ;  /* 0x9410000004e07fae */ /* 0x0003e40009121860 */
[----:B-1----:R-:W-:Y:S02]  /*140b20*/  MOV R4, R16 ;  /* 0x0000001000047202 */ /* 0x002fe40000000f00 */
[----:B--2---:R-:W-:-:S05]  /*140b30*/  IADD3 R6, P1, R6, R240, RZ ;  /* 0x000000f006067210 */ /* 0x004fca0007f3e0ff */
[----:B------:R-:W-:Y:S01]  /*140b40*/  STL [R1+0x5ce4], R6 ;  /* 0x005ce40601007387 */ /* 0x000fe20000100800 */
[----:B----4-:R-:W-:-:S05]  /*140b50*/  IADD3.X R17, R17, R0, RZ, P5, !PT ;  /* 0x0000000011117210 */ /* 0x010fca0002ffe4ff */
[----:B------:R1:W-:Y:S01]  /*140b60*/  STL [R1+0x5ce0], R17 ;  /* 0x005ce01101007387 */ /* 0x0003e20000100800 */
[----:B------:R-:W-:-:S03]  /*140b70*/  IMAD.MOV.U32 R5, RZ, RZ, R17 ;  /* 0x000000ffff057224 */ /* 0x000fc600078e0011 */
[----:B------:R-:W2:Y:S04]  /*140b80*/  LDL.LU R56, [R1+0x14f0] ;  /* 0x0014f00001387983 */ /* 0x000ea80000300800 */
[----:B------:R-:W2:Y:S04]  /*140b90*/  LDL.LU R57, [R1+0x14f4] ;  /* 0x0014f40001397983 */ /* 0x000ea80000300800 */
[----:B------:R4:W-:Y:S01]  /*140ba0*/  LDGSTS.E [R224+-0x6be00], desc[UR32][R4.64], P2 ;  /* 0x9420000004e07fae */ /* 0x0009e20009121860 */
[----:B---3--:R-:W-:-:S05]  /*140bb0*/  IMAD.X R7, R7, 0x1, R0, P1 ;  /* 0x0000000107077824 */ /* 0x008fca00008e0600 */
[----:B------:R3:W-:Y:S04]  /*140bc0*/  STL [R1+0x5cd8], R7 ;  /* 0x005cd80701007387 */ /* 0x0007e80000100800 */
        /* <DEDUP_REMOVED lines=10> */
[----:B----4-:R-:W-:-:S02]  /*140c70*/  IMAD.MOV.U32 R4, RZ, RZ, R6 ;  /* 0x000000ffff047224 */ /* 0x010fc400078e0006 */
[----:B------:R-:W-:Y:S01]  /*140c80*/  IMAD.MOV.U32 R5, RZ, RZ, R7 ;  /* 0x000000ffff057224 */ /* 0x000fe200078e0007 */
[C---:B------:R-:W-:Y:S01]  /*140c90*/  ISETP.GT.AND P1, PT, R3.reuse, 0x5c, PT ;  /* 0x0000005c0300780c */ /* 0x040fe20003f24270 */
[----:B------:R-:W4:Y:S01]  /*140ca0*/  LDL.LU R24, [R1+0x5bfc] ;  /* 0x005bfc0001187983 */ /* 0x000f220000300800 */
[----:B------:R-:W-:-:S03]  /*140cb0*/  ISETP.GT.AND P5, PT, R3, 0x60, PT ;  /* 0x000000600300780c */ /* 0x000fc60003fa4270 */
[----:B------:R1:W-:Y:S04]  /*140cc0*/  LDGSTS.E [R224+-0x6bd00], desc[UR32][R4.64], P2 ;  /* 0x9430000004e07fae */ /* 0x0003e80009121860 */
[----:B------:R-:W4:Y:S04]  /*140cd0*/  LDL.LU R20, [R1+0x5bf4] ;  /* 0x005bf40001147983 */ /* 0x000f280000300800 */
[----:B---3--:R-:W3:Y:S01]  /*140ce0*/  LDL.LU R7, [R1+0x5bec] ;  /* 0x005bec0001077983 */ /* 0x008ee20000300800 */
[----:B-1----:R-:W-:Y:S02]  /*140cf0*/  SEL R5, RZ, 0x4, !P1 ;  /* 0x00000004ff057807 */ /* 0x002fe40004800000 */
[----:B------:R-:W-:-:S02]  /*140d00*/  SEL R4, RZ, 0x4, !P5 ;  /* 0x00000004ff047807 */ /* 0x000fc40006800000 */
[----:B------:R-:W-:Y:S02]  /*140d10*/  SEL R5, R5, RZ, !P0 ;  /* 0x000000ff05057207 */ /* 0x000fe40004000000 */
[----:B------:R-:W-:Y:S01]  /*140d20*/  SEL R4, R4, RZ, !P0 ;  /* 0x000000ff04047207 */ /* 0x000fe20004000000 */
[----:B--2---:R-:W-:Y:S01]  /*140d30*/  HMMA.1688.F32.TF32 R148, R12, R56, R148 ;  /* 0x000000380c94723c */ /* 0x004fe20000081094 */
[-C--:B------:R-:W-:Y:S02]  /*140d40*/  IADD3 R17, P1, R17, R240.reuse, RZ ;  /* 0x000000f011117210 */ /* 0x080fe40007f3e0ff */
[----:B------:R-:W-:-:S03]  /*140d50*/  IADD3 R35, P2, R35, R240, RZ ;  /* 0x000000f023237210 */ /* 0x000fc60007f5e0ff */
[----:B------:R-:W-:Y:S01]  /*140d60*/  STL [R1+0x5c7c], R17 ;  /* 0x005c7c1101007387 */ /* 0x000fe20000100800 */
[----:B------:R-:W-:-:S03]  /*140d70*/  IADD3 R16, P5, R16, R240, RZ ;  /* 0x000000f010107210 */ /* 0x000fc60007fbe0ff */
[----:B------:R-:W-:Y:S04]  /*140d80*/  STL [R1+0x5c74], R35 ;  /* 0x005c742301007387 */ /* 0x000fe80000100800 */
[----:B------:R-:W-:Y:S01]  /*140d90*/  STL [R1+0x5c6c], R16 ;  /* 0x005c6c1001007387 */ /* 0x000fe20000100800 */
[--C-:B------:R-:W-:Y:S02]  /*140da0*/  IMAD.X R21, R21, 0x1, R0.reuse, P1 ;  /* 0x0000000115157824 */ /* 0x100fe400008e0600 */
[----:B------:R-:W-:Y:S01]  /*140db0*/  IMAD.X R38, R38, 0x1, R0, P2 ;  /* 0x0000000126267824 */ /* 0x000fe200010e0600 */
[----:B------:R-:W-:Y:S02]  /*140dc0*/  ISETP.NE.U32.AND P1, PT, R5, RZ, PT ;  /* 0x000000ff0500720c */ /* 0x000fe40003f25070 */
[----:B------:R1:W-:Y:S01]  /*140dd0*/  STL [R1+0x5c70], R21 ;  /* 0x005c701501007387 */ /* 0x0003e20000100800 */
[----:B------:R-:W-:Y:S01]  /*140de0*/  ISETP.NE.U32.AND P2, PT, R4, RZ, PT ;  /* 0x000000ff0400720c */ /* 0x000fe20003f45070 */
[----:B------:R-:W-:Y:S01]  /*140df0*/  IMAD.MOV.U32 R4, RZ, RZ, R17 ;  /* 0x000000ffff047224 */ /* 0x000fe200078e0011 */
[----:B------:R-:W-:Y:S01]  /*140e00*/  IADD3.X R34, R34, R0, RZ, P5, !PT ;  /* 0x0000000022227210 */ /* 0x000fe20002ffe4ff */
[----:B------:R-:W-:Y:S01]  /*140e10*/  STL [R1+0x5c68], R38 ;  /* 0x005c682601007387 */ /* 0x000fe20000100800 */
[----:B------:R-:W-:-:S03]  /*140e20*/  IMAD.MOV.U32 R5, RZ, RZ, R21 ;  /* 0x000000ffff057224 */ /* 0x000fc600078e0015 */
[----:B------:R-:W2:Y:S01]  /*140e30*/  LDL.LU.64 R56, [R1+0x6f20] ;  /* 0x006f200001387983 */ /* 0x000ea20000300a00 */
[----:B------:R-:W-:-:S03]  /*140e40*/  IADD3 R30, P5, R30, R240, RZ ;  /* 0x000000f01e1e7210 */ /* 0x000fc60007fbe0ff */
[----:B------:R-:W3:Y:S04]  /*140e50*/  LDL.LU R25, [R1+0x5bf0] ;  /* 0x005bf00001197983 */ /* 0x000ee80000300800 */
[----:B------:R-:W-:Y:S01]  /*140e60*/  STL [R1+0x5c60], R34 ;  /* 0x005c602201007387 */ /* 0x000fe20000100800 */
[----:B------:R-:W-:-:S03]  /*140e70*/  IMAD.X R31, R31, 0x1, R0, P5 ;  /* 0x000000011f1f7824 */ /* 0x000fc600028e0600 */
[----:B------:R-:W2:Y:S04]  /*140e80*/  LDL.LU R6, [R1+0x5be4] ;  /* 0x005be40001067983 */ /* 0x000ea80000300800 */
[----:B------:R4:W-:Y:S04]  /*140e90*/  LDGSTS.E [R224+-0x6b000], desc[UR32][R4.64], P3 ;  /* 0x9500000004e07fae */ /* 0x0009e80009921860 */
[----:B------:R-:W-:Y:S04]  /*140ea0*/  STL [R1+0x5c64], R30 ;  /* 0x005c641e01007387 */ /* 0x000fe80000100800 */
[----:B-1----:R-:W2:Y:S01]  /*140eb0*/  LDL.LU R21, [R1+0x5be8] ;  /* 0x005be80001157983 */ /* 0x002ea20000300800 */
[----:B----4-:R-:W-:-:S03]  /*140ec0*/  IMAD.MOV.U32 R4, RZ, RZ, R35 ;  /* 0x000000ffff047224 */ /* 0x010fc600078e0023 */
[----:B------:R-:W4:Y:S01]  /*140ed0*/  LDL.LU R17, [R1+0x5be0] ;  /* 0x005be00001117983 */ /* 0x000f220000300800 */
[----:B------:R-:W-:-:S03]  /*140ee0*/  IMAD.MOV.U32 R5, RZ, RZ, R38 ;  /* 0x000000ffff057224 */ /* 0x000fc600078e0026 */
[----:B------:R-:W-:Y:S04]  /*140ef0*/  STL [R1+0x5c58], R31 ;  /* 0x005c581f01007387 */ /* 0x000fe80000100800 */
[----:B------:R1:W-:Y:S02]  /*140f00*/  LDGSTS.E [R224+-0x6af00], desc[UR32][R4.64], P3 ;  /* 0x9510000004e07fae */ /* 0x0003e40009921860 */
[----:B-1----:R-:W-:Y:S02]  /*140f10*/  MOV R4, R16 ;  /* 0x0000001000047202 */ /* 0x002fe40000000f00 */
[----:B------:R-:W4:Y:S01]  /*140f20*/  LDL.LU R16, [R1+0x5bd8] ;  /* 0x005bd80001107983 */ /* 0x000f220000300800 */
[----:B------:R-:W-:Y:S01]  /*140f30*/  IMAD.MOV.U32 R5, RZ, RZ, R34 ;  /* 0x000000ffff057224 */ /* 0x000fe200078e0022 */
[----:B------:R-:W-:-:S04]  /*140f40*/  IADD3 R24, P5, R24, R240, RZ ;  /* 0x000000f018187210 */ /* 0x000fc80007fbe0ff */
[----:B------:R1:W-:Y:S02]  /*140f50*/  LDGSTS.E [R224+-0x6ae00], desc[UR32][R4.64], P3 ;  /* 0x9520000004e07fae */ /* 0x0003e40009921860 */
[----:B-1----:R-:W-:Y:S02]  /*140f60*/  IMAD.MOV.U32 R4, RZ, RZ, R30 ;  /* 0x000000ffff047224 */ /* 0x002fe400078e001e */
[----:B------:R-:W-:-:S05]  /*140f70*/  IMAD.MOV.U32 R5, RZ, RZ, R31 ;  /* 0x000000ffff057224 */ /* 0x000fca00078e001f */
[----:B------:R1:W-:Y:S01]  /*140f80*/  LDGSTS.E [R224+-0x6ad00], desc[UR32][R4.64], P3 ;  /* 0x9530000004e07fae */ /* 0x0003e20009921860 */
[----:B------:R-:W-:-:S03]  /*140f90*/  IADD3 R20, P3, R20, R240, RZ ;  /* 0x000000f014147210 */ /* 0x000fc60007f7e0ff */
[----:B------:R-:W-:Y:S04]  /*140fa0*/  STL [R1+0x5bfc], R24 ;  /* 0x005bfc1801007387 */ /* 0x000fe80000100800 */
[----:B------:R-:W-:Y:S01]  /*140fb0*/  STL [R1+0x5bf4], R20 ;  /* 0x005bf41401007387 */ /* 0x000fe20000100800 */
[----:B-1----:R-:W-:Y:S01]  /*140fc0*/  IMAD.MOV.U32 R4, RZ, RZ, R24 ;  /* 0x000000ffff047224 */ /* 0x002fe200078e0018 */
[----:B------:R-:W-:Y:S01]  /*140fd0*/  HMMA.1688.F32.TF32 R144, R12, R60, R144 ;  /* 0x0000003c0c90723c */ /* 0x000fe20000081090 */
[----:B---3--:R-:W-:Y:S01]  /*140fe0*/  IMAD.X R25, R25, 0x1, R0, P5 ;  /* 0x0000000119197824 */ /* 0x008fe200028e0600 */
[----:B------:R-:W-:-:S03]  /*140ff0*/  IADD3 R7, P5, R7, R240, RZ ;  /* 0x000000f007077210 */ /* 0x000fc60007fbe0ff */
[----:B------:R-:W-:Y:S01]  /*141000*/  IMAD.MOV.U32 R5, RZ, RZ, R25 ;  /* 0x000000ffff057224 */ /* 0x000fe200078e0019 */
[----:B------:R-:W-:Y:S04]  /*141010*/  STL [R1+0x5bf0], R25 ;  /* 0x005bf01901007387 */ /* 0x000fe80000100800 */
[----:B------:R1:W-:Y:S04]  /*141020*/  LDGSTS.E [R224+-0x6a000], desc[UR32][R4.64], P4 ;  /* 0x9600000004e07fae */ /* 0x0003e8000a121860 */
[----:B------:R-:W-:Y:S01]  /*141030*/  STL [R1+0x5bec], R7 ;  /* 0x005bec0701007387 */ /* 0x000fe20000100800 */
[----:B--2---:R-:W-:Y:S01]  /*141040*/  IMAD.X R21, R21, 0x1, R0, P3 ;  /* 0x0000000115157824 */ /* 0x004fe200018e0600 */
[----:B------:R-:W-:Y:S01]  /*141050*/  IADD3 R6, P3, R6, R240, RZ ;  /* 0x000000f006067210 */ /* 0x000fe20007f7e0ff */
[----:B-1----:R-:W-:Y:S01]  /*141060*/  IMAD.MOV.U32 R4, RZ, RZ, R20 ;  /* 0x000000ffff047224 */ /* 0x002fe200078e0014 */
[----:B----4-:R-:W-:Y:S01]  /*141070*/  IADD3.X R17, R17, R0, RZ, P5, !PT ;  /* 0x0000000011117210 */ /* 0x010fe20002ffe4ff */
[----:B------:R-:W-:Y:S01]  /*141080*/  IMAD.MOV.U32 R5, RZ, RZ, R21 ;  /* 0x000000ffff057224 */ /* 0x000fe200078e0015 */
[----:B------:R-:W-:Y:S04]  /*141090*/  STL [R1+0x5be8], R21 ;  /* 0x005be81501007387 */ /* 0x000fe80000100800 */
[----:B------:R-:W-:Y:S04]  /*1410a0*/  STL [R1+0x5be4], R6 ;  /* 0x005be40601007387 */ /* 0x000fe80000100800 */
[----:B------:R1:W-:Y:S04]  /*1410b0*/  STL [R1+0x5be0], R17 ;  /* 0x005be01101007387 */ /* 0x0003e80000100800 */
[----:B------:R-:W2:Y:S04]  /*1410c0*/  LDL.LU R60, [R1+0x1510] ;  /* 0x00151000013c7983 */ /* 0x000ea80000300800 */
[----:B------:R3:W-:Y:S01]  /*1410d0*/  LDGSTS.E [R224+-0x69f00], desc[UR32][R4.64], P4 ;  /* 0x9610000004e07fae */ /* 0x0007e2000a121860 */
[----:B------:R-:W-:-:S03]  /*1410e0*/  IMAD.X R16, R16, 0x1, R0, P3 ;  /* 0x0000000110107824 */ /* 0x000fc600018e0600 */
[----:B------:R-:W2:Y:S04]  /*1410f0*/  LDL.LU R61, [R1+0x1514] ;  /* 0x00151400013d7983 */ /* 0x000ea80000300800 */
[----:B------:R4:W-:Y:S01]  /*141100*/  STL [R1+0x5bd8], R16 ;  /* 0x005bd81001007387 */ /* 0x0009e20000100800 */
[----:B---3--:R-:W-:-:S03]  /*141110*/  IMAD.MOV.U32 R5, RZ, RZ, R17 ;  /* 0x000000ffff057224 */ /* 0x008fc600078e0011 */
[----:B-1----:R-:W3:Y:S01]  /*141120*/  LDL.LU R17, [R1+0x5b7c] ;  /* 0x005b7c0001117983 */ /* 0x002ee20000300800 */
[----:B------:R-:W-:-:S03]  /*141130*/  MOV R4, R7 ;  /* 0x0000000700047202 */ /* 0x000fc60000000f00 */
[----:B------:R-:W2:Y:S04]  /*141140*/  LDL.LU R35, [R1+0x5b74] ;  /* 0x005b740001237983 */ /* 0x000ea80000300800 */
[----:B------:R-:W2:Y:S04]  /*141150*/  LDL.LU R7, [R1+0x5b6c] ;  /* 0x005b6c0001077983 */ /* 0x000ea80000300800 */
[----:B------:R-:W2:Y:S04]  /*141160*/  LDL.LU R21, [R1+0x5b70] ;  /* 0x005b700001157983 */ /* 0x000ea80000300800 */
[----:B------:R-:W2:Y:S04]  /*141170*/  LDL.LU R38, [R1+0x5b68] ;  /* 0x005b680001267983 */ /* 0x000ea80000300800 */
[----:B------:R-:W2:Y:S04]  /*141180*/  LDL.LU R34, [R1+0x5b60] ;  /* 0x005b600001227983 */ /* 0x000ea80000300800 */
[----:B------:R-:W2:Y:S04]  /*141190*/  LDL.LU R31, [R1+0x5b58] ;  /* 0x005b5800011f7983 */ /* 0x000ea80000300800 */
[----:B------:R-:W2:Y:S01]  /*1411a0*/  LDL.LU R30, [R1+0x5b64] ;  /* 0x005b6400011e7983 */ /* 0x000ea20000300800 */
[----:B------:R-:W-:-:S03]  /*1411b0*/  ISETP.GT.AND P3, PT, R3, 0x64, PT ;  /* 0x000000640300780c */ /* 0x000fc60003f64270 */
[----:B------:R1:W-:Y:S01]  /*1411c0*/  LDGSTS.E [R224+-0x69e00], desc[UR32][R4.64], P4 ;  /* 0x9620000004e07fae */ /* 0x0003e2000a121860 */
[----:B------:R-:W-:-:S03]  /*1411d0*/  ISETP.GT.AND P5, PT, R3, 0x68, PT ;  /* 0x000000680300780c */ /* 0x000fc60003fa4270 */
[----:B------:R-:W2:Y:S04]  /*1411e0*/  LDL.LU R24, [R1+0x5afc] ;  /* 0x005afc0001187983 */ /* 0x000ea80000300800 */
[----:B------:R-:W2:Y:S01]  /*1411f0*/  LDL.LU R20, [R1+0x5af4] ;  /* 0x005af40001147983 */ /* 0x000ea20000300800 */
[----:B-1----:R-:W-:Y:S02]  /*141200*/  IMAD.MOV.U32 R4, RZ, RZ, R6 ;  /* 0x000000ffff047224 */ /* 0x002fe400078e0006 */
[----:B------:R-:W-:Y:S02]  /*141210*/  IMAD.MOV.U32 R5, RZ, RZ, R16 ;  /* 0x000000ffff057224 */ /* 0x000fe400078e0010 */
[----:B----4-:R-:W4:Y:S04]  /*141220*/  LDL.LU R16, [R1+0x5aec] ;  /* 0x005aec0001107983 */ /* 0x010f280000300800 */
[----:B------:R1:W-:Y:S02]  /*141230*/  LDGSTS.E [R224+-0x69d00], desc[UR32][R4.64], P4 ;  /* 0x9630000004e07fae */ /* 0x0003e4000a121860 */
[----:B-1----:R-:W-:-:S02]  /*141240*/  SEL R5, RZ, 0x4, !P3 ;  /* 0x00000004ff057807 */ /* 0x002fc40005800000 */
[----:B------:R-:W-:Y:S02]  /*141250*/  SEL R4, RZ, 0x4, !P5 ;  /* 0x00000004ff047807 */ /* 0x000fe40006800000 */
[----:B------:R-:W-:Y:S02]  /*141260*/  SEL R5, R5, RZ, !P0 ;  /* 0x000000ff05057207 */ /* 0x000fe40004000000 */
[----:B------:R-:W-:Y:S02]  /*141270*/  SEL R4, R4, RZ, !P0 ;  /* 0x000000ff04047207 */ /* 0x000fe40004000000 */
[-C--:B---3--:R-:W-:Y:S02]  /*141280*/  IADD3 R17, P3, R17, R240.reuse, RZ ;  /* 0x000000f011117210 */ /* 0x088fe40007f7e0ff */
[----:B--2---:R-:W-:-:S03]  /*141290*/  IADD3 R35, P4, R35, R240, RZ ;  /* 0x000000f023237210 */ /* 0x004fc60007f9e0ff */
[----:B------:R-:W-:Y:S01]  /*1412a0*/  STL [R1+0x5b7c], R17 ;  /* 0x005b7c1101007387 */ /* 0x000fe20000100800 */
[----:B------:R-:W-:-:S03]  /*1412b0*/  IADD3 R7, P5, R7, R240, RZ ;  /* 0x000000f007077210 */ /* 0x000fc60007fbe0ff */
[----:B------:R-:W-:Y:S01]  /*1412c0*/  STL [R1+0x5b74], R35 ;  /* 0x005b742301007387 */ /* 0x000fe20000100800 */
[----:B------:R-:W-:-:S03]  /*1412d0*/  IMAD.X R21, R21, 0x1, R0, P3 ;  /* 0x0000000115157824 */ /* 0x000fc600018e0600 */
[----:B------:R-:W-:Y:S01]  /*1412e0*/  STL [R1+0x5b6c], R7 ;  /* 0x005b6c0701007387 */ /* 0x000fe20000100800 */
[----:B------:R-:W-:-:S03]  /*1412f0*/  IMAD.X R38, R38, 0x1, R0, P4 ;  /* 0x0000000126267824 */ /* 0x000fc600020e0600 */
[----:B------:R1:W-:Y:S01]  /*141300*/  STL [R1+0x5b70], R21 ;  /* 0x005b701501007387 */ /* 0x0003e20000100800 */
[----:B------:R-:W-:Y:S01]  /*141310*/  HMMA.1688.F32.TF32 R140, R12, R60, R140 ;  /* 0x0000003c0c8c723c */ /* 0x000fe2000008108c */
[----:B------:R-:W-:Y:S02]  /*141320*/  IADD3.X R34, R34, R0, RZ, P5, !PT ;  /* 0x0000000022227210 */ /* 0x000fe40002ffe4ff */
[----:B------:R-:W-:Y:S01]  /*141330*/  STL [R1+0x5b68], R38 ;  /* 0x005b682601007387 */ /* 0x000fe20000100800 */
[----:B------:R-:W-:-:S03]  /*141340*/  ISETP.NE.U32.AND P3, PT, R5, RZ, PT ;  /* 0x000000ff0500720c */ /* 0x000fc60003f65070 */
[----:B------:R-:W2:Y:S01]  /*141350*/  LDL.LU.64 R62, [R1+0x6f18] ;  /* 0x006f1800013e7983 */ /* 0x000ea20000300a00 */
[----:B------:R-:W-:Y:S02]  /*141360*/  ISETP.NE.U32.AND P4, PT, R4, RZ, PT ;  /* 0x000000ff0400720c */ /* 0x000fe40003f85070 */
[----:B------:R-:W-:Y:S01]  /*141370*/  IADD3 R30, P5, R30, R240, RZ ;  /* 0x000000f01e1e7210 */ /* 0x000fe20007fbe0ff */
[----:B------:R-:W3:Y:S01]  /*141380*/  LDL.LU.64 R60, [R1+0x6f10] ;  /* 0x006f1000013c7983 */ /* 0x000ee20000300a00 */
[----:B------:R-:W-:-:S03]  /*141390*/  IMAD.MOV.U32 R4, RZ, RZ, R17 ;  /* 0x000000ffff047224 */ /* 0x000fc600078e0011 */
[----:B------:R-:W4:Y:S01]  /*1413a0*/  LDL.LU R25, [R1+0x5af0] ;  /* 0x005af00001197983 */ /* 0x000f220000300800 */
[----:B------:R-:W-:-:S03]  /*1413b0*/  IMAD.MOV.U32 R5, RZ, RZ, R21 ;  /* 0x000000ffff057224 */ /* 0x000fc600078e0015 */
[----:B------:R-:W-:Y:S04]  /*1413c0*/  STL [R1+0x5b60], R34 ;  /* 0x005b602201007387 */ /* 0x000fe80000100800 */
[----:B------:R-:W2:Y:S04]  /*1413d0*/  LDL.LU R6, [R1+0x5ae4] ;  /* 0x005ae40001067983 */ /* 0x000ea80000300800 */
[----:B------:R-:W-:Y:S01]  /*1413e0*/  STL [R1+0x5b64], R30 ;  /* 0x005b641e01007387 */ /* 0x000fe20000100800 */
[----:B------:R-:W-:-:S03]  /*1413f0*/  IMAD.X R31, R31, 0x1, R0, P5 ;  /* 0x000000011f1f7824 */ /* 0x000fc600028e0600 */
[----:B-1----:R-:W3:Y:S04]  /*141400*/  LDL.LU R21, [R1+0x5ae8] ;  /* 0x005ae80001157983 */ /* 0x002ee80000300800 */
[----:B------:R1:W-:Y:S04]  /*141410*/  LDGSTS.E [R224+-0x69000], desc[UR32][R4.64], P1 ;  /* 0x9700000004e07fae */ /* 0x0003e80008921860 */
[----:B------:R-:W2:Y:S01]  /*141420*/  LDL.LU R17, [R1+0x5ae0] ;  /* 0x005ae00001117983 */ /* 0x000ea20000300800 */
[----:B-1----:R-:W-:Y:S02]  /*141430*/  IMAD.MOV.U32 R4, RZ, RZ, R35 ;  /* 0x000000ffff047224 */ /* 0x002fe400078e0023 */
[----:B------:R-:W-:Y:S01]  /*141440*/  IMAD.MOV.U32 R5, RZ, RZ, R38 ;  /* 0x000000ffff057224 */ /* 0x000fe200078e0026 */
[----:B------:R-:W-:Y:S04]  /*141450*/  STL [R1+0x5b58], R31 ;  /* 0x005b581f01007387 */ /* 0x000fe80000100800 */
[----:B------:R1:W-:Y:S02]  /*141460*/  LDGSTS.E [R224+-0x68f00], desc[UR32][R4.64], P1 ;  /* 0x9710000004e07fae */ /* 0x0003e40008921860 */
[----:B-1----:R-:W-:-:S02]  /*141470*/  MOV R4, R7 ;  /* 0x0000000700047202 */ /* 0x002fc40000000f00 */
[----:B------:R-:W2:Y:S01]  /*141480*/  LDL.LU R7, [R1+0x5ad8] ;  /* 0x005ad80001077983 */ /* 0x000ea20000300800 */
[----:B------:R-:W-:Y:S01]  /*141490*/  IMAD.MOV.U32 R5, RZ, RZ, R34 ;  /* 0x000000ffff057224 */ /* 0x000fe200078e0022 */
[----:B------:R-:W-:-:S04]  /*1414a0*/  IADD3 R24, P5, R24, R240, RZ ;  /* 0x000000f018187210 */ /* 0x000fc80007fbe0ff */
[----:B------:R1:W-:Y:S02]  /*1414b0*/  LDGSTS.E [R224+-0x68e00], desc[UR32][R4.64], P1 ;  /* 0x9720000004e07fae */ /* 0x0003e40008921860 */
[----:B-1----:R-:W-:Y:S02]  /*1414c0*/  IMAD.MOV.U32 R4, RZ, RZ, R30 ;  /* 0x000000ffff047224 */ /* 0x002fe400078e001e */
[----:B------:R-:W-:-:S05]  /*1414d0*/  IMAD.MOV.U32 R5, RZ, RZ, R31 ;  /* 0x000000ffff057224 */ /* 0x000fca00078e001f */
[----:B------:R1:W-:Y:S01]  /*1414e0*/  LDGSTS.E [R224+-0x68d00], desc[UR32][R4.64], P1 ;  /* 0x9730000004e07fae */ /* 0x0003e20008921860 */
[----:B------:R-:W-:Y:S01]  /*1414f0*/  IADD3 R20, P1, R20, R240, RZ ;  /* 0x000000f014147210 */ /* 0x000fe20007f3e0ff */
[----:B------:R-:W-:Y:S02]  /*141500*/  HMMA.1688.F32.TF32 R136, R12, R56, R136 ;  /* 0x000000380c88723c */ /* 0x000fe40000081088 */
[----:B------:R-:W-:Y:S04]  /*141510*/  STL [R1+0x5afc], R24 ;  /* 0x005afc1801007387 */ /* 0x000fe80000100800 */
[----:B------:R-:W2:Y:S01]  /*141520*/  LDL.LU.64 R58, [R1+0x6f08] ;  /* 0x006f0800013a7983 */ /* 0x000ea20000300a00 */
[----:B-1----:R-:W-:-:S03]  /*141530*/  IMAD.MOV.U32 R4, RZ, RZ, R24 ;  /* 0x000000ffff047224 */ /* 0x002fc600078e0018 */
[----:B------:R-:W2:Y:S04]  /*141540*/  LDL.LU.64 R56, [R1+0x6f00] ;  /* 0x006f000001387983 */ /* 0x000ea80000300a00 */
[----:B------:R-:W-:Y:S01]  /*141550*/  STL [R1+0x5af4], R20 ;  /* 0x005af41401007387 */ /* 0x000fe20000100800 */
[----:B----4-:R-:W-:Y:S01]  /*141560*/  IMAD.X R25, R25, 0x1, R0, P5 ;  /* 0x0000000119197824 */ /* 0x010fe200028e0600 */
[----:B------:R-:W-:-:S03]  /*141570*/  IADD3 R16, P5, R16, R240, RZ ;  /* 0x000000f010107210 */ /* 0x000fc60007fbe0ff */
[----:B------:R-:W-:Y:S01]  /*141580*/  IMAD.MOV.U32 R5, RZ, RZ, R25 ;  /* 0x000000ffff057224 */ /* 0x000fe200078e0019 */
[----:B------:R-:W-:Y:S04]  /*141590*/  STL [R1+0x5af0], R25 ;  /* 0x005af01901007387 */ /* 0x000fe80000100800 */
[----:B------:R1:W-:Y:S01]  /*1415a0*/  LDGSTS.E [R224+-0x68000], desc[UR32][R4.64], P2 ;  /* 0x9800000004e07fae */ /* 0x0003e20009121860 */
[----:B---3--:R-:W-:Y:S01]  /*1415b0*/  IMAD.X R21, R21, 0x1, R0, P1 ;  /* 0x0000000115157824 */ /* 0x008fe200008e0600 */
[----:B--2---:R-:W-:Y:S02]  /*1415c0*/  IADD3 R6, P1, R6, R240, RZ ;  /* 0x000000f006067210 */ /* 0x004fe40007f3e0ff */
[----:B------:R-:W-:Y:S01]  /*1415d0*/  STL [R1+0x5aec], R16 ;  /* 0x005aec1001007387 */ /* 0x000fe20000100800 */
[----:B-1----:R-:W-:-:S02]  /*1415e0*/  IMAD.MOV.U32 R4, RZ, RZ, R20 ;  /* 0x000000ffff047224 */ /* 0x002fc400078e0014 */
[----:B------:R-:W-:Y:S01]  /*1415f0*/  IMAD.MOV.U32 R5, RZ, RZ, R21 ;  /* 0x000000ffff057224 */ /* 0x000fe200078e0015 */
[----:B------:R-:W-:Y:S01]  /*141600*/  IADD3.X R17, R17, R0, RZ, P5, !PT ;  /* 0x0000000011117210 */ /* 0x000fe20002ffe4ff */
[----:B------:R-:W-:Y:S04]  /*141610*/  STL [R1+0x5ae8], R21 ;  /* 0x005ae81501007387 */ /* 0x000fe80000100800 */
[----:B------:R-:W-:Y:S04]  /*141620*/  STL [R1+0x5ae4], R6 ;  /* 0x005ae40601007387 */ /* 0x000fe80000100800 */
[----:B------:R1:W-:Y:S04]  /*141630*/  LDGSTS.E [R224+-0x67f00], desc[UR32][R4.64], P2 ;  /* 0x9810000004e07fae */ /* 0x0003e80009121860 */
[----:B------:R2:W-:Y:S01]  /*141640*/  STL [R1+0x5ae0], R17 ;  /* 0x005ae01101007387 */ /* 0x0005e20000100800 */
[----:B-1----:R-:W-:-:S03]  /*141650*/  IMAD.MOV.U32 R5, RZ, RZ, R17 ;  /* 0x000000ffff057224 */ /* 0x002fc600078e0011 */
[----:B--2---:R-:W2:Y:S01]  /*141660*/  LDL.LU R17, [R1+0x5a7c] ;  /* 0x005a7c0001117983 */ /* 0x004ea20000300800 */
[----:B------:R-:W-:-:S03]  /*141670*/  MOV R4, R16 ;  /* 0x0000001000047202 */ /* 0x000fc60000000f00 */
[----:B------:R-:W3:Y:S01]  /*141680*/  LDL.LU R35, [R1+0x5a74] ;  /* 0x005a740001237983 */ /* 0x000ee20000300800 */
[----:B------:R-:W-:-:S03]  /*141690*/  IMAD.X R7, R7, 0x1, R0, P1 ;  /* 0x0000000107077824 */ /* 0x000fc600008e0600 */
[----:B------:R1:W-:Y:S04]  /*1416a0*/  LDGSTS.E [R224+-0x67e00], desc[UR32][R4.64], P2 ;  /* 0x9820000004e07fae */ /* 0x0003e80009121860 */
[----:B------:R4:W-:Y:S04]  /*1416b0*/  STL [R1+0x5ad8], R7 ;  /* 0x005ad80701007387 */ /* 0x0009e80000100800 */
        /* <DEDUP_REMOVED lines=8> */
[C---:B------:R-:W-:Y:S01]  /*141740*/  ISETP.GT.AND P1, PT, R3.reuse, 0x6c, PT ;  /* 0x0000006c0300780c */ /* 0x040fe20003f24270 */
[----:B------:R-:W3:Y:S01]  /*141750*/  LDL.LU R24, [R1+0x59fc] ;  /* 0x0059fc0001187983 */ /* 0x000ee20000300800 */
[----:B------:R-:W-:-:S03]  /*141760*/  ISETP.GT.AND P5, PT, R3, 0x70, PT ;  /* 0x000000700300780c */ /* 0x000fc60003fa4270 */
[----:B------:R1:W-:Y:S04]  /*141770*/  LDGSTS.E [R224+-0x67d00], desc[UR32][R4.64], P2 ;  /* 0x9830000004e07fae */ /* 0x0003e80009121860 */
[----:B------:R-:W3:Y:S04]  /*141780*/  LDL.LU R20, [R1+0x59f4] ;  /* 0x0059f40001147983 */ /* 0x000ee80000300800 */
[----:B----4-:R-:W4:Y:S01]  /*141790*/  LDL.LU R7, [R1+0x59ec] ;  /* 0x0059ec0001077983 */ /* 0x010f220000300800 */
[----:B-1----:R-:W-:Y:S02]  /*1417a0*/  SEL R5, RZ, 0x4, !P1 ;  /* 0x00000004ff057807 */ /* 0x002fe40004800000 */
[----:B------:R-:W-:Y:S01]  /*1417b0*/  SEL R4, RZ, 0x4, !P5 ;  /* 0x00000004ff047807 */ /* 0x000fe20006800000 */
[----:B------:R-:W-:Y:S01]  /*1417c0*/  HMMA.1688.F32.TF32 R132, R12, R52, R132 ;  /* 0x000000340c84723c */ /* 0x000fe20000081084 */
[----:B------:R-:W-:-:S02]  /*1417d0*/  SEL R5, R5, RZ, !P0 ;  /* 0x000000ff05057207 */ /* 0x000fc40004000000 */
[----:B------:R-:W-:Y:S02]  /*1417e0*/  SEL R4, R4, RZ, !P0 ;  /* 0x000000ff04047207 */ /* 0x000fe40004000000 */
[-C--:B--2---:R-:W-:Y:S02]  /*1417f0*/  IADD3 R17, P1, R17, R240.reuse, RZ ;  /* 0x000000f011117210 */ /* 0x084fe40007f3e0ff */
[----:B---3--:R-:W-:-:S03]  /*141800*/  IADD3 R35, P2, R35, R240, RZ ;  /* 0x000000f023237210 */ /* 0x008fc60007f5e0ff */
[----:B------:R-:W-:Y:S04]  /*141810*/  STL [R1+0x5a7c], R17 ;  /* 0x005a7c1101007387 */ /* 0x000fe80000100800 */
[----:B------:R-:W-:Y:S01]  /*141820*/  STL [R1+0x5a74], R35 ;  /* 0x005a742301007387 */ /* 0x000fe20000100800 */
[----:B------:R-:W-:Y:S01]  /*141830*/  IADD3 R16, P5, R16, R240, RZ ;  /* 0x000000f010107210 */ /* 0x000fe20007fbe0ff */
[----:B------:R-:W-:-:S04]  /*141840*/  IMAD.X R21, R21, 0x1, R0, P1 ;  /* 0x0000000115157824 */ /* 0x000fc800008e0600 */
[----:B------:R-:W-:Y:S01]  /*141850*/  STL [R1+0x5a6c], R16 ;  /* 0x005a6c1001007387 */ /* 0x000fe20000100800 */
[----:B------:R-:W-:-:S03]  /*141860*/  IMAD.X R38, R38, 0x1, R0, P2 ;  /* 0x0000000126267824 */ /* 0x000fc600010e0600 */
[----:B------:R1:W-:Y:S01]  /*141870*/  STL [R1+0x5a70], R21 ;  /* 0x005a701501007387 */ /* 0x0003e20000100800 */
[----:B------:R-:W-:-:S03]  /*141880*/  IADD3.X R34, R34, R0, RZ, P5, !PT ;  /* 0x0000000022227210 */ /* 0x000fc60002ffe4ff */
        /* <DEDUP_REMOVED lines=137> */
[----:B--2---:R-:W2:Y:S04]  /*142120*/  LDL.LU R17, [R1+0x4c44] ;  /* 0x004c440001117983 */ /* 0x004ea80000300800 */
[----:B------:R-:W3:Y:S01]  /*142130*/  LDL.LU R35, [R1+0x5894] ;  /* 0x0058940001237983 */ /* 0x000ee20000300800 */
[----:B------:R-:W-:-:S05]  /*142140*/  IMAD.X R7, R7, 0x1, R0, P1 ;  /* 0x0000000107077824 */ /* 0x000fca00008e0600 */
[----:B------:R1:W-:Y:S04]  /*142150*/  STL [R1+0x58d8], R7 ;  /* 0x0058d80701007387 */ /* 0x0003e80000100800 */
[----:B------:R-:W4:Y:S04]  /*142160*/  LDL.LU R31, [R1+0x588c] ;  /* 0x00588c00011f7983 */ /* 0x000f280000300800 */
[----:B------:R-:W4:Y:S04]  /*142170*/  LDL.LU R24, [R1+0x4c40] ;  /* 0x004c400001187983 */ /* 0x000f280000300800 */
[----:B------:R-:W4:Y:S04]  /*142180*/  LDL.LU R226, [R1+0x5888] ;  /* 0x0058880001e27983 */ /* 0x000f280000300800 */
[----:B------:R-:W4:Y:S04]  /*142190*/  LDL.LU R34, [R1+0x5880] ;  /* 0x0058800001227983 */ /* 0x000f280000300800 */
[----:B------:R-:W4:Y:S04]  /*1421a0*/  LDL.LU R30, [R1+0x5878] ;  /* 0x00587800011e7983 */ /* 0x000f280000300800 */
[----:B------:R-:W4:Y:S01]  /*1421b0*/  LDL.LU R20, [R1+0x5884] ;  /* 0x0058840001147983 */ /* 0x000f220000300800 */
[----:B------:R-:W-:-:S02]  /*1421c0*/  MOV R4, R16 ;  /* 0x0000001000047202 */ /* 0x000fc40000000f00 */
[C---:B------:R-:W-:Y:S01]  /*1421d0*/  ISETP.GT.AND P1, PT, R3.reuse, 0x7c, PT ;  /* 0x0000007c0300780c */ /* 0x040fe20003f24270 */
[----:B------:R-:W4:Y:S01]  /*1421e0*/  LDL.LU R21, [R1+0x581c] ;  /* 0x00581c0001157983 */ /* 0x000f220000300800 */
[----:B------:R-:W-:-:S03]  /*1421f0*/  ISETP.GT.AND P5, PT, R3, 0x1, PT ;  /* 0x000000010300780c */ /* 0x000fc60003fa4270 */
[----:B------:R1:W-:Y:S02]  /*142200*/  LDGSTS.E [R224+-0x63e00], desc[UR32][R4.64], P2 ;  /* 0x9c20000004e07fae */ /* 0x0003e40009121860 */
[----:B-1----:R-:W-:Y:S02]  /*142210*/  IMAD.MOV.U32 R4, RZ, RZ, R6 ;  /* 0x000000ffff047224 */ /* 0x002fe400078e0006 */
[----:B------:R-:W-:Y:S02]  /*142220*/  IMAD.MOV.U32 R5, RZ, RZ, R7 ;  /* 0x000000ffff057224 */ /* 0x000fe400078e0007 */
[----:B------:R-:W4:Y:S04]  /*142230*/  LDL.LU R7, [R1+0x5814] ;  /* 0x0058140001077983 */ /* 0x000f280000300800 */
[----:B------:R1:W-:Y:S04]  /*142240*/  LDGSTS.E [R224+-0x63d00], desc[UR32][R4.64], P2 ;  /* 0x9c30000004e07fae */ /* 0x0003e80009121860 */
[----:B------:R-:W4:Y:S01]  /*142250*/  LDL.LU R16, [R1+0x580c] ;  /* 0x00580c0001107983 */ /* 0x000f220000300800 */
[----:B-1----:R-:W-:-:S02]  /*142260*/  SEL R5, RZ, 0x4, !P1 ;  /* 0x00000004ff057807 */ /* 0x002fc40004800000 */
[----:B------:R-:W-:Y:S02]  /*142270*/  SEL R4, RZ, 0x4, !P5 ;  /* 0x00000004ff047807 */ /* 0x000fe40006800000 */
[----:B------:R-:W-:Y:S02]  /*142280*/  SEL R5, R5, RZ, !P0 ;  /* 0x000000ff05057207 */ /* 0x000fe40004000000 */
[----:B------:R-:W-:Y:S02]  /*142290*/  SEL R4, R4, RZ, !P0 ;  /* 0x000000ff04047207 */ /* 0x000fe40004000000 */
[----:B------:R-:W-:Y:S01]  /*1422a0*/  ISETP.NE.U32.AND P5, PT, R5, RZ, PT ;  /* 0x000000ff0500720c */ /* 0x000fe20003fa5070 */
[----:B------:R-:W-:Y:S01]  /*1422b0*/  HMMA.1688.F32.TF32 R116, R12, R36, R116 ;  /* 0x000000240c74723c */ /* 0x000fe20000081074 */
[-C--:B--2---:R-:W-:Y:S02]  /*1422c0*/  IADD3 R17, P2, R17, R240.reuse, RZ ;  /* 0x000000f011117210 */ /* 0x084fe40007f5e0ff */
[----:B---3--:R-:W-:-:S03]  /*1422d0*/  IADD3 R35, P6, R35, R240, RZ ;  /* 0x000000f023237210 */ /* 0x008fc60007fde0ff */
[----:B------:R1:W-:Y:S04]  /*1422e0*/  STL [R1+0x4c44], R17 ;  /* 0x004c441101007387 */ /* 0x0003e80000100800 */
[----:B------:R-:W-:Y:S01]  /*1422f0*/  STL [R1+0x5894], R35 ;  /* 0x0058942301007387 */ /* 0x000fe20000100800 */
[----:B----4-:R-:W-:Y:S01]  /*142300*/  IADD3 R31, P1, R31, R240, RZ ;  /* 0x000000f01f1f7210 */ /* 0x010fe20007f3e0ff */
[----:B------:R-:W-:-:S04]  /*142310*/  IMAD.X R24, R24, 0x1, R0, P2 ;  /* 0x0000000118187824 */ /* 0x000fc800010e0600 */
[----:B------:R-:W-:Y:S01]  /*142320*/  STL [R1+0x588c], R31 ;  /* 0x00588c1f01007387 */ /* 0x000fe20000100800 */
[----:B------:R-:W-:Y:S01]  /*142330*/  IMAD.X R226, R226, 0x1, R0, P6 ;  /* 0x00000001e2e27824 */ /* 0x000fe200030e0600 */
[----:B------:R-:W-:Y:S01]  /*142340*/  ISETP.NE.U32.AND P6, PT, R4, RZ, PT ;  /* 0x000000ff0400720c */ /* 0x000fe20003fc5070 */
[----:B------:R-:W-:Y:S01]  /*142350*/  IMAD.MOV.U32 R4, RZ, RZ, R17 ;  /* 0x000000ffff047224 */ /* 0x000fe200078e0011 */
[----:B------:R2:W-:Y:S01]  /*142360*/  STL [R1+0x4c40], R24 ;  /* 0x004c401801007387 */ /* 0x0005e20000100800 */
[----:B------:R-:W-:Y:S01]  /*142370*/  IMAD.MOV.U32 R5, RZ, RZ, R24 ;  /* 0x000000ffff057224 */ /* 0x000fe200078e0018 */
[----:B------:R-:W-:Y:S02]  /*142380*/  IADD3.X R34, R34, R0, RZ, P1, !PT ;  /* 0x0000000022227210 */ /* 0x000fe40000ffe4ff */
[----:B------:R-:W-:Y:S04]  /*142390*/  STL [R1+0x5888], R226 ;  /* 0x005888e201007387 */ /* 0x000fe80000100800 */
[----:B------:R-:W3:Y:S01]  /*1423a0*/  LDL.LU.64 R38, [R1+0x6eb8] ;  /* 0x006eb80001267983 */ /* 0x000ee20000300a00 */
[----:B------:R-:W-:-:S03]  /*1423b0*/  IADD3 R20, P1, R20, R240, RZ ;  /* 0x000000f014147210 */ /* 0x000fc60007f3e0ff */
[----:B------:R-:W4:Y:S04]  /*1423c0*/  LDL.LU.64 R36, [R1+0x6eb0] ;  /* 0x006eb00001247983 */ /* 0x000f280000300a00 */
[----:B------:R-:W3:Y:S04]  /*1423d0*/  LDL.LU R25, [R1+0x5810] ;  /* 0x0058100001197983 */ /* 0x000ee80000300800 */
[----:B------:R1:W-:Y:S04]  /*1423e0*/  LDGSTS.E [R224+-0x63000], desc[UR32][R4.64], P3 ;  /* 0x9d00000004e07fae */ /* 0x0003e80009921860 */
[----:B------:R-:W-:Y:S04]  /*1423f0*/  STL [R1+0x5880], R34 ;  /* 0x0058802201007387 */ /* 0x000fe80000100800 */
[----:B------:R-:W4:Y:S01]  /*142400*/  LDL.LU R6, [R1+0x5804] ;  /* 0x0058040001067983 */ /* 0x000f220000300800 */
[----:B-1----:R-:W-:-:S02]  /*142410*/  IMAD.MOV.U32 R4, RZ, RZ, R35 ;  /* 0x000000ffff047224 */ /* 0x002fc400078e0023 */
[----:B------:R-:W-:Y:S01]  /*142420*/  IMAD.MOV.U32 R5, RZ, RZ, R226 ;  /* 0x000000ffff057224 */ /* 0x000fe200078e00e2 */
[----:B------:R1:W-:Y:S01]  /*142430*/  STL [R1+0x5884], R20 ;  /* 0x0058841401007387 */ /* 0x0003e20000100800 */
[----:B------:R-:W-:-:S03]  /*142440*/  IMAD.X R30, R30, 0x1, R0, P1 ;  /* 0x000000011e1e7824 */ /* 0x000fc600008e0600 */
[----:B------:R-:W4:Y:S04]  /*142450*/  LDL.LU R17, [R1+0x5808] ;  /* 0x0058080001117983 */ /* 0x000f280000300800 */
[----:B------:R1:W-:Y:S04]  /*142460*/  LDGSTS.E [R224+-0x62f00], desc[UR32][R4.64], P3 ;  /* 0x9d10000004e07fae */ /* 0x0003e80009921860 */
[----:B--2---:R-:W2:Y:S01]  /*142470*/  LDL.LU R24, [R1+0x5800] ;  /* 0x0058000001187983 */ /* 0x004ea20000300800 */
[----:B-1----:R-:W-:Y:S01]  /*142480*/  MOV R4, R31 ;  /* 0x0000001f00047202 */ /* 0x002fe20000000f00 */
[----:B------:R-:W-:-:S02]  /*142490*/  IMAD.MOV.U32 R5, RZ, RZ, R34 ;  /* 0x000000ffff057224 */ /* 0x000fc400078e0022 */
[----:B------:R-:W-:Y:S04]  /*1424a0*/  STL [R1+0x5878], R30 ;  /* 0x0058781e01007387 */ /* 0x000fe80000100800 */
[----:B------:R1:W-:Y:S02]  /*1424b0*/  LDGSTS.E [R224+-0x62e00], desc[UR32][R4.64], P3 ;  /* 0x9d20000004e07fae */ /* 0x0003e40009921860 */
[----:B-1----:R-:W-:Y:S02]  /*1424c0*/  IMAD.MOV.U32 R4, RZ, RZ, R20 ;  /* 0x000000ffff047224 */ /* 0x002fe400078e0014 */
[----:B------:R-:W2:Y:S01]  /*1424d0*/  LDL.LU R20, [R1+0x57f8] ;  /* 0x0057f80001147983 */ /* 0x000ea20000300800 */
[-C--:B------:R-:W-:Y:S01]  /*1424e0*/  IADD3 R21, P1, R21, R240.reuse, RZ ;  /* 0x000000f015157210 */ /* 0x080fe20007f3e0ff */
[----:B------:R-:W-:Y:S01]  /*1424f0*/  IMAD.MOV.U32 R5, RZ, RZ, R30 ;  /* 0x000000ffff057224 */ /* 0x000fe200078e001e */
[----:B------:R-:W-:Y:S01]  /*142500*/  IADD3 R7, P2, R7, R240, RZ ;  /* 0x000000f007077210 */ /* 0x000fe20007f5e0ff */
[----:B------:R-:W-:Y:S03]  /*142510*/  HMMA.1688.F32.TF32 R100, R12, R32, R100 ;  /* 0x000000200c64723c */ /* 0x000fe60000081064 */
[----:B------:R1:W-:Y:S04]  /*142520*/  LDGSTS.E [R224+-0x62d00], desc[UR32][R4.64], P3 ;  /* 0x9d30000004e07fae */ /* 0x0003e80009921860 */
[----:B------:R-:W-:Y:S04]  /*142530*/  STL [R1+0x581c], R21 ;  /* 0x00581c1501007387 */ /* 0x000fe80000100800 */
[----:B------:R-:W2:Y:S01]  /*142540*/  LDL.LU.64 R34, [R1+0x6ea8] ;  /* 0x006ea80001227983 */ /* 0x000ea20000300a00 */
[----:B-1----:R-:W-:-:S03]  /*142550*/  IMAD.MOV.U32 R4, RZ, RZ, R21 ;  /* 0x000000ffff047224 */ /* 0x002fc600078e0015 */
[----:B------:R-:W2:Y:S04]  /*142560*/  LDL.LU.64 R32, [R1+0x6ea0] ;  /* 0x006ea00001207983 */ /* 0x000ea80000300a00 */
[----:B------:R1:W-:Y:S01]  /*142570*/  STL [R1+0x5814], R7 ;  /* 0x0058140701007387 */ /* 0x0003e20000100800 */
[----:B------:R-:W-:Y:S01]  /*142580*/  MOV R18, R229 ;  /* 0x000000e500127202 */ /* 0x000fe20000000f00 */
[----:B------:R-:W-:Y:S02]  /*142590*/  IMAD.MOV.U32 R19, RZ, RZ, R228 ;  /* 0x000000ffff137224 */ /* 0x000fe400078e00e4 */
[----:B---3--:R-:W-:Y:S01]  /*1425a0*/  IMAD.X R25, R25, 0x1, R0, P1 ;  /* 0x0000000119197824 */ /* 0x008fe200008e0600 */
[----:B------:R-:W-:-:S03]  /*1425b0*/  IADD3 R16, P1, R16, R240, RZ ;  /* 0x000000f010107210 */ /* 0x000fc60007f3e0ff */
[----:B------:R-:W-:Y:S01]  /*1425c0*/  IMAD.MOV.U32 R5, RZ, RZ, R25 ;  /* 0x000000ffff057224 */ /* 0x000fe200078e0019 */
[----:B------:R-:W-:Y:S04]  /*1425d0*/  STL [R1+0x5810], R25 ;  /* 0x0058101901007387 */ /* 0x000fe80000100800 */
[----:B------:R3:W-:Y:S04]  /*1425e0*/  LDGSTS.E [R224+-0x62000], desc[UR32][R4.64], P4 ;  /* 0x9e00000004e07fae */ /* 0x0007e8000a121860 */
[----:B------:R-:W-:Y:S01]  /*1425f0*/  STL [R1+0x580c], R16 ;  /* 0x00580c1001007387 */ /* 0x000fe20000100800 */
[----:B----4-:R-:W-:Y:S01]  /*142600*/  IMAD.X R17, R17, 0x1, R0, P2 ;  /* 0x0000000111117824 */ /* 0x010fe200010e0600 */
[----:B------:R-:W-:Y:S01]  /*142610*/  IADD3 R6, P2, R6, R240, RZ ;  /* 0x000000f006067210 */ /* 0x000fe20007f5e0ff */
[----:B---3--:R-:W-:-:S02]  /*142620*/  IMAD.MOV.U32 R4, RZ, RZ, R7 ;  /* 0x000000ffff047224 */ /* 0x008fc400078e0007 */
[----:B------:R-:W-:Y:S01]  /*142630*/  IMAD.MOV.U32 R5, RZ, RZ, R17 ;  /* 0x000000ffff057224 */ /* 0x000fe200078e0011 */
[----:B------:R3:W-:Y:S01]  /*142640*/  STL [R1+0x5808], R17 ;  /* 0x0058081101007387 */ /* 0x0007e20000100800 */
[----:B--2---:R-:W-:-:S03]  /*142650*/  IADD3.X R24, R24, R0, RZ, P1, !PT ;  /* 0x0000000018187210 */ /* 0x004fc60000ffe4ff */
[----:B------:R2:W-:Y:S04]  /*142660*/  STL [R1+0x5804], R6 ;  /* 0x0058040601007387 */ /* 0x0005e80000100800 */
[----:B------:R4:W-:Y:S04]  /*142670*/  STL [R1+0x5800], R24 ;  /* 0x0058001801007387 */ /* 0x0009e80000100800 */
[----:B-1----:R-:W4:Y:S04]  /*142680*/  LDL.LU R7, [R1+0x579c] ;  /* 0x00579c0001077983 */ /* 0x002f280000300800 */
[----:B------:R-:W4:Y:S04]  /*142690*/  LDL.LU R21, [R1+0x5794] ;  /* 0x0057940001157983 */ /* 0x000f280000300800 */
[----:B------:R1:W-:Y:S04]  /*1426a0*/  LDGSTS.E [R224+-0x61f00], desc[UR32][R4.64], P4 ;  /* 0x9e10000004e07fae */ /* 0x0003e8000a121860 */
[----:B---3--:R-:W3:Y:S01]  /*1426b0*/  LDL.LU R17, [R1+0x578c] ;  /* 0x00578c0001117983 */ /* 0x008ee20000300800 */
[----:B------:R-:W-:Y:S01]  /*1426c0*/  IMAD.X R20, R20, 0x1, R0, P2 ;  /* 0x0000000114147824 */ /* 0x000fe200010e0600 */
[----:B-1----:R-:W-:-:S02]  /*1426d0*/  MOV R4, R16 ;  /* 0x0000001000047202 */ /* 0x002fc40000000f00 */
[----:B------:R-:W3:Y:S04]  /*1426e0*/  LDL.LU R16, [R1+0x5790] ;  /* 0x0057900001107983 */ /* 0x000ee80000300800 */
[----:B------:R-:W3:Y:S04]  /*1426f0*/  LDL.LU R226, [R1+0x5784] ;  /* 0x0057840001e27983 */ /* 0x000ee80000300800 */
[----:B------:R1:W-:Y:S04]  /*142700*/  STL [R1+0x57f8], R20 ;  /* 0x0057f81401007387 */ /* 0x0003e80000100800 */
[----:B------:R-:W3:Y:S04]  /*142710*/  LDL.LU R252, [R1+0x5788] ;  /* 0x0057880001fc7983 */ /* 0x000ee80000300800 */
[----:B------:R-:W3:Y:S04]  /*142720*/  LDL.LU R229, [R1+0x5780] ;  /* 0x0057800001e57983 */ /* 0x000ee80000300800 */
[----:B------:R-:W3:Y:S01]  /*142730*/  LDL.LU R228, [R1+0x5778] ;  /* 0x0057780001e47983 */ /* 0x000ee20000300800 */
[----:B------:R-:W-:Y:S01]  /*142740*/  IMAD.MOV.U32 R5, RZ, RZ, R24 ;  /* 0x000000ffff057224 */ /* 0x000fe200078e0018 */
[----:B------:R-:W-:-:S04]  /*142750*/  ISETP.GT.AND P1, PT, R3, 0x5, PT ;  /* 0x000000050300780c */ /* 0x000fc80003f24270 */
[----:B------:R1:W-:Y:S01]  /*142760*/  LDGSTS.E [R224+-0x61e00], desc[UR32][R4.64], P4 ;  /* 0x9e20000004e07fae */ /* 0x0003e2000a121860 */
[----:B------:R-:W-:Y:S01]  /*142770*/  ISETP.GT.AND P2, PT, R3, 0x9, PT ;  /* 0x000000090300780c */ /* 0x000fe20003f44270 */
[----:B-1----:R-:W-:Y:S02]  /*142780*/  IMAD.MOV.U32 R4, RZ, RZ, R6 ;  /* 0x000000ffff047224 */ /* 0x002fe400078e0006 */
[----:B------:R-:W-:Y:S01]  /*142790*/  IMAD.MOV.U32 R5, RZ, RZ, R20 ;  /* 0x000000ffff057224 */ /* 0x000fe200078e0014 */
[----:B--2---:R-:W2:Y:S04]  /*1427a0*/  LDL.LU R6, [R1+0x66dc] ;  /* 0x0066dc0001067983 */ /* 0x004ea80000300800 */
[----:B------:R1:W-:Y:S02]  /*1427b0*/  LDGSTS.E [R224+-0x61d00], desc[UR32][R4.64], P4 ;  /* 0x9e30000004e07fae */ /* 0x0003e4000a121860 */
[----:B-1----:R-:W-:-:S02]  /*1427c0*/  SEL R5, RZ, 0x4, !P1 ;  /* 0x00000004ff057807 */ /* 0x002fc40004800000 */
[----:B------:R-:W-:Y:S01]  /*1427d0*/  SEL R4, RZ, 0x4, !P2 ;  /* 0x00000004ff047807 */ /* 0x000fe20005000000 */
[----:B------:R-:W-:Y:S01]  /*1427e0*/  HMMA.1688.F32.TF32 R104, R12, R28, R104 ;  /* 0x0000001c0c68723c */ /* 0x000fe20000081068 */
[----:B------:R-:W-:Y:S02]  /*1427f0*/  SEL R5, R5, RZ, !P0 ;  /* 0x000000ff05057207 */ /* 0x000fe40004000000 */
[----:B------:R-:W-:Y:S02]  /*142800*/  SEL R4, R4, RZ, !P0 ;  /* 0x000000ff04047207 */ /* 0x000fe40004000000 */
[----:B------:R-:W-:Y:S02]  /*142810*/  ISETP.NE.U32.AND P2, PT, R5, RZ, PT ;  /* 0x000000ff0500720c */ /* 0x000fe40003f45070 */
[-C--:B----4-:R-:W-:Y:S02]  /*142820*/  IADD3 R7, P1, R7, R240.reuse, RZ ;  /* 0x000000f007077210 */ /* 0x090fe40007f3e0ff */
[----:B------:R-:W-:-:S03]  /*142830*/  IADD3 R21, P4, R21, R240, RZ ;  /* 0x000000f015157210 */ /* 0x000fc60007f9e0ff */
[----:B------:R1:W-:Y:S01]  /*142840*/  STL [R1+0x579c], R7 ;  /* 0x00579c0701007387 */ /* 0x0003e20000100800 */
[----:B---3--:R-:W-:-:S03]  /*142850*/  IADD3 R17, P3, R17, R240, RZ ;  /* 0x000000f011117210 */ /* 0x008fc60007f7e0ff */
[----:B------:R-:W-:Y:S04]  /*142860*/  STL [R1+0x5794], R21 ;  /* 0x0057941501007387 */ /* 0x000fe80000100800 */
[----:B------:R-:W-:Y:S01]  /*142870*/  STL [R1+0x578c], R17 ;  /* 0x00578c1101007387 */ /* 0x000fe20000100800 */
[----:B------:R-:W-:-:S05]  /*142880*/  IMAD.X R16, R16, 0x1, R0, P1 ;  /* 0x0000000110107824 */ /* 0x000fca00008e0600 */
[----:B------:R3:W-:Y:S01]  /*142890*/  STL [R1+0x5790], R16 ;  /* 0x0057901001007387 */ /* 0x0007e20000100800 */
[----:B------:R-:W-:Y:S01]  /*1428a0*/  IMAD.X R252, R252, 0x1, R0, P4 ;  /* 0x00000001fcfc7824 */ /* 0x000fe200020e0600 */
[----:B------:R-:W-:-:S04]  /*1428b0*/  IADD3.X R229, R229, R0, RZ, P3, !PT ;  /* 0x00000000e5e57210 */ /* 0x000fc80001ffe4ff */
[----:B------:R-:W-:Y:S01]  /*1428c0*/  STL [R1+0x5788], R252 ;  /* 0x005788fc01007387 */ /* 0x000fe20000100800 */
[----:B------:R-:W-:-:S03]  /*1428d0*/  IADD3 R226, P3, R226, R240, RZ ;  /* 0x000000f0e2e27210 */ /* 0x000fc60007f7e0ff */
[----:B------:R-:W4:Y:S01]  /*1428e0*/  LDL.LU.64 R30, [R1+0x6e98] ;  /* 0x006e9800011e7983 */ /* 0x000f220000300a00 */
[----:B------:R-:W-:-:S03]  /*1428f0*/  ISETP.NE.U32.AND P1, PT, R4, RZ, PT ;  /* 0x000000ff0400720c */ /* 0x000fc60003f25070 */
[----:B------:R-:W4:Y:S01]  /*142900*/  LDL.LU.64 R28, [R1+0x6e90] ;  /* 0x006e9000011c7983 */ /* 0x000f220000300a00 */
[----:B------:R-:W-:-:S03]  /*142910*/  IMAD.MOV.U32 R4, RZ, RZ, R7 ;  /* 0x000000ffff047224 */ /* 0x000fc600078e0007 */
[----:B------:R-:W4:Y:S01]  /*142920*/  LDL.LU R24, [R1+0x66d4] ;  /* 0x0066d40001187983 */ /* 0x000f220000300800 */
[----:B------:R-:W-:-:S03]  /*142930*/  IMAD.MOV.U32 R5, RZ, RZ, R16 ;  /* 0x000000ffff057224 */ /* 0x000fc600078e0010 */
[----:B------:R-:W-:Y:S04]  /*142940*/  STL [R1+0x5780], R229 ;  /* 0x005780e501007387 */ /* 0x000fe80000100800 */
[----:B------:R-:W4:Y:S04]  /*142950*/  LDL.LU R20, [R1+0x66cc] ;  /* 0x0066cc0001147983 */ /* 0x000f280000300800 */
[----:B------:R2:W-:Y:S04]  /*142960*/  STL [R1+0x5784], R226 ;  /* 0x005784e201007387 */ /* 0x0005e80000100800 */
[----:B-1----:R-:W4:Y:S01]  /*142970*/  LDL.LU R7, [R1+0x66d0] ;  /* 0x0066d00001077983 */ /* 0x002f220000300800 */
[----:B------:R-:W-:-:S03]  /*142980*/  IMAD.X R228, R228, 0x1, R0, P3 ;  /* 0x00000001e4e47824 */ /* 0x000fc600018e0600 */
[----:B------:R-:W4:Y:S04]  /*142990*/  LDL.LU R25, [R1+0x66c8] ;  /* 0x0066c80001197983 */ /* 0x000f280000300800 */
[----:B------:R1:W-:Y:S04]  /*1429a0*/  LDGSTS.E [R224+-0x61000], desc[UR32][R4.64], P5 ;  /* 0x9f00000004e07fae */ /* 0x0003e8000a921860 */
[----:B---3--:R-:W3:Y:S01]  /*1429b0*/  LDL.LU R16, [R1+0x66c4] ;  /* 0x0066c40001107983 */ /* 0x008ee20000300800 */
[----:B-1----:R-:W-:Y:S02]  /*1429c0*/  IMAD.MOV.U32 R4, RZ, RZ, R21 ;  /* 0x000000ffff047224 */ /* 0x002fe400078e0015 */
[----:B------:R-:W-:Y:S01]  /*1429d0*/  IMAD.MOV.U32 R5, RZ, RZ, R252 ;  /* 0x000000ffff057224 */ /* 0x000fe200078e00fc */
[----:B------:R-:W3:Y:S04]  /*1429e0*/  LDL.LU R21, [R1+0x66c0] ;  /* 0x0066c00001157983 */ /* 0x000ee80000300800 */
[----:B------:R1:W-:Y:S04]  /*1429f0*/  LDGSTS.E [R224+-0x60f00], desc[UR32][R4.64], P5 ;  /* 0x9f10000004e07fae */ /* 0x0003e8000a921860 */
[----:B------:R-:W-:Y:S01]  /*142a00*/  STL [R1+0x5778], R228 ;  /* 0x005778e401007387 */ /* 0x000fe20000100800 */
[----:B-1----:R-:W-:-:S03]  /*142a10*/  MOV R4, R17 ;  /* 0x0000001100047202 */ /* 0x002fc60000000f00 */
[----:B------:R-:W3:Y:S01]  /*142a20*/  LDL.LU R17, [R1+0x66b8] ;  /* 0x0066b80001117983 */ /* 0x000ee20000300800 */
[----:B------:R-:W-:Y:S01]  /*142a30*/  IMAD.MOV.U32 R5, RZ, RZ, R229 ;  /* 0x000000ffff057224 */ /* 0x000fe200078e00e5 */
[----:B--2---:R-:W-:-:S04]  /*142a40*/  IADD3 R6, P3, R6, R240, RZ ;  /* 0x000000f006067210 */ /* 0x004fc80007f7e0ff */
[----:B------:R1:W-:Y:S02]  /*142a50*/  LDGSTS.E [R224+-0x60e00], desc[UR32][R4.64], P5 ;  /* 0x9f20000004e07fae */ /* 0x0003e4000a921860 */
[----:B-1----:R-:W-:Y:S02]  /*142a60*/  IMAD.MOV.U32 R4, RZ, RZ, R226 ;  /* 0x000000ffff047224 */ /* 0x002fe400078e00e2 */
[----:B------:R-:W-:Y:S01]  /*142a70*/  IMAD.MOV.U32 R5, RZ, RZ, R228 ;  /* 0x000000ffff057224 */ /* 0x000fe200078e00e4 */
[----:B------:R-:W-:-:S04]  /*142a80*/  LOP3.LUT R226, R236, 0x20, RZ, 0x3c, !PT ;  /* 0x00000020ece27812 */ /* 0x000fc800078e3cff */
[----:B------:R1:W-:Y:S04]  /*142a90*/  LDGSTS.E [R224+-0x60d00], desc[UR32][R4.64], P5 ;  /* 0x9f30000004e07fae */ /* 0x0003e8000a921860 */
[----:B------:R2:W-:Y:S01]  /*142aa0*/  STL [R1+0x66dc], R6 ;  /* 0x0066dc0601007387 */ /* 0x0005e20000100800 */
[----:B-1----:R-:W-:Y:S02]  /*142ab0*/  IADD3 R4, R226, 0x100000, R225 ;  /* 0x00100000e2047810 */ /* 0x002fe40007ffe0e1 */
[----:B----4-:R-:W-:-:S05]  /*142ac0*/  IADD3 R24, P4, R24, R240, RZ ;  /* 0x000000f018187210 */ /* 0x010fca0007f9e0ff */
[----:B------:R-:W-:Y:S01]  /*142ad0*/  STL [R1+0x66d4], R24 ;  /* 0x0066d41801007387 */ /* 0x000fe20000100800 */
[--C-:B------:R-:W-:Y:S01]  /*142ae0*/  IMAD.X R7, R7, 0x1, R0.reuse, P3 ;  /* 0x0000000107077824 */ /* 0x100fe200018e0600 */
[----:B------:R-:W-:Y:S01]  /*142af0*/  IADD3 R20, P3, R20, R240, RZ ;  /* 0x000000f014147210 */ /* 0x000fe20007f7e0ff */
[----:B------:R-:W-:-:S03]  /*142b00*/  IMAD.X R25, R25, 0x1, R0, P4 ;  /* 0x0000000119197824 */ /* 0x000fc600020e0600 */
[----:B------:R1:W-:Y:S04]  /*142b10*/  STL [R1+0x66d0], R7 ;  /* 0x0066d00701007387 */ /* 0x0003e80000100800 */
[----:B------:R2:W-:Y:S01]  /*142b20*/  LDGSTS.E [R4+-0x7fc00], desc[UR32][R6.64], P6 ;  /* 0x8040000006047fae */ /* 0x0005e2000b121860 */
[----:B---3--:R-:W-:-:S03]  /*142b30*/  IADD3 R16, P4, R16, R240, RZ ;  /* 0x000000f010107210 */ /* 0x008fc60007f9e0ff */
[----:B------:R3:W-:Y:S04]  /*142b40*/  STL [R1+0x66cc], R20 ;  /* 0x0066cc1401007387 */ /* 0x0007e80000100800 */
[----:B------:R4:W-:Y:S01]  /*142b50*/  STL [R1+0x66c8], R25 ;  /* 0x0066c81901007387 */ /* 0x0009e20000100800 */
[----:B--2---:R-:W-:Y:S02]  /*142b60*/  IMAD.MOV.U32 R6, RZ, RZ, R24 ;  /* 0x000000ffff067224 */ /* 0x004fe400078e0018 */
[----:B-1----:R-:W-:Y:S01]  /*142b70*/  IMAD.MOV.U32 R7, RZ, RZ, R25 ;  /* 0x000000ffff077224 */ /* 0x002fe200078e0019 */
[----:B------:R-:W-:Y:S01]  /*142b80*/  IADD3.X R21, R21, R0, RZ, P3, !PT ;  /* 0x0000000015157210 */ /* 0x000fe20001ffe4ff */
[----:B------:R-:W-:Y:S04]  /*142b90*/  STL [R1+0x66c4], R16 ;  /* 0x0066c41001007387 */ /* 0x000fe80000100800 */
[----:B------:R1:W-:Y:S04]  /*142ba0*/  LDGSTS.E [R4+-0x7fb00], desc[UR32][R6.64], P6 ;  /* 0x8050000006047fae */ /* 0x0003e8000b121860 */
[----:B------:R2:W-:Y:S01]  /*142bb0*/  STL [R1+0x66c0], R21 ;  /* 0x0066c01501007387 */ /* 0x0005e20000100800 */
[----:B------:R-:W-:-:S02]  /*142bc0*/  IMAD.X R17, R17, 0x1, R0, P4 ;  /* 0x0000000111117824 */ /* 0x000fc400020e0600 */
[----:B-1----:R-:W-:Y:S02]  /*142bd0*/  IMAD.MOV.U32 R6, RZ, RZ, R20 ;  /* 0x000000ffff067224 */ /* 0x002fe400078e0014 */
[----:B---3--:R-:W3:Y:S04]  /*142be0*/  LDL.LU R20, [R1+0x665c] ;  /* 0x00665c0001147983 */ /* 0x008ee80000300800 */
[----:B------:R-:W3:Y:S04]  /*142bf0*/  LDL.LU R228, [R1+0x6654] ;  /* 0x0066540001e47983 */ /* 0x000ee80000300800 */
[----:B------:R1:W-:Y:S04]  /*142c00*/  STL [R1+0x66b8], R17 ;  /* 0x0066b81101007387 */ /* 0x0003e80000100800 */
[----:B------:R-:W3:Y:S04]  /*142c10*/  LDL.LU R252, [R1+0x664c] ;  /* 0x00664c0001fc7983 */ /* 0x000ee80000300800 */
[----:B------:R-:W3:Y:S04]  /*142c20*/  LDL.LU R24, [R1+0x6650] ;  /* 0x0066500001187983 */ /* 0x000ee80000300800 */
[----:B------:R-:W3:Y:S01]  /*142c30*/  LDL.LU R229, [R1+0x6648] ;  /* 0x0066480001e57983 */ /* 0x000ee20000300800 */
[----:B------:R-:W-:Y:S01]  /*142c40*/  IMAD.MOV.U32 R7, RZ, RZ, R21 ;  /* 0x000000ffff077224 */ /* 0x000fe200078e0015 */
[----:B------:R-:W-:-:S02]  /*142c50*/  ISETP.GT.AND P3, PT, R3, 0xd, PT ;  /* 0x0000000d0300780c */ /* 0x000fc40003f64270 */
[----:B------:R-:W-:Y:S01]  /*142c60*/  ISETP.GT.AND P4, PT, R3, 0x11, PT ;  /* 0x000000110300780c */ /* 0x000fe20003f84270 */
[----:B------:R-:W3:Y:S04]  /*142c70*/  LDL.LU R226, [R1+0x6644] ;  /* 0x0066440001e27983 */ /* 0x000ee80000300800 */
[----:B------:R4:W-:Y:S01]  /*142c80*/  LDGSTS.E [R4+-0x7fa00], desc[UR32][R6.64], P6 ;  /* 0x8060000006047fae */ /* 0x0009e2000b121860 */
[----:B------:R-:W-:-:S03]  /*142c90*/  SEL R5, RZ, 0x4, !P4 ;  /* 0x00000004ff057807 */ /* 0x000fc60006000000 */
[----:B------:R-:W3:Y:S01]  /*142ca0*/  LDL.LU R224, [R1+0x65d0] ;  /* 0x0065d00001e07983 */ /* 0x000ee20000300800 */
[----:B----4-:R-:W-:Y:S01]  /*142cb0*/  MOV R6, R16 ;  /* 0x0000001000067202 */ /* 0x010fe20000000f00 */
[----:B------:R-:W-:Y:S02]  /*142cc0*/  IMAD.MOV.U32 R7, RZ, RZ, R17 ;  /* 0x000000ffff077224 */ /* 0x000fe400078e0011 */
[----:B------:R-:W4:Y:S04]  /*142cd0*/  LDL.LU R25, [R1+0x65dc] ;  /* 0x0065dc0001197983 */ /* 0x000f280000300800 */
[----:B------:R1:W-:Y:S01]  /*142ce0*/  LDGSTS.E [R4+-0x7f900], desc[UR32][R6.64], P6 ;  /* 0x8070000006047fae */ /* 0x0003e2000b121860 */
[----:B------:R-:W-:-:S03]  /*142cf0*/  SEL R5, R5, RZ, !P0 ;  /* 0x000000ff05057207 */ /* 0x000fc60004000000 */
[----:B--2---:R-:W2:Y:S04]  /*142d00*/  LDL.LU R21, [R1+0x65d4] ;  /* 0x0065d40001157983 */ /* 0x004ea80000300800 */
[----:B------:R-:W2:Y:S01]  /*142d10*/  LDL.LU R16, [R1+0x65cc] ;  /* 0x0065cc0001107983 */ /* 0x000ea20000300800 */
[----:B-1----:R-:W-:-:S03]  /*142d20*/  SEL R6, RZ, 0x4, !P3 ;  /* 0x00000004ff067807 */ /* 0x002fc60005800000 */
[----:B------:R-:W2:Y:S01]  /*142d30*/  LDL.LU R17, [R1+0x65c4] ;  /* 0x0065c40001117983 */ /* 0x000ea20000300800 */
[----:B------:R-:W-:Y:S01]  /*142d40*/  HMMA.1688.F32.TF32 R96, R12, R232, R96 ;  /* 0x000000e80c60723c */ /* 0x000fe20000081060 */
[-C--:B---3--:R-:W-:Y:S02]  /*142d50*/  IADD3 R20, P3, R20, R240.reuse, RZ ;  /* 0x000000f014147210 */ /* 0x088fe40007f7e0ff */
[----:B------:R-:W-:-:S03]  /*142d60*/  IADD3 R228, P4, R228, R240, RZ ;  /* 0x000000f0e4e47210 */ /* 0x000fc60007f9e0ff */
[----:B------:R-:W-:Y:S01]  /*142d70*/  STL [R1+0x665c], R20 ;  /* 0x00665c1401007387 */ /* 0x000fe20000100800 */
[----:B------:R-:W-:-:S03]  /*142d80*/  IADD3 R252, P5, R252, R240, RZ ;  /* 0x000000f0fcfc7210 */ /* 0x000fc60007fbe0ff */
[----:B------:R-:W-:Y:S01]  /*142d90*/  STL [R1+0x6654], R228 ;  /* 0x006654e401007387 */ /* 0x000fe20000100800 */
[----:B------:R-:W-:-:S03]  /*142da0*/  IMAD.X R24, R24, 0x1, R0, P3 ;  /* 0x0000000118187824 */ /* 0x000fc600018e0600 */
[----:B------:R-:W-:Y:S01]  /*142db0*/  STL [R1+0x664c], R252 ;  /* 0x00664cfc01007387 */ /* 0x000fe20000100800 */
[----:B------:R-:W-:-:S03]  /*142dc0*/  IMAD.X R229, R229, 0x1, R0, P4 ;  /* 0x00000001e5e57824 */ /* 0x000fc600020e0600 */
[----:B------:R1:W-:Y:S01]  /*142dd0*/  STL [R1+0x6650], R24 ;  /* 0x0066501801007387 */ /* 0x0003e20000100800 */
[----:B------:R-:W-:-:S03]  /*142de0*/  ISETP.NE.U32.AND P4, PT, R5, RZ, PT ;  /* 0x000000ff0500720c */ /* 0x000fc60003f85070 */
[----:B------:R-:W3:Y:S04]  /*142df0*/  LDL.LU R5, [R1+0x6640] ;  /* 0x0066400001057983 */ /* 0x000ee80000300800 */
[----:B------:R4:W-:Y:S04]  /*142e00*/  STL [R1+0x6648], R229 ;  /* 0x006648e501007387 */ /* 0x0009e80000100800 */
[----:B------:R-:W4:Y:S01]  /*142e10*/  LDL.LU R233, [R1+0x6638] ;  /* 0x0066380001e97983 */ /* 0x000f220000300800 */
[----:B------:R-:W-:Y:S02]  /*142e20*/  SEL R6, R6, RZ, !P0 ;  /* 0x000000ff06067207 */ /* 0x000fe40004000000 */
[----:B------:R-:W-:-:S02]  /*142e30*/  MOV R7, R24 ;  /* 0x0000001800077202 */ /* 0x000fc40000000f00 */
[----:B------:R-:W-:Y:S01]  /*142e40*/  ISETP.NE.U32.AND P3, PT, R6, RZ, PT ;  /* 0x000000ff0600720c */ /* 0x000fe20003f65070 */
[----:B------:R-:W-:-:S05]  /*142e50*/  IMAD.MOV.U32 R6, RZ, RZ, R20 ;  /* 0x000000ffff067224 */ /* 0x000fca00078e0014 */
[----:B------:R1:W-:Y:S02]  /*142e60*/  LDGSTS.E [R4+-0x7ec00], desc[UR32][R6.64], P2 ;  /* 0x8140000006047fae */ /* 0x0003e40009121860 */
[----:B-1----:R-:W-:Y:S02]  /*142e70*/  IMAD.MOV.U32 R6, RZ, RZ, R228 ;  /* 0x000000ffff067224 */ /* 0x002fe400078e00e4 */
[----:B------:R-:W-:-:S05]  /*142e80*/  IMAD.MOV.U32 R7, RZ, RZ, R229 ;  /* 0x000000ffff077224 */ /* 0x000fca00078e00e5 */
[----:B------:R1:W-:Y:S01]  /*142e90*/  LDGSTS.E [R4+-0x7eb00], desc[UR32][R6.64], P2 ;  /* 0x8150000006047fae */ /* 0x0003e20009121860 */
[----:B---3--:R-:W-:Y:S01]  /*142ea0*/  IMAD.X R5, R5, 0x1, R0, P5 ;  /* 0x0000000105057824 */ /* 0x008fe200028e0600 */
[----:B------:R-:W-:-:S04]  /*142eb0*/  IADD3 R226, P5, R226, R240, RZ ;  /* 0x000000f0e2e27210 */ /* 0x000fc80007fbe0ff */
[----:B------:R3:W-:Y:S01]  /*142ec0*/  STL [R1+0x6640], R5 ;  /* 0x0066400501007387 */ /* 0x0007e20000100800 */
[----:B----4-:R-:W-:-:S03]  /*142ed0*/  IMAD.X R233, R233, 0x1, R0, P5 ;  /* 0x00000001e9e97824 */ /* 0x010fc600028e0600 */
[----:B------:R-:W4:Y:S04]  /*142ee0*/  LDL.LU R24, [R1+0x65c8] ;  /* 0x0065c80001187983 */ /* 0x000f280000300800 */
[----:B------:R-:W-:Y:S01]  /*142ef0*/  STL [R1+0x6644], R226 ;  /* 0x006644e201007387 */ /* 0x000fe20000100800 */
[----:B-1----:R-:W-:-:S03]  /*142f00*/  IMAD.MOV.U32 R7, RZ, RZ, R5 ;  /* 0x000000ffff077224 */ /* 0x002fc600078e0005 */
[----:B------:R-:W4:Y:S04]  /*142f10*/  LDL.LU R20, [R1+0x65c0] ;  /* 0x0065c00001147983 */ /* 0x000f280000300800 */
[----:B------:R-:W4:Y:S04]  /*142f20*/  LDL.LU R229, [R1+0x6e8c] ;  /* 0x006e8c0001e57983 */ /* 0x000f280000300800 */
[----:B------:R-:W4:Y:S04]  /*142f30*/  LDL.LU R228, [R1+0x6e88] ;  /* 0x006e880001e47983 */ /* 0x000f280000300800 */
[----:B------:R-:W-:Y:S04]  /*142f40*/  STL [R1+0x6638], R233 ;  /* 0x006638e901007387 */ /* 0x000fe80000100800 */
[----:B---3--:R-:W3:Y:S01]  /*142f50*/  LDL.LU R5, [R1+0x65b8] ;  /* 0x0065b80001057983 */ /* 0x008ee20000300800 */
[----:B------:R-:W-:Y:S01]  /*142f60*/  IMAD.MOV.U32 R6, RZ, RZ, R252 ;  /* 0x000000ffff067224 */ /* 0x000fe200078e00fc */
[-C--:B------:R-:W-:Y:S01]  /*142f70*/  IADD3 R25, P5, R25, R240.reuse, RZ ;  /* 0x000000f019197210 */ /* 0x080fe20007fbe0ff */
[----:B------:R-:W-:Y:S01]  /*142f80*/  HMMA.1688.F32.TF32 R216, R8, R26, R216 ;  /* 0x0000001a08d8723c */ /* 0x000fe200000810d8 */
[----:B------:R-:W1:Y:S02]  /*142f90*/  LDC R252, c[0x0][0x23c] ;  /* 0x00008f00fffc7b82 */ /* 0x000e640000000800 */
[----:B------:R2:W-:Y:S01]  /*142fa0*/  LDGSTS.E [R4+-0x7ea00], desc[UR32][R6.64], P2 ;  /* 0x8160000006047fae */ /* 0x0005e20009121860 */
[----:B------:R-:W-:Y:S01]  /*142fb0*/  IMAD.X R224, R224, 0x1, R0, P5 ;  /* 0x00000001e0e07824 */ /* 0x000fe200028e0600 */
[----:B--2---:R-:W-:Y:S01]  /*142fc0*/  IADD3 R16, P5, R16, R240, RZ ;  /* 0x000000f010107210 */ /* 0x004fe20007fbe0ff */
[----:B------:R-:W-:-:S02]  /*142fd0*/  IMAD.MOV.U32 R6, RZ, RZ, R226 ;  /* 0x000000ffff067224 */ /* 0x000fc400078e00e2 */
[----:B------:R-:W-:-:S05]  /*142fe0*/  IMAD.MOV.U32 R7, RZ, RZ, R233 ;  /* 0x000000ffff077224 */ /* 0x000fca00078e00e9 */
[----:B------:R2:W-:Y:S01]  /*142ff0*/  LDGSTS.E [R4+-0x7e900], desc[UR32][R6.64], P2 ;  /* 0x8170000006047fae */ /* 0x0005e20009121860 */
[----:B------:R-:W-:-:S03]  /*143000*/  IADD3 R21, P2, R21, R240, RZ ;  /* 0x000000f015157210 */ /* 0x000fc60007f5e0ff */
[----:B------:R-:W-:Y:S04]  /*143010*/  STL [R1+0x65dc], R25 ;  /* 0x0065dc1901007387 */ /* 0x000fe80000100800 */
[----:B------:R-:W-:Y:S01]  /*143020*/  STL [R1+0x65d4], R21 ;  /* 0x0065d41501007387 */ /* 0x000fe20000100800 */
[----:B--2---:R-:W-:Y:S02]  /*143030*/  IMAD.MOV.U32 R6, RZ, RZ, R25 ;  /* 0x000000ffff067224 */ /* 0x004fe400078e0019 */
[----:B------:R-:W-:Y:S01]  /*143040*/  IMAD.MOV.U32 R7, RZ, RZ, R224 ;  /* 0x000000ffff077224 */ /* 0x000fe200078e00e0 */
[----:B------:R2:W-:Y:S04]  /*143050*/  STL [R1+0x65d0], R224 ;  /* 0x0065d0e001007387 */ /* 0x0005e80000100800 */
[----:B------:R1:W-:Y:S04]  /*143060*/  STL [R1+0x65cc], R16 ;  /* 0x0065cc1001007387 */ /* 0x0003e80000100800 */
[----:B------:R2:W-:Y:S02]  /*143070*/  LDGSTS.E [R4+-0x7dc00], desc[UR32][R6.64], P1 ;  /* 0x8240000006047fae */ /* 0x0005e40008921860 */
[----:B--2---:R-:W-:-:S02]  /*143080*/  IMAD.MOV.U32 R6, RZ, RZ, R21 ;  /* 0x000000ffff067224 */ /* 0x004fc400078e0015 */
[----:B----4-:R-:W-:Y:S01]  /*143090*/  IMAD.X R24, R24, 0x1, R0, P2 ;  /* 0x0000000118187824 */ /* 0x010fe200010e0600 */
[----:B------:R-:W-:-:S03]  /*1430a0*/  IADD3 R17, P2, R17, R240, RZ ;  /* 0x000000f011117210 */ /* 0x000fc60007f5e0ff */
[----:B------:R-:W-:Y:S01]  /*1430b0*/  IMAD.MOV.U32 R7, RZ, RZ, R24 ;  /* 0x000000ffff077224 */ /* 0x000fe200078e0018 */
[----:B------:R-:W-:Y:S01]  /*1430c0*/  STL [R1+0x65c8], R24 ;  /* 0x0065c81801007387 */ /* 0x000fe20000100800 */
[----:B------:R-:W-:-:S03]  /*1430d0*/  IADD3.X R20, R20, R0, RZ, P5, !PT ;  /* 0x0000000014147210 */ /* 0x000fc60002ffe4ff */
[----:B------:R-:W-:Y:S04]  /*1430e0*/  STL [R1+0x65c4], R17 ;  /* 0x0065c41101007387 */ /* 0x000fe80000100800 */
[----:B------:R2:W-:Y:S01]  /*1430f0*/  STL [R1+0x65c0], R20 ;  /* 0x0065c01401007387 */ /* 0x0005e20000100800 */
[----:B------:R-:W-:Y:S03]  /*143100*/  HMMA.1688.F32.TF32 R12, R12, R228, R220 ;  /* 0x000000e40c0c723c */ /* 0x000fe600000810dc */
[----:B------:R-:W4:Y:S04]  /*143110*/  LDL.LU R228, [R1+0x655c] ;  /* 0x00655c0001e47983 */ /* 0x000f280000300800 */
[----:B------:R-:W4:Y:S01]  /*143120*/  LDL.LU R224, [R1+0x6554] ;  /* 0x0065540001e07983 */ /* 0x000f220000300800 */
[----:B---3--:R-:W-:-:S03]  /*143130*/  IMAD.X R5, R5, 0x1, R0, P2 ;  /* 0x0000000105057824 */ /* 0x008fc600010e0600 */
[----:B------:R3:W-:Y:S04]  /*143140*/  LDGSTS.E [R4+-0x7db00], desc[UR32][R6.64], P1 ;  /* 0x8250000006047fae */ /* 0x0007e80008921860 */
[----:B------:R2:W-:Y:S01]  /*143150*/  STL [R1+0x65b8], R5 ;  /* 0x0065b80501007387 */ /* 0x0005e20000100800 */
[----:B---3--:R-:W-:-:S03]  /*143160*/  MOV R6, R16 ;  /* 0x0000001000067202 */ /* 0x008fc60000000f00 */
[----:B-1----:R-:W3:Y:S04]  /*143170*/  LDL.LU R16, [R1+0x654c] ;  /* 0x00654c0001107983 */ /* 0x002ee80000300800 */
[----:B------:R-:W3:Y:S04]  /*143180*/  LDL.LU R229, [R1+0x6550] ;  /* 0x0065500001e57983 */ /* 0x000ee80000300800 */
[----:B------:R-:W3:Y:S01]  /*143190*/  LDL.LU R226, [R1+0x6548] ;  /* 0x0065480001e27983 */ /* 0x000ee20000300800 */
[----:B------:R-:W-:-:S03]  /*1431a0*/  IMAD.MOV.U32 R7, RZ, RZ, R20 ;  /* 0x000000ffff077224 */ /* 0x000fc600078e0014 */
[----:B------:R-:W3:Y:S04]  /*1431b0*/  LDL.LU R223, [R1+0x6540] ;  /* 0x0065400001df7983 */ /* 0x000ee80000300800 */
[----:B------:R-:W3:Y:S04]  /*1431c0*/  LDL.LU R21, [R1+0x6538] ;  /* 0x0065380001157983 */ /* 0x000ee80000300800 */
[----:B--2---:R-:W2:Y:S01]  /*1431d0*/  LDL.LU R20, [R1+0x6544] ;  /* 0x0065440001147983 */ /* 0x004ea20000300800 */
[----:B------:R-:W-:-:S03]  /*1431e0*/  ISETP.GT.AND P2, PT, R3, 0x15, PT ;  /* 0x000000150300780c */ /* 0x000fc60003f44270 */
[----:B------:R1:W-:Y:S01]  /*1431f0*/  LDGSTS.E [R4+-0x7da00], desc[UR32][R6.64], P1 ;  /* 0x8260000006047fae */ /* 0x0003e20008921860 */
[----:B------:R-:W-:-:S03]  /*143200*/  ISETP.GT.AND P5, PT, R3, 0x19, PT ;  /* 0x000000190300780c */ /* 0x000fc60003fa4270 */
[----:B------:R-:W2:Y:S04]  /*143210*/  LDL.LU R221, [R1+0x64dc] ;  /* 0x0064dc0001dd7983 */ /* 0x000ea80000300800 */
[----:B------:R-:W2:Y:S01]  /*143220*/  LDL.LU R220, [R1+0x64d4] ;  /* 0x0064d40001dc7983 */ /* 0x000ea20000300800 */
[----:B-1----:R-:W-:Y:S02]  /*143230*/  IMAD.MOV.U32 R6, RZ, RZ, R17 ;  /* 0x000000ffff067224 */ /* 0x002fe400078e0011 */
[----:B------:R-:W-:Y:S01]  /*143240*/  IMAD.MOV.U32 R7, RZ, RZ, R5 ;  /* 0x000000ffff077224 */ /* 0x000fe200078e0005 */
[----:B------:R-:W-:Y:S01]  /*143250*/  SEL R5, RZ, 0x4, !P5 ;  /* 0x00000004ff057807 */ /* 0x000fe20006800000 */
[----:B------:R-:W2:Y:S04]  /*143260*/  LDL.LU R17, [R1+0x64cc] ;  /* 0x0064cc0001117983 */ /* 0x000ea80000300800 */
[----:B------:R1:W-:Y:S02]  /*143270*/  LDGSTS.E [R4+-0x7d900], desc[UR32][R6.64], P1 ;  /* 0x8270000006047fae */ /* 0x0003e40008921860 */
[----:B-1----:R-:W-:-:S04]  /*143280*/  SEL R6, RZ, 0x4, !P2 ;  /* 0x00000004ff067807 */ /* 0x002fc80005000000 */
[----:B------:R-:W-:Y:S02]  /*143290*/  SEL R6, R6, RZ, !P0 ;  /* 0x000000ff06067207 */ /* 0x000fe40004000000 */
[----:B------:R-:W-:Y:S02]  /*1432a0*/  SEL R5, R5, RZ, !P0 ;  /* 0x000000ff05057207 */ /* 0x000fe40004000000 */
[-C--:B----4-:R-:W-:Y:S02]  /*1432b0*/  IADD3 R228, P1, R228, R240.reuse, RZ ;  /* 0x000000f0e4e47210 */ /* 0x090fe40007f3e0ff */
[----:B------:R-:W-:-:S03]  /*1432c0*/  IADD3 R224, P2, R224, R240, RZ ;  /* 0x000000f0e0e07210 */ /* 0x000fc60007f5e0ff */
[----:B------:R-:W-:Y:S04]  /*1432d0*/  STL [R1+0x655c], R228 ;  /* 0x00655ce401007387 */ /* 0x000fe80000100800 */
[----:B------:R-:W-:Y:S01]  /*1432e0*/  STL [R1+0x6554], R224 ;  /* 0x006554e001007387 */ /* 0x000fe20000100800 */
[----:B---3--:R-:W-:Y:S01]  /*1432f0*/  IADD3 R16, P5, R16, R240, RZ ;  /* 0x000000f010107210 */ /* 0x008fe20007fbe0ff */
[----:B------:R-:W-:-:S04]  /*143300*/  IMAD.X R229, R229, 0x1, R0, P1 ;  /* 0x00000001e5e57824 */ /* 0x000fc800008e0600 */
[----:B------:R-:W-:Y:S01]  /*143310*/  STL [R1+0x654c], R16 ;  /* 0x00654c1001007387 */ /* 0x000fe20000100800 */
[----:B------:R-:W-:-:S03]  /*143320*/  IMAD.X R226, R226, 0x1, R0, P2 ;  /* 0x00000001e2e27824 */ /* 0x000fc600010e0600 */
[----:B------:R-:W-:Y:S01]  /*143330*/  STL [R1+0x6550], R229 ;  /* 0x006550e501007387 */ /* 0x000fe20000100800 */
[----:B------:R-:W-:Y:S02]  /*143340*/  ISETP.NE.U32.AND P1, PT, R6, RZ, PT ;  /* 0x000000ff0600720c */ /* 0x000fe40003f25070 */
[----:B------:R-:W-:Y:S01]  /*143350*/  IADD3.X R223, R223, R0, RZ, P5, !PT ;  /* 0x00000000dfdf7210 */ /* 0x000fe20002ffe4ff */
[----:B------:R-:W-:Y:S01]  /*143360*/  STL [R1+0x6548], R226 ;  /* 0x006548e201007387 */ /* 0x000fe20000100800 */
[----:B------:R-:W-:Y:S02]  /*143370*/  IMAD.MOV.U32 R6, RZ, RZ, R228 ;  /* 0x000000ffff067224 */ /* 0x000fe400078e00e4 */
[----:B------:R-:W-:Y:S01]  /*143380*/  IMAD.MOV.U32 R7, RZ, RZ, R229 ;  /* 0x000000ffff077224 */ /* 0x000fe200078e00e5 */
[----:B------:R-:W3:Y:S01]  /*143390*/  LDL.LU.64 R26, [R1+0x6e80] ;  /* 0x006e8000011a7983 */ /* 0x000ee20000300a00 */
[----:B--2---:R-:W-:-:S03]  /*1433a0*/  IADD3 R20, P5, R20, R240, RZ ;  /* 0x000000f014147210 */ /* 0x004fc60007fbe0ff */
[----:B------:R-:W2:Y:S01]  /*1433b0*/  LDL.LU.64 R24, [R1+0x6e78] ;  /* 0x006e780001187983 */ /* 0x000ea20000300a00 */
[----:B------:R-:W-:-:S03]  /*1433c0*/  ISETP.NE.U32.AND P2, PT, R5, RZ, PT ;  /* 0x000000ff0500720c */ /* 0x000fc60003f45070 */
[----:B------:R-:W4:Y:S04]  /*1433d0*/  LDL.LU R222, [R1+0x64d0] ;  /* 0x0064d00001de7983 */ /* 0x000f280000300800 */
[----:B------:R-:W-:Y:S04]  /*1433e0*/  STL [R1+0x6540], R223 ;  /* 0x006540df01007387 */ /* 0x000fe80000100800 */
[----:B------:R1:W-:Y:S01]  /*1433f0*/  STL.64 [R1+0x40], R216 ;  /* 0x000040d801007387 */ /* 0x0003e20000100a00 */
[----:B------:R-:W-:-:S03]  /*143400*/  IMAD.X R21, R21, 0x1, R0, P5 ;  /* 0x0000000115157824 */ /* 0x000fc600028e0600 */
[----:B------:R-:W-:Y:S04]  /*143410*/  STL.64 [R1+0x48], R218 ;  /* 0x000048da01007387 */ /* 0x000fe80000100a00 */
[----:B------:R-:W3:Y:S04]  /*143420*/  LDL.LU R5, [R1+0x64c4] ;  /* 0x0064c40001057983 */ /* 0x000ee80000300800 */
[----:B------:R1:W-:Y:S04]  /*143430*/  LDGSTS.E [R4+-0x7cc00], desc[UR32][R6.64], P3 ;  /* 0x8340000006047fae */ /* 0x0003e80009921860 */
[----:B------:R-:W-:Y:S04]  /*143440*/  STL [R1+0x6544], R20 ;  /* 0x0065441401007387 */ /* 0x000fe80000100800 */
[----:B-1----:R-:W2:Y:S01]  /*143450*/  LDL.LU R217, [R1+0x64c8] ;  /* 0x0064c80001d97983 */ /* 0x002ea20000300800 */
[----:B------:R-:W-:-:S03]  /*143460*/  IMAD.MOV.U32 R6, RZ, RZ, R224 ;  /* 0x000000ffff067224 */ /* 0x000fc600078e00e0 */
[----:B------:R-:W3:Y:S01]  /*143470*/  LDL.LU R216, [R1+0x64c0] ;  /* 0x0064c00001d87983 */ /* 0x000ee20000300800 */
[----:B------:R-:W-:-:S03]  /*143480*/  IMAD.MOV.U32 R7, RZ, RZ, R226 ;  /* 0x000000ffff077224 */ /* 0x000fc600078e00e2 */
[----:B------:R1:W-:Y:S04]  /*143490*/  STL [R1+0x6538], R21 ;  /* 0x0065381501007387 */ /* 0x0003e80000100800 */
[----:B------:R1:W-:Y:S02]  /*1434a0*/  LDGSTS.E [R4+-0x7cb00], desc[UR32][R6.64], P3 ;  /* 0x8350000006047fae */ /* 0x0003e40009921860 */
[----:B-1----:R-:W-:Y:S02]  /*1434b0*/  MOV R6, R16 ;  /* 0x0000001000067202 */ /* 0x002fe40000000f00 */
[----:B------:R-:W3:Y:S01]  /*1434c0*/  LDL.LU R16, [R1+0x64b8] ;  /* 0x0064b80001107983 */ /* 0x000ee20000300800 */
[----:B------:R-:W-:Y:S01]  /*1434d0*/  HMMA.1688.F32.TF32 R212, R8, R22, R212 ;  /* 0x0000001608d4723c */ /* 0x000fe200000810d4 */
[----:B------:R-:W-:Y:S01]  /*1434e0*/  IMAD.MOV.U32 R7, RZ, RZ, R223 ;  /* 0x000000ffff077224 */ /* 0x000fe200078e00df */
[----:B------:R-:W-:-:S04]  /*1434f0*/  IADD3 R221, P5, R221, R240, RZ ;  /* 0x000000f0dddd7210 */ /* 0x000fc80007fbe0ff */
[----:B------:R1:W-:Y:S02]  /*143500*/  LDGSTS.E [R4+-0x7ca00], desc[UR32][R6.64], P3 ;  /* 0x8360000006047fae */ /* 0x0003e40009921860 */
[----:B-1----:R-:W-:Y:S02]  /*143510*/  IMAD.MOV.U32 R6, RZ, RZ, R20 ;  /* 0x000000ffff067224 */ /* 0x002fe400078e0014 */
[----:B------:R-:W-:Y:S01]  /*143520*/  IMAD.MOV.U32 R7, RZ, RZ, R21 ;  /* 0x000000ffff077224 */ /* 0x000fe200078e0015 */
[----:B------:R-:W-:Y:S04]  /*143530*/  STL [R1+0x64dc], R221 ;  /* 0x0064dcdd01007387 */ /* 0x000fe80000100800 */
[----:B------:R1:W-:Y:S01]  /*143540*/  LDGSTS.E [R4+-0x7c900], desc[UR32][R6.64], P3 ;  /* 0x8370000006047fae */ /* 0x0003e20009921860 */
[----:B------:R-:W-:-:S03]  /*143550*/  IADD3 R220, P3, R220, R240, RZ ;  /* 0x000000f0dcdc7210 */ /* 0x000fc60007f7e0ff */
[----:B------:R-:W3:Y:S04]  /*143560*/  LDL.LU.64 R22, [R1+0x6e70] ;  /* 0x006e700001167983 */ /* 0x000ee80000300a00 */
[----:B------:R-:W3:Y:S04]  /*143570*/  LDL.LU.64 R20, [R1+0x6e68] ;  /* 0x006e680001147983 */ /* 0x000ee80000300a00 */
[----:B------:R3:W-:Y:S01]  /*143580*/  STL [R1+0x64d4], R220 ;  /* 0x0064d4dc01007387 */ /* 0x0007e20000100800 */
[----:B-1----:R-:W-:Y:S02]  /*143590*/  IMAD.MOV.U32 R6, RZ, RZ, R221 ;  /* 0x000000ffff067224 */ /* 0x002fe400078e00dd */
[----:B----4-:R-:W-:Y:S01]  /*1435a0*/  IMAD.X R222, R222, 0x1, R0, P5 ;  /* 0x00000001dede7824 */ /* 0x010fe200028e0600 */
[----:B------:R-:W-:-:S03]  /*1435b0*/  IADD3 R17, P5, R17, R240, RZ ;  /* 0x000000f011117210 */ /* 0x000fc60007fbe0ff */
[----:B------:R-:W-:Y:S01]  /*1435c0*/  IMAD.MOV.U32 R7, RZ, RZ, R222 ;  /* 0x000000ffff077224 */ /* 0x000fe200078e00de */
[----:B------:R1:W-:Y:S04]  /*1435d0*/  STL [R1+0x64d0], R222 ;  /* 0x0064d0de01007387 */ /* 0x0003e80000100800 */
[----:B------:R-:W-:Y:S04]  /*1435e0*/  STL.64 [R1+0x30], R212 ;  /* 0x000030d401007387 */ /* 0x000fe80000100a00 */
[----:B------:R-:W-:Y:S04]  /*1435f0*/  STL.64 [R1+0x38], R214 ;  /* 0x000038d601007387 */ /* 0x000fe80000100a00 */
[----:B------:R-:W-:Y:S04]  /*143600*/  STL [R1+0x64cc], R17 ;  /* 0x0064cc1101007387 */ /* 0x000fe80000100800 */
[----:B------:R4:W-:Y:S01]  /*143610*/  LDGSTS.E [R4+-0x7bc00], desc[UR32][R6.64], P4 ;  /* 0x8440000006047fae */ /* 0x0009e2000a121860 */
[----:B--2---:R-:W-:Y:S01]  /*143620*/  IMAD.X R217, R217, 0x1, R0, P3 ;  /* 0x00000001d9d97824 */ /* 0x004fe200018e0600 */
[----:B---3--:R-:W-:-:S02]  /*143630*/  IADD3 R5, P3, R5, R240, RZ ;  /* 0x000000f005057210 */ /* 0x008fc40007f7e0ff */
[----:B------:R-:W-:Y:S02]  /*143640*/  IADD3.X R216, R216, R0, RZ, P5, !PT ;  /* 0x00000000d8d87210 */ /* 0x000fe40002ffe4ff */
[----:B------:R2:W-:Y:S01]  /*143650*/  STL [R1+0x64c8], R217 ;  /* 0x0064c8d901007387 */ /* 0x0005e20000100800 */
[----:B----4-:R-:W-:-:S03]  /*143660*/  IMAD.MOV.U32 R6, RZ, RZ, R220 ;  /* 0x000000ffff067224 */ /* 0x010fc600078e00dc */
[----:B------:R-:W-:Y:S04]  /*143670*/  STL [R1+0x64c4], R5 ;  /* 0x0064c40501007387 */ /* 0x000fe80000100800 */
[----:B------:R3:W-:Y:S04]  /*143680*/  STL [R1+0x64c0], R216 ;  /* 0x0064c0d801007387 */ /* 0x0007e80000100800 */
[----:B------:R-:W4:Y:S04]  /*143690*/  LDL.LU R224, [R1+0x645c] ;  /* 0x00645c0001e07983 */ /* 0x000f280000300800 */
[----:B------:R-:W4:Y:S01]  /*1436a0*/  LDL.LU R220, [R1+0x6454] ;  /* 0x0064540001dc7983 */ /* 0x000f220000300800 */
[----:B------:R-:W-:-:S05]  /*1436b0*/  IMAD.X R16, R16, 0x1, R0, P3 ;  /* 0x0000000110107824 */ /* 0x000fca00018e0600 */
[----:B------:R4:W-:Y:S04]  /*1436c0*/  STL [R1+0x64b8], R16 ;  /* 0x0064b81001007387 */ /* 0x0009e80000100800 */
[----:B------:R-:W4:Y:S04]  /*1436d0*/  LDL.LU R218, [R1+0x644c] ;  /* 0x00644c0001da7983 */ /* 0x000f280000300800 */
[----:B-1----:R-:W4:Y:S01]  /*1436e0*/  LDL.LU R222, [R1+0x13f8] ;  /* 0x0013f80001de7983 */ /* 0x002f220000300800 */
[----:B------:R-:W-:-:S03]  /*1436f0*/  IMAD.MOV.U32 R7, RZ, RZ, R217 ;  /* 0x000000ffff077224 */ /* 0x000fc600078e00d9 */
[----:B------:R-:W4:Y:S04]  /*143700*/  LDL.LU R223, [R1+0x13fc] ;  /* 0x0013fc0001df7983 */ /* 0x000f280000300800 */
[----:B------:R-:W4:Y:S04]  /*143710*/  LDL.LU R226, [R1+0x6450] ;  /* 0x0064500001e27983 */ /* 0x000f280000300800 */
[----:B------:R-:W4:Y:S04]  /*143720*/  LDL.LU R221, [R1+0x6448] ;  /* 0x0064480001dd7983 */ /* 0x000f280000300800 */
[----:B------:R-:W4:Y:S04]  /*143730*/  LDL.LU R219, [R1+0x6440] ;  /* 0x0064400001db7983 */ /* 0x000f280000300800 */
[----:B------:R1:W-:Y:S04]  /*143740*/  LDGSTS.E [R4+-0x7bb00], desc[UR32][R6.64], P4 ;  /* 0x8450000006047fae */ /* 0x0003e8000a121860 */
[----:B--2---:R-:W2:Y:S01]  /*143750*/  LDL.LU R217, [R1+0x6438] ;  /* 0x0064380001d97983 */ /* 0x004ea20000300800 */
[----:B-1----:R-:W-:-:S03]  /*143760*/  IMAD.MOV.U32 R7, RZ, RZ, R216 ;  /* 0x000000ffff077224 */ /* 0x002fc600078e00d8 */
[----:B---3--:R-:W3:Y:S01]  /*143770*/  LDL.LU R216, [R1+0x6444] ;  /* 0x0064440001d87983 */ /* 0x008ee20000300800 */
[----:B------:R-:W-:Y:S01]  /*143780*/  MOV R6, R17 ;  /* 0x0000001100067202 */ /* 0x000fe20000000f00 */
[----:B------:R-:W-:Y:S01]  /*143790*/  HMMA.1688.F32.TF32 R208, R8, R18, R208 ;  /* 0x0000001208d0723c */ /* 0x000fe200000810d0 */
[C---:B------:R-:W-:Y:S01]  /*1437a0*/  ISETP.GT.AND P3, PT, R3.reuse, 0x1d, PT ;  /* 0x0000001d0300780c */ /* 0x040fe20003f64270 */
[----:B------:R-:W2:Y:S04]  /*1437b0*/  LDL.LU R214, [R1+0x63dc] ;  /* 0x0063dc0001d67983 */ /* 0x000ea80000300800 */
[----:B------:R1:W-:Y:S01]  /*1437c0*/  LDGSTS.E [R4+-0x7ba00], desc[UR32][R6.64], P4 ;  /* 0x8460000006047fae */ /* 0x0003e2000a121860 */
[----:B------:R-:W-:-:S03]  /*1437d0*/  ISETP.GT.AND P5, PT, R3, 0x21, PT ;  /* 0x000000210300780c */ /* 0x000fc60003fa4270 */
[----:B------:R-:W2:Y:S04]  /*1437e0*/  LDL.LU R213, [R1+0x63d4] ;  /* 0x0063d40001d57983 */ /* 0x000ea80000300800 */
[----:B------:R-:W2:Y:S01]  /*1437f0*/  LDL.LU R212, [R1+0x63cc] ;  /* 0x0063cc0001d47983 */ /* 0x000ea20000300800 */
[----:B-1----:R-:W-:Y:S02]  /*143800*/  IMAD.MOV.U32 R6, RZ, RZ, R5 ;  /* 0x000000ffff067224 */ /* 0x002fe400078e0005 */
[----:B------:R-:W-:-:S05]  /*143810*/  IMAD.MOV.U32 R7, RZ, RZ, R16 ;  /* 0x000000ffff077224 */ /* 0x000fca00078e0010 */
[----:B------:R1:W-:Y:S01]  /*143820*/  LDGSTS.E [R4+-0x7b900], desc[UR32][R6.64], P4 ;  /* 0x8470000006047fae */ /* 0x0003e2000a121860 */
[----:B------:R-:W-:Y:S02]  /*143830*/  SEL R5, RZ, 0x4, !P5 ;  /* 0x00000004ff057807 */ /* 0x000fe40006800000 */
[----:B-1----:R-:W-:Y:S02]  /*143840*/  SEL R6, RZ, 0x4, !P3 ;  /* 0x00000004ff067807 */ /* 0x002fe40005800000 */
[----:B------:R-:W-:Y:S02]  /*143850*/  SEL R5, R5, RZ, !P0 ;  /* 0x000000ff05057207 */ /* 0x000fe40004000000 */
[-C--:B----4-:R-:W-:Y:S02]  /*143860*/  IADD3 R224, P3, R224, R240.reuse, RZ ;  /* 0x000000f0e0e07210 */ /* 0x090fe40007f7e0ff */
[----:B------:R-:W-:-:S03]  /*143870*/  IADD3 R220, P4, R220, R240, RZ ;  /* 0x000000f0dcdc7210 */ /* 0x000fc60007f9e0ff */
[----:B------:R-:W-:Y:S04]  /*143880*/  STL [R1+0x645c], R224 ;  /* 0x00645ce001007387 */ /* 0x000fe80000100800 */
[----:B------:R-:W-:Y:S01]  /*143890*/  STL [R1+0x6454], R220 ;  /* 0x006454dc01007387 */ /* 0x000fe20000100800 */
[----:B------:R-:W-:-:S05]  /*1438a0*/  IADD3 R218, P5, R218, R240, RZ ;  /* 0x000000f0dada7210 */ /* 0x000fca0007fbe0ff */
[----:B------:R-:W-:Y:S01]  /*1438b0*/  STL [R1+0x644c], R218 ;  /* 0x00644cda01007387 */ /* 0x000fe20000100800 */
[--C-:B------:R-:W-:Y:S02]  /*1438c0*/  IMAD.X R226, R226, 0x1, R0.reuse, P3 ;  /* 0x00000001e2e27824 */ /* 0x100fe400018e0600 */
[----:B------:R-:W-:-:S03]  /*1438d0*/  IMAD.X R221, R221, 0x1, R0, P4 ;  /* 0x00000001dddd7824 */ /* 0x000fc600020e0600 */
[----:B------:R-:W-:Y:S01]  /*1438e0*/  STL [R1+0x6450], R226 ;  /* 0x006450e201007387 */ /* 0x000fe20000100800 */
[----:B------:R-:W-:-:S03]  /*1438f0*/  IADD3.X R219, R219, R0, RZ, P5, !PT ;  /* 0x00000000dbdb7210 */ /* 0x000fc60002ffe4ff */
[----:B------:R-:W-:Y:S04]  /*143900*/  STL [R1+0x6448], R221 ;  /* 0x006448dd01007387 */ /* 0x000fe80000100800 */
[----:B------:R-:W4:Y:S04]  /*143910*/  LDL.LU.64 R18, [R1+0x6e60] ;  /* 0x006e600001127983 */ /* 0x000f280000300a00 */
[----:B------:R-:W4:Y:S01]  /*143920*/  LDL.LU.64 R16, [R1+0x6e58] ;  /* 0x006e580001107983 */ /* 0x000f220000300a00 */
[----:B------:R-:W-:-:S03]  /*143930*/  ISETP.NE.U32.AND P4, PT, R5, RZ, PT ;  /* 0x000000ff0500720c */ /* 0x000fc60003f85070 */
[----:B------:R-:W4:Y:S04]  /*143940*/  LDL.LU R215, [R1+0x63d0] ;  /* 0x0063d00001d77983 */ /* 0x000f280000300800 */
[----:B------:R-:W-:Y:S01]  /*143950*/  STL [R1+0x6440], R219 ;  /* 0x006440db01007387 */ /* 0x000fe20000100800 */
[----:B---3--:R-:W-:-:S03]  /*143960*/  IADD3 R216, P5, R216, R240, RZ ;  /* 0x000000f0d8d87210 */ /* 0x008fc60007fbe0ff */
[----:B------:R-:W-:Y:S04]  /*143970*/  STL.64 [R1+0x20], R208 ;  /* 0x000020d001007387 */ /* 0x000fe80000100a00 */
[----:B------:R1:W-:Y:S04]  /*143980*/  STL.64 [R1+0x28], R210 ;  /* 0x000028d201007387 */ /* 0x0003e80000100a00 */
[----:B------:R-:W3:Y:S04]  /*143990*/  LDL.LU R5, [R1+0x63c4] ;  /* 0x0063c40001057983 */ /* 0x000ee80000300800 */
[----:B------:R-:W-:Y:S01]  /*1439a0*/  STL [R1+0x6444], R216 ;  /* 0x006444d801007387 */ /* 0x000fe20000100800 */
[----:B--2---:R-:W-:-:S03]  /*1439b0*/  IMAD.X R217, R217, 0x1, R0, P5 ;  /* 0x00000001d9d97824 */ /* 0x004fc600028e0600 */
[----:B-1----:R-:W2:Y:S04]  /*1439c0*/  LDL.LU R210, [R1+0x63c8] ;  /* 0x0063c80001d27983 */ /* 0x002ea80000300800 */
[----:B------:R-:W3:Y:S04]  /*1439d0*/  LDL.LU R209, [R1+0x63c0] ;  /* 0x0063c00001d17983 */ /* 0x000ee80000300800 */
[----:B------:R-:W-:Y:S04]  /*1439e0*/  STL [R1+0x6438], R217 ;  /* 0x006438d901007387 */ /* 0x000fe80000100800 */
[----:B------:R-:W3:Y:S01]  /*1439f0*/  LDL.LU R208, [R1+0x63b8] ;  /* 0x0063b80001d07983 */ /* 0x000ee20000300800 */
[----:B------:R-:W-:Y:S01]  /*143a00*/  SEL R6, R6, RZ, !P0 ;  /* 0x000000ff06067207 */ /* 0x000fe20004000000 */
[----:B------:R-:W-:-:S03]  /*143a10*/  IMAD.MOV.U32 R7, RZ, RZ, R226 ;  /* 0x000000ffff077224 */ /* 0x000fc600078e00e2 */
[----:B------:R-:W-:Y:S01]  /*143a20*/  ISETP.NE.U32.AND P3, PT, R6, RZ, PT ;  /* 0x000000ff0600720c */ /* 0x000fe20003f65070 */
[----:B------:R-:W-:Y:S01]  /*143a30*/  IMAD.MOV.U32 R6, RZ, RZ, R224 ;  /* 0x000000ffff067224 */ /* 0x000fe200078e00e0 */
[----:B------:R-:W-:Y:S04]  /*143a40*/  HMMA.1688.F32.TF32 R204, R8, R222, R204 ;  /* 0x000000de08cc723c */ /* 0x000fe800000810cc */
[----:B------:R1:W-:Y:S02]  /*143a50*/  LDGSTS.E [R4+-0x7ac00], desc[UR32][R6.64], P1 ;  /* 0x8540000006047fae */ /* 0x0003e40008921860 */
[----:B-1----:R-:W-:Y:S02]  /*143a60*/  IMAD.MOV.U32 R6, RZ, RZ, R220 ;  /* 0x000000ffff067224 */ /* 0x002fe400078e00dc */
[----:B------:R-:W-:-:S05]  /*143a70*/  IMAD.MOV.U32 R7, RZ, RZ, R221 ;  /* 0x000000ffff077224 */ /* 0x000fca00078e00dd */
[----:B------:R1:W-:Y:S01]  /*143a80*/  LDGSTS.E [R4+-0x7ab00], desc[UR32][R6.64], P1 ;  /* 0x8550000006047fae */ /* 0x0003e20008921860 */
[----:B------:R-:W-:Y:S02]  /*143a90*/  IADD3 R214, P5, R214, R240, RZ ;  /* 0x000000f0d6d67210 */ /* 0x000fe40007fbe0ff */
[----:B-1----:R-:W-:Y:S01]  /*143aa0*/  MOV R6, R218 ;  /* 0x000000da00067202 */ /* 0x002fe20000000f00 */
[----:B------:R-:W-:-:S05]  /*143ab0*/  IMAD.MOV.U32 R7, RZ, RZ, R219 ;  /* 0x000000ffff077224 */ /* 0x000fca00078e00db */
[----:B------:R1:W-:Y:S02]  /*143ac0*/  LDGSTS.E [R4+-0x7aa00], desc[UR32][R6.64], P1 ;  /* 0x8560000006047fae */ /* 0x0003e40008921860 */
[----:B-1----:R-:W-:Y:S02]  /*143ad0*/  IMAD.MOV.U32 R6, RZ, RZ, R216 ;  /* 0x000000ffff067224 */ /* 0x002fe400078e00d8 */
[----:B------:R-:W-:-:S05]  /*143ae0*/  IMAD.MOV.U32 R7, RZ, RZ, R217 ;  /* 0x000000ffff077224 */ /* 0x000fca00078e00d9 */
[----:B------:R1:W-:Y:S01]  /*143af0*/  LDGSTS.E [R4+-0x7a900], desc[UR32][R6.64], P1 ;  /* 0x8570000006047fae */ /* 0x0003e20008921860 */
[----:B------:R-:W-:-:S03]  /*143b00*/  IADD3 R213, P1, R213, R240, RZ ;  /* 0x000000f0d5d57210 */ /* 0x000fc60007f3e0ff */
[----:B------:R3:W-:Y:S04]  /*143b10*/  STL [R1+0x63dc], R214 ;  /* 0x0063dcd601007387 */ /* 0x0007e80000100800 */
[----:B------:R-:W-:Y:S01]  /*143b20*/  STL [R1+0x63d4], R213 ;  /* 0x0063d4d501007387 */ /* 0x000fe20000100800 */
[----:B-1----:R-:W-:Y:S02]  /*143b30*/  IMAD.MOV.U32 R6, RZ, RZ, R214 ;  /* 0x000000ffff067224 */ /* 0x002fe400078e00d6 */
[----:B----4-:R-:W-:Y:S01]  /*143b40*/  IMAD.X R215, R215, 0x1, R0, P5 ;  /* 0x00000001d7d77824 */ /* 0x010fe200028e0600 */
[----:B------:R-:W-:-:S03]  /*143b50*/  IADD3 R212, P5, R212, R240, RZ ;  /* 0x000000f0d4d47210 */ /* 0x000fc60007fbe0ff */
[----:B------:R-:W-:Y:S01]  /*143b60*/  IMAD.MOV.U32 R7, RZ, RZ, R215 ;  /* 0x000000ffff077224 */ /* 0x000fe200078e00d7 */
[----:B------:R-:W-:Y:S04]  /*143b70*/  STL [R1+0x63d0], R215 ;  /* 0x0063d0d701007387 */ /* 0x000fe80000100800 */
[----:B------:R-:W-:Y:S04]  /*143b80*/  STL.64 [R1+0x10], R204 ;  /* 0x000010cc01007387 */ /* 0x000fe80000100a00 */
[----:B------:R-:W-:Y:S04]  /*143b90*/  STL.64 [R1+0x18], R206 ;  /* 0x000018ce01007387 */ /* 0x000fe80000100a00 */
[----:B------:R1:W-:Y:S04]  /*143ba0*/  STL [R1+0x63cc], R212 ;  /* 0x0063ccd401007387 */ /* 0x0003e80000100800 */
[----:B------:R4:W-:Y:S01]  /*143bb0*/  LDGSTS.E [R4+-0x79c00], desc[UR32][R6.64], P2 ;  /* 0x8640000006047fae */ /* 0x0009e20009121860 */
[----:B--2---:R-:W-:Y:S01]  /*143bc0*/  IMAD.X R210, R210, 0x1, R0, P1 ;  /* 0x00000001d2d27824 */ /* 0x004fe200008e0600 */
[----:B---3--:R-:W-:-:S02]  /*143bd0*/  IADD3 R5, P1, R5, R240, RZ ;  /* 0x000000f005057210 */ /* 0x008fc40007f3e0ff */
[----:B------:R-:W-:Y:S02]  /*143be0*/  IADD3.X R209, R209, R0, RZ, P5, !PT ;  /* 0x00000000d1d17210 */ /* 0x000fe40002ffe4ff */
[----:B------:R2:W-:Y:S04]  /*143bf0*/  STL [R1+0x63c8], R210 ;  /* 0x0063c8d201007387 */ /* 0x0005e80000100800 */
[----:B------:R-:W-:Y:S01]  /*143c00*/  STL [R1+0x63c4], R5 ;  /* 0x0063c40501007387 */ /* 0x000fe20000100800 */
[----:B----4-:R-:W-:Y:S02]  /*143c10*/  IMAD.MOV.U32 R6, RZ, RZ, R213 ;  /* 0x000000ffff067224 */ /* 0x010fe400078e00d5 */
[----:B------:R-:W-:Y:S01]  /*143c20*/  IMAD.MOV.U32 R7, RZ, RZ, R210 ;  /* 0x000000ffff077224 */ /* 0x000fe200078e00d2 */
[----:B------:R3:W-:Y:S01]  /*143c30*/  STL [R1+0x63c0], R209 ;  /* 0x0063c0d101007387 */ /* 0x0007e20000100800 */
[----:B------:R-:W-:-:S03]  /*143c40*/  IMAD.X R208, R208, 0x1, R0, P1 ;  /* 0x00000001d0d07824 */ /* 0x000fc600008e0600 */
[----:B------:R-:W4:Y:S04]  /*143c50*/  LDL.LU R218, [R1+0x1408] ;  /* 0x0014080001da7983 */ /* 0x000f280000300800 */
[----:B------:R-:W4:Y:S04]  /*143c60*/  LDL.LU R219, [R1+0x140c] ;  /* 0x00140c0001db7983 */ /* 0x000f280000300800 */
[----:B------:R1:W-:Y:S04]  /*143c70*/  LDGSTS.E [R4+-0x79b00], desc[UR32][R6.64], P2 ;  /* 0x8650000006047fae */ /* 0x0003e80009121860 */
[----:B------:R3:W-:Y:S04]  /*143c80*/  STL [R1+0x63b8], R208 ;  /* 0x0063b8d001007387 */ /* 0x0007e80000100800 */
[----:B------:R-:W4:Y:S01]  /*143c90*/  LDL.LU R214, [R1+0x635c] ;  /* 0x00635c0001d67983 */ /* 0x000f220000300800 */
[----:B-1----:R-:W-:Y:S01]  /*143ca0*/  MOV R6, R212 ;  /* 0x000000d400067202 */ /* 0x002fe20000000f00 */
[----:B------:R-:W-:-:S02]  /*143cb0*/  IMAD.MOV.U32 R7, RZ, RZ, R209 ;  /* 0x000000ffff077224 */ /* 0x000fc400078e00d1 */
[----:B------:R-:W4:Y:S04]  /*143cc0*/  LDL.LU R212, [R1+0x6354] ;  /* 0x0063540001d47983 */ /* 0x000f280000300800 */
[----:B--2---:R-:W2:Y:S04]  /*143cd0*/  LDL.LU R210, [R1+0x634c] ;  /* 0x00634c0001d27983 */ /* 0x004ea80000300800 */
[----:B------:R-:W2:Y:S04]  /*143ce0*/  LDL.LU R215, [R1+0x6350] ;  /* 0x0063500001d77983 */ /* 0x000ea80000300800 */
[----:B------:R1:W-:Y:S04]  /*143cf0*/  LDGSTS.E [R4+-0x79a00], desc[UR32][R6.64], P2 ;  /* 0x8660000006047fae */ /* 0x0003e80009121860 */
[----:B------:R-:W2:Y:S04]  /*143d00*/  LDL.LU R211, [R1+0x6340] ;  /* 0x0063400001d37983 */ /* 0x000ea80000300800 */
[----:B---3--:R-:W3:Y:S01]  /*143d10*/  LDL.LU R209, [R1+0x6338] ;  /* 0x0063380001d17983 */ /* 0x008ee20000300800 */
[----:B-1----:R-:W-:-:S03]  /*143d20*/  IMAD.MOV.U32 R7, RZ, RZ, R208 ;  /* 0x000000ffff077224 */ /* 0x002fc600078e00d0 */
[----:B------:R-:W3:Y:S04]  /*143d30*/  LDL.LU R208, [R1+0x6344] ;  /* 0x0063440001d07983 */ /* 0x000ee80000300800 */
        /* <DEDUP_REMOVED lines=9> */
[----:B------:R-:W3:Y:S04]  /*143dd0*/  LDL.LU R205, [R1+0x62d4] ;  /* 0x0062d40001cd7983 */ /* 0x000ee80000300800 */
[----:B------:R-:W3:Y:S01]  /*143de0*/  LDL.LU R204, [R1+0x62cc] ;  /* 0x0062cc0001cc7983 */ /* 0x000ee20000300800 */
[----:B-1----:R-:W-:Y:S02]  /*143df0*/  SEL R6, RZ, 0x4, !P1 ;  /* 0x00000004ff067807 */ /* 0x002fe40004800000 */
[----:B------:R-:W-:Y:S01]  /*143e00*/  SEL R5, R5, RZ, !P0 ;  /* 0x000000ff05057207 */ /* 0x000fe20004000000 */
[----:B----4-:R-:W-:Y:S01]  /*143e10*/  HMMA.1688.F32.TF32 R200, R8, R218, R200 ;  /* 0x000000da08c8723c */ /* 0x010fe200000810c8 */
[-C--:B------:R-:W-:Y:S02]  /*143e20*/  IADD3 R214, P1, R214, R240.reuse, RZ ;  /* 0x000000f0d6d67210 */ /* 0x080fe40007f3e0ff */
[----:B------:R-:W-:-:S03]  /*143e30*/  IADD3 R212, P2, R212, R240, RZ ;  /* 0x000000f0d4d47210 */ /* 0x000fc60007f5e0ff */
[----:B------:R-:W-:Y:S01]  /*143e40*/  STL [R1+0x635c], R214 ;  /* 0x00635cd601007387 */ /* 0x000fe20000100800 */
[----:B--2---:R-:W-:-:S03]  /*143e50*/  IADD3 R210, P5, R210, R240, RZ ;  /* 0x000000f0d2d27210 */ /* 0x004fc60007fbe0ff */
[----:B------:R-:W-:Y:S01]  /*143e60*/  STL [R1+0x6354], R212 ;  /* 0x006354d401007387 */ /* 0x000fe20000100800 */
[----:B------:R-:W-:-:S03]  /*143e70*/  IMAD.X R215, R215, 0x1, R0, P1 ;  /* 0x00000001d7d77824 */ /* 0x000fc600008e0600 */
[----:B------:R-:W-:Y:S04]  /*143e80*/  STL [R1+0x634c], R210 ;  /* 0x00634cd201007387 */ /* 0x000fe80000100800 */
[----:B------:R-:W-:Y:S01]  /*143e90*/  STL [R1+0x6350], R215 ;  /* 0x006350d701007387 */ /* 0x000fe20000100800 */
[----:B------:R-:W-:Y:S02]  /*143ea0*/  IADD3.X R211, R211, R0, RZ, P5, !PT ;  /* 0x00000000d3d37210 */ /* 0x000fe40002ffe4ff */
[----:B---3--:R-:W-:Y:S01]  /*143eb0*/  IADD3 R208, P5, R208, R240, RZ ;  /* 0x000000f0d0d07210 */ /* 0x008fe20007fbe0ff */
[----:B------:R-:W-:Y:S01]  /*143ec0*/  IMAD.X R213, R213, 0x1, R0, P2 ;  /* 0x00000001d5d57824 */ /* 0x000fe200010e0600 */
[----:B------:R-:W-:-:S04]  /*143ed0*/  ISETP.NE.U32.AND P2, PT, R5, RZ, PT ;  /* 0x000000ff0500720c */ /* 0x000fc80003f45070 */
[----:B------:R-:W-:Y:S04]  /*143ee0*/  STL [R1+0x6348], R213 ;  /* 0x006348d501007387 */ /* 0x000fe80000100800 */
[----:B------:R-:W2:Y:S04]  /*143ef0*/  LDL.LU R207, [R1+0x62d0] ;  /* 0x0062d00001cf7983 */ /* 0x000ea80000300800 */
[----:B------:R-:W-:Y:S04]  /*143f00*/  STL [R1+0x6340], R211 ;  /* 0x006340d301007387 */ /* 0x000fe80000100800 */
[----:B------:R-:W-:Y:S01]  /*143f10*/  STL.64 [R1], R200 ;  /* 0x000000c801007387 */ /* 0x000fe20000100a00 */
[----:B------:R-:W-:-:S03]  /*143f20*/  IMAD.X R209, R209, 0x1, R0, P5 ;  /* 0x00000001d1d17824 */ /* 0x000fc600028e0600 */
[----:B------:R1:W-:Y:S04]  /*143f30*/  STL.64 [R1+0x8], R202 ;  /* 0x000008ca01007387 */ /* 0x0003e80000100a00 */
[----:B------:R-:W3:Y:S04]  /*143f40*/  LDL.LU R5, [R1+0x62c4] ;  /* 0x0062c40001057983 */ /* 0x000ee80000300800 */
[----:B------:R-:W-:Y:S04]  /*143f50*/  STL [R1+0x6344], R208 ;  /* 0x006344d001007387 */ /* 0x000fe80000100800 */
[----:B-1----:R-:W4:Y:S04]  /*143f60*/  LDL.LU R202, [R1+0x62c8] ;  /* 0x0062c80001ca7983 */ /* 0x002f280000300800 */
[----:B------:R-:W3:Y:S04]  /*143f70*/  LDL.LU R200, [R1+0x62c0] ;  /* 0x0062c00001c87983 */ /* 0x000ee80000300800 */
[----:B------:R-:W-:Y:S04]  /*143f80*/  STL [R1+0x6338], R209 ;  /* 0x006338d101007387 */ /* 0x000fe80000100800 */
[----:B------:R-:W3:Y:S01]  /*143f90*/  LDL.LU R201, [R1+0x62b8] ;  /* 0x0062b80001c97983 */ /* 0x000ee20000300800 */
[----:B------:R-:W-:Y:S01]  /*143fa0*/  SEL R6, R6, RZ, !P0 ;  /* 0x000000ff06067207 */ /* 0x000fe20004000000 */
[----:B------:R-:W-:-:S03]  /*143fb0*/  IMAD.MOV.U32 R7, RZ, RZ, R215 ;  /* 0x000000ffff077224 */ /* 0x000fc600078e00d7 */
[----:B------:R-:W-:Y:S01]  /*143fc0*/  ISETP.NE.U32.AND P1, PT, R6, RZ, PT ;  /* 0x000000ff0600720c */ /* 0x000fe20003f25070 */
[----:B------:R-:W-:-:S05]  /*143fd0*/  IMAD.MOV.U32 R6, RZ, RZ, R214 ;  /* 0x000000ffff067224 */ /* 0x000fca00078e00d6 */
        /* <DEDUP_REMOVED lines=12> */
[----:B------:R-:W-:Y:S04]  /*1440a0*/  STL [R1+0x62dc], R206 ;  /* 0x0062dcce01007387 */ /* 0x000fe80000100800 */
[----:B------:R-:W-:Y:S01]  /*1440b0*/  STL [R1+0x62d4], R205 ;  /* 0x0062d4cd01007387 */ /* 0x000fe20000100800 */
[----:B-1----:R-:W-:Y:S02]  /*1440c0*/  IMAD.MOV.U32 R6, RZ, RZ, R206 ;  /* 0x000000ffff067224 */ /* 0x002fe400078e00ce */
[----:B--2---:R-:W-:Y:S01]  /*1440d0*/  IMAD.X R207, R207, 0x1, R0, P5 ;  /* 0x00000001cfcf7824 */ /* 0x004fe200028e0600 */
[----:B------:R-:W-:-:S03]  /*1440e0*/  IADD3 R204, P5, R204, R240, RZ ;  /* 0x000000f0cccc7210 */ /* 0x000fc60007fbe0ff */
[----:B------:R-:W-:Y:S01]  /*1440f0*/  IMAD.MOV.U32 R7, RZ, RZ, R207 ;  /* 0x000000ffff077224 */ /* 0x000fe200078e00cf */
[----:B------:R-:W-:Y:S04]  /*144100*/  STL [R1+0x62d0], R207 ;  /* 0x0062d0cf01007387 */ /* 0x000fe80000100800 */
[----:B------:R1:W-:Y:S04]  /*144110*/  LDGSTS.E [R4+-0x77c00], desc[UR32][R6.64], P4 ;  /* 0x8840000006047fae */ /* 0x0003e8000a121860 */
[----:B------:R2:W-:Y:S01]  /*144120*/  STL [R1+0x62cc], R204 ;  /* 0x0062cccc01007387 */ /* 0x0005e20000100800 */
[----:B----4-:R-:W-:Y:S01]  /*144130*/  IMAD.X R202, R202, 0x1, R0, P3 ;  /* 0x00000001caca7824 */ /* 0x010fe200018e0600 */
[----:B---3--:R-:W-:Y:S01]  /*144140*/  IADD3 R5, P3, R5, R240, RZ ;  /* 0x000000f005057210 */ /* 0x008fe20007f7e0ff */
[----:B-1----:R-:W-:Y:S01]  /*144150*/  IMAD.MOV.U32 R6, RZ, RZ, R205 ;  /* 0x000000ffff067224 */ /* 0x002fe200078e00cd */
[----:B------:R-:W-:Y:S01]  /*144160*/  IADD3.X R200, R200, R0, RZ, P5, !PT ;  /* 0x00000000c8c87210 */ /* 0x000fe20002ffe4ff */
[----:B------:R-:W-:Y:S01]  /*144170*/  IMAD.MOV.U32 R7, RZ, RZ, R202 ;  /* 0x000000ffff077224 */ /* 0x000fe200078e00ca */
[----:B------:R1:W-:Y:S04]  /*144180*/  STL [R1+0x62c8], R202 ;  /* 0x0062c8ca01007387 */ /* 0x0003e80000100800 */
[----:B------:R-:W-:Y:S01]  /*144190*/  STL [R1+0x62c4], R5 ;  /* 0x0062c40501007387 */ /* 0x000fe20000100800 */
[----:B------:R-:W-:-:S03]  /*1441a0*/  IMAD.X R201, R201, 0x1, R0, P3 ;  /* 0x00000001c9c97824 */ /* 0x000fc600018e0600 */
[----:B------:R3:W-:Y:S04]  /*1441b0*/  STL [R1+0x62c0], R200 ;  /* 0x0062c0c801007387 */ /* 0x0007e80000100800 */
[----:B------:R-:W4:Y:S04]  /*1441c0*/  LDL.LU R218, [R1+0x1428] ;  /* 0x0014280001da7983 */ /* 0x000f280000300800 */
[----:B------:R2:W-:Y:S04]  /*1441d0*/  LDGSTS.E [R4+-0x77b00], desc[UR32][R6.64], P4 ;  /* 0x8850000006047fae */ /* 0x0005e8000a121860 */
[----:B------:R-:W4:Y:S04]  /*1441e0*/  LDL.LU R219, [R1+0x142c] ;  /* 0x00142c0001db7983 */ /* 0x000f280000300800 */
[----:B------:R3:W-:Y:S01]  /*1441f0*/  STL [R1+0x62b8], R201 ;  /* 0x0062b8c901007387 */ /* 0x0007e20000100800 */
[----:B--2---:R-:W-:-:S03]  /*144200*/  MOV R6, R204 ;  /* 0x000000cc00067202 */ /* 0x004fc60000000f00 */
[----:B------:R-:W2:Y:S01]  /*144210*/  LDL.LU R204, [R1+0x6250] ;  /* 0x0062500001cc7983 */ /* 0x000ea20000300800 */
[----:B------:R-:W-:-:S03]  /*144220*/  IMAD.MOV.U32 R7, RZ, RZ, R200 ;  /* 0x000000ffff077224 */ /* 0x000fc600078e00c8 */
[----:B-1----:R-:W4:Y:S04]  /*144230*/  LDL.LU R202, [R1+0x625c] ;  /* 0x00625c0001ca7983 */ /* 0x002f280000300800 */
[----:B------:R-:W2:Y:S04]  /*144240*/  LDL.LU R210, [R1+0x6254] ;  /* 0x0062540001d27983 */ /* 0x000ea80000300800 */
[----:B---3--:R-:W3:Y:S04]  /*144250*/  LDL.LU R200, [R1+0x624c] ;  /* 0x00624c0001c87983 */ /* 0x008ee80000300800 */
[----:B------:R-:W3:Y:S04]  /*144260*/  LDL.LU R211, [R1+0x6248] ;  /* 0x0062480001d37983 */ /* 0x000ee80000300800 */
[----:B------:R-:W3:Y:S04]  /*144270*/  LDL.LU R209, [R1+0x6240] ;  /* 0x0062400001d17983 */ /* 0x000ee80000300800 */
[----:B------:R-:W3:Y:S04]  /*144280*/  LDL.LU R208, [R1+0x6238] ;  /* 0x0062380001d07983 */ /* 0x000ee80000300800 */
[----:B------:R-:W3:Y:S01]  /*144290*/  LDL.LU R207, [R1+0x6244] ;  /* 0x0062440001cf7983 */ /* 0x000ee20000300800 */
[----:B------:R-:W-:Y:S03]  /*1442a0*/  HMMA.1688.F32.TF32 R248, R8, R222, R248 ;  /* 0x000000de08f8723c */ /* 0x000fe600000810f8 */
[----:B------:R1:W-:Y:S01]  /*1442b0*/  LDGSTS.E [R4+-0x77a00], desc[UR32][R6.64], P4 ;  /* 0x8860000006047fae */ /* 0x0003e2000a121860 */
[----:B------:R-:W-:-:S03]  /*1442c0*/  ISETP.GT.AND P3, PT, R3, 0x2d, PT ;  /* 0x0000002d0300780c */ /* 0x000fc60003f64270 */
[----:B------:R-:W3:Y:S04]  /*1442d0*/  LDL.LU R222, [R1+0x1438] ;  /* 0x0014380001de7983 */ /* 0x000ee80000300800 */
[----:B------:R-:W3:Y:S01]  /*1442e0*/  LDL.LU R223, [R1+0x143c] ;  /* 0x00143c0001df7983 */ /* 0x000ee20000300800 */
[----:B-1----:R-:W-:Y:S01]  /*1442f0*/  IMAD.MOV.U32 R6, RZ, RZ, R5 ;  /* 0x000000ffff067224 */ /* 0x002fe200078e0005 */
[----:B------:R-:W-:Y:S01]  /*144300*/  ISETP.GT.AND P5, PT, R3, 0x31, PT ;  /* 0x000000310300780c */ /* 0x000fe20003fa4270 */
[----:B------:R-:W-:Y:S01]  /*144310*/  IMAD.MOV.U32 R7, RZ, RZ, R201 ;  /* 0x000000ffff077224 */ /* 0x000fe200078e00c9 */
[----:B------:R-:W3:Y:S04]  /*144320*/  LDL.LU R206, [R1+0x61d0] ;  /* 0x0061d00001ce7983 */ /* 0x000ee80000300800 */
[----:B------:R1:W-:Y:S01]  /*144330*/  LDGSTS.E [R4+-0x77900], desc[UR32][R6.64], P4 ;  /* 0x8870000006047fae */ /* 0x0003e2000a121860 */
[----:B------:R-:W-:-:S03]  /*144340*/  SEL R5, RZ, 0x4, !P5 ;  /* 0x00000004ff057807 */ /* 0x000fc60006800000 */
[----:B------:R-:W3:Y:S01]  /*144350*/  LDL.LU R205, [R1+0x61dc] ;  /* 0x0061dc0001cd7983 */ /* 0x000ee20000300800 */
[----:B------:R-:W-:-:S03]  /*144360*/  SEL R5, R5, RZ, !P0 ;  /* 0x000000ff05057207 */ /* 0x000fc60004000000 */
[----:B------:R-:W3:Y:S01]  /*144370*/  LDL.LU R203, [R1+0x61d4] ;  /* 0x0061d40001cb7983 */ /* 0x000ee20000300800 */
[----:B-1----:R-:W-:-:S03]  /*144380*/  SEL R6, RZ, 0x4, !P3 ;  /* 0x00000004ff067807 */ /* 0x002fc60005800000 */
[----:B------:R-:W3:Y:S01]  /*144390*/  LDL.LU R201, [R1+0x61cc] ;  /* 0x0061cc0001c97983 */ /* 0x000ee20000300800 */
[----:B------:R-:W-:Y:S02]  /*1443a0*/  SEL R6, R6, RZ, !P0 ;  /* 0x000000ff06067207 */ /* 0x000fe40004000000 */
[-C--:B----4-:R-:W-:Y:S02]  /*1443b0*/  IADD3 R202, P3, R202, R240.reuse, RZ ;  /* 0x000000f0caca7210 */ /* 0x090fe40007f7e0ff */
[----:B--2---:R-:W-:-:S03]  /*1443c0*/  IADD3 R210, P4, R210, R240, RZ ;  /* 0x000000f0d2d27210 */ /* 0x004fc60007f9e0ff */
[--C-:B------:R-:W-:Y:S01]  /*1443d0*/  IMAD.X R204, R204, 0x1, R0.reuse, P3 ;  /* 0x00000001cccc7824 */ /* 0x100fe200018e0600 */
[----:B---3--:R-:W-:Y:S01]  /*1443e0*/  IADD3 R200, P5, R200, R240, RZ ;  /* 0x000000f0c8c87210 */ /* 0x008fe20007fbe0ff */
[----:B------:R-:W-:Y:S01]  /*1443f0*/  STL [R1+0x625c], R202 ;  /* 0x00625cca01007387 */ /* 0x000fe20000100800 */
[----:B------:R-:W-:-:S03]  /*144400*/  IMAD.X R211, R211, 0x1, R0, P4 ;  /* 0x00000001d3d37824 */ /* 0x000fc600020e0600 */
[----:B------:R-:W-:Y:S01]  /*144410*/  STL [R1+0x6254], R210 ;  /* 0x006254d201007387 */ /* 0x000fe20000100800 */
[----:B------:R-:W-:-:S03]  /*144420*/  IADD3.X R209, R209, R0, RZ, P5, !PT ;  /* 0x00000000d1d17210 */ /* 0x000fc60002ffe4ff */
[----:B------:R-:W-:Y:S01]  /*144430*/  STL [R1+0x624c], R200 ;  /* 0x00624cc801007387 */ /* 0x000fe20000100800 */
[----:B------:R-:W-:-:S03]  /*144440*/  ISETP.NE.U32.AND P4, PT, R5, RZ, PT ;  /* 0x000000ff0500720c */ /* 0x000fc60003f85070 */
[----:B------:R1:W-:Y:S01]  /*144450*/  STL [R1+0x6250], R204 ;  /* 0x006250cc01007387 */ /* 0x0003e20000100800 */
[----:B------:R-:W-:-:S03]  /*144460*/  IADD3 R207, P5, R207, R240, RZ ;  /* 0x000000f0cfcf7210 */ /* 0x000fc60007fbe0ff */
[----:B------:R-:W-:Y:S01]  /*144470*/  STL [R1+0x6248], R211 ;  /* 0x006248d301007387 */ /* 0x000fe20000100800 */
[----:B------:R-:W-:Y:S01]  /*144480*/  ISETP.NE.U32.AND P3, PT, R6, RZ, PT ;  /* 0x000000ff0600720c */ /* 0x000fe20003f65070 */
[----:B------:R-:W-:Y:S02]  /*144490*/  IMAD.MOV.U32 R6, RZ, RZ, R202 ;  /* 0x000000ffff067224 */ /* 0x000fe400078e00ca */
[----:B------:R-:W2:Y:S01]  /*1444a0*/  LDL.LU R5, [R1+0x61c4] ;  /* 0x0061c40001057983 */ /* 0x000ea20000300800 */
[----:B------:R-:W-:-:S03]  /*1444b0*/  IMAD.MOV.U32 R7, RZ, RZ, R204 ;  /* 0x000000ffff077224 */ /* 0x000fc600078e00cc */
[----:B------:R-:W-:Y:S04]  /*1444c0*/  STL [R1+0x6240], R209 ;  /* 0x006240d101007387 */ /* 0x000fe80000100800 */
[----:B------:R-:W-:Y:S04]  /*1444d0*/  STL [R1+0x6244], R207 ;  /* 0x006244cf01007387 */ /* 0x000fe80000100800 */
[----:B-1----:R-:W3:Y:S04]  /*1444e0*/  LDL.LU R204, [R1+0x61c8] ;  /* 0x0061c80001cc7983 */ /* 0x002ee80000300800 */
[----:B------:R-:W4:Y:S01]  /*1444f0*/  LDL.LU R202, [R1+0x61c0] ;  /* 0x0061c00001ca7983 */ /* 0x000f220000300800 */
[----:B------:R-:W-:-:S03]  /*144500*/  IMAD.X R208, R208, 0x1, R0, P5 ;  /* 0x00000001d0d07824 */ /* 0x000fc600028e0600 */
[----:B------:R1:W-:Y:S04]  /*144510*/  LDGSTS.E [R4+-0x76c00], desc[UR32][R6.64], P1 ;  /* 0x8940000006047fae */ /* 0x0003e80008921860 */
[----:B------:R-:W-:Y:S01]  /*144520*/  STL [R1+0x6238], R208 ;  /* 0x006238d001007387 */ /* 0x000fe20000100800 */
[----:B-1----:R-:W-:Y:S02]  /*144530*/  IMAD.MOV.U32 R6, RZ, RZ, R210 ;  /* 0x000000ffff067224 */ /* 0x002fe400078e00d2 */
[----:B------:R-:W-:-:S05]  /*144540*/  IMAD.MOV.U32 R7, RZ, RZ, R211 ;  /* 0x000000ffff077224 */ /* 0x000fca00078e00d3 */
[----:B------:R1:W-:Y:S02]  /*144550*/  LDGSTS.E [R4+-0x76b00], desc[UR32][R6.64], P1 ;  /* 0x8950000006047fae */ /* 0x0003e40008921860 */
[----:B-1----:R-:W-:Y:S02]  /*144560*/  MOV R6, R200 ;  /* 0x000000c800067202 */ /* 0x002fe40000000f00 */
[----:B------:R-:W4:Y:S01]  /*144570*/  LDL.LU R200, [R1+0x61b8] ;  /* 0x0061b80001c87983 */ /* 0x000f220000300800 */
[----:B------:R-:W-:Y:S01]  /*144580*/  HMMA.1688.F32.TF32 R196, R8, R222, R196 ;  /* 0x000000de08c4723c */ /* 0x000fe200000810c4 */
        /* <DEDUP_REMOVED lines=9> */
[----:B------:R-:W-:Y:S04]  /*144620*/  STL [R1+0x61dc], R205 ;  /* 0x0061dccd01007387 */ /* 0x000fe80000100800 */
[----:B------:R-:W-:Y:S04]  /*144630*/  STL [R1+0x61d4], R203 ;  /* 0x0061d4cb01007387 */ /* 0x000fe80000100800 */
[----:B------:R4:W-:Y:S04]  /*144640*/  STL [R1+0x61d0], R206 ;  /* 0x0061d0ce01007387 */ /* 0x0009e80000100800 */
[----:B------:R-:W-:Y:S04]  /*144650*/  STL.64 [R1+0x1a0], R196 ;  /* 0x0001a0c401007387 */ /* 0x000fe80000100a00 */
[----:B------:R-:W-:Y:S01]  /*144660*/  STL.64 [R1+0x1a8], R198 ;  /* 0x0001a8c601007387 */ /* 0x000fe20000100a00 */
[----:B------:R-:W-:Y:S03]  /*144670*/  HMMA.1688.F32.TF32 R92, R8, R218, R92 ;  /* 0x000000da085c723c */ /* 0x000fe6000008105c */
[----:B------:R-:W-:Y:S01]  /*144680*/  STL [R1+0x61cc], R201 ;  /* 0x0061ccc901007387 */ /* 0x000fe20000100800 */
[----:B-1----:R-:W-:-:S02]  /*144690*/  IMAD.MOV.U32 R6, RZ, RZ, R205 ;  /* 0x000000ffff067224 */ /* 0x002fc400078e00cd */
[----:B------:R-:W-:-:S05]  /*1446a0*/  IMAD.MOV.U32 R7, RZ, RZ, R206 ;  /* 0x000000ffff077224 */ /* 0x000fca00078e00ce */
[----:B------:R1:W-:Y:S02]  /*1446b0*/  LDGSTS.E [R4+-0x75c00], desc[UR32][R6.64], P2 ;  /* 0x8a40000006047fae */ /* 0x0003e40009121860 */
[----:B-1----:R-:W-:Y:S02]  /*1446c0*/  IMAD.MOV.U32 R6, RZ, RZ, R203 ;  /* 0x000000ffff067224 */ /* 0x002fe400078e00cb */
[----:B---3--:R-:W-:Y:S01]  /*1446d0*/  IMAD.X R204, R204, 0x1, R0, P1 ;  /* 0x00000001cccc7824 */ /* 0x008fe200008e0600 */
[----:B--2---:R-:W-:Y:S02]  /*1446e0*/  IADD3 R5, P1, R5, R240, RZ ;  /* 0x000000f005057210 */ /* 0x004fe40007f3e0ff */
[----:B----4-:R-:W-:Y:S02]  /*1446f0*/  IADD3.X R202, R202, R0, RZ, P5, !PT ;  /* 0x00000000caca7210 */ /* 0x010fe40002ffe4ff */
[----:B------:R1:W-:Y:S04]  /*144700*/  STL [R1+0x61c8], R204 ;  /* 0x0061c8cc01007387 */ /* 0x0003e80000100800 */
[----:B------:R-:W-:Y:S04]  /*144710*/  STL [R1+0x61c4], R5 ;  /* 0x0061c40501007387 */ /* 0x000fe80000100800 */
[----:B------:R2:W-:Y:S04]  /*144720*/  STL [R1+0x61c0], R202 ;  /* 0x0061c0ca01007387 */ /* 0x0005e80000100800 */
[----:B------:R-:W3:Y:S04]  /*144730*/  LDL.LU R218, [R1+0x1448] ;  /* 0x0014480001da7983 */ /* 0x000ee80000300800 */
[----:B------:R-:W3:Y:S01]  /*144740*/  LDL.LU R219, [R1+0x144c] ;  /* 0x00144c0001db7983 */ /* 0x000ee20000300800 */
[----:B------:R-:W-:-:S05]  /*144750*/  IMAD.MOV.U32 R7, RZ, RZ, R204 ;  /* 0x000000ffff077224 */ /* 0x000fca00078e00cc */
[----:B------:R4:W-:Y:S01]  /*144760*/  LDGSTS.E [R4+-0x75b00], desc[UR32][R6.64], P2 ;  /* 0x8a50000006047fae */ /* 0x0009e20009121860 */
[----:B------:R-:W-:-:S05]  /*144770*/  IMAD.X R200, R200, 0x1, R0, P1 ;  /* 0x00000001c8c87824 */ /* 0x000fca00008e0600 */
[----:B------:R2:W-:Y:S01]  /*144780*/  STL [R1+0x61b8], R200 ;  /* 0x0061b8c801007387 */ /* 0x0005e20000100800 */
[----:B----4-:R-:W-:-:S03]  /*144790*/  IMAD.MOV.U32 R7, RZ, RZ, R202 ;  /* 0x000000ffff077224 */ /* 0x010fc600078e00ca */
[----:B------:R-:W4:Y:S04]  /*1447a0*/  LDL.LU R206, [R1+0x615c] ;  /* 0x00615c0001ce7983 */ /* 0x000f280000300800 */
[----:B-1----:R-:W4:Y:S01]  /*1447b0*/  LDL.LU R204, [R1+0x6154] ;  /* 0x0061540001cc7983 */ /* 0x002f220000300800 */
[----:B------:R-:W-:-:S03]  /*1447c0*/  MOV R6, R201 ;  /* 0x000000c900067202 */ /* 0x000fc60000000f00 */
[----:B--2---:R-:W2:Y:S04]  /*1447d0*/  LDL.LU R202, [R1+0x614c] ;  /* 0x00614c0001ca7983 */ /* 0x004ea80000300800 */
[----:B------:R-:W2:Y:S04]  /*1447e0*/  LDL.LU R207, [R1+0x6150] ;  /* 0x0061500001cf7983 */ /* 0x000ea80000300800 */
[----:B------:R-:W2:Y:S04]  /*1447f0*/  LDL.LU R205, [R1+0x6148] ;  /* 0x0061480001cd7983 */ /* 0x000ea80000300800 */
[----:B------:R-:W2:Y:S04]  /*144800*/  LDL.LU R203, [R1+0x6140] ;  /* 0x0061400001cb7983 */ /* 0x000ea80000300800 */
[----:B------:R1:W-:Y:S04]  /*144810*/  LDGSTS.E [R4+-0x75a00], desc[UR32][R6.64], P2 ;  /* 0x8a60000006047fae */ /* 0x0003e80009121860 */
[----:B------:R-:W2:Y:S01]  /*144820*/  LDL.LU R201, [R1+0x6138] ;  /* 0x0061380001c97983 */ /* 0x000ea20000300800 */
[----:B-1----:R-:W-:-:S03]  /*144830*/  IMAD.MOV.U32 R7, RZ, RZ, R200 ;  /* 0x000000ffff077224 */ /* 0x002fc600078e00c8 */
[----:B------:R-:W2:Y:S01]  /*144840*/  LDL.LU R200, [R1+0x6144] ;  /* 0x0061440001c87983 */ /* 0x000ea20000300800 */
[----:B------:R-:W-:Y:S01]  /*144850*/  IMAD.MOV.U32 R6, RZ, RZ, R5 ;  /* 0x000000ffff067224 */ /* 0x000fe200078e0005 */
[C---:B------:R-:W-:Y:S02]  /*144860*/  ISETP.GT.AND P1, PT, R3.reuse, 0x35, PT ;  /* 0x000000350300780c */ /* 0x040fe40003f24270 */
[----:B------:R-:W2:Y:S01]  /*144870*/  LDL.LU R222, [R1+0x1458] ;  /* 0x0014580001de7983 */ /* 0x000ea20000300800 */
[----:B------:R-:W-:-:S03]  /*144880*/  ISETP.GT.AND P5, PT, R3, 0x39, PT ;  /* 0x000000390300780c */ /* 0x000fc60003fa4270 */
[----:B------:R-:W2:Y:S04]  /*144890*/  LDL.LU R223, [R1+0x145c] ;  /* 0x00145c0001df7983 */ /* 0x000ea80000300800 */
[----:B------:R1:W-:Y:S01]  /*1448a0*/  LDGSTS.E [R4+-0x75900], desc[UR32][R6.64], P2 ;  /* 0x8a70000006047fae */ /* 0x0003e20009121860 */
[----:B------:R-:W-:-:S03]  /*1448b0*/  SEL R5, RZ, 0x4, !P5 ;  /* 0x00000004ff057807 */ /* 0x000fc60006800000 */
[----:B------:R-:W2:Y:S04]  /*1448c0*/  LDL.LU R198, [R1+0x60dc] ;  /* 0x0060dc0001c67983 */ /* 0x000ea80000300800 */
[----:B------:R-:W2:Y:S01]  /*1448d0*/  LDL.LU R197, [R1+0x60d4] ;  /* 0x0060d40001c57983 */ /* 0x000ea20000300800 */
[----:B-1----:R-:W-:-:S03]  /*1448e0*/  SEL R6, RZ, 0x4, !P1 ;  /* 0x00000004ff067807 */ /* 0x002fc60004800000 */
[----:B------:R-:W2:Y:S01]  /*1448f0*/  LDL.LU R196, [R1+0x60cc] ;  /* 0x0060cc0001c47983 */ /* 0x000ea20000300800 */
[----:B------:R-:W-:Y:S01]  /*144900*/  SEL R5, R5, RZ, !P0 ;  /* 0x000000ff05057207 */ /* 0x000fe20004000000 */
[----:B---3--:R-:W-:Y:S01]  /*144910*/  HMMA.1688.F32.TF32 R192, R8, R218, R192 ;  /* 0x000000da08c0723c */ /* 0x008fe200000810c0 */
[-C--:B----4-:R-:W-:Y:S02]  /*144920*/  IADD3 R206, P1, R206, R240.reuse, RZ ;  /* 0x000000f0cece7210 */ /* 0x090fe40007f3e0ff */
[----:B------:R-:W-:-:S03]  /*144930*/  IADD3 R204, P2, R204, R240, RZ ;  /* 0x000000f0cccc7210 */ /* 0x000fc60007f5e0ff */
[----:B------:R-:W-:Y:S01]  /*144940*/  STL [R1+0x615c], R206 ;  /* 0x00615cce01007387 */ /* 0x000fe20000100800 */
[----:B--2---:R-:W-:-:S03]  /*144950*/  IADD3 R202, P5, R202, R240, RZ ;  /* 0x000000f0caca7210 */ /* 0x004fc60007fbe0ff */
[----:B------:R-:W-:Y:S01]  /*144960*/  STL [R1+0x6154], R204 ;  /* 0x006154cc01007387 */ /* 0x000fe20000100800 */
[----:B------:R-:W-:-:S03]  /*144970*/  IMAD.X R207, R207, 0x1, R0, P1 ;  /* 0x00000001cfcf7824 */ /* 0x000fc600008e0600 */
[----:B------:R-:W-:Y:S01]  /*144980*/  STL [R1+0x614c], R202 ;  /* 0x00614cca01007387 */ /* 0x000fe20000100800 */
[----:B------:R-:W-:-:S03]  /*144990*/  IMAD.X R205, R205, 0x1, R0, P2 ;  /* 0x00000001cdcd7824 */ /* 0x000fc600010e0600 */
[----:B------:R-:W-:Y:S01]  /*1449a0*/  STL [R1+0x6150], R207 ;  /* 0x006150cf01007387 */ /* 0x000fe20000100800 */
[----:B------:R-:W-:-:S03]  /*1449b0*/  IADD3.X R203, R203, R0, RZ, P5, !PT ;  /* 0x00000000cbcb7210 */ /* 0x000fc60002ffe4ff */
[----:B------:R-:W-:Y:S01]  /*1449c0*/  STL [R1+0x6148], R205 ;  /* 0x006148cd01007387 */ /* 0x000fe20000100800 */
[----:B------:R-:W-:-:S03]  /*1449d0*/  ISETP.NE.U32.AND P2, PT, R5, RZ, PT ;  /* 0x000000ff0500720c */ /* 0x000fc60003f45070 */
[----:B------:R-:W2:Y:S04]  /*1449e0*/  LDL.LU R199, [R1+0x60d0] ;  /* 0x0060d00001c77983 */ /* 0x000ea80000300800 */
[----:B------:R-:W-:Y:S04]  /*1449f0*/  STL [R1+0x6140], R203 ;  /* 0x006140cb01007387 */ /* 0x000fe80000100800 */
[----:B------:R-:W-:Y:S01]  /*144a00*/  STL.64 [R1+0x190], R192 ;  /* 0x000190c001007387 */ /* 0x000fe20000100a00 */
[----:B------:R-:W-:-:S03]  /*144a10*/  IADD3 R200, P5, R200, R240, RZ ;  /* 0x000000f0c8c87210 */ /* 0x000fc60007fbe0ff */
[----:B------:R1:W-:Y:S04]  /*144a20*/  STL.64 [R1+0x198], R194 ;  /* 0x000198c201007387 */ /* 0x0003e80000100a00 */
[----:B------:R-:W3:Y:S04]  /*144a30*/  LDL.LU R5, [R1+0x60c4] ;  /* 0x0060c40001057983 */ /* 0x000ee80000300800 */
[----:B------:R4:W-:Y:S04]  /*144a40*/  STL [R1+0x6144], R200 ;  /* 0x006144c801007387 */ /* 0x0009e80000100800 */
[----:B-1----:R-:W4:Y:S04]  /*144a50*/  LDL.LU R194, [R1+0x60c8] ;  /* 0x0060c80001c27983 */ /* 0x002f280000300800 */
[----:B------:R-:W3:Y:S01]  /*144a60*/  LDL.LU R193, [R1+0x60c0] ;  /* 0x0060c00001c17983 */ /* 0x000ee20000300800 */
[----:B------:R-:W-:-:S05]  /*144a70*/  IMAD.X R201, R201, 0x1, R0, P5 ;  /* 0x00000001c9c97824 */ /* 0x000fca00028e0600 */
        /* <DEDUP_REMOVED lines=23> */
[----:B------:R-:W-:-:S04]  /*144bf0*/  IADD3 R196, P5, R196, R240, RZ ;  /* 0x000000f0c4c47210 */ /* 0x000fc80007fbe0ff */
[----:B------:R1:W-:Y:S04]  /*144c00*/  STL [R1+0x60d0], R199 ;  /* 0x0060d0c701007387 */ /* 0x0003e80000100800 */
[----:B------:R-:W-:Y:S04]  /*144c10*/  STL.64 [R1+0x180], R188 ;  /* 0x000180bc01007387 */ /* 0x000fe80000100a00 */
[----:B------:R-:W-:Y:S04]  /*144c20*/  STL.64 [R1+0x188], R190 ;  /* 0x000188be01007387 */ /* 0x000fe80000100a00 */
[----:B------:R2:W-:Y:S01]  /*144c30*/  STL [R1+0x60cc], R196 ;  /* 0x0060ccc401007387 */ /* 0x0005e20000100800 */
[----:B------:R-:W-:-:S05]  /*144c40*/  IMAD.MOV.U32 R7, RZ, RZ, R199 ;  /* 0x000000ffff077224 */ /* 0x000fca00078e00c7 */
[----:B------:R2:W-:Y:S01]  /*144c50*/  LDGSTS.E [R4+-0x73c00], desc[UR32][R6.64], P4 ;  /* 0x8c40000006047fae */ /* 0x0005e2000a121860 */
[--C-:B----4-:R-:W-:Y:S01]  /*144c60*/  IMAD.X R194, R194, 0x1, R0.reuse, P3 ;  /* 0x00000001c2c27824 */ /* 0x110fe200018e0600 */
[----:B---3--:R-:W-:Y:S02]  /*144c70*/  IADD3 R5, P3, R5, R240, RZ ;  /* 0x000000f005057210 */ /* 0x008fe40007f7e0ff */
[----:B------:R-:W-:Y:S02]  /*144c80*/  IADD3.X R193, R193, R0, RZ, P5, !PT ;  /* 0x00000000c1c17210 */ /* 0x000fe40002ffe4ff */
[----:B------:R-:W-:Y:S04]  /*144c90*/  STL [R1+0x60c8], R194 ;  /* 0x0060c8c201007387 */ /* 0x000fe80000100800 */
[----:B------:R-:W-:Y:S04]  /*144ca0*/  STL [R1+0x60c4], R5 ;  /* 0x0060c40501007387 */ /* 0x000fe80000100800 */
[----:B------:R3:W-:Y:S04]  /*144cb0*/  STL [R1+0x60c0], R193 ;  /* 0x0060c0c101007387 */ /* 0x0007e80000100800 */
[----:B------:R-:W4:Y:S04]  /*144cc0*/  LDL.LU R200, [R1+0x6050] ;  /* 0x0060500001c87983 */ /* 0x000f280000300800 */
[----:B-1----:R-:W4:Y:S04]  /*144cd0*/  LDL.LU R199, [R1+0x605c] ;  /* 0x00605c0001c77983 */ /* 0x002f280000300800 */
[----:B------:R-:W4:Y:S01]  /*144ce0*/  LDL.LU R218, [R1+0x1468] ;  /* 0x0014680001da7983 */ /* 0x000f220000300800 */
[----:B------:R-:W-:-:S03]  /*144cf0*/  IMAD.X R192, R192, 0x1, R0, P3 ;  /* 0x00000001c0c07824 */ /* 0x000fc600018e0600 */
[----:B------:R-:W4:Y:S01]  /*144d00*/  LDL.LU R219, [R1+0x146c] ;  /* 0x00146c0001db7983 */ /* 0x000f220000300800 */
[----:B--2---:R-:W-:Y:S02]  /*144d10*/  IMAD.MOV.U32 R6, RZ, RZ, R197 ;  /* 0x000000ffff067224 */ /* 0x004fe400078e00c5 */
[----:B------:R-:W-:Y:S01]  /*144d20*/  IMAD.MOV.U32 R7, RZ, RZ, R194 ;  /* 0x000000ffff077224 */ /* 0x000fe200078e00c2 */
[----:B------:R1:W-:Y:S04]  /*144d30*/  STL [R1+0x60b8], R192 ;  /* 0x0060b8c001007387 */ /* 0x0003e80000100800 */
[----:B------:R-:W2:Y:S04]  /*144d40*/  LDL.LU R198, [R1+0x6048] ;  /* 0x0060480001c67983 */ /* 0x000ea80000300800 */
[----:B------:R3:W-:Y:S04]  /*144d50*/  LDGSTS.E [R4+-0x73b00], desc[UR32][R6.64], P4 ;  /* 0x8c50000006047fae */ /* 0x0007e8000a121860 */
[----:B------:R-:W2:Y:S01]  /*144d60*/  LDL.LU R197, [R1+0x6054] ;  /* 0x0060540001c57983 */ /* 0x000ea20000300800 */
[----:B---3--:R-:W-:-:S03]  /*144d70*/  MOV R6, R196 ;  /* 0x000000c400067202 */ /* 0x008fc60000000f00 */
[----:B------:R-:W3:Y:S01]  /*144d80*/  LDL.LU R196, [R1+0x6040] ;  /* 0x0060400001c47983 */ /* 0x000ee20000300800 */
[----:B------:R-:W-:-:S03]  /*144d90*/  IMAD.MOV.U32 R7, RZ, RZ, R193 ;  /* 0x000000ffff077224 */ /* 0x000fc600078e00c1 */
[----:B------:R-:W3:Y:S04]  /*144da0*/  LDL.LU R195, [R1+0x604c] ;  /* 0x00604c0001c37983 */ /* 0x000ee80000300800 */
[----:B------:R1:W-:Y:S04]  /*144db0*/  LDGSTS.E [R4+-0x73a00], desc[UR32][R6.64], P4 ;  /* 0x8c60000006047fae */ /* 0x0003e8000a121860 */
[----:B------:R-:W3:Y:S01]  /*144dc0*/  LDL.LU R193, [R1+0x6038] ;  /* 0x0060380001c17983 */ /* 0x000ee20000300800 */
[----:B-1----:R-:W-:-:S03]  /*144dd0*/  IMAD.MOV.U32 R7, RZ, RZ, R192 ;  /* 0x000000ffff077224 */ /* 0x002fc600078e00c0 */
[----:B------:R-:W3:Y:S01]  /*144de0*/  LDL.LU R192, [R1+0x6044] ;  /* 0x0060440001c07983 */ /* 0x000ee20000300800 */
[----:B------:R-:W-:Y:S01]  /*144df0*/  IMAD.MOV.U32 R6, RZ, RZ, R5 ;  /* 0x000000ffff067224 */ /* 0x000fe200078e0005 */
[C---:B------:R-:W-:Y:S02]  /*144e00*/  ISETP.GT.AND P3, PT, R3.reuse, 0x3d, PT ;  /* 0x0000003d0300780c */ /* 0x040fe40003f64270 */
[----:B------:R-:W3:Y:S04]  /*144e10*/  LDL.LU R222, [R1+0x1478] ;  /* 0x0014780001de7983 */ /* 0x000ee80000300800 */
[----:B------:R-:W3:Y:S01]  /*144e20*/  LDL.LU R223, [R1+0x147c] ;  /* 0x00147c0001df7983 */ /* 0x000ee20000300800 */
[----:B------:R-:W-:-:S03]  /*144e30*/  ISETP.GT.AND P5, PT, R3, 0x41, PT ;  /* 0x000000410300780c */ /* 0x000fc60003fa4270 */
[----:B------:R1:W-:Y:S01]  /*144e40*/  LDGSTS.E [R4+-0x73900], desc[UR32][R6.64], P4 ;  /* 0x8c70000006047fae */ /* 0x0003e2000a121860 */
[----:B------:R-:W-:-:S03]  /*144e50*/  SEL R5, RZ, 0x4, !P5 ;  /* 0x00000004ff057807 */ /* 0x000fc60006800000 */
[----:B------:R-:W3:Y:S04]  /*144e60*/  LDL.LU R190, [R1+0x5fdc] ;  /* 0x005fdc0001be7983 */ /* 0x000ee80000300800 */
[----:B------:R-:W3:Y:S01]  /*144e70*/  LDL.LU R189, [R1+0x5fd4] ;  /* 0x005fd40001bd7983 */ /* 0x000ee20000300800 */
[----:B-1----:R-:W-:-:S03]  /*144e80*/  SEL R6, RZ, 0x4, !P3 ;  /* 0x00000004ff067807 */ /* 0x002fc60005800000 */
[----:B------:R-:W3:Y:S01]  /*144e90*/  LDL.LU R188, [R1+0x5fcc] ;  /* 0x005fcc0001bc7983 */ /* 0x000ee20000300800 */
[----:B------:R-:W-:Y:S01]  /*144ea0*/  SEL R5, R5, RZ, !P0 ;  /* 0x000000ff05057207 */ /* 0x000fe20004000000 */
[----:B----4-:R-:W-:Y:S01]  /*144eb0*/  HMMA.1688.F32.TF32 R184, R8, R218, R184 ;  /* 0x000000da08b8723c */ /* 0x010fe200000810b8 */
[----:B------:R-:W-:-:S05]  /*144ec0*/  IADD3 R199, P3, R199, R240, RZ ;  /* 0x000000f0c7c77210 */ /* 0x000fca0007f7e0ff */
[----:B------:R-:W-:Y:S01]  /*144ed0*/  IMAD.X R200, R200, 0x1, R0, P3 ;  /* 0x00000001c8c87824 */ /* 0x000fe200018e0600 */
[----:B------:R-:W-:Y:S01]  /*144ee0*/  STL [R1+0x605c], R199 ;  /* 0x00605cc701007387 */ /* 0x000fe20000100800 */
[----:B--2---:R-:W-:-:S05]  /*144ef0*/  IADD3 R197, P4, R197, R240, RZ ;  /* 0x000000f0c5c57210 */ /* 0x004fca0007f9e0ff */
[----:B------:R-:W-:Y:S01]  /*144f00*/  IMAD.X R198, R198, 0x1, R0, P4 ;  /* 0x00000001c6c67824 */ /* 0x000fe200020e0600 */
[----:B------:R-:W-:Y:S01]  /*144f10*/  STL [R1+0x6054], R197 ;  /* 0x006054c501007387 */ /* 0x000fe20000100800 */
[----:B---3--:R-:W-:-:S04]  /*144f20*/  IADD3 R195, P5, R195, R240, RZ ;  /* 0x000000f0c3c37210 */ /* 0x008fc80007fbe0ff */
[----:B------:R-:W-:Y:S01]  /*144f30*/  IADD3.X R196, R196, R0, RZ, P5, !PT ;  /* 0x00000000c4c47210 */ /* 0x000fe20002ffe4ff */
[----:B------:R-:W-:Y:S04]  /*144f40*/  STL [R1+0x604c], R195 ;  /* 0x00604cc301007387 */ /* 0x000fe80000100800 */
[----:B------:R-:W-:Y:S04]  /*144f50*/  STL [R1+0x6050], R200 ;  /* 0x006050c801007387 */ /* 0x000fe80000100800 */
[----:B------:R-:W-:Y:S04]  /*144f60*/  STL [R1+0x6048], R198 ;  /* 0x006048c601007387 */ /* 0x000fe80000100800 */
[----:B------:R-:W2:Y:S01]  /*144f70*/  LDL.LU R191, [R1+0x5fd0] ;  /* 0x005fd00001bf7983 */ /* 0x000ea20000300800 */
[----:B------:R-:W-:-:S03]  /*144f80*/  IADD3 R192, P5, R192, R240, RZ ;  /* 0x000000f0c0c07210 */ /* 0x000fc60007fbe0ff */
[----:B------:R-:W-:Y:S01]  /*144f90*/  STL [R1+0x6040], R196 ;  /* 0x006040c401007387 */ /* 0x000fe20000100800 */
[----:B------:R-:W-:-:S03]  /*144fa0*/  ISETP.NE.U32.AND P4, PT, R5, RZ, PT ;  /* 0x000000ff0500720c */ /* 0x000fc60003f85070 */
[----:B------:R-:W-:Y:S04]  /*144fb0*/  STL.64 [R1+0x170], R184 ;  /* 0x000170b801007387 */ /* 0x000fe80000100a00 */
[----:B------:R1:W-:Y:S04]  /*144fc0*/  STL.64 [R1+0x178], R186 ;  /* 0x000178ba01007387 */ /* 0x0003e80000100a00 */
[----:B------:R-:W3:Y:S04]  /*144fd0*/  LDL.LU R194, [R1+0x5fc8] ;  /* 0x005fc80001c27983 */ /* 0x000ee80000300800 */
[----:B------:R-:W-:Y:S04]  /*144fe0*/  STL [R1+0x6044], R192 ;  /* 0x006044c001007387 */ /* 0x000fe80000100800 */
[----:B------:R-:W4:Y:S04]  /*144ff0*/  LDL.LU R5, [R1+0x5fc4] ;  /* 0x005fc40001057983 */ /* 0x000f280000300800 */
[----:B-1----:R-:W4:Y:S01]  /*145000*/  LDL.LU R187, [R1+0x5fc0] ;  /* 0x005fc00001bb7983 */ /* 0x002f220000300800 */
[----:B------:R-:W-:Y:S01]  /*145010*/  SEL R6, R6, RZ, !P0 ;  /* 0x000000ff06067207 */ /* 0x000fe20004000000 */
[----:B------:R-:W-:-:S03]  /*145020*/  IMAD.MOV.U32 R7, RZ, RZ, R200 ;  /* 0x000000ffff077224 */ /* 0x000fc600078e00c8 */
[----:B------:R-:W-:Y:S01]  /*145030*/  ISETP.NE.U32.AND P3, PT, R6, RZ, PT ;  /* 0x000000ff0600720c */ /* 0x000fe20003f65070 */
[----:B------:R-:W-:Y:S01]  /*145040*/  IMAD.MOV.U32 R6, RZ, RZ, R199 ;  /* 0x000000ffff067224 */ /* 0x000fe200078e00c7 */
[----:B------:R-:W-:Y:S04]  /*145050*/  HMMA.1688.F32.TF32 R180, R8, R222, R180 ;  /* 0x000000de08b4723c */ /* 0x000fe800000810b4 */
[----:B------:R1:W-:Y:S01]  /*145060*/  LDGSTS.E [R4+-0x72c00], desc[UR32][R6.64], P1 ;  /* 0x8d40000006047fae */ /* 0x0003e20008921860 */
[----:B------:R-:W-:Y:S02]  /*145070*/  IMAD.X R193, R193, 0x1, R0, P5 ;  /* 0x00000001c1c17824 */ /* 0x000fe400028e0600 */
[----:B-1----:R-:W-:Y:S02]  /*145080*/  IMAD.MOV.U32 R6, RZ, RZ, R197 ;  /* 0x000000ffff067224 */ /* 0x002fe400078e00c5 */
[----:B------:R-:W-:-:S05]  /*145090*/  IMAD.MOV.U32 R7, RZ, RZ, R198 ;  /* 0x000000ffff077224 */ /* 0x000fca00078e00c6 */
[----:B------:R1:W-:Y:S01]  /*1450a0*/  LDGSTS.E [R4+-0x72b00], desc[UR32][R6.64], P1 ;  /* 0x8d50000006047fae */ /* 0x0003e20008921860 */
[----:B------:R-:W-:Y:S02]  /*1450b0*/  IADD3 R190, P5, R190, R240, RZ ;  /* 0x000000f0bebe7210 */ /* 0x000fe40007fbe0ff */
[----:B-1----:R-:W-:Y:S01]  /*1450c0*/  MOV R6, R195 ;  /* 0x000000c300067202 */ /* 0x002fe20000000f00 */
[----:B------:R-:W-:-:S05]  /*1450d0*/  IMAD.MOV.U32 R7, RZ, RZ, R196 ;  /* 0x000000ffff077224 */ /* 0x000fca00078e00c4 */
[----:B------:R1:W-:Y:S04]  /*1450e0*/  LDGSTS.E [R4+-0x72a00], desc[UR32][R6.64], P1 ;  /* 0x8d60000006047fae */ /* 0x0003e80008921860 */
[----:B------:R4:W-:Y:S04]  /*1450f0*/  STL [R1+0x6038], R193 ;  /* 0x006038c101007387 */ /* 0x0009e80000100800 */
[----:B------:R-:W4:Y:S01]  /*145100*/  LDL.LU R184, [R1+0x5fb8] ;  /* 0x005fb80001b87983 */ /* 0x000f220000300800 */
        /* <DEDUP_REMOVED lines=11> */
[----:B------:R2:W-:Y:S01]  /*1451c0*/  STL.64 [R1+0x168], R182 ;  /* 0x000168b601007387 */ /* 0x0005e20000100a00 */
[----:B---3--:R-:W-:-:S03]  /*1451d0*/  IMAD.X R194, R194, 0x1, R0, P1 ;  /* 0x00000001c2c27824 */ /* 0x008fc600008e0600 */
[----:B------:R-:W-:Y:S04]  /*1451e0*/  STL [R1+0x5fcc], R188 ;  /* 0x005fccbc01007387 */ /* 0x000fe80000100800 */
[----:B------:R-:W-:Y:S01]  /*1451f0*/  STL [R1+0x5fc8], R194 ;  /* 0x005fc8c201007387 */ /* 0x000fe20000100800 */
[----:B----4-:R-:W-:-:S03]  /*145200*/  IADD3 R5, P1, R5, R240, RZ ;  /* 0x000000f005057210 */ /* 0x010fc60007f3e0ff */
[----:B------:R-:W3:Y:S01]  /*145210*/  LDL.LU R193, [R1+0x5f50] ;  /* 0x005f500001c17983 */ /* 0x000ee20000300800 */
[----:B------:R-:W-:-:S03]  /*145220*/  IADD3.X R187, R187, R0, RZ, P5, !PT ;  /* 0x00000000bbbb7210 */ /* 0x000fc60002ffe4ff */
[----:B------:R4:W-:Y:S01]  /*145230*/  STL [R1+0x5fc4], R5 ;  /* 0x005fc40501007387 */ /* 0x0009e20000100800 */
[----:B------:R-:W-:-:S03]  /*145240*/  IMAD.MOV.U32 R7, RZ, RZ, R191 ;  /* 0x000000ffff077224 */ /* 0x000fc600078e00bf */
[----:B------:R-:W-:Y:S04]  /*145250*/  STL [R1+0x5fc0], R187 ;  /* 0x005fc0bb01007387 */ /* 0x000fe80000100800 */
[----:B------:R-:W3:Y:S04]  /*145260*/  LDL.LU R192, [R1+0x5f5c] ;  /* 0x005f5c0001c07983 */ /* 0x000ee80000300800 */
[----:B-1----:R-:W3:Y:S04]  /*145270*/  LDL.LU R191, [R1+0x5f48] ;  /* 0x005f480001bf7983 */ /* 0x002ee80000300800 */
[----:B------:R-:W3:Y:S04]  /*145280*/  LDL.LU R190, [R1+0x5f54] ;  /* 0x005f540001be7983 */ /* 0x000ee80000300800 */
[----:B------:R-:W3:Y:S04]  /*145290*/  LDL.LU R186, [R1+0x5f40] ;  /* 0x005f400001ba7983 */ /* 0x000ee80000300800 */
[----:B------:R-:W3:Y:S04]  /*1452a0*/  LDL.LU R218, [R1+0x1488] ;  /* 0x0014880001da7983 */ /* 0x000ee80000300800 */
[----:B------:R-:W3:Y:S04]  /*1452b0*/  LDL.LU R219, [R1+0x148c] ;  /* 0x00148c0001db7983 */ /* 0x000ee80000300800 */
[----:B------:R-:W3:Y:S04]  /*1452c0*/  LDL.LU R185, [R1+0x5f4c] ;  /* 0x005f4c0001b97983 */ /* 0x000ee80000300800 */
[----:B--2---:R-:W2:Y:S04]  /*1452d0*/  LDL.LU R182, [R1+0x5f44] ;  /* 0x005f440001b67983 */ /* 0x004ea80000300800 */
[----:B------:R1:W-:Y:S04]  /*1452e0*/  LDGSTS.E [R4+-0x71c00], desc[UR32][R6.64], P2 ;  /* 0x8e40000006047fae */ /* 0x0003e80009121860 */
[----:B------:R-:W2:Y:S01]  /*1452f0*/  LDL.LU R183, [R1+0x5f38] ;  /* 0x005f380001b77983 */ /* 0x000ea20000300800 */
[----:B-1----:R-:W-:-:S02]  /*145300*/  IMAD.MOV.U32 R6, RZ, RZ, R189 ;  /* 0x000000ffff067224 */ /* 0x002fc400078e00bd */
[----:B------:R-:W-:Y:S02]  /*145310*/  IMAD.MOV.U32 R7, RZ, RZ, R194 ;  /* 0x000000ffff077224 */ /* 0x000fe400078e00c2 */
[----:B------:R-:W-:-:S03]  /*145320*/  IMAD.X R184, R184, 0x1, R0, P1 ;  /* 0x00000001b8b87824 */ /* 0x000fc600008e0600 */
[----:B------:R1:W-:Y:S01]  /*145330*/  LDGSTS.E [R4+-0x71b00], desc[UR32][R6.64], P2 ;  /* 0x8e50000006047fae */ /* 0x0003e20009121860 */
[----:B------:R-:W-:-:S03]  /*145340*/  ISETP.GT.AND P1, PT, R3, 0x45, PT ;  /* 0x000000450300780c */ /* 0x000fc60003f24270 */
[----:B------:R4:W-:Y:S04]  /*145350*/  STL [R1+0x5fb8], R184 ;  /* 0x005fb8b801007387 */ /* 0x0009e80000100800 */
[----:B------:R-:W2:Y:S01]  /*145360*/  LDL.LU R222, [R1+0x1498] ;  /* 0x0014980001de7983 */ /* 0x000ea20000300800 */
[----:B-1----:R-:W-:Y:S01]  /*145370*/  MOV R6, R188 ;  /* 0x000000bc00067202 */ /* 0x002fe20000000f00 */
[----:B------:R-:W-:Y:S02]  /*145380*/  IMAD.MOV.U32 R7, RZ, RZ, R187 ;  /* 0x000000ffff077224 */ /* 0x000fe400078e00bb */
[----:B------:R-:W2:Y:S04]  /*145390*/  LDL.LU R223, [R1+0x149c] ;  /* 0x00149c0001df7983 */ /* 0x000ea80000300800 */
[----:B------:R1:W-:Y:S01]  /*1453a0*/  LDGSTS.E [R4+-0x71a00], desc[UR32][R6.64], P2 ;  /* 0x8e60000006047fae */ /* 0x0003e20009121860 */
[----:B------:R-:W-:Y:S01]  /*1453b0*/  ISETP.GT.AND P5, PT, R3, 0x49, PT ;  /* 0x000000490300780c */ /* 0x000fe20003fa4270 */
[----:B-1----:R-:W-:-:S02]  /*1453c0*/  IMAD.MOV.U32 R6, RZ, RZ, R5 ;  /* 0x000000ffff067224 */ /* 0x002fc400078e0005 */
[----:B------:R-:W-:Y:S01]  /*1453d0*/  IMAD.MOV.U32 R7, RZ, RZ, R184 ;  /* 0x000000ffff077224 */ /* 0x000fe200078e00b8 */
[----:B----4-:R-:W-:Y:S01]  /*1453e0*/  SEL R5, RZ, 0x4, !P5 ;  /* 0x00000004ff057807 */ /* 0x010fe20006800000 */
[----:B------:R-:W4:Y:S04]  /*1453f0*/  LDL.LU R184, [R1+0x5edc] ;  /* 0x005edc0001b87983 */ /* 0x000f280000300800 */
[----:B------:R1:W-:Y:S04]  /*145400*/  LDGSTS.E [R4+-0x71900], desc[UR32][R6.64], P2 ;  /* 0x8e70000006047fae */ /* 0x0003e80009121860 */
[----:B------:R-:W4:Y:S04]  /*145410*/  LDL.LU R187, [R1+0x5ed4] ;  /* 0x005ed40001bb7983 */ /* 0x000f280000300800 */
[----:B------:R-:W4:Y:S01]  /*145420*/  LDL.LU R180, [R1+0x5ecc] ;  /* 0x005ecc0001b47983 */ /* 0x000f220000300800 */
[----:B-1----:R-:W-:-:S02]  /*145430*/  SEL R6, RZ, 0x4, !P1 ;  /* 0x00000004ff067807 */ /* 0x002fc40004800000 */
[----:B------:R-:W-:Y:S02]  /*145440*/  SEL R5, R5, RZ, !P0 ;  /* 0x000000ff05057207 */ /* 0x000fe40004000000 */
[-C--:B---3--:R-:W-:Y:S02]  /*145450*/  IADD3 R192, P1, R192, R240.reuse, RZ ;  /* 0x000000f0c0c07210 */ /* 0x088fe40007f3e0ff */
[----:B------:R-:W-:-:S03]  /*145460*/  IADD3 R190, P2, R190, R240, RZ ;  /* 0x000000f0bebe7210 */ /* 0x000fc60007f5e0ff */
[--C-:B------:R-:W-:Y:S01]  /*145470*/  IMAD.X R193, R193, 0x1, R0.reuse, P1 ;  /* 0x00000001c1c17824 */ /* 0x100fe200008e0600 */
[----:B------:R-:W-:Y:S01]  /*145480*/  HMMA.1688.F32.TF32 R176, R8, R218, R176 ;  /* 0x000000da08b0723c */ /* 0x000fe200000810b0 */
[----:B------:R-:W-:Y:S01]  /*145490*/  IMAD.X R191, R191, 0x1, R0, P2 ;  /* 0x00000001bfbf7824 */ /* 0x000fe200010e0600 */
[----:B------:R-:W-:Y:S01]  /*1454a0*/  IADD3 R185, P5, R185, R240, RZ ;  /* 0x000000f0b9b97210 */ /* 0x000fe20007fbe0ff */
[----:B------:R-:W-:Y:S04]  /*1454b0*/  STL [R1+0x5f5c], R192 ;  /* 0x005f5cc001007387 */ /* 0x000fe80000100800 */
[----:B------:R-:W-:Y:S01]  /*1454c0*/  STL [R1+0x5f54], R190 ;  /* 0x005f54be01007387 */ /* 0x000fe20000100800 */
[----:B------:R-:W-:-:S03]  /*1454d0*/  IADD3.X R186, R186, R0, RZ, P5, !PT ;  /* 0x00000000baba7210 */ /* 0x000fc60002ffe4ff */
[----:B------:R-:W-:Y:S04]  /*1454e0*/  STL [R1+0x5f4c], R185 ;  /* 0x005f4cb901007387 */ /* 0x000fe80000100800 */
[----:B------:R-:W-:Y:S04]  /*1454f0*/  STL [R1+0x5f50], R193 ;  /* 0x005f50c101007387 */ /* 0x000fe80000100800 */
[----:B------:R-:W-:Y:S01]  /*145500*/  STL [R1+0x5f48], R191 ;  /* 0x005f48bf01007387 */ /* 0x000fe20000100800 */
[----:B--2---:R-:W-:-:S03]  /*145510*/  IADD3 R182, P5, R182, R240, RZ ;  /* 0x000000f0b6b67210 */ /* 0x004fc60007fbe0ff */
[----:B------:R-:W2:Y:S04]  /*145520*/  LDL.LU R189, [R1+0x5ed0] ;  /* 0x005ed00001bd7983 */ /* 0x000ea80000300800 */
[----:B------:R-:W-:Y:S04]  /*145530*/  STL [R1+0x5f40], R186 ;  /* 0x005f40ba01007387 */ /* 0x000fe80000100800 */
[----:B------:R1:W-:Y:S04]  /*145540*/  STL.64 [R1+0x150], R176 ;  /* 0x000150b001007387 */ /* 0x0003e80000100a00 */
[----:B------:R-:W-:Y:S01]  /*145550*/  STL.64 [R1+0x158], R178 ;  /* 0x000158b201007387 */ /* 0x000fe20000100a00 */
[----:B------:R-:W-:-:S03]  /*145560*/  ISETP.NE.U32.AND P2, PT, R5, RZ, PT ;  /* 0x000000ff0500720c */ /* 0x000fc60003f45070 */
[----:B------:R-:W3:Y:S04]  /*145570*/  LDL.LU R188, [R1+0x5ec8] ;  /* 0x005ec80001bc7983 */ /* 0x000ee80000300800 */
[----:B------:R-:W-:Y:S04]  /*145580*/  STL [R1+0x5f44], R182 ;  /* 0x005f44b601007387 */ /* 0x000fe80000100800 */
[----:B------:R-:W3:Y:S04]  /*145590*/  LDL.LU R181, [R1+0x5ec0] ;  /* 0x005ec00001b57983 */ /* 0x000ee80000300800 */
[----:B-1----:R-:W3:Y:S04]  /*1455a0*/  LDL.LU R176, [R1+0x5eb8] ;  /* 0x005eb80001b07983 */ /* 0x002ee80000300800 */
[----:B------:R-:W3:Y:S01]  /*1455b0*/  LDL.LU R5, [R1+0x5ec4] ;  /* 0x005ec40001057983 */ /* 0x000ee20000300800 */
        /* <DEDUP_REMOVED lines=10> */
[----:B----4-:R-:W-:Y:S02]  /*145660*/  IADD3 R184, P5, R184, R240, RZ ;  /* 0x000000f0b8b87210 */ /* 0x010fe40007fbe0ff */
[----:B-1----:R-:W-:Y:S01]  /*145670*/  MOV R6, R185 ;  /* 0x000000b900067202 */ /* 0x002fe20000000f00 */
[----:B------:R-:W-:-:S05]  /*145680*/  IMAD.MOV.U32 R7, RZ, RZ, R186 ;  /* 0x000000ffff077224 */ /* 0x000fca00078e00ba */
[----:B------:R1:W-:Y:S02]  /*145690*/  LDGSTS.E [R4+-0x70a00], desc[UR32][R6.64], P3 ;  /* 0x8f60000006047fae */ /* 0x0003e40009921860 */
[----:B-1----:R-:W-:Y:S02]  /*1456a0*/  IMAD.MOV.U32 R6, RZ, RZ, R182 ;  /* 0x000000ffff067224 */ /* 0x002fe400078e00b6 */
[----:B------:R-:W-:Y:S01]  /*1456b0*/  IMAD.MOV.U32 R7, RZ, RZ, R183 ;  /* 0x000000ffff077224 */ /* 0x000fe200078e00b7 */
[----:B------:R1:W-:Y:S04]  /*1456c0*/  STL [R1+0x5f38], R183 ;  /* 0x005f38b701007387 */ /* 0x0003e80000100800 */
[----:B------:R4:W-:Y:S01]  /*1456d0*/  LDGSTS.E [R4+-0x70900], desc[UR32][R6.64], P3 ;  /* 0x8f70000006047fae */ /* 0x0009e20009921860 */
[----:B------:R-:W-:-:S03]  /*1456e0*/  IADD3 R187, P3, R187, R240, RZ ;  /* 0x000000f0bbbb7210 */ /* 0x000fc60007f7e0ff */
[----:B------:R1:W-:Y:S04]  /*1456f0*/  STL [R1+0x5edc], R184 ;  /* 0x005edcb801007387 */ /* 0x0003e80000100800 */
[----:B------:R-:W-:Y:S01]  /*145700*/  STL [R1+0x5ed4], R187 ;  /* 0x005ed4bb01007387 */ /* 0x000fe20000100800 */
[----:B----4-:R-:W-:Y:S02]  /*145710*/  IMAD.MOV.U32 R6, RZ, RZ, R184 ;  /* 0x000000ffff067224 */ /* 0x010fe400078e00b8 */
[----:B--2---:R-:W-:Y:S01]  /*145720*/  IMAD.X R189, R189, 0x1, R0, P5 ;  /* 0x00000001bdbd7824 */ /* 0x004fe200028e0600 */
[----:B------:R-:W-:-:S04]  /*145730*/  IADD3 R180, P5, R180, R240, RZ ;  /* 0x000000f0b4b47210 */ /* 0x000fc80007fbe0ff */
[----:B------:R-:W-:Y:S04]  /*145740*/  STL [R1+0x5ed0], R189 ;  /* 0x005ed0bd01007387 */ /* 0x000fe80000100800 */
[----:B------:R-:W-:Y:S04]  /*145750*/  STL.64 [R1+0x140], R172 ;  /* 0x000140ac01007387 */ /* 0x000fe80000100a00 */
[----:B------:R2:W-:Y:S01]  /*145760*/  STL.64 [R1+0x148], R174 ;  /* 0x000148ae01007387 */ /* 0x0005e20000100a00 */
[----:B---3--:R-:W-:-:S03]  /*145770*/  IMAD.X R188, R188, 0x1, R0, P3 ;  /* 0x00000001bcbc7824 */ /* 0x008fc600018e0600 */
[----:B------:R-:W3:Y:S04]  /*145780*/  LDL.LU R186, [R1+0x5e50] ;  /* 0x005e500001ba7983 */ /* 0x000ee80000300800 */
[----:B------:R-:W4:Y:S04]  /*145790*/  LDL.LU R185, [R1+0x5e5c] ;  /* 0x005e5c0001b97983 */ /* 0x000f280000300800 */
[----:B------:R-:W-:Y:S01]  /*1457a0*/  STL [R1+0x5ecc], R180 ;  /* 0x005eccb401007387 */ /* 0x000fe20000100800 */
[----:B------:R-:W-:-:S03]  /*1457b0*/  IADD3.X R181, R181, R0, RZ, P5, !PT ;  /* 0x00000000b5b57210 */ /* 0x000fc60002ffe4ff */
[----:B-1----:R-:W3:Y:S01]  /*1457c0*/  LDL.LU R183, [R1+0x5e54] ;  /* 0x005e540001b77983 */ /* 0x002ee20000300800 */
[----:B------:R-:W-:-:S03]  /*1457d0*/  IADD3 R5, P3, R5, R240, RZ ;  /* 0x000000f005057210 */ /* 0x000fc60007f7e0ff */
[----:B------:R-:W3:Y:S04]  /*1457e0*/  LDL.LU R182, [R1+0x5e4c] ;  /* 0x005e4c0001b67983 */ /* 0x000ee80000300800 */
[----:B------:R-:W3:Y:S04]  /*1457f0*/  LDL.LU R177, [R1+0x5e44] ;  /* 0x005e440001b17983 */ /* 0x000ee80000300800 */
[----:B------:R-:W-:Y:S04]  /*145800*/  STL [R1+0x5ec8], R188 ;  /* 0x005ec8bc01007387 */ /* 0x000fe80000100800 */
[----:B------:R-:W3:Y:S04]  /*145810*/  LDL.LU R184, [R1+0x5e48] ;  /* 0x005e480001b87983 */ /* 0x000ee80000300800 */
[----:B------:R-:W-:Y:S04]  /*145820*/  STL [R1+0x5ec4], R5 ;  /* 0x005ec40501007387 */ /* 0x000fe80000100800 */
[----:B------:R1:W-:Y:S04]  /*145830*/  STL [R1+0x5ec0], R181 ;  /* 0x005ec0b501007387 */ /* 0x0003e80000100800 */
[----:B--2---:R-:W2:Y:S04]  /*145840*/  LDL.LU R175, [R1+0x5e40] ;  /* 0x005e400001af7983 */ /* 0x004ea80000300800 */
[----:B------:R-:W2:Y:S04]  /*145850*/  LDL.LU R218, [R1+0x14a8] ;  /* 0x0014a80001da7983 */ /* 0x000ea80000300800 */
[----:B------:R-:W2:Y:S01]  /*145860*/  LDL.LU R219, [R1+0x14ac] ;  /* 0x0014ac0001db7983 */ /* 0x000ea20000300800 */
[----:B------:R-:W-:-:S05]  /*145870*/  IMAD.MOV.U32 R7, RZ, RZ, R189 ;  /* 0x000000ffff077224 */ /* 0x000fca00078e00bd */
[----:B------:R1:W-:Y:S01]  /*145880*/  LDGSTS.E [R4+-0x6fc00], desc[UR32][R6.64], P4 ;  /* 0x9040000006047fae */ /* 0x0003e2000a121860 */
[----:B------:R-:W-:Y:S02]  /*145890*/  IMAD.X R176, R176, 0x1, R0, P3 ;  /* 0x00000001b0b07824 */ /* 0x000fe400018e0600 */
[----:B-1----:R-:W-:Y:S02]  /*1458a0*/  IMAD.MOV.U32 R6, RZ, RZ, R187 ;  /* 0x000000ffff067224 */ /* 0x002fe400078e00bb */
[----:B------:R-:W-:Y:S01]  /*1458b0*/  IMAD.MOV.U32 R7, RZ, RZ, R188 ;  /* 0x000000ffff077224 */ /* 0x000fe200078e00bc */
[----:B------:R1:W-:Y:S04]  /*1458c0*/  STL [R1+0x5eb8], R176 ;  /* 0x005eb8b001007387 */ /* 0x0003e80000100800 */
[----:B------:R1:W-:Y:S04]  /*1458d0*/  LDGSTS.E [R4+-0x6fb00], desc[UR32][R6.64], P4 ;  /* 0x9050000006047fae */ /* 0x0003e8000a121860 */
[----:B------:R-:W2:Y:S01]  /*1458e0*/  LDL.LU R173, [R1+0x5e38] ;  /* 0x005e380001ad7983 */ /* 0x000ea20000300800 */
[----:B------:R-:W-:-:S03]  /*1458f0*/  ISETP.GT.AND P3, PT, R3, 0x4d, PT ;  /* 0x0000004d0300780c */ /* 0x000fc60003f64270 */
[----:B------:R-:W2:Y:S01]  /*145900*/  LDL.LU R222, [R1+0x14b8] ;  /* 0x0014b80001de7983 */ /* 0x000ea20000300800 */
[----:B-1----:R-:W-:Y:S01]  /*145910*/  MOV R6, R180 ;  /* 0x000000b400067202 */ /* 0x002fe20000000f00 */
[----:B------:R-:W-:Y:S02]  /*145920*/  IMAD.MOV.U32 R7, RZ, RZ, R181 ;  /* 0x000000ffff077224 */ /* 0x000fe400078e00b5 */
[----:B------:R-:W2:Y:S04]  /*145930*/  LDL.LU R223, [R1+0x14bc] ;  /* 0x0014bc0001df7983 */ /* 0x000ea80000300800 */
[----:B------:R1:W-:Y:S01]  /*145940*/  LDGSTS.E [R4+-0x6fa00], desc[UR32][R6.64], P4 ;  /* 0x9060000006047fae */ /* 0x0003e2000a121860 */
[----:B------:R-:W-:-:S03]  /*145950*/  ISETP.GT.AND P5, PT, R3, 0x51, PT ;  /* 0x000000510300780c */ /* 0x000fc60003fa4270 */
[----:B------:R-:W2:Y:S04]  /*145960*/  LDL.LU R181, [R1+0x5dd0] ;  /* 0x005dd00001b57983 */ /* 0x000ea80000300800 */
[----:B------:R-:W2:Y:S01]  /*145970*/  LDL.LU R178, [R1+0x5ddc] ;  /* 0x005ddc0001b27983 */ /* 0x000ea20000300800 */
[----:B-1----:R-:W-:Y:S02]  /*145980*/  IMAD.MOV.U32 R6, RZ, RZ, R5 ;  /* 0x000000ffff067224 */ /* 0x002fe400078e0005 */
[----:B------:R-:W-:Y:S01]  /*145990*/  IMAD.MOV.U32 R7, RZ, RZ, R176 ;  /* 0x000000ffff077224 */ /* 0x000fe200078e00b0 */
[----:B------:R-:W2:Y:S04]  /*1459a0*/  LDL.LU R174, [R1+0x5dd4] ;  /* 0x005dd40001ae7983 */ /* 0x000ea80000300800 */
[----:B------:R1:W-:Y:S01]  /*1459b0*/  LDGSTS.E [R4+-0x6f900], desc[UR32][R6.64], P4 ;  /* 0x9070000006047fae */ /* 0x0003e2000a121860 */
[----:B------:R-:W-:-:S03]  /*1459c0*/  SEL R5, RZ, 0x4, !P5 ;  /* 0x00000004ff057807 */ /* 0x000fc60006800000 */
[----:B------:R-:W2:Y:S01]  /*1459d0*/  LDL.LU R179, [R1+0x5dcc] ;  /* 0x005dcc0001b37983 */ /* 0x000ea20000300800 */
[----:B-1----:R-:W-:Y:S02]  /*1459e0*/  SEL R6, RZ, 0x4, !P3 ;  /* 0x00000004ff067807 */ /* 0x002fe40005800000 */
[----:B------:R-:W-:Y:S02]  /*1459f0*/  SEL R5, R5, RZ, !P0 ;  /* 0x000000ff05057207 */ /* 0x000fe40004000000 */
[-C--:B----4-:R-:W-:Y:S02]  /*145a00*/  IADD3 R185, P3, R185, R240.reuse, RZ ;  /* 0x000000f0b9b97210 */ /* 0x090fe40007f7e0ff */
[----:B---3--:R-:W-:-:S03]  /*145a10*/  IADD3 R183, P4, R183, R240, RZ ;  /* 0x000000f0b7b77210 */ /* 0x008fc60007f9e0ff */
[--C-:B------:R-:W-:Y:S01]  /*145a20*/  IMAD.X R186, R186, 0x1, R0.reuse, P3 ;  /* 0x00000001baba7824 */ /* 0x100fe200018e0600 */
[----:B------:R-:W-:Y:S01]  /*145a30*/  IADD3 R182, P5, R182, R240, RZ ;  /* 0x000000f0b6b67210 */ /* 0x000fe20007fbe0ff */
[----:B------:R-:W-:Y:S04]  /*145a40*/  STL [R1+0x5e5c], R185 ;  /* 0x005e5cb901007387 */ /* 0x000fe80000100800 */
[----:B------:R-:W-:Y:S04]  /*145a50*/  STL [R1+0x5e54], R183 ;  /* 0x005e54b701007387 */ /* 0x000fe80000100800 */
[----:B------:R-:W-:Y:S01]  /*145a60*/  STL [R1+0x5e4c], R182 ;  /* 0x005e4cb601007387 */ /* 0x000fe20000100800 */
[----:B------:R-:W-:-:S03]  /*145a70*/  IMAD.X R184, R184, 0x1, R0, P4 ;  /* 0x00000001b8b87824 */ /* 0x000fc600020e0600 */
[----:B------:R-:W-:Y:S01]  /*145a80*/  STL [R1+0x5e50], R186 ;  /* 0x005e50ba01007387 */ /* 0x000fe20000100800 */
[----:B--2---:R-:W-:Y:S01]  /*145a90*/  HMMA.1688.F32.TF32 R168, R8, R218, R168 ;  /* 0x000000da08a8723c */ /* 0x004fe200000810a8 */
[----:B------:R-:W-:Y:S02]  /*145aa0*/  IADD3.X R175, R175, R0, RZ, P5, !PT ;  /* 0x00000000afaf7210 */ /* 0x000fe40002ffe4ff */
[----:B------:R-:W-:Y:S01]  /*145ab0*/  STL [R1+0x5e48], R184 ;  /* 0x005e48b801007387 */ /* 0x000fe20000100800 */
[----:B------:R-:W-:-:S03]  /*145ac0*/  IADD3 R177, P5, R177, R240, RZ ;  /* 0x000000f0b1b17210 */ /* 0x000fc60007fbe0ff */
[----:B------:R-:W2:Y:S04]  /*145ad0*/  LDL.LU R176, [R1+0x5dc8] ;  /* 0x005dc80001b07983 */ /* 0x000ea80000300800 */
[----:B------:R-:W-:Y:S01]  /*145ae0*/  STL [R1+0x5e40], R175 ;  /* 0x005e40af01007387 */ /* 0x000fe20000100800 */
[----:B------:R-:W-:-:S11]  /*145af0*/  ISETP.NE.U32.AND P4, PT, R5, RZ, PT ;  /* 0x000000ff0500720c */ /* 0x000fd60003f85070 */
[----:B------:R-:W-:Y:S04]  /*145b00*/  STL.64 [R1+0x130], R168 ;  /* 0x000130a801007387 */ /* 0x000fe80000100a00 */
[----:B------:R-:W-:Y:S04]  /*145b10*/  STL.64 [R1+0x138], R170 ;  /* 0x000138aa01007387 */ /* 0x000fe80000100a00 */
[----:B------:R-:W3:Y:S04]  /*145b20*/  LDL.LU R180, [R1+0x5dc0] ;  /* 0x005dc00001b47983 */ /* 0x000ee80000300800 */
[----:B------:R1:W-:Y:S04]  /*145b30*/  STL [R1+0x5e44], R177 ;  /* 0x005e44b101007387 */ /* 0x0003e80000100800 */
[----:B------:R-:W4:Y:S04]  /*145b40*/  LDL.LU R172, [R1+0x5db8] ;  /* 0x005db80001ac7983 */ /* 0x000f280000300800 */
[----:B------:R-:W4:Y:S01]  /*145b50*/  LDL.LU R5, [R1+0x5dc4] ;  /* 0x005dc40001057983 */ /* 0x000f220000300800 */
        /* <DEDUP_REMOVED lines=16> */
[----:B------:R-:W-:Y:S01]  /*145c60*/  IMAD.MOV.U32 R7, RZ, RZ, R173 ;  /* 0x000000ffff077224 */ /* 0x000fe200078e00ad */
[----:B------:R1:W-:Y:S04]  /*145c70*/  STL [R1+0x5e38], R173 ;  /* 0x005e38ad01007387 */ /* 0x0003e80000100800 */
[----:B------:R1:W-:Y:S01]  /*145c80*/  LDGSTS.E [R4+-0x6e900], desc[UR32][R6.64], P1 ;  /* 0x9170000006047fae */ /* 0x0003e20008921860 */
[----:B------:R-:W-:-:S03]  /*145c90*/  IADD3 R174, P1, R174, R240, RZ ;  /* 0x000000f0aeae7210 */ /* 0x000fc60007f3e0ff */
[----:B------:R2:W-:Y:S01]  /*145ca0*/  STL [R1+0x5ddc], R178 ;  /* 0x005ddcb201007387 */ /* 0x0005e20000100800 */
[----:B------:R-:W-:-:S03]  /*145cb0*/  IADD3 R179, P5, R179, R240, RZ ;  /* 0x000000f0b3b37210 */ /* 0x000fc60007fbe0ff */
[----:B------:R-:W-:Y:S04]  /*145cc0*/  STL [R1+0x5dd4], R174 ;  /* 0x005dd4ae01007387 */ /* 0x000fe80000100800 */
[----:B------:R-:W-:Y:S04]  /*145cd0*/  STL [R1+0x5dd0], R181 ;  /* 0x005dd0b501007387 */ /* 0x000fe80000100800 */
[----:B------:R-:W-:Y:S01]  /*145ce0*/  STL.64 [R1+0x120], R164 ;  /* 0x000120a401007387 */ /* 0x000fe20000100a00 */
[----:B-1----:R-:W-:-:S03]  /*145cf0*/  IMAD.MOV.U32 R6, RZ, RZ, R178 ;  /* 0x000000ffff067224 */ /* 0x002fc600078e00b2 */
[----:B------:R1:W-:Y:S01]  /*145d00*/  STL.64 [R1+0x128], R166 ;  /* 0x000128a601007387 */ /* 0x0003e20000100a00 */
[----:B------:R-:W-:-:S03]  /*145d10*/  IMAD.MOV.U32 R7, RZ, RZ, R181 ;  /* 0x000000ffff077224 */ /* 0x000fc600078e00b5 */
[----:B------:R-:W4:Y:S04]  /*145d20*/  LDL.LU R177, [R1+0x5d5c] ;  /* 0x005d5c0001b17983 */ /* 0x000f280000300800 */
[----:B------:R-:W4:Y:S04]  /*145d30*/  LDL.LU R175, [R1+0x5d54] ;  /* 0x005d540001af7983 */ /* 0x000f280000300800 */
[----:B------:R-:W-:Y:S04]  /*145d40*/  STL [R1+0x5dcc], R179 ;  /* 0x005dccb301007387 */ /* 0x000fe80000100800 */
[----:B------:R-:W4:Y:S04]  /*145d50*/  LDL.LU R173, [R1+0x5d4c] ;  /* 0x005d4c0001ad7983 */ /* 0x000f280000300800 */
[----:B------:R1:W-:Y:S02]  /*145d60*/  LDGSTS.E [R4+-0x6dc00], desc[UR32][R6.64], P2 ;  /* 0x9240000006047fae */ /* 0x0003e40009121860 */
[----:B-1----:R-:W-:-:S02]  /*145d70*/  IMAD.MOV.U32 R6, RZ, RZ, R174 ;  /* 0x000000ffff067224 */ /* 0x002fc400078e00ae */
[----:B--2---:R-:W-:-:S05]  /*145d80*/  IMAD.X R176, R176, 0x1, R0, P1 ;  /* 0x00000001b0b07824 */ /* 0x004fca00008e0600 */
[----:B------:R1:W-:Y:S01]  /*145d90*/  STL [R1+0x5dc8], R176 ;  /* 0x005dc8b001007387 */ /* 0x0003e20000100800 */
[----:B------:R-:W-:-:S03]  /*145da0*/  IMAD.MOV.U32 R7, RZ, RZ, R176 ;  /* 0x000000ffff077224 */ /* 0x000fc600078e00b0 */
[----:B------:R-:W2:Y:S04]  /*145db0*/  LDL.LU R178, [R1+0x5d50] ;  /* 0x005d500001b27983 */ /* 0x000ea80000300800 */
[----:B------:R1:W-:Y:S01]  /*145dc0*/  LDGSTS.E [R4+-0x6db00], desc[UR32][R6.64], P2 ;  /* 0x9250000006047fae */ /* 0x0003e20009121860 */
[----:B---3--:R-:W-:Y:S02]  /*145dd0*/  IADD3.X R180, R180, R0, RZ, P5, !PT ;  /* 0x00000000b4b47210 */ /* 0x008fe40002ffe4ff */
[----:B----4-:R-:W-:-:S05]  /*145de0*/  IADD3 R5, P1, R5, R240, RZ ;  /* 0x000000f005057210 */ /* 0x010fca0007f3e0ff */
[----:B------:R3:W-:Y:S04]  /*145df0*/  STL [R1+0x5dc4], R5 ;  /* 0x005dc40501007387 */ /* 0x0007e80000100800 */
[----:B------:R-:W-:Y:S04]  /*145e00*/  STL [R1+0x5dc0], R180 ;  /* 0x005dc0b401007387 */ /* 0x000fe80000100800 */
[----:B------:R-:W4:Y:S04]  /*145e10*/  LDL.LU R167, [R1+0x5d44] ;  /* 0x005d440001a77983 */ /* 0x000f280000300800 */
[----:B-1----:R-:W4:Y:S04]  /*145e20*/  LDL.LU R176, [R1+0x5d48] ;  /* 0x005d480001b07983 */ /* 0x002f280000300800 */
[----:B------:R-:W4:Y:S04]  /*145e30*/  LDL.LU R174, [R1+0x5d40] ;  /* 0x005d400001ae7983 */ /* 0x000f280000300800 */
[----:B------:R-:W4:Y:S04]  /*145e40*/  LDL.LU R218, [R1+0x14c8] ;  /* 0x0014c80001da7983 */ /* 0x000f280000300800 */
[----:B------:R-:W4:Y:S01]  /*145e50*/  LDL.LU R219, [R1+0x14cc] ;  /* 0x0014cc0001db7983 */ /* 0x000f220000300800 */
[----:B------:R-:W-:Y:S01]  /*145e60*/  IMAD.X R172, R172, 0x1, R0, P1 ;  /* 0x00000001acac7824 */ /* 0x000fe200008e0600 */
[----:B------:R-:W-:Y:S01]  /*145e70*/  MOV R6, R179 ;  /* 0x000000b300067202 */ /* 0x000fe20000000f00 */
[----:B------:R-:W-:-:S03]  /*145e80*/  IMAD.MOV.U32 R7, RZ, RZ, R180 ;  /* 0x000000ffff077224 */ /* 0x000fc600078e00b4 */
[----:B------:R1:W-:Y:S04]  /*145e90*/  STL [R1+0x5db8], R172 ;  /* 0x005db8ac01007387 */ /* 0x0003e80000100800 */
[----:B------:R-:W4:Y:S04]  /*145ea0*/  LDL.LU R169, [R1+0x5d38] ;  /* 0x005d380001a97983 */ /* 0x000f280000300800 */
[----:B------:R-:W4:Y:S04]  /*145eb0*/  LDL.LU R170, [R1+0x5cdc] ;  /* 0x005cdc0001aa7983 */ /* 0x000f280000300800 */
[----:B------:R-:W4:Y:S04]  /*145ec0*/  LDL.LU R222, [R1+0x14d8] ;  /* 0x0014d80001de7983 */ /* 0x000f280000300800 */
[----:B------:R-:W4:Y:S01]  /*145ed0*/  LDL.LU R223, [R1+0x14dc] ;  /* 0x0014dc0001df7983 */ /* 0x000f220000300800 */
[----:B------:R-:W-:-:S03]  /*145ee0*/  ISETP.GT.AND P1, PT, R3, 0x55, PT ;  /* 0x000000550300780c */ /* 0x000fc60003f24270 */
[----:B------:R3:W-:Y:S01]  /*145ef0*/  LDGSTS.E [R4+-0x6da00], desc[UR32][R6.64], P2 ;  /* 0x9260000006047fae */ /* 0x0007e20009121860 */
[----:B------:R-:W-:Y:S01]  /*145f00*/  ISETP.GT.AND P5, PT, R3, 0x59, PT ;  /* 0x000000590300780c */ /* 0x000fe20003fa4270 */
[----:B---3--:R-:W-:Y:S02]  /*145f10*/  IMAD.MOV.U32 R6, RZ, RZ, R5 ;  /* 0x000000ffff067224 */ /* 0x008fe400078e0005 */
[----:B------:R-:W-:Y:S01]  /*145f20*/  IMAD.MOV.U32 R7, RZ, RZ, R172 ;  /* 0x000000ffff077224 */ /* 0x000fe200078e00ac */
[----:B------:R-:W-:Y:S01]  /*145f30*/  SEL R5, RZ, 0x4, !P5 ;  /* 0x00000004ff057807 */ /* 0x000fe20006800000 */
[----:B-1----:R-:W3:Y:S04]  /*145f40*/  LDL.LU R172, [R1+0x5cd0] ;  /* 0x005cd00001ac7983 */ /* 0x002ee80000300800 */
[----:B------:R1:W-:Y:S04]  /*145f50*/  LDGSTS.E [R4+-0x6d900], desc[UR32][R6.64], P2 ;  /* 0x9270000006047fae */ /* 0x0003e80009121860 */
[----:B------:R-:W3:Y:S04]  /*145f60*/  LDL.LU R168, [R1+0x5cc8] ;  /* 0x005cc80001a87983 */ /* 0x000ee80000300800 */
[----:B------:R-:W3:Y:S01]  /*145f70*/  LDL.LU R166, [R1+0x5cd4] ;  /* 0x005cd40001a67983 */ /* 0x000ee20000300800 */
[----:B-1----:R-:W-:-:S03]  /*145f80*/  SEL R6, RZ, 0x4, !P1 ;  /* 0x00000004ff067807 */ /* 0x002fc60004800000 */
[----:B------:R-:W3:Y:S01]  /*145f90*/  LDL.LU R171, [R1+0x5cc0] ;  /* 0x005cc00001ab7983 */ /* 0x000ee20000300800 */
[----:B------:R-:W-:-:S03]  /*145fa0*/  IADD3 R177, P1, R177, R240, RZ ;  /* 0x000000f0b1b17210 */ /* 0x000fc60007f3e0ff */
[----:B------:R-:W3:Y:S01]  /*145fb0*/  LDL.LU R165, [R1+0x5ccc] ;  /* 0x005ccc0001a57983 */ /* 0x000ee20000300800 */
[----:B------:R-:W-:-:S03]  /*145fc0*/  IADD3 R175, P2, R175, R240, RZ ;  /* 0x000000f0afaf7210 */ /* 0x000fc60007f5e0ff */
[----:B------:R-:W-:Y:S01]  /*145fd0*/  STL [R1+0x5d5c], R177 ;  /* 0x005d5cb101007387 */ /* 0x000fe20000100800 */
[----:B------:R-:W-:Y:S02]  /*145fe0*/  SEL R5, R5, RZ, !P0 ;  /* 0x000000ff05057207 */ /* 0x000fe40004000000 */
[----:B------:R-:W-:Y:S01]  /*145ff0*/  IADD3 R173, P5, R173, R240, RZ ;  /* 0x000000f0adad7210 */ /* 0x000fe20007fbe0ff */
[----:B------:R-:W-:Y:S04]  /*146000*/  STL [R1+0x5d54], R175 ;  /* 0x005d54af01007387 */ /* 0x000fe80000100800 */
[----:B------:R-:W-:Y:S01]  /*146010*/  STL [R1+0x5d4c], R173 ;  /* 0x005d4cad01007387 */ /* 0x000fe20000100800 */
[----:B--2---:R-:W-:-:S05]  /*146020*/  IMAD.X R178, R178, 0x1, R0, P1 ;  /* 0x00000001b2b27824 */ /* 0x004fca00008e0600 */
[----:B------:R-:W-:Y:S01]  /*146030*/  STL [R1+0x5d50], R178 ;  /* 0x005d50b201007387 */ /* 0x000fe20000100800 */
[----:B----4-:R-:W-:Y:S01]  /*146040*/  HMMA.1688.F32.TF32 R160, R8, R218, R160 ;  /* 0x000000da08a0723c */ /* 0x010fe200000810a0 */
[----:B------:R-:W-:Y:S01]  /*146050*/  IMAD.X R176, R176, 0x1, R0, P2 ;  /* 0x00000001b0b07824 */ /* 0x000fe200010e0600 */
[----:B------:R-:W-:-:S04]  /*146060*/  IADD3.X R174, R174, R0, RZ, P5, !PT ;  /* 0x00000000aeae7210 */ /* 0x000fc80002ffe4ff */
[----:B------:R-:W-:Y:S01]  /*146070*/  STL [R1+0x5d48], R176 ;  /* 0x005d48b001007387 */ /* 0x000fe20000100800 */
[----:B------:R-:W-:-:S03]  /*146080*/  ISETP.NE.U32.AND P2, PT, R5, RZ, PT ;  /* 0x000000ff0500720c */ /* 0x000fc60003f45070 */
[----:B------:R-:W2:Y:S04]  /*146090*/  LDL.LU R164, [R1+0x5cb8] ;  /* 0x005cb80001a47983 */ /* 0x000ea80000300800 */
[----:B------:R-:W-:Y:S09]  /*1460a0*/  STL [R1+0x5d40], R174 ;  /* 0x005d40ae01007387 */ /* 0x000ff20000100800 */
[----:B------:R-:W-:Y:S04]  /*1460b0*/  STL.64 [R1+0x110], R160 ;  /* 0x000110a001007387 */ /* 0x000fe80000100a00 */
[----:B------:R-:W-:Y:S04]  /*1460c0*/  STL.64 [R1+0x118], R162 ;  /* 0x000118a201007387 */ /* 0x000fe80000100a00 */
[----:B------:R-:W4:Y:S01]  /*1460d0*/  LDL.LU R5, [R1+0x5cc4] ;  /* 0x005cc40001057983 */ /* 0x000f220000300800 */
[----:B------:R-:W-:Y:S01]  /*1460e0*/  SEL R6, R6, RZ, !P0 ;  /* 0x000000ff06067207 */ /* 0x000fe20004000000 */
[----:B------:R-:W-:-:S03]  /*1460f0*/  IMAD.MOV.U32 R7, RZ, RZ, R178 ;  /* 0x000000ffff077224 */ /* 0x000fc600078e00b2 */
[----:B------:R-:W-:Y:S01]  /*146100*/  ISETP.NE.U32.AND P1, PT, R6, RZ, PT ;  /* 0x000000ff0600720c */ /* 0x000fe20003f25070 */
[----:B------:R-:W-:Y:S01]  /*146110*/  IMAD.MOV.U32 R6, RZ, RZ, R177 ;  /* 0x000000ffff067224 */ /* 0x000fe200078e00b1 */
[----:B------:R-:W-:Y:S04]  /*146120*/  HMMA.1688.F32.TF32 R156, R8, R222, R156 ;  /* 0x000000de089c723c */ /* 0x000fe8000008109c */
[----:B------:R1:W-:Y:S01]  /*146130*/  LDGSTS.E [R4+-0x6cc00], desc[UR32][R6.64], P3 ;  /* 0x9340000006047fae */ /* 0x0003e20009921860 */
[----:B------:R-:W-:Y:S01]  /*146140*/  IADD3 R167, P5, R167, R240, RZ ;  /* 0x000000f0a7a77210 */ /* 0x000fe20007fbe0ff */
[----:B-1----:R-:W-:Y:S02]  /*146150*/  IMAD.MOV.U32 R6, RZ, RZ, R175 ;  /* 0x000000ffff067224 */ /* 0x002fe400078e00af */
[----:B------:R-:W-:-:S02]  /*146160*/  IMAD.MOV.U32 R7, RZ, RZ, R176 ;  /* 0x000000ffff077224 */ /* 0x000fc400078e00b0 */
[----:B------:R-:W-:-:S03]  /*146170*/  IMAD.X R169, R169, 0x1, R0, P5 ;  /* 0x00000001a9a97824 */ /* 0x000fc600028e0600 */
[----:B------:R1:W-:Y:S01]  /*146180*/  LDGSTS.E [R4+-0x6cb00], desc[UR32][R6.64], P3 ;  /* 0x9350000006047fae */ /* 0x0003e20009921860 */
[----:B------:R-:W-:Y:S02]  /*146190*/  IADD3 R170, P5, R170, R240, RZ ;  /* 0x000000f0aaaa7210 */ /* 0x000fe40007fbe0ff */
[----:B-1----:R-:W-:Y:S01]  /*1461a0*/  MOV R6, R173 ;  /* 0x000000ad00067202 */ /* 0x002fe20000000f00 */
[----:B------:R-:W-:-:S05]  /*1461b0*/  IMAD.MOV.U32 R7, RZ, RZ, R174 ;  /* 0x000000ffff077224 */ /* 0x000fca00078e00ae */
[----:B------:R1:W-:Y:S01]  /*1461c0*/  LDGSTS.E [R4+-0x6ca00], desc[UR32][R6.64], P3 ;  /* 0x9360000006047fae */ /* 0x0003e20009921860 */
[----:B---3--:R-:W-:-:S03]  /*1461d0*/  IMAD.X R172, R172, 0x1, R0, P5 ;  /* 0x00000001acac7824 */ /* 0x008fc600028e0600 */
[----:B------:R-:W-:Y:S01]  /*1461e0*/  STL [R1+0x5d44], R167 ;  /* 0x005d44a701007387 */ /* 0x000fe20000100800 */
[----:B-1----:R-:W-:Y:S02]  /*1461f0*/  IMAD.MOV.U32 R6, RZ, RZ, R167 ;  /* 0x000000ffff067224 */ /* 0x002fe400078e00a7 */
[----:B------:R-:W-:Y:S01]  /*146200*/  IMAD.MOV.U32 R7, RZ, RZ, R169 ;  /* 0x000000ffff077224 */ /* 0x000fe200078e00a9 */
[----:B------:R1:W-:Y:S04]  /*146210*/  STL [R1+0x5d38], R169 ;  /* 0x005d38a901007387 */ /* 0x0003e80000100800 */
[----:B------:R3:W-:Y:S01]  /*146220*/  LDGSTS.E [R4+-0x6c900], desc[UR32][R6.64], P3 ;  /* 0x9370000006047fae */ /* 0x0007e20009921860 */
[----:B------:R-:W-:-:S03]  /*146230*/  IADD3 R166, P3, R166, R240, RZ ;  /* 0x000000f0a6a67210 */ /* 0x000fc60007f7e0ff */
[----:B------:R4:W-:Y:S01]  /*146240*/  STL [R1+0x5cdc], R170 ;  /* 0x005cdcaa01007387 */ /* 0x0009e20000100800 */
[----:B------:R-:W-:-:S03]  /*146250*/  IADD3 R165, P5, R165, R240, RZ ;  /* 0x000000f0a5a57210 */ /* 0x000fc60007fbe0ff */
[----:B------:R-:W-:Y:S01]  /*146260*/  STL [R1+0x5cd4], R166 ;  /* 0x005cd4a601007387 */ /* 0x000fe20000100800 */
[----:B------:R-:W-:-:S03]  /*146270*/  IMAD.X R168, R168, 0x1, R0, P3 ;  /* 0x00000001a8a87824 */ /* 0x000fc600018e0600 */
[----:B------:R-:W-:Y:S01]  /*146280*/  STL [R1+0x5cd0], R172 ;  /* 0x005cd0ac01007387 */ /* 0x000fe20000100800 */
[----:B------:R-:W-:-:S03]  /*146290*/  IADD3.X R171, R171, R0, RZ, P5, !PT ;  /* 0x00000000abab7210 */ /* 0x000fc60002ffe4ff */
[----:B------:R-:W-:Y:S01]  /*1462a0*/  STL.64 [R1+0x100], R156 ;  /* 0x0001009c01007387 */ /* 0x000fe20000100a00 */
[----:B---3--:R-:W-:-:S03]  /*1462b0*/  IMAD.MOV.U32 R6, RZ, RZ, R170 ;  /* 0x000000ffff067224 */ /* 0x008fc600078e00aa */
[----:B------:R-:W-:Y:S01]  /*1462c0*/  STL.64 [R1+0x108], R158 ;  /* 0x0001089e01007387 */ /* 0x000fe20000100a00 */
[----:B------:R-:W-:-:S03]  /*1462d0*/  IMAD.MOV.U32 R7, RZ, RZ, R172 ;  /* 0x000000ffff077224 */ /* 0x000fc600078e00ac */
[----:B-1----:R-:W3:Y:S04]  /*1462e0*/  LDL.LU R169, [R1+0x5c5c] ;  /* 0x005c5c0001a97983 */ /* 0x002ee80000300800 */
[----:B------:R-:W3:Y:S04]  /*1462f0*/  LDL.LU R167, [R1+0x5c54] ;  /* 0x005c540001a77983 */ /* 0x000ee80000300800 */
[----:B------:R-:W-:Y:S04]  /*146300*/  STL [R1+0x5ccc], R165 ;  /* 0x005ccca501007387 */ /* 0x000fe80000100800 */
[----:B------:R-:W3:Y:S04]  /*146310*/  LDL.LU R161, [R1+0x5c4c] ;  /* 0x005c4c0001a17983 */ /* 0x000ee80000300800 */
[----:B------:R1:W-:Y:S04]  /*146320*/  STL [R1+0x5cc8], R168 ;  /* 0x005cc8a801007387 */ /* 0x0003e80000100800 */
[----:B------:R1:W-:Y:S02]  /*146330*/  LDGSTS.E [R4+-0x6bc00], desc[UR32][R6.64], P4 ;  /* 0x9440000006047fae */ /* 0x0003e4000a121860 */
[----:B-1----:R-:W-:Y:S01]  /*146340*/  IMAD.MOV.U32 R7, RZ, RZ, R168 ;  /* 0x000000ffff077224 */ /* 0x002fe200078e00a8 */
[----:B----4-:R-:W-:-:S05]  /*146350*/  IADD3 R5, P3, R5, R240, RZ ;  /* 0x000000f005057210 */ /* 0x010fca0007f7e0ff */
[----:B------:R-:W-:Y:S04]  /*146360*/  STL [R1+0x5cc4], R5 ;  /* 0x005cc40501007387 */ /* 0x000fe80000100800 */
[----:B------:R-:W-:Y:S04]  /*146370*/  STL [R1+0x5cc0], R171 ;  /* 0x005cc0ab01007387 */ /* 0x000fe80000100800 */
[----:B------:R-:W4:Y:S04]  /*146380*/  LDL.LU R170, [R1+0x5c50] ;  /* 0x005c500001aa7983 */ /* 0x000f280000300800 */
[----:B------:R-:W4:Y:S01]  /*146390*/  LDL.LU R168, [R1+0x5c48] ;  /* 0x005c480001a87983 */ /* 0x000f220000300800 */
[----:B------:R-:W-:-:S02]  /*1463a0*/  IMAD.MOV.U32 R6, RZ, RZ, R166 ;  /* 0x000000ffff067224 */ /* 0x000fc400078e00a6 */
[----:B--2---:R-:W-:Y:S01]  /*1463b0*/  IMAD.X R164, R164, 0x1, R0, P3 ;  /* 0x00000001a4a47824 */ /* 0x004fe200018e0600 */
[----:B------:R-:W2:Y:S04]  /*1463c0*/  LDL.LU R166, [R1+0x5c40] ;  /* 0x005c400001a67983 */ /* 0x000ea80000300800 */
[----:B------:R-:W2:Y:S04]  /*1463d0*/  LDL.LU R157, [R1+0x5c44] ;  /* 0x005c4400019d7983 */ /* 0x000ea80000300800 */
[----:B------:R-:W2:Y:S04]  /*1463e0*/  LDL.LU R218, [R1+0x14e8] ;  /* 0x0014e80001da7983 */ /* 0x000ea80000300800 */
[----:B------:R-:W2:Y:S04]  /*1463f0*/  LDL.LU R219, [R1+0x14ec] ;  /* 0x0014ec0001db7983 */ /* 0x000ea80000300800 */
[----:B------:R1:W-:Y:S04]  /*146400*/  STL [R1+0x5cb8], R164 ;  /* 0x005cb8a401007387 */ /* 0x0003e80000100800 */
[----:B------:R-:W2:Y:S04]  /*146410*/  LDL.LU R159, [R1+0x5c38] ;  /* 0x005c3800019f7983 */ /* 0x000ea80000300800 */
[----:B------:R-:W2:Y:S04]  /*146420*/  LDL.LU R162, [R1+0x5bdc] ;  /* 0x005bdc0001a27983 */ /* 0x000ea80000300800 */
[----:B------:R-:W2:Y:S04]  /*146430*/  LDL.LU R222, [R1+0x14f8] ;  /* 0x0014f80001de7983 */ /* 0x000ea80000300800 */
[----:B------:R-:W2:Y:S04]  /*146440*/  LDL.LU R223, [R1+0x14fc] ;  /* 0x0014fc0001df7983 */ /* 0x000ea80000300800 */
[----:B------:R1:W-:Y:S01]  /*146450*/  LDGSTS.E [R4+-0x6bb00], desc[UR32][R6.64], P4 ;  /* 0x9450000006047fae */ /* 0x0003e2000a121860 */
[----:B------:R-:W-:-:S02]  /*146460*/  ISETP.GT.AND P3, PT, R3, 0x5d, PT ;  /* 0x0000005d0300780c */ /* 0x000fc40003f64270 */
[----:B-1----:R-:W-:Y:S01]  /*146470*/  MOV R6, R165 ;  /* 0x000000a500067202 */ /* 0x002fe20000000f00 */
[----:B------:R-:W-:Y:S01]  /*146480*/  IMAD.MOV.U32 R7, RZ, RZ, R171 ;  /* 0x000000ffff077224 */ /* 0x000fe200078e00ab */
[----:B------:R-:W2:Y:S04]  /*146490*/  LDL.LU R165, [R1+0x5bd0] ;  /* 0x005bd00001a57983 */ /* 0x000ea80000300800 */
[----:B------:R1:W-:Y:S04]  /*1464a0*/  LDGSTS.E [R4+-0x6ba00], desc[UR32][R6.64], P4 ;  /* 0x9460000006047fae */ /* 0x0003e8000a121860 */
[----:B------:R-:W2:Y:S04]  /*1464b0*/  LDL.LU R160, [R1+0x5bc8] ;  /* 0x005bc80001a07983 */ /* 0x000ea80000300800 */
[----:B------:R-:W2:Y:S01]  /*1464c0*/  LDL.LU R158, [R1+0x5bd4] ;  /* 0x005bd400019e7983 */ /* 0x000ea20000300800 */
[----:B-1----:R-:W-:-:S02]  /*1464d0*/  IMAD.MOV.U32 R6, RZ, RZ, R5 ;  /* 0x000000ffff067224 */ /* 0x002fc400078e0005 */
[----:B------:R-:W-:Y:S01]  /*1464e0*/  IMAD.MOV.U32 R7, RZ, RZ, R164 ;  /* 0x000000ffff077224 */ /* 0x000fe200078e00a4 */
[----:B------:R-:W-:Y:S01]  /*1464f0*/  ISETP.GT.AND P5, PT, R3, 0x61, PT ;  /* 0x000000610300780c */ /* 0x000fe20003fa4270 */
[----:B------:R-:W2:Y:S04]  /*146500*/  LDL.LU R164, [R1+0x5bc0] ;  /* 0x005bc00001a47983 */ /* 0x000ea80000300800 */
[----:B------:R1:W-:Y:S01]  /*146510*/  LDGSTS.E [R4+-0x6b900], desc[UR32][R6.64], P4 ;  /* 0x9470000006047fae */ /* 0x0003e2000a121860 */
[----:B---3--:R-:W-:-:S03]  /*146520*/  IADD3 R167, P4, R167, R240, RZ ;  /* 0x000000f0a7a77210 */ /* 0x008fc60007f9e0ff */
[----:B------:R-:W3:Y:S01]  /*146530*/  LDL.LU R163, [R1+0x5bcc] ;  /* 0x005bcc0001a37983 */ /* 0x000ee20000300800 */
[----:B------:R-:W-:-:S03]  /*146540*/  SEL R5, RZ, 0x4, !P5 ;  /* 0x00000004ff057807 */ /* 0x000fc60006800000 */
[----:B------:R-:W3:Y:S01]  /*146550*/  LDL.LU R156, [R1+0x5bc4] ;  /* 0x005bc400019c7983 */ /* 0x000ee20000300800 */
[----:B-1----:R-:W-:Y:S02]  /*146560*/  SEL R6, RZ, 0x4, !P3 ;  /* 0x00000004ff067807 */ /* 0x002fe40005800000 */
[-C--:B------:R-:W-:Y:S02]  /*146570*/  IADD3 R169, P3, R169, R240.reuse, RZ ;  /* 0x000000f0a9a97210 */ /* 0x080fe40007f7e0ff */
[----:B------:R-:W-:Y:S02]  /*146580*/  IADD3 R161, P5, R161, R240, RZ ;  /* 0x000000f0a1a17210 */ /* 0x000fe40007fbe0ff */
[----:B------:R-:W-:Y:S01]  /*146590*/  SEL R5, R5, RZ, !P0 ;  /* 0x000000ff05057207 */ /* 0x000fe20004000000 */
[----:B------:R-:W-:Y:S04]  /*1465a0*/  STL [R1+0x5c5c], R169 ;  /* 0x005c5ca901007387 */ /* 0x000fe80000100800 */
[----:B------:R-:W-:Y:S04]  /*1465b0*/  STL [R1+0x5c54], R167 ;  /* 0x005c54a701007387 */ /* 0x000fe80000100800 */
[----:B------:R1:W-:Y:S01]  /*1465c0*/  STL [R1+0x5c4c], R161 ;  /* 0x005c4ca101007387 */ /* 0x0003e20000100800 */
[----:B----4-:R-:W-:-:S02]  /*1465d0*/  IMAD.X R170, R170, 0x1, R0, P3 ;  /* 0x00000001aaaa7824 */ /* 0x010fc400018e0600 */
[----:B------:R-:W-:-:S03]  /*1465e0*/  IMAD.X R168, R168, 0x1, R0, P4 ;  /* 0x00000001a8a87824 */ /* 0x000fc600020e0600 */
[----:B------:R-:W-:Y:S01]  /*1465f0*/  STL [R1+0x5c50], R170 ;  /* 0x005c50aa01007387 */ /* 0x000fe20000100800 */
[----:B------:R-:W-:-:S03]  /*146600*/  ISETP.NE.U32.AND P4, PT, R5, RZ, PT ;  /* 0x000000ff0500720c */ /* 0x000fc60003f85070 */
[----:B------:R-:W-:Y:S04]  /*146610*/  STL [R1+0x5c48], R168 ;  /* 0x005c48a801007387 */ /* 0x000fe80000100800 */
[----:B------:R-:W4:Y:S01]  /*146620*/  LDL.LU R5, [R1+0x5bb8] ;  /* 0x005bb80001057983 */ /* 0x000f220000300800 */
[----:B------:R-:W-:Y:S01]  /*146630*/  SEL R6, R6, RZ, !P0 ;  /* 0x000000ff06067207 */ /* 0x000fe20004000000 */
[----:B------:R-:W-:-:S03]  /*146640*/  IMAD.MOV.U32 R7, RZ, RZ, R170 ;  /* 0x000000ffff077224 */ /* 0x000fc600078e00aa */
[----:B------:R-:W-:Y:S01]  /*146650*/  ISETP.NE.U32.AND P3, PT, R6, RZ, PT ;  /* 0x000000ff0600720c */ /* 0x000fe20003f65070 */
[----:B------:R-:W-:Y:S01]  /*146660*/  IMAD.MOV.U32 R6, RZ, RZ, R169 ;  /* 0x000000ffff067224 */ /* 0x000fe200078e00a9 */
[----:B--2---:R-:W-:Y:S01]  /*146670*/  HMMA.1688.F32.TF32 R152, R8, R218, R152 ;  /* 0x000000da0898723c */ /* 0x004fe20000081098 */
[----:B------:R-:W-:-:S03]  /*146680*/  IADD3.X R166, R166, R0, RZ, P5, !PT ;  /* 0x00000000a6a67210 */ /* 0x000fc60002ffe4ff */
[----:B------:R2:W-:Y:S01]  /*146690*/  LDGSTS.E [R4+-0x6ac00], desc[UR32][R6.64], P1 ;  /* 0x9540000006047fae */ /* 0x0005e20008921860 */
[-C--:B------:R-:W-:Y:S01]  /*1466a0*/  IADD3 R157, P5, R157, R240.reuse, RZ ;  /* 0x000000f09d9d7210 */ /* 0x080fe20007fbe0ff */
[----:B--2---:R-:W-:Y:S02]  /*1466b0*/  IMAD.MOV.U32 R6, RZ, RZ, R167 ;  /* 0x000000ffff067224 */ /* 0x004fe400078e00a7 */
[----:B------:R-:W-:Y:S01]  /*1466c0*/  IMAD.MOV.U32 R7, RZ, RZ, R168 ;  /* 0x000000ffff077224 */ /* 0x000fe200078e00a8 */
[----:B------:R-:W-:Y:S04]  /*1466d0*/  HMMA.1688.F32.TF32 R148, R8, R222, R148 ;  /* 0x000000de0894723c */ /* 0x000fe80000081094 */
[----:B------:R2:W-:Y:S01]  /*1466e0*/  LDGSTS.E [R4+-0x6ab00], desc[UR32][R6.64], P1 ;  /* 0x9550000006047fae */ /* 0x0005e20008921860 */
[----:B------:R-:W-:Y:S01]  /*1466f0*/  IMAD.X R159, R159, 0x1, R0, P5 ;  /* 0x000000019f9f7824 */ /* 0x000fe200028e0600 */
[----:B------:R-:W-:-:S02]  /*146700*/  IADD3 R162, P5, R162, R240, RZ ;  /* 0x000000f0a2a27210 */ /* 0x000fc40007fbe0ff */
[----:B--2---:R-:W-:Y:S01]  /*146710*/  MOV R6, R161 ;  /* 0x000000a100067202 */ /* 0x004fe20000000f00 */
[----:B------:R-:W-:-:S05]  /*146720*/  IMAD.MOV.U32 R7, RZ, RZ, R166 ;  /* 0x000000ffff077224 */ /* 0x000fca00078e00a6 */
[----:B------:R2:W-:Y:S01]  /*146730*/  LDGSTS.E [R4+-0x6aa00], desc[UR32][R6.64], P1 ;  /* 0x9560000006047fae */ /* 0x0005e20008921860 */
[----:B------:R-:W-:-:S03]  /*146740*/  IMAD.X R165, R165, 0x1, R0, P5 ;  /* 0x00000001a5a57824 */ /* 0x000fc600028e0600 */
[----:B------:R-:W-:Y:S01]  /*146750*/  STL [R1+0x5c40], R166 ;  /* 0x005c40a601007387 */ /* 0x000fe20000100800 */
[----:B--2---:R-:W-:Y:S02]  /*146760*/  IMAD.MOV.U32 R6, RZ, RZ, R157 ;  /* 0x000000ffff067224 */ /* 0x004fe400078e009d */
[----:B------:R-:W-:Y:S01]  /*146770*/  IMAD.MOV.U32 R7, RZ, RZ, R159 ;  /* 0x000000ffff077224 */ /* 0x000fe200078e009f */
[----:B------:R-:W-:Y:S04]  /*146780*/  STL.64 [R1+0xf0], R152 ;  /* 0x0000f09801007387 */ /* 0x000fe80000100a00 */
[----:B------:R2:W-:Y:S01]  /*146790*/  LDGSTS.E [R4+-0x6a900], desc[UR32][R6.64], P1 ;  /* 0x9570000006047fae */ /* 0x0005e20008921860 */
[----:B------:R-:W-:-:S03]  /*1467a0*/  IADD3 R158, P1, R158, R240, RZ ;  /* 0x000000f09e9e7210 */ /* 0x000fc60007f3e0ff */
[----:B------:R-:W-:Y:S04]  /*1467b0*/  STL.64 [R1+0xf8], R154 ;  /* 0x0000f89a01007387 */ /* 0x000fe80000100a00 */
[----:B------:R-:W-:Y:S01]  /*1467c0*/  STL [R1+0x5c44], R157 ;  /* 0x005c449d01007387 */ /* 0x000fe20000100800 */
[----:B---3--:R-:W-:-:S03]  /*1467d0*/  IADD3 R163, P5, R163, R240, RZ ;  /* 0x000000f0a3a37210 */ /* 0x008fc60007fbe0ff */
[----:B------:R3:W-:Y:S04]  /*1467e0*/  STL [R1+0x5c38], R159 ;  /* 0x005c389f01007387 */ /* 0x0007e80000100800 */
[----:B------:R3:W-:Y:S01]  /*1467f0*/  STL [R1+0x5bdc], R162 ;  /* 0x005bdca201007387 */ /* 0x0007e20000100800 */
[----:B------:R-:W-:-:S03]  /*146800*/  IMAD.X R160, R160, 0x1, R0, P1 ;  /* 0x00000001a0a07824 */ /* 0x000fc600008e0600 */
[----:B------:R-:W-:Y:S01]  /*146810*/  STL [R1+0x5bd4], R158 ;  /* 0x005bd49e01007387 */ /* 0x000fe20000100800 */
[----:B------:R-:W-:-:S03]  /*146820*/  IADD3 R156, P1, R156, R240, RZ ;  /* 0x000000f09c9c7210 */ /* 0x000fc60007f3e0ff */
[----:B------:R-:W-:Y:S01]  /*146830*/  STL [R1+0x5bd0], R165 ;  /* 0x005bd0a501007387 */ /* 0x000fe20000100800 */
[----:B------:R-:W-:-:S03]  /*146840*/  IADD3.X R164, R164, R0, RZ, P5, !PT ;  /* 0x00000000a4a47210 */ /* 0x000fc60002ffe4ff */
[----:B------:R-:W-:Y:S01]  /*146850*/  STL.64 [R1+0xe0], R148 ;  /* 0x0000e09401007387 */ /* 0x000fe20000100a00 */
[----:B--2---:R-:W-:-:S03]  /*146860*/  IMAD.MOV.U32 R6, RZ, RZ, R162 ;  /* 0x000000ffff067224 */ /* 0x004fc600078e00a2 */
[----:B------:R-:W-:Y:S01]  /*146870*/  STL.64 [R1+0xe8], R150 ;  /* 0x0000e89601007387 */ /* 0x000fe20000100a00 */
[----:B------:R-:W-:-:S03]  /*146880*/  IMAD.MOV.U32 R7, RZ, RZ, R165 ;  /* 0x000000ffff077224 */ /* 0x000fc600078e00a5 */
[----:B-1----:R-:W2:Y:S04]  /*146890*/  LDL.LU R161, [R1+0x5b5c] ;  /* 0x005b5c0001a17983 */ /* 0x002ea80000300800 */
[----:B---3--:R-:W3:Y:S04]  /*1468a0*/  LDL.LU R159, [R1+0x5b54] ;  /* 0x005b5400019f7983 */ /* 0x008ee80000300800 */
[----:B------:R-:W-:Y:S04]  /*1468b0*/  STL [R1+0x5bcc], R163 ;  /* 0x005bcca301007387 */ /* 0x000fe80000100800 */
[----:B------:R-:W3:Y:S04]  /*1468c0*/  LDL.LU R157, [R1+0x5b4c] ;  /* 0x005b4c00019d7983 */ /* 0x000ee80000300800 */
[----:B------:R1:W-:Y:S04]  /*1468d0*/  STL [R1+0x5bc8], R160 ;  /* 0x005bc8a001007387 */ /* 0x0003e80000100800 */
[----:B------:R4:W-:Y:S04]  /*1468e0*/  STL [R1+0x5bc4], R156 ;  /* 0x005bc49c01007387 */ /* 0x0009e80000100800 */
[----:B------:R1:W-:Y:S04]  /*1468f0*/  LDGSTS.E [R4+-0x69c00], desc[UR32][R6.64], P2 ;  /* 0x9640000006047fae */ /* 0x0003e80009121860 */
[----:B------:R-:W-:Y:S04]  /*146900*/  STL [R1+0x5bc0], R164 ;  /* 0x005bc0a401007387 */ /* 0x000fe80000100800 */
[----:B------:R-:W3:Y:S01]  /*146910*/  LDL.LU R162, [R1+0x5b50] ;  /* 0x005b500001a27983 */ /* 0x000ee20000300800 */
[----:B-1----:R-:W-:-:S02]  /*146920*/  IMAD.MOV.U32 R7, RZ, RZ, R160 ;  /* 0x000000ffff077224 */ /* 0x002fc400078e00a0 */
[----:B------:R-:W-:Y:S01]  /*146930*/  IMAD.MOV.U32 R6, RZ, RZ, R158 ;  /* 0x000000ffff067224 */ /* 0x000fe200078e009e */
[----:B------:R-:W3:Y:S04]  /*146940*/  LDL.LU R160, [R1+0x5b48] ;  /* 0x005b480001a07983 */ /* 0x000ee80000300800 */
[----:B------:R-:W3:Y:S04]  /*146950*/  LDL.LU R158, [R1+0x5b40] ;  /* 0x005b4000019e7983 */ /* 0x000ee80000300800 */
[----:B------:R-:W3:Y:S04]  /*146960*/  LDL.LU R151, [R1+0x5b44] ;  /* 0x005b440001977983 */ /* 0x000ee80000300800 */
[----:B------:R-:W3:Y:S04]  /*146970*/  LDL.LU R218, [R1+0x1508] ;  /* 0x0015080001da7983 */ /* 0x000ee80000300800 */
[----:B------:R-:W3:Y:S04]  /*146980*/  LDL.LU R219, [R1+0x150c] ;  /* 0x00150c0001db7983 */ /* 0x000ee80000300800 */
[----:B------:R1:W-:Y:S02]  /*146990*/  LDGSTS.E [R4+-0x69b00], desc[UR32][R6.64], P2 ;  /* 0x9650000006047fae */ /* 0x0003e40009121860 */
[----:B-1----:R-:W-:Y:S01]  /*1469a0*/  MOV R6, R163 ;  /* 0x000000a300067202 */ /* 0x002fe20000000f00 */
[----:B------:R-:W-:-:S05]  /*1469b0*/  IMAD.MOV.U32 R7, RZ, RZ, R164 ;  /* 0x000000ffff077224 */ /* 0x000fca00078e00a4 */
[----:B------:R1:W-:Y:S02]  /*1469c0*/  LDGSTS.E [R4+-0x69a00], desc[UR32][R6.64], P2 ;  /* 0x9660000006047fae */ /* 0x0003e40009121860 */
[----:B-1----:R-:W-:Y:S02]  /*1469d0*/  IMAD.MOV.U32 R6, RZ, RZ, R156 ;  /* 0x000000ffff067224 */ /* 0x002fe400078e009c */
[----:B----4-:R-:W-:-:S05]  /*1469e0*/  IMAD.X R5, R5, 0x1, R0, P1 ;  /* 0x0000000105057824 */ /* 0x010fca00008e0600 */
        /* <DEDUP_REMOVED lines=12> */
[----:B------:R-:W-:-:S02]  /*146ab0*/  ISETP.GT.AND P1, PT, R3, 0x65, PT ;  /* 0x000000650300780c */ /* 0x000fc40003f24270 */
[----:B------:R-:W-:Y:S02]  /*146ac0*/  ISETP.GT.AND P5, PT, R3, 0x69, PT ;  /* 0x000000690300780c */ /* 0x000fe40003fa4270 */
[----:B------:R1:W-:Y:S02]  /*146ad0*/  LDGSTS.E [R4+-0x69900], desc[UR32][R6.64], P2 ;  /* 0x9670000006047fae */ /* 0x0003e40009121860 */
[----:B-1----:R-:W-:Y:S02]  /*146ae0*/  SEL R5, RZ, 0x4, !P5 ;  /* 0x00000004ff057807 */ /* 0x002fe40006800000 */
[----:B------:R-:W-:Y:S02]  /*146af0*/  SEL R6, RZ, 0x4, !P1 ;  /* 0x00000004ff067807 */ /* 0x000fe40004800000 */
[----:B------:R-:W-:Y:S02]  /*146b00*/  SEL R5, R5, RZ, !P0 ;  /* 0x000000ff05057207 */ /* 0x000fe40004000000 */
[----:B------:R-:W-:-:S02]  /*146b10*/  SEL R6, R6, RZ, !P0 ;  /* 0x000000ff06067207 */ /* 0x000fc40004000000 */
[-C--:B--2---:R-:W-:Y:S02]  /*146b20*/  IADD3 R161, P1, R161, R240.reuse, RZ ;  /* 0x000000f0a1a17210 */ /* 0x084fe40007f3e0ff */
[----:B---3--:R-:W-:-:S03]  /*146b30*/  IADD3 R159, P2, R159, R240, RZ ;  /* 0x000000f09f9f7210 */ /* 0x008fc60007f5e0ff */
[----:B------:R-:W-:Y:S01]  /*146b40*/  STL [R1+0x5b5c], R161 ;  /* 0x005b5ca101007387 */ /* 0x000fe20000100800 */
[----:B------:R-:W-:-:S03]  /*146b50*/  IADD3 R157, P5, R157, R240, RZ ;  /* 0x000000f09d9d7210 */ /* 0x000fc60007fbe0ff */
[----:B------:R-:W-:Y:S04]  /*146b60*/  STL [R1+0x5b54], R159 ;  /* 0x005b549f01007387 */ /* 0x000fe80000100800 */
[----:B------:R-:W-:Y:S01]  /*146b70*/  STL [R1+0x5b4c], R157 ;  /* 0x005b4c9d01007387 */ /* 0x000fe20000100800 */
[----:B------:R-:W-:Y:S01]  /*146b80*/  IMAD.X R162, R162, 0x1, R0, P1 ;  /* 0x00000001a2a27824 */ /* 0x000fe200008e0600 */
[----:B------:R-:W-:Y:S01]  /*146b90*/  ISETP.NE.U32.AND P1, PT, R6, RZ, PT ;  /* 0x000000ff0600720c */ /* 0x000fe20003f25070 */
[----:B------:R-:W-:Y:S02]  /*146ba0*/  IMAD.MOV.U32 R6, RZ, RZ, R161 ;  /* 0x000000ffff067224 */ /* 0x000fe400078e00a1 */
[----:B------:R-:W-:Y:S02]  /*146bb0*/  IMAD.MOV.U32 R7, RZ, RZ, R162 ;  /* 0x000000ffff077224 */ /* 0x000fe400078e00a2 */
[----:B------:R-:W-:Y:S01]  /*146bc0*/  IMAD.X R160, R160, 0x1, R0, P2 ;  /* 0x00000001a0a07824 */ /* 0x000fe200010e0600 */
[----:B------:R-:W-:Y:S01]  /*146bd0*/  STL [R1+0x5b50], R162 ;  /* 0x005b50a201007387 */ /* 0x000fe20000100800 */
[----:B------:R-:W-:-:S03]  /*146be0*/  ISETP.NE.U32.AND P2, PT, R5, RZ, PT ;  /* 0x000000ff0500720c */ /* 0x000fc60003f45070 */
[----:B------:R-:W-:Y:S04]  /*146bf0*/  STL [R1+0x5b48], R160 ;  /* 0x005b48a001007387 */ /* 0x000fe80000100800 */
[----:B------:R-:W2:Y:S01]  /*146c00*/  LDL.LU R5, [R1+0x5ab8] ;  /* 0x005ab80001057983 */ /* 0x000ea20000300800 */
[----:B------:R-:W-:-:S03]  /*146c10*/  IADD3.X R158, R158, R0, RZ, P5, !PT ;  /* 0x000000009e9e7210 */ /* 0x000fc60002ffe4ff */
[----:B------:R1:W-:Y:S01]  /*146c20*/  LDGSTS.E [R4+-0x68c00], desc[UR32][R6.64], P3 ;  /* 0x9740000006047fae */ /* 0x0003e20009921860 */
[----:B------:R-:W-:Y:S01]  /*146c30*/  HMMA.1688.F32.TF32 R144, R8, R218, R144 ;  /* 0x000000da0890723c */ /* 0x000fe20000081090 */
[----:B------:R-:W-:Y:S01]  /*146c40*/  IADD3 R151, P5, R151, R240, RZ ;  /* 0x000000f097977210 */ /* 0x000fe20007fbe0ff */
[----:B-1----:R-:W-:Y:S02]  /*146c50*/  IMAD.MOV.U32 R6, RZ, RZ, R159 ;  /* 0x000000ffff067224 */ /* 0x002fe400078e009f */
[----:B------:R-:W-:-:S05]  /*146c60*/  IMAD.MOV.U32 R7, RZ, RZ, R160 ;  /* 0x000000ffff077224 */ /* 0x000fca00078e00a0 */
[----:B------:R1:W-:Y:S02]  /*146c70*/  LDGSTS.E [R4+-0x68b00], desc[UR32][R6.64], P3 ;  /* 0x9750000006047fae */ /* 0x0003e40009921860 */
[----:B-1----:R-:W-:Y:S01]  /*146c80*/  MOV R6, R157 ;  /* 0x0000009d00067202 */ /* 0x002fe20000000f00 */
[----:B------:R-:W-:-:S05]  /*146c90*/  IMAD.MOV.U32 R7, RZ, RZ, R158 ;  /* 0x000000ffff077224 */ /* 0x000fca00078e009e */
[----:B------:R1:W-:Y:S04]  /*146ca0*/  LDGSTS.E [R4+-0x68a00], desc[UR32][R6.64], P3 ;  /* 0x9760000006047fae */ /* 0x0003e80009921860 */
[----:B------:R-:W-:Y:S01]  /*146cb0*/  STL [R1+0x5b40], R158 ;  /* 0x005b409e01007387 */ /* 0x000fe20000100800 */
[----:B-1----:R-:W-:-:S03]  /*146cc0*/  IMAD.MOV.U32 R6, RZ, RZ, R151 ;  /* 0x000000ffff067224 */ /* 0x002fc600078e0097 */
[----:B------:R-:W-:Y:S04]  /*146cd0*/  STL.64 [R1+0xd0], R144 ;  /* 0x0000d09001007387 */ /* 0x000fe80000100a00 */
[----:B------:R-:W-:Y:S04]  /*146ce0*/  STL.64 [R1+0xd8], R146 ;  /* 0x0000d89201007387 */ /* 0x000fe80000100a00 */
[----:B------:R-:W-:Y:S01]  /*146cf0*/  STL [R1+0x5b44], R151 ;  /* 0x005b449701007387 */ /* 0x000fe20000100800 */
[----:B----4-:R-:W-:Y:S01]  /*146d00*/  IMAD.X R153, R153, 0x1, R0, P5 ;  /* 0x0000000199997824 */ /* 0x010fe200028e0600 */
[----:B------:R-:W-:Y:S03]  /*146d10*/  HMMA.1688.F32.TF32 R140, R8, R222, R140 ;  /* 0x000000de088c723c */ /* 0x000fe6000008108c */
[----:B------:R-:W-:Y:S01]  /*146d20*/  IMAD.MOV.U32 R7, RZ, RZ, R153 ;  /* 0x000000ffff077224 */ /* 0x000fe200078e0099 */
[----:B------:R-:W-:-:S04]  /*146d30*/  IADD3 R154, P5, R154, R240, RZ ;  /* 0x000000f09a9a7210 */ /* 0x000fc80007fbe0ff */
[----:B------:R1:W-:Y:S01]  /*146d40*/  LDGSTS.E [R4+-0x68900], desc[UR32][R6.64], P3 ;  /* 0x9770000006047fae */ /* 0x0003e20009921860 */
[--C-:B------:R-:W-:Y:S01]  /*146d50*/  IMAD.X R156, R156, 0x1, R0.reuse, P5 ;  /* 0x000000019c9c7824 */ /* 0x100fe200028e0600 */
[-C--:B------:R-:W-:Y:S02]  /*146d60*/  IADD3 R150, P3, R150, R240.reuse, RZ ;  /* 0x000000f096967210 */ /* 0x080fe40007f7e0ff */
[----:B------:R3:W-:Y:S04]  /*146d70*/  STL [R1+0x5b38], R153 ;  /* 0x005b389901007387 */ /* 0x0007e80000100800 */
[----:B------:R4:W-:Y:S01]  /*146d80*/  STL [R1+0x5adc], R154 ;  /* 0x005adc9a01007387 */ /* 0x0009e20000100800 */
[----:B------:R-:W-:Y:S01]  /*146d90*/  IMAD.X R152, R152, 0x1, R0, P3 ;  /* 0x0000000198987824 */ /* 0x000fe200018e0600 */
[----:B------:R-:W-:-:S02]  /*146da0*/  IADD3 R149, P5, R149, R240, RZ ;  /* 0x000000f095957210 */ /* 0x000fc40007fbe0ff */
[----:B------:R-:W-:Y:S04]  /*146db0*/  STL [R1+0x5ad4], R150 ;  /* 0x005ad49601007387 */ /* 0x000fe80000100800 */
[----:B------:R-:W-:Y:S01]  /*146dc0*/  STL [R1+0x5ad0], R156 ;  /* 0x005ad09c01007387 */ /* 0x000fe20000100800 */
[----:B------:R-:W-:-:S03]  /*146dd0*/  IADD3 R148, P3, R148, R240, RZ ;  /* 0x000000f094947210 */ /* 0x000fc60007f7e0ff */
[----:B------:R-:W-:Y:S01]  /*146de0*/  STL.64 [R1+0xc0], R140 ;  /* 0x0000c08c01007387 */ /* 0x000fe20000100a00 */
[----:B------:R-:W-:Y:S01]  /*146df0*/  IADD3.X R155, R155, R0, RZ, P5, !PT ;  /* 0x000000009b9b7210 */ /* 0x000fe20002ffe4ff */
[----:B-1----:R-:W-:Y:S02]  /*146e00*/  IMAD.MOV.U32 R6, RZ, RZ, R154 ;  /* 0x000000ffff067224 */ /* 0x002fe400078e009a */
[----:B------:R-:W-:Y:S01]  /*146e10*/  STL.64 [R1+0xc8], R142 ;  /* 0x0000c88e01007387 */ /* 0x000fe20000100a00 */
[----:B------:R-:W-:-:S03]  /*146e20*/  IMAD.MOV.U32 R7, RZ, RZ, R156 ;  /* 0x000000ffff077224 */ /* 0x000fc600078e009c */
[----:B---3--:R-:W3:Y:S04]  /*146e30*/  LDL.LU R153, [R1+0x5a5c] ;  /* 0x005a5c0001997983 */ /* 0x008ee80000300800 */
[----:B------:R-:W3:Y:S04]  /*146e40*/  LDL.LU R151, [R1+0x5a54] ;  /* 0x005a540001977983 */ /* 0x000ee80000300800 */
[----:B------:R-:W-:Y:S04]  /*146e50*/  STL [R1+0x5acc], R149 ;  /* 0x005acc9501007387 */ /* 0x000fe80000100800 */
[----:B------:R-:W3:Y:S04]  /*146e60*/  LDL.LU R145, [R1+0x5a4c] ;  /* 0x005a4c0001917983 */ /* 0x000ee80000300800 */
[----:B------:R1:W-:Y:S04]  /*146e70*/  STL [R1+0x5ac8], R152 ;  /* 0x005ac89801007387 */ /* 0x0003e80000100800 */
[----:B------:R2:W-:Y:S04]  /*146e80*/  STL [R1+0x5ac4], R148 ;  /* 0x005ac49401007387 */ /* 0x0005e80000100800 */
[----:B------:R1:W-:Y:S04]  /*146e90*/  LDGSTS.E [R4+-0x67c00], desc[UR32][R6.64], P4 ;  /* 0x9840000006047fae */ /* 0x0003e8000a121860 */
[----:B------:R-:W-:Y:S04]  /*146ea0*/  STL [R1+0x5ac0], R155 ;  /* 0x005ac09b01007387 */ /* 0x000fe80000100800 */
[----:B----4-:R-:W4:Y:S01]  /*146eb0*/  LDL.LU R154, [R1+0x5a50] ;  /* 0x005a5000019a7983 */ /* 0x010f220000300800 */
[----:B-1----:R-:W-:-:S03]  /*146ec0*/  IMAD.MOV.U32 R7, RZ, RZ, R152 ;  /* 0x000000ffff077224 */ /* 0x002fc600078e0098 */
[----:B------:R-:W4:Y:S01]  /*146ed0*/  LDL.LU R152, [R1+0x5a48] ;  /* 0x005a480001987983 */ /* 0x000f220000300800 */
[----:B------:R-:W-:-:S03]  /*146ee0*/  IMAD.MOV.U32 R6, RZ, RZ, R150 ;  /* 0x000000ffff067224 */ /* 0x000fc600078e0096 */
[----:B------:R-:W4:Y:S04]  /*146ef0*/  LDL.LU R150, [R1+0x5a40] ;  /* 0x005a400001967983 */ /* 0x000f280000300800 */
[----:B------:R-:W4:Y:S04]  /*146f00*/  LDL.LU R141, [R1+0x5a44] ;  /* 0x005a4400018d7983 */ /* 0x000f280000300800 */
[----:B------:R-:W4:Y:S04]  /*146f10*/  LDL.LU R218, [R1+0x1528] ;  /* 0x0015280001da7983 */ /* 0x000f280000300800 */
[----:B------:R-:W4:Y:S04]  /*146f20*/  LDL.LU R219, [R1+0x152c] ;  /* 0x00152c0001db7983 */ /* 0x000f280000300800 */
[----:B------:R1:W-:Y:S01]  /*146f30*/  LDGSTS.E [R4+-0x67b00], desc[UR32][R6.64], P4 ;  /* 0x9850000006047fae */ /* 0x0003e2000a121860 */
[----:B------:R-:W-:-:S02]  /*146f40*/  ISETP.GT.AND P5, PT, R3, 0x71, PT ;  /* 0x000000710300780c */ /* 0x000fc40003fa4270 */
[----:B-1----:R-:W-:Y:S01]  /*146f50*/  MOV R6, R149 ;  /* 0x0000009500067202 */ /* 0x002fe20000000f00 */
[----:B------:R-:W-:-:S05]  /*146f60*/  IMAD.MOV.U32 R7, RZ, RZ, R155 ;  /* 0x000000ffff077224 */ /* 0x000fca00078e009b */
[----:B------:R1:W-:Y:S01]  /*146f70*/  LDGSTS.E [R4+-0x67a00], desc[UR32][R6.64], P4 ;  /* 0x9860000006047fae */ /* 0x0003e2000a121860 */
[----:B--2---:R-:W-:-:S05]  /*146f80*/  IMAD.X R5, R5, 0x1, R0, P3 ;  /* 0x0000000105057824 */ /* 0x004fca00018e0600 */
[----:B------:R2:W-:Y:S04]  /*146f90*/  STL [R1+0x5ab8], R5 ;  /* 0x005ab80501007387 */ /* 0x0005e80000100800 */
[----:B------:R-:W4:Y:S04]  /*146fa0*/  LDL.LU R143, [R1+0x5a38] ;  /* 0x005a3800018f7983 */ /* 0x000f280000300800 */
[----:B------:R-:W4:Y:S04]  /*146fb0*/  LDL.LU R146, [R1+0x59dc] ;  /* 0x0059dc0001927983 */ /* 0x000f280000300800 */
[----:B------:R-:W4:Y:S04]  /*146fc0*/  LDL.LU R222, [R1+0x1538] ;  /* 0x0015380001de7983 */ /* 0x000f280000300800 */
[----:B------:R-:W4:Y:S01]  /*146fd0*/  LDL.LU R223, [R1+0x153c] ;  /* 0x00153c0001df7983 */ /* 0x000f220000300800 */
[----:B-1----:R-:W-:-:S03]  /*146fe0*/  IMAD.MOV.U32 R6, RZ, RZ, R148 ;  /* 0x000000ffff067224 */ /* 0x002fc600078e0094 */
[----:B------:R-:W4:Y:S01]  /*146ff0*/  LDL.LU R149, [R1+0x59d0] ;  /* 0x0059d00001957983 */ /* 0x000f220000300800 */
[----:B------:R-:W-:-:S03]  /*147000*/  IMAD.MOV.U32 R7, RZ, RZ, R5 ;  /* 0x000000ffff077224 */ /* 0x000fc600078e0005 */
[----:B------:R-:W4:Y:S01]  /*147010*/  LDL.LU R144, [R1+0x59c8] ;  /* 0x0059c80001907983 */ /* 0x000f220000300800 */
[----:B------:R-:W-:-:S03]  /*147020*/  ISETP.GT.AND P3, PT, R3, 0x6d, PT ;  /* 0x0000006d0300780c */ /* 0x000fc60003f64270 */
[----:B------:R-:W4:Y:S04]  /*147030*/  LDL.LU R142, [R1+0x59d4] ;  /* 0x0059d400018e7983 */ /* 0x000f280000300800 */
[----:B------:R-:W4:Y:S04]  /*147040*/  LDL.LU R148, [R1+0x59c0] ;  /* 0x0059c00001947983 */ /* 0x000f280000300800 */
[----:B------:R1:W-:Y:S01]  /*147050*/  LDGSTS.E [R4+-0x67900], desc[UR32][R6.64], P4 ;  /* 0x9870000006047fae */ /* 0x0003e2000a121860 */
[----:B--2---:R-:W-:-:S03]  /*147060*/  SEL R5, RZ, 0x4, !P5 ;  /* 0x00000004ff057807 */ /* 0x004fc60006800000 */
[----:B------:R-:W2:Y:S04]  /*147070*/  LDL.LU R147, [R1+0x59cc] ;  /* 0x0059cc0001937983 */ /* 0x000ea80000300800 */
[----:B------:R-:W2:Y:S01]  /*147080*/  LDL.LU R140, [R1+0x59c4] ;  /* 0x0059c400018c7983 */ /* 0x000ea20000300800 */
[----:B-1----:R-:W-:Y:S02]  /*147090*/  SEL R6, RZ, 0x4, !P3 ;  /* 0x00000004ff067807 */ /* 0x002fe40005800000 */
[----:B------:R-:W-:Y:S02]  /*1470a0*/  SEL R5, R5, RZ, !P0 ;  /* 0x000000ff05057207 */ /* 0x000fe40004000000 */
[-C--:B---3--:R-:W-:Y:S02]  /*1470b0*/  IADD3 R153, P3, R153, R240.reuse, RZ ;  /* 0x000000f099997210 */ /* 0x088fe40007f7e0ff */
[----:B------:R-:W-:-:S03]  /*1470c0*/  IADD3 R151, P4, R151, R240, RZ ;  /* 0x000000f097977210 */ /* 0x000fc60007f9e0ff */
[----:B------:R-:W-:Y:S01]  /*1470d0*/  STL [R1+0x5a5c], R153 ;  /* 0x005a5c9901007387 */ /* 0x000fe20000100800 */
[----:B------:R-:W-:-:S03]  /*1470e0*/  IADD3 R145, P5, R145, R240, RZ ;  /* 0x000000f091917210 */ /* 0x000fc60007fbe0ff */
[----:B------:R-:W-:Y:S04]  /*1470f0*/  STL [R1+0x5a54], R151 ;  /* 0x005a549701007387 */ /* 0x000fe80000100800 */
[----:B------:R1:W-:Y:S01]  /*147100*/  STL [R1+0x5a4c], R145 ;  /* 0x005a4c9101007387 */ /* 0x0003e20000100800 */
[--C-:B----4-:R-:W-:Y:S02]  /*147110*/  IMAD.X R154, R154, 0x1, R0.reuse, P3 ;  /* 0x000000019a9a7824 */ /* 0x110fe400018e0600 */
[----:B------:R-:W-:-:S03]  /*147120*/  IMAD.X R152, R152, 0x1, R0, P4 ;  /* 0x0000000198987824 */ /* 0x000fc600020e0600 */
[----:B------:R-:W-:Y:S01]  /*147130*/  STL [R1+0x5a50], R154 ;  /* 0x005a509a01007387 */ /* 0x000fe20000100800 */
[----:B------:R-:W-:-:S03]  /*147140*/  ISETP.NE.U32.AND P4, PT, R5, RZ, PT ;  /* 0x000000ff0500720c */ /* 0x000fc60003f85070 */
[----:B------:R-:W-:Y:S04]  /*147150*/  STL [R1+0x5a48], R152 ;  /* 0x005a489801007387 */ /* 0x000fe80000100800 */
[----:B------:R-:W3:Y:S01]  /*147160*/  LDL.LU R5, [R1+0x59b8] ;  /* 0x0059b80001057983 */ /* 0x000ee20000300800 */
[----:B------:R-:W-:Y:S01]  /*147170*/  SEL R6, R6, RZ, !P0 ;  /* 0x000000ff06067207 */ /* 0x000fe20004000000 */
[----:B------:R-:W-:-:S03]  /*147180*/  IMAD.MOV.U32 R7, RZ, RZ, R154 ;  /* 0x000000ffff077224 */ /* 0x000fc600078e009a */
[----:B------:R-:W-:Y:S01]  /*147190*/  ISETP.NE.U32.AND P3, PT, R6, RZ, PT ;  /* 0x000000ff0600720c */ /* 0x000fe20003f65070 */
[----:B------:R-:W-:Y:S01]  /*1471a0*/  IMAD.MOV.U32 R6, RZ, RZ, R153 ;  /* 0x000000ffff067224 */ /* 0x000fe200078e0099 */
[----:B------:R-:W-:Y:S01]  /*1471b0*/  HMMA.1688.F32.TF32 R136, R8, R218, R136 ;  /* 0x000000da0888723c */ /* 0x000fe20000081088 */
[----:B------:R-:W-:-:S03]  /*1471c0*/  IADD3.X R150, R150, R0, RZ, P5, !PT ;  /* 0x0000000096967210 */ /* 0x000fc60002ffe4ff */
[----:B------:R4:W-:Y:S01]  /*1471d0*/  LDGSTS.E [R4+-0x66c00], desc[UR32][R6.64], P1 ;  /* 0x9940000006047fae */ /* 0x0009e20008921860 */
[----:B------:R-:W-:Y:S01]  /*1471e0*/  IADD3 R141, P5, R141, R240, RZ ;  /* 0x000000f08d8d7210 */ /* 0x000fe20007fbe0ff */
[----:B----4-:R-:W-:Y:S02]  /*1471f0*/  IMAD.MOV.U32 R6, RZ, RZ, R151 ;  /* 0x000000ffff067224 */ /* 0x010fe400078e0097 */
[----:B------:R-:W-:-:S05]  /*147200*/  IMAD.MOV.U32 R7, RZ, RZ, R152 ;  /* 0x000000ffff077224 */ /* 0x000fca00078e0098 */
[----:B------:R4:W-:Y:S02]  /*147210*/  LDGSTS.E [R4+-0x66b00], desc[UR32][R6.64], P1 ;  /* 0x9950000006047fae */ /* 0x0009e40008921860 */
[----:B----4-:R-:W-:Y:S01]  /*147220*/  MOV R6, R145 ;  /* 0x0000009100067202 */ /* 0x010fe20000000f00 */
[----:B------:R-:W-:-:S05]  /*147230*/  IMAD.MOV.U32 R7, RZ, RZ, R150 ;  /* 0x000000ffff077224 */ /* 0x000fca00078e0096 */
[----:B------:R4:W-:Y:S01]  /*147240*/  LDGSTS.E [R4+-0x66a00], desc[UR32][R6.64], P1 ;  /* 0x9960000006047fae */ /* 0x0009e20008921860 */
[--C-:B------:R-:W-:Y:S01]  /*147250*/  IMAD.X R143, R143, 0x1, R0.reuse, P5 ;  /* 0x000000018f8f7824 */ /* 0x100fe200028e0600 */
[----:B------:R-:W-:Y:S01]  /*147260*/  HMMA.1688.F32.TF32 R132, R8, R222, R132 ;  /* 0x000000de0884723c */ /* 0x000fe20000081084 */
[----:B----4-:R-:W-:Y:S02]  /*147270*/  IMAD.MOV.U32 R6, RZ, RZ, R141 ;  /* 0x000000ffff067224 */ /* 0x010fe400078e008d */
[----:B------:R-:W-:Y:S01]  /*147280*/  IMAD.MOV.U32 R7, RZ, RZ, R143 ;  /* 0x000000ffff077224 */ /* 0x000fe200078e008f */
[-C--:B------:R-:W-:Y:S01]  /*147290*/  IADD3 R146, P5, R146, R240.reuse, RZ ;  /* 0x000000f092927210 */ /* 0x080fe20007fbe0ff */
[----:B------:R-:W-:Y:S04]  /*1472a0*/  STL [R1+0x5a40], R150 ;  /* 0x005a409601007387 */ /* 0x000fe80000100800 */
[----:B------:R4:W-:Y:S01]  /*1472b0*/  LDGSTS.E [R4+-0x66900], desc[UR32][R6.64], P1 ;  /* 0x9970000006047fae */ /* 0x0009e20008921860 */
[----:B------:R-:W-:Y:S01]  /*1472c0*/  IMAD.X R149, R149, 0x1, R0, P5 ;  /* 0x0000000195957824 */ /* 0x000fe200028e0600 */
[----:B------:R-:W-:-:S02]  /*1472d0*/  IADD3 R142, P1, R142, R240, RZ ;  /* 0x000000f08e8e7210 */ /* 0x000fc40007f3e0ff */
[----:B------:R-:W-:Y:S04]  /*1472e0*/  STL.64 [R1+0xb0], R136 ;  /* 0x0000b08801007387 */ /* 0x000fe80000100a00 */
[----:B------:R-:W-:Y:S04]  /*1472f0*/  STL.64 [R1+0xb8], R138 ;  /* 0x0000b88a01007387 */ /* 0x000fe80000100a00 */
[----:B------:R-:W-:Y:S04]  /*147300*/  STL [R1+0x5a44], R141 ;  /* 0x005a448d01007387 */ /* 0x000fe80000100800 */
[----:B------:R1:W-:Y:S01]  /*147310*/  STL [R1+0x5a38], R143 ;  /* 0x005a388f01007387 */ /* 0x0003e20000100800 */
[----:B--2---:R-:W-:-:S03]  /*147320*/  IADD3 R147, P5, R147, R240, RZ ;  /* 0x000000f093937210 */ /* 0x004fc60007fbe0ff */
[----:B------:R2:W-:Y:S01]  /*147330*/  STL [R1+0x59dc], R146 ;  /* 0x0059dc9201007387 */ /* 0x0005e20000100800 */
[----:B------:R-:W-:-:S03]  /*147340*/  IMAD.X R144, R144, 0x1, R0, P1 ;  /* 0x0000000190907824 */ /* 0x000fc600008e0600 */
[----:B------:R-:W-:Y:S01]  /*147350*/  STL [R1+0x59d4], R142 ;  /* 0x0059d48e01007387 */ /* 0x000fe20000100800 */
[----:B------:R-:W-:-:S03]  /*147360*/  IADD3 R140, P1, R140, R240, RZ ;  /* 0x000000f08c8c7210 */ /* 0x000fc60007f3e0ff */
[----:B------:R-:W-:Y:S01]  /*147370*/  STL [R1+0x59d0], R149 ;  /* 0x0059d09501007387 */ /* 0x000fe20000100800 */
[----:B------:R-:W-:-:S03]  /*147380*/  IADD3.X R148, R148, R0, RZ, P5, !PT ;  /* 0x0000000094947210 */ /* 0x000fc60002ffe4ff */
[----:B------:R-:W-:Y:S01]  /*147390*/  STL.64 [R1+0xa0], R132 ;  /* 0x0000a08401007387 */ /* 0x000fe20000100a00 */
[----:B----4-:R-:W-:-:S03]  /*1473a0*/  IMAD.MOV.U32 R6, RZ, RZ, R146 ;  /* 0x000000ffff067224 */ /* 0x010fc600078e0092 */
[----:B------:R-:W-:Y:S01]  /*1473b0*/  STL.64 [R1+0xa8], R134 ;  /* 0x0000a88601007387 */ /* 0x000fe20000100a00 */
[----:B------:R-:W-:-:S03]  /*1473c0*/  IMAD.MOV.U32 R7, RZ, RZ, R149 ;  /* 0x000000ffff077224 */ /* 0x000fc600078e0095 */
[----:B-1----:R-:W4:Y:S04]  /*1473d0*/  LDL.LU R145, [R1+0x595c] ;  /* 0x00595c0001917983 */ /* 0x002f280000300800 */
[----:B------:R-:W4:Y:S04]  /*1473e0*/  LDL.LU R143, [R1+0x5954] ;  /* 0x00595400018f7983 */ /* 0x000f280000300800 */
[----:B------:R-:W-:Y:S04]  /*1473f0*/  STL [R1+0x59cc], R147 ;  /* 0x0059cc9301007387 */ /* 0x000fe80000100800 */
[----:B------:R-:W4:Y:S04]  /*147400*/  LDL.LU R141, [R1+0x594c] ;  /* 0x00594c00018d7983 */ /* 0x000f280000300800 */
[----:B------:R1:W-:Y:S04]  /*147410*/  STL [R1+0x59c8], R144 ;  /* 0x0059c89001007387 */ /* 0x0003e80000100800 */
[----:B------:R3:W-:Y:S04]  /*147420*/  STL [R1+0x59c4], R140 ;  /* 0x0059c48c01007387 */ /* 0x0007e80000100800 */
[----:B------:R1:W-:Y:S04]  /*147430*/  LDGSTS.E [R4+-0x65c00], desc[UR32][R6.64], P2 ;  /* 0x9a40000006047fae */ /* 0x0003e80009121860 */
[----:B------:R-:W-:Y:S04]  /*147440*/  STL [R1+0x59c0], R148 ;  /* 0x0059c09401007387 */ /* 0x000fe80000100800 */
[----:B--2---:R-:W2:Y:S01]  /*147450*/  LDL.LU R146, [R1+0x5950] ;  /* 0x0059500001927983 */ /* 0x004ea20000300800 */
[----:B-1----:R-:W-:-:S02]  /*147460*/  IMAD.MOV.U32 R7, RZ, RZ, R144 ;  /* 0x000000ffff077224 */ /* 0x002fc400078e0090 */
[----:B------:R-:W-:Y:S01]  /*147470*/  IMAD.MOV.U32 R6, RZ, RZ, R142 ;  /* 0x000000ffff067224 */ /* 0x000fe200078e008e */
[----:B------:R-:W2:Y:S04]  /*147480*/  LDL.LU R144, [R1+0x5948] ;  /* 0x0059480001907983 */ /* 0x000ea80000300800 */
[----:B------:R-:W2:Y:S04]  /*147490*/  LDL.LU R142, [R1+0x5940] ;  /* 0x00594000018e7983 */ /* 0x000ea80000300800 */
[----:B------:R-:W2:Y:S04]  /*1474a0*/  LDL.LU R135, [R1+0x5944] ;  /* 0x0059440001877983 */ /* 0x000ea80000300800 */
[----:B------:R-:W2:Y:S04]  /*1474b0*/  LDL.LU R218, [R1+0x1548] ;  /* 0x0015480001da7983 */ /* 0x000ea80000300800 */
[----:B------:R-:W2:Y:S04]  /*1474c0*/  LDL.LU R219, [R1+0x154c] ;  /* 0x00154c0001db7983 */ /* 0x000ea80000300800 */
[----:B------:R1:W-:Y:S02]  /*1474d0*/  LDGSTS.E [R4+-0x65b00], desc[UR32][R6.64], P2 ;  /* 0x9a50000006047fae */ /* 0x0003e40009121860 */
[----:B-1----:R-:W-:Y:S01]  /*1474e0*/  MOV R6, R147 ;  /* 0x0000009300067202 */ /* 0x002fe20000000f00 */
[----:B------:R-:W-:-:S05]  /*1474f0*/  IMAD.MOV.U32 R7, RZ, RZ, R148 ;  /* 0x000000ffff077224 */ /* 0x000fca00078e0094 */
[----:B------:R1:W-:Y:S02]  /*147500*/  LDGSTS.E [R4+-0x65a00], desc[UR32][R6.64], P2 ;  /* 0x9a60000006047fae */ /* 0x0003e40009121860 */
[----:B-1----:R-:W-:Y:S02]  /*147510*/  IMAD.MOV.U32 R6, RZ, RZ, R140 ;  /* 0x000000ffff067224 */ /* 0x002fe400078e008c */
[----:B---3--:R-:W-:-:S05]  /*147520*/  IMAD.X R5, R5, 0x1, R0, P1 ;  /* 0x0000000105057824 */ /* 0x008fca00008e0600 */
        /* <DEDUP_REMOVED lines=12> */
[----:B------:R-:W-:-:S02]  /*1475f0*/  ISETP.GT.AND P1, PT, R3, 0x75, PT ;  /* 0x000000750300780c */ /* 0x000fc40003f24270 */
[----:B------:R-:W-:Y:S02]  /*147600*/  ISETP.GT.AND P5, PT, R3, 0x79, PT ;  /* 0x000000790300780c */ /* 0x000fe40003fa4270 */
[----:B------:R1:W-:Y:S02]  /*147610*/  LDGSTS.E [R4+-0x65900], desc[UR32][R6.64], P2 ;  /* 0x9a70000006047fae */ /* 0x0003e40009121860 */
[----:B-1----:R-:W-:Y:S02]  /*147620*/  SEL R5, RZ, 0x4, !P5 ;  /* 0x00000004ff057807 */ /* 0x002fe40006800000 */
[----:B------:R-:W-:-:S04]  /*147630*/  SEL R6, RZ, 0x4, !P1 ;  /* 0x00000004ff067807 */ /* 0x000fc80004800000 */
[----:B------:R-:W-:Y:S02]  /*147640*/  SEL R6, R6, RZ, !P0 ;  /* 0x000000ff06067207 */ /* 0x000fe40004000000 */
[----:B------:R-:W-:Y:S02]  /*147650*/  SEL R5, R5, RZ, !P0 ;  /* 0x000000ff05057207 */ /* 0x000fe40004000000 */
[-C--:B----4-:R-:W-:Y:S02]  /*147660*/  IADD3 R145, P2, R145, R240.reuse, RZ ;  /* 0x000000f091917210 */ /* 0x090fe40007f5e0ff */
[----:B------:R-:W-:-:S03]  /*147670*/  IADD3 R143, P5, R143, R240, RZ ;  /* 0x000000f08f8f7210 */ /* 0x000fc60007fbe0ff */
[----:B------:R-:W-:Y:S01]  /*147680*/  STL [R1+0x595c], R145 ;  /* 0x00595c9101007387 */ /* 0x000fe20000100800 */
[----:B------:R-:W-:-:S03]  /*147690*/  IADD3 R141, P1, R141, R240, RZ ;  /* 0x000000f08d8d7210 */ /* 0x000fc60007f3e0ff */
[----:B------:R-:W-:Y:S04]  /*1476a0*/  STL [R1+0x5954], R143 ;  /* 0x0059548f01007387 */ /* 0x000fe80000100800 */
[----:B------:R-:W-:Y:S01]  /*1476b0*/  STL [R1+0x594c], R141 ;  /* 0x00594c8d01007387 */ /* 0x000fe20000100800 */
[----:B--2---:R-:W-:Y:S01]  /*1476c0*/  IMAD.X R146, R146, 0x1, R0, P2 ;  /* 0x0000000192927824 */ /* 0x004fe200010e0600 */
[----:B------:R-:W-:Y:S01]  /*1476d0*/  ISETP.NE.U32.AND P2, PT, R6, RZ, PT ;  /* 0x000000ff0600720c */ /* 0x000fe20003f45070 */
[----:B------:R-:W-:Y:S02]  /*1476e0*/  IMAD.MOV.U32 R6, RZ, RZ, R145 ;  /* 0x000000ffff067224 */ /* 0x000fe400078e0091 */
[----:B------:R-:W-:Y:S02]  /*1476f0*/  IMAD.MOV.U32 R7, RZ, RZ, R146 ;  /* 0x000000ffff077224 */ /* 0x000fe400078e0092 */
[----:B------:R-:W-:Y:S01]  /*147700*/  IMAD.X R144, R144, 0x1, R0, P5 ;  /* 0x0000000190907824 */ /* 0x000fe200028e0600 */
[----:B------:R-:W-:Y:S01]  /*147710*/  STL [R1+0x5950], R146 ;  /* 0x0059509201007387 */ /* 0x000fe20000100800 */
[----:B------:R-:W-:-:S03]  /*147720*/  ISETP.NE.U32.AND P5, PT, R5, RZ, PT ;  /* 0x000000ff0500720c */ /* 0x000fc60003fa5070 */
[----:B------:R-:W-:Y:S01]  /*147730*/  STL [R1+0x5948], R144 ;  /* 0x0059489001007387 */ /* 0x000fe20000100800 */
[----:B------:R-:W-:-:S03]  /*147740*/  IADD3.X R142, R142, R0, RZ, P1, !PT ;  /* 0x000000008e8e7210 */ /* 0x000fc60000ffe4ff */
[----:B------:R1:W-:Y:S01]  /*147750*/  LDGSTS.E [R4+-0x64c00], desc[UR32][R6.64], P3 ;  /* 0x9b40000006047fae */ /* 0x0003e20009921860 */
[----:B------:R-:W-:Y:S03]  /*147760*/  HMMA.1688.F32.TF32 R128, R8, R218, R128 ;  /* 0x000000da0880723c */ /* 0x000fe60000081080 */
[----:B------:R-:W2:Y:S01]  /*147770*/  LDL.LU R5, [R1+0x58b8] ;  /* 0x0058b80001057983 */ /* 0x000ea20000300800 */
        /* <DEDUP_REMOVED lines=12> */
[----:B---3--:R-:W-:Y:S01]  /*147840*/  IMAD.X R137, R137, 0x1, R0, P1 ;  /* 0x0000000189897824 */ /* 0x008fe200008e0600 */
[----:B------:R-:W-:Y:S03]  /*147850*/  HMMA.1688.F32.TF32 R124, R8, R222, R124 ;  /* 0x000000de087c723c */ /* 0x000fe6000008107c */
[----:B------:R-:W-:Y:S01]  /*147860*/  IMAD.MOV.U32 R7, RZ, RZ, R137 ;  /* 0x000000ffff077224 */ /* 0x000fe200078e0089 */
[----:B------:R-:W-:-:S04]  /*147870*/  IADD3 R139, P1, R139, R240, RZ ;  /* 0x000000f08b8b7210 */ /* 0x000fc80007f3e0ff */
[----:B------:R1:W-:Y:S01]  /*147880*/  LDGSTS.E [R4+-0x64900], desc[UR32][R6.64], P3 ;  /* 0x9b70000006047fae */ /* 0x0003e20009921860 */
[--C-:B------:R-:W-:Y:S01]  /*147890*/  IMAD.X R140, R140, 0x1, R0.reuse, P1 ;  /* 0x000000018c8c7824 */ /* 0x100fe200008e0600 */
[-C--:B------:R-:W-:Y:S02]  /*1478a0*/  IADD3 R136, P3, R136, R240.reuse, RZ ;  /* 0x000000f088887210 */ /* 0x080fe40007f7e0ff */
[----:B------:R3:W-:Y:S04]  /*1478b0*/  STL [R1+0x5938], R137 ;  /* 0x0059388901007387 */ /* 0x0007e80000100800 */
[----:B------:R-:W-:Y:S01]  /*1478c0*/  STL [R1+0x58dc], R139 ;  /* 0x0058dc8b01007387 */ /* 0x000fe20000100800 */
[----:B------:R-:W-:Y:S01]  /*1478d0*/  IMAD.X R138, R138, 0x1, R0, P3 ;  /* 0x000000018a8a7824 */ /* 0x000fe200018e0600 */
[----:B------:R-:W-:-:S02]  /*1478e0*/  IADD3 R133, P1, R133, R240, RZ ;  /* 0x000000f085857210 */ /* 0x000fc40007f3e0ff */
[----:B------:R-:W-:Y:S01]  /*1478f0*/  STL [R1+0x58d4], R136 ;  /* 0x0058d48801007387 */ /* 0x000fe20000100800 */
[----:B-1----:R-:W-:-:S03]  /*147900*/  IMAD.MOV.U32 R6, RZ, RZ, R139 ;  /* 0x000000ffff067224 */ /* 0x002fc600078e008b */
[----:B------:R-:W-:Y:S01]  /*147910*/  STL [R1+0x58d0], R140 ;  /* 0x0058d08c01007387 */ /* 0x000fe20000100800 */
[----:B------:R-:W-:Y:S01]  /*147920*/  IADD3 R132, P3, R132, R240, RZ ;  /* 0x000000f084847210 */ /* 0x000fe20007f7e0ff */
[----:B------:R-:W-:Y:S02]  /*147930*/  IMAD.MOV.U32 R7, RZ, RZ, R140 ;  /* 0x000000ffff077224 */ /* 0x000fe400078e008c */
[----:B------:R-:W-:Y:S01]  /*147940*/  STL.64 [R1+0x80], R124 ;  /* 0x0000807c01007387 */ /* 0x000fe20000100a00 */
[----:B------:R-:W-:-:S03]  /*147950*/  IADD3.X R134, R134, R0, RZ, P1, !PT ;  /* 0x0000000086867210 */ /* 0x000fc60000ffe4ff */
[----:B------:R-:W-:Y:S04]  /*147960*/  STL.64 [R1+0x88], R126 ;  /* 0x0000887e01007387 */ /* 0x000fe80000100a00 */
[----:B---3--:R-:W3:Y:S04]  /*147970*/  LDL.LU R137, [R1+0x587c] ;  /* 0x00587c0001897983 */ /* 0x008ee80000300800 */
[----:B------:R-:W4:Y:S04]  /*147980*/  LDL.LU R135, [R1+0x5874] ;  /* 0x0058740001877983 */ /* 0x000f280000300800 */
[----:B------:R-:W-:Y:S04]  /*147990*/  STL [R1+0x58cc], R133 ;  /* 0x0058cc8501007387 */ /* 0x000fe80000100800 */
[----:B------:R-:W4:Y:S04]  /*1479a0*/  LDL.LU R129, [R1+0x586c] ;  /* 0x00586c0001817983 */ /* 0x000f280000300800 */
[----:B------:R1:W-:Y:S04]  /*1479b0*/  STL [R1+0x58c8], R138 ;  /* 0x0058c88a01007387 */ /* 0x0003e80000100800 */
[----:B------:R1:W-:Y:S04]  /*1479c0*/  LDGSTS.E [R4+-0x63c00], desc[UR32][R6.64], P4 ;  /* 0x9c40000006047fae */ /* 0x0003e8000a121860 */
[----:B------:R-:W-:Y:S04]  /*1479d0*/  STL [R1+0x58c4], R132 ;  /* 0x0058c48401007387 */ /* 0x000fe80000100800 */
[----:B------:R2:W-:Y:S01]  /*1479e0*/  STL [R1+0x58c0], R134 ;  /* 0x0058c08601007387 */ /* 0x0005e20000100800 */
[----:B-1----:R-:W-:-:S02]  /*1479f0*/  IMAD.MOV.U32 R7, RZ, RZ, R138 ;  /* 0x000000ffff077224 */ /* 0x002fc400078e008a */
[----:B------:R-:W-:Y:S01]  /*147a00*/  IMAD.MOV.U32 R6, RZ, RZ, R136 ;  /* 0x000000ffff067224 */ /* 0x000fe200078e0088 */
[----:B------:R-:W4:Y:S04]  /*147a10*/  LDL.LU R138, [R1+0x5870] ;  /* 0x00587000018a7983 */ /* 0x000f280000300800 */
[----:B------:R-:W4:Y:S04]  /*147a20*/  LDL.LU R136, [R1+0x5868] ;  /* 0x0058680001887983 */ /* 0x000f280000300800 */
[----:B------:R-:W4:Y:S04]  /*147a30*/  LDL.LU R130, [R1+0x5860] ;  /* 0x0058600001827983 */ /* 0x000f280000300800 */
[----:B------:R-:W4:Y:S04]  /*147a40*/  LDL.LU R127, [R1+0x5864] ;  /* 0x00586400017f7983 */ /* 0x000f280000300800 */
[----:B------:R-:W4:Y:S04]  /*147a50*/  LDL.LU R218, [R1+0x1568] ;  /* 0x0015680001da7983 */ /* 0x000f280000300800 */
[----:B------:R-:W4:Y:S04]  /*147a60*/  LDL.LU R219, [R1+0x156c] ;  /* 0x00156c0001db7983 */ /* 0x000f280000300800 */
[----:B------:R1:W-:Y:S02]  /*147a70*/  LDGSTS.E [R4+-0x63b00], desc[UR32][R6.64], P4 ;  /* 0x9c50000006047fae */ /* 0x0003e4000a121860 */
[----:B-1----:R-:W-:Y:S01]  /*147a80*/  MOV R6, R133 ;  /* 0x0000008500067202 */ /* 0x002fe20000000f00 */
[----:B------:R-:W-:Y:S01]  /*147a90*/  IMAD.MOV.U32 R7, RZ, RZ, R134 ;  /* 0x000000ffff077224 */ /* 0x000fe200078e0086 */
[----:B------:R-:W-:-:S04]  /*147aa0*/  ISETP.GT.AND P1, PT, R3, 0x7d, PT ;  /* 0x0000007d0300780c */ /* 0x000fc80003f24270 */
[----:B------:R1:W-:Y:S02]  /*147ab0*/  LDGSTS.E [R4+-0x63a00], desc[UR32][R6.64], P4 ;  /* 0x9c60000006047fae */ /* 0x0003e4000a121860 */
[----:B-1----:R-:W-:Y:S02]  /*147ac0*/  IMAD.MOV.U32 R6, RZ, RZ, R132 ;  /* 0x000000ffff067224 */ /* 0x002fe400078e0084 */
[----:B--2---:R-:W-:-:S05]  /*147ad0*/  IMAD.X R5, R5, 0x1, R0, P3 ;  /* 0x0000000105057824 */ /* 0x004fca00018e0600 */
[----:B------:R1:W-:Y:S04]  /*147ae0*/  STL [R1+0x58b8], R5 ;  /* 0x0058b80501007387 */ /* 0x0003e80000100800 */
[----:B------:R-:W2:Y:S04]  /*147af0*/  LDL.LU R128, [R1+0x5858] ;  /* 0x0058580001807983 */ /* 0x000ea80000300800 */
[----:B------:R-:W2:Y:S04]  /*147b00*/  LDL.LU R133, [R1+0x57fc] ;  /* 0x0057fc0001857983 */ /* 0x000ea80000300800 */
[----:B------:R-:W2:Y:S04]  /*147b10*/  LDL.LU R222, [R1+0x1578] ;  /* 0x0015780001de7983 */ /* 0x000ea80000300800 */
[----:B------:R-:W2:Y:S01]  /*147b20*/  LDL.LU R223, [R1+0x157c] ;  /* 0x00157c0001df7983 */ /* 0x000ea20000300800 */
[----:B------:R-:W-:-:S03]  /*147b30*/  IMAD.MOV.U32 R7, RZ, RZ, R5 ;  /* 0x000000ffff077224 */ /* 0x000fc600078e0005 */
[----:B------:R-:W2:Y:S01]  /*147b40*/  LDL.LU R134, [R1+0x57f0] ;  /* 0x0057f00001867983 */ /* 0x000ea20000300800 */
[----:B------:R-:W-:-:S03]  /*147b50*/  ISETP.GT.AND P3, PT, R3, 0x2, PT ;  /* 0x000000020300780c */ /* 0x000fc60003f64270 */
[----:B------:R-:W2:Y:S04]  /*147b60*/  LDL.LU R132, [R1+0x57e8] ;  /* 0x0057e80001847983 */ /* 0x000ea80000300800 */
[----:B------:R-:W2:Y:S04]  /*147b70*/  LDL.LU R131, [R1+0x57f4] ;  /* 0x0057f40001837983 */ /* 0x000ea80000300800 */
[----:B------:R1:W-:Y:S02]  /*147b80*/  LDGSTS.E [R4+-0x63900], desc[UR32][R6.64], P4 ;  /* 0x9c70000006047fae */ /* 0x0003e4000a121860 */
[----:B-1----:R-:W-:-:S02]  /*147b90*/  SEL R5, RZ, 0x4, !P3 ;  /* 0x00000004ff057807 */ /* 0x002fc40005800000 */
[----:B------:R-:W2:Y:S04]  /*147ba0*/  LDL.LU R126, [R1+0x57e0] ;  /* 0x0057e000017e7983 */ /* 0x000ea80000300800 */
[----:B------:R-:W2:Y:S01]  /*147bb0*/  LDL.LU R125, [R1+0x57ec] ;  /* 0x0057ec00017d7983 */ /* 0x000ea20000300800 */
[----:B------:R-:W-:-:S03]  /*147bc0*/  SEL R6, RZ, 0x4, !P1 ;  /* 0x00000004ff067807 */ /* 0x000fc60004800000 */
[----:B------:R-:W2:Y:S01]  /*147bd0*/  LDL.LU R124, [R1+0x57e4] ;  /* 0x0057e400017c7983 */ /* 0x000ea20000300800 */
[----:B------:R-:W-:Y:S02]  /*147be0*/  SEL R5, R5, RZ, !P0 ;  /* 0x000000ff05057207 */ /* 0x000fe40004000000 */
[-C--:B---3--:R-:W-:Y:S02]  /*147bf0*/  IADD3 R137, P1, R137, R240.reuse, RZ ;  /* 0x000000f089897210 */ /* 0x088fe40007f3e0ff */
[----:B----4-:R-:W-:-:S03]  /*147c00*/  IADD3 R135, P6, R135, R240, RZ ;  /* 0x000000f087877210 */ /* 0x010fc60007fde0ff */
[----:B------:R-:W-:Y:S01]  /*147c10*/  STL [R1+0x587c], R137 ;  /* 0x00587c8901007387 */ /* 0x000fe20000100800 */
[----:B------:R-:W-:-:S03]  /*147c20*/  IADD3 R129, P4, R129, R240, RZ ;  /* 0x000000f081817210 */ /* 0x000fc60007f9e0ff */
[----:B------:R-:W-:Y:S04]  /*147c30*/  STL [R1+0x5874], R135 ;  /* 0x0058748701007387 */ /* 0x000fe80000100800 */
[----:B------:R1:W-:Y:S01]  /*147c40*/  STL [R1+0x586c], R129 ;  /* 0x00586c8101007387 */ /* 0x0003e20000100800 */
[--C-:B------:R-:W-:Y:S02]  /*147c50*/  IMAD.X R138, R138, 0x1, R0.reuse, P1 ;  /* 0x000000018a8a7824 */ /* 0x100fe400008e0600 */
        /* <DEDUP_REMOVED lines=8> */
[----:B------:R-:W-:Y:S01]  /*147ce0*/  HMMA.1688.F32.TF32 R120, R8, R218, R120 ;  /* 0x000000da0878723c */ /* 0x000fe20000081078 */
[----:B------:R-:W-:Y:S01]  /*147cf0*/  IMAD.MOV.U32 R6, RZ, RZ, R137 ;  /* 0x000000ffff067224 */ /* 0x000fe200078e0089 */
[----:B------:R-:W-:-:S04]  /*147d00*/  IADD3.X R130, R130, R0, RZ, P4, !PT ;  /* 0x0000000082827210 */ /* 0x000fc800027fe4ff */
[----:B------:R4:W-:Y:S01]  /*147d10*/  LDGSTS.E [R4+-0x62c00], desc[UR32][R6.64], P2 ;  /* 0x9d40000006047fae */ /* 0x0009e20009121860 */
[----:B------:R-:W-:Y:S01]  /*147d20*/  IADD3 R127, P4, R127, R240, RZ ;  /* 0x000000f07f7f7210 */ /* 0x000fe20007f9e0ff */
[----:B----4-:R-:W-:Y:S02]  /*147d30*/  IMAD.MOV.U32 R6, RZ, RZ, R135 ;  /* 0x000000ffff067224 */ /* 0x010fe400078e0087 */
[----:B------:R-:W-:-:S05]  /*147d40*/  IMAD.MOV.U32 R7, RZ, RZ, R136 ;  /* 0x000000ffff077224 */ /* 0x000fca00078e0088 */
[----:B------:R4:W-:Y:S04]  /*147d50*/  LDGSTS.E [R4+-0x62b00], desc[UR32][R6.64], P2 ;  /* 0x9d50000006047fae */ /* 0x0009e80009121860 */
[----:B------:R-:W-:Y:S01]  /*147d60*/  STL [R1+0x5860], R130 ;  /* 0x0058608201007387 */ /* 0x000fe20000100800 */
[----:B----4-:R-:W-:Y:S01]  /*147d70*/  MOV R6, R129 ;  /* 0x0000008100067202 */ /* 0x010fe20000000f00 */
[----:B------:R-:W-:Y:S02]  /*147d80*/  IMAD.MOV.U32 R7, RZ, RZ, R130 ;  /* 0x000000ffff077224 */ /* 0x000fe400078e0082 */
[----:B------:R4:W-:Y:S04]  /*147d90*/  STL.64 [R1+0x70], R120 ;  /* 0x0000707801007387 */ /* 0x0009e80000100a00 */
[----:B------:R1:W-:Y:S04]  /*147da0*/  LDGSTS.E [R4+-0x62a00], desc[UR32][R6.64], P2 ;  /* 0x9d60000006047fae */ /* 0x0003e80009121860 */
[----:B------:R-:W-:Y:S01]  /*147db0*/  STL.64 [R1+0x78], R122 ;  /* 0x0000787a01007387 */ /* 0x000fe20000100a00 */
[----:B-1----:R-:W-:-:S03]  /*147dc0*/  IMAD.MOV.U32 R6, RZ, RZ, R127 ;  /* 0x000000ffff067224 */ /* 0x002fc600078e007f */
[----:B------:R-:W-:Y:S01]  /*147dd0*/  STL [R1+0x5864], R127 ;  /* 0x0058647f01007387 */ /* 0x000fe20000100800 */
[----:B--2---:R-:W-:Y:S01]  /*147de0*/  IMAD.X R128, R128, 0x1, R0, P4 ;  /* 0x0000000180807824 */ /* 0x004fe200020e0600 */
[----:B------:R-:W-:Y:S03]  /*147df0*/  HMMA.1688.F32.TF32 R116, R8, R222, R116 ;  /* 0x000000de0874723c */ /* 0x000fe60000081074 */
[----:B------:R-:W-:Y:S01]  /*147e00*/  IMAD.MOV.U32 R7, RZ, RZ, R128 ;  /* 0x000000ffff077224 */ /* 0x000fe200078e0080 */
[----:B------:R-:W-:Y:S01]  /*147e10*/  IADD3 R133, P4, R133, R240, RZ ;  /* 0x000000f085857210 */ /* 0x000fe20007f9e0ff */
[----:B------:R1:W-:Y:S04]  /*147e20*/  STL [R1+0x5858], R128 ;  /* 0x0058588001007387 */ /* 0x0003e80000100800 */
[----:B------:R2:W-:Y:S01]  /*147e30*/  LDGSTS.E [R4+-0x62900], desc[UR32][R6.64], P2 ;  /* 0x9d70000006047fae */ /* 0x0005e20009121860 */
[----:B------:R-:W-:-:S03]  /*147e40*/  IMAD.X R134, R134, 0x1, R0, P4 ;  /* 0x0000000186867824 */ /* 0x000fc600020e0600 */
[----:B------:R-:W3:Y:S01]  /*147e50*/  LDL.LU R129, [R1+0x577c] ;  /* 0x00577c0001817983 */ /* 0x000ee20000300800 */
[----:B------:R-:W-:-:S03]  /*147e60*/  IADD3 R131, P2, R131, R240, RZ ;  /* 0x000000f083837210 */ /* 0x000fc60007f5e0ff */
[----:B----4-:R-:W4:Y:S04]  /*147e70*/  LDL.LU R120, [R1+0x5774] ;  /* 0x0057740001787983 */ /* 0x010f280000300800 */
[----:B------:R-:W-:Y:S01]  /*147e80*/  STL [R1+0x57fc], R133 ;  /* 0x0057fc8501007387 */ /* 0x000fe20000100800 */
[----:B------:R-:W-:-:S03]  /*147e90*/  IMAD.X R132, R132, 0x1, R0, P2 ;  /* 0x0000000184847824 */ /* 0x000fc600010e0600 */
[----:B-1----:R-:W4:Y:S01]  /*147ea0*/  LDL.LU R128, [R1+0x576c] ;  /* 0x00576c0001807983 */ /* 0x002f220000300800 */
[----:B------:R-:W-:-:S03]  /*147eb0*/  IADD3 R125, P4, R125, R240, RZ ;  /* 0x000000f07d7d7210 */ /* 0x000fc60007f9e0ff */
[----:B------:R-:W-:Y:S04]  /*147ec0*/  STL [R1+0x57f4], R131 ;  /* 0x0057f48301007387 */ /* 0x000fe80000100800 */
[----:B------:R-:W-:Y:S01]  /*147ed0*/  STL [R1+0x57f0], R134 ;  /* 0x0057f08601007387 */ /* 0x000fe20000100800 */
[----:B------:R-:W-:-:S03]  /*147ee0*/  IADD3 R124, P2, R124, R240, RZ ;  /* 0x000000f07c7c7210 */ /* 0x000fc60007f5e0ff */
[----:B------:R-:W-:Y:S01]  /*147ef0*/  STL.64 [R1+0x60], R116 ;  /* 0x0000607401007387 */ /* 0x000fe20000100a00 */
[----:B------:R-:W-:-:S03]  /*147f00*/  IADD3.X R126, R126, R0, RZ, P4, !PT ;  /* 0x000000007e7e7210 */ /* 0x000fc600027fe4ff */
[----:B------:R1:W-:Y:S04]  /*147f10*/  STL.64 [R1+0x68], R118 ;  /* 0x0000687601007387 */ /* 0x0003e80000100a00 */
[----:B------:R-:W4:Y:S04]  /*147f20*/  LDL.LU R130, [R1+0x5770] ;  /* 0x0057700001827983 */ /* 0x000f280000300800 */
[----:B------:R-:W4:Y:S04]  /*147f30*/  LDL.LU R127, [R1+0x5764] ;  /* 0x00576400017f7983 */ /* 0x000f280000300800 */
[----:B------:R-:W-:Y:S04]  /*147f40*/  STL [R1+0x57ec], R125 ;  /* 0x0057ec7d01007387 */ /* 0x000fe80000100800 */
[----:B------:R-:W-:Y:S04]  /*147f50*/  STL [R1+0x57e8], R132 ;  /* 0x0057e88401007387 */ /* 0x000fe80000100800 */
[----:B-1----:R-:W4:Y:S04]  /*147f60*/  LDL.LU R118, [R1+0x5768] ;  /* 0x0057680001767983 */ /* 0x002f280000300800 */
[----:B------:R-:W-:Y:S04]  /*147f70*/  STL [R1+0x57e4], R124 ;  /* 0x0057e47c01007387 */ /* 0x000fe80000100800 */
[----:B------:R1:W-:Y:S04]  /*147f80*/  STL [R1+0x57e0], R126 ;  /* 0x0057e07e01007387 */ /* 0x0003e80000100800 */
[----:B------:R-:W4:Y:S01]  /*147f90*/  LDL.LU R117, [R1+0x5760] ;  /* 0x0057600001757983 */ /* 0x000f220000300800 */
[----:B--2---:R-:W-:-:S02]  /*147fa0*/  IMAD.MOV.U32 R6, RZ, RZ, R133 ;  /* 0x000000ffff067224 */ /* 0x004fc400078e0085 */
[----:B------:R-:W-:-:S05]  /*147fb0*/  IMAD.MOV.U32 R7, RZ, RZ, R134 ;  /* 0x000000ffff077224 */ /* 0x000fca00078e0086 */
[----:B------:R2:W-:Y:S02]  /*147fc0*/  LDGSTS.E [R4+-0x61c00], desc[UR32][R6.64], P5 ;  /* 0x9e40000006047fae */ /* 0x0005e4000a921860 */
[----:B--2---:R-:W-:Y:S02]  /*147fd0*/  IMAD.MOV.U32 R6, RZ, RZ, R131 ;  /* 0x000000ffff067224 */ /* 0x004fe400078e0083 */
[----:B------:R-:W-:-:S05]  /*147fe0*/  IMAD.MOV.U32 R7, RZ, RZ, R132 ;  /* 0x000000ffff077224 */ /* 0x000fca00078e0084 */
[----:B------:R2:W-:Y:S02]  /*147ff0*/  LDGSTS.E [R4+-0x61b00], desc[UR32][R6.64], P5 ;  /* 0x9e50000006047fae */ /* 0x0005e4000a921860 */
[----:B--2---:R-:W-:Y:S01]  /*148000*/  IMAD.MOV.U32 R7, RZ, RZ, R126 ;  /* 0x000000ffff077224 */ /* 0x004fe200078e007e */
[----:B------:R-:W-:-:S05]  /*148010*/  MOV R6, R125 ;  /* 0x0000007d00067202 */ /* 0x000fca0000000f00 */
[----:B------:R2:W-:Y:S02]  /*148020*/  LDGSTS.E [R4+-0x61a00], desc[UR32][R6.64], P5 ;  /* 0x9e60000006047fae */ /* 0x0005e4000a921860 */
[----:B--2---:R-:W-:Y:S02]  /*148030*/  IMAD.MOV.U32 R6, RZ, RZ, R124 ;  /* 0x000000ffff067224 */ /* 0x004fe400078e007c */
[----:B---3--:R-:W-:-:S05]  /*148040*/  IMAD.X R5, R5, 0x1, R0, P2 ;  /* 0x0000000105057824 */ /* 0x008fca00010e0600 */
[----:B------:R2:W-:Y:S04]  /*148050*/  STL [R1+0x57d8], R5 ;  /* 0x0057d80501007387 */ /* 0x0005e80000100800 */
[----:B------:R-:W3:Y:S04]  /*148060*/  LDL.LU R116, [R1+0x5758] ;  /* 0x0057580001747983 */ /* 0x000ee80000300800 */
[----:B-1----:R-:W3:Y:S04]  /*148070*/  LDL.LU R126, [R1+0x66b0] ;  /* 0x0066b000017e7983 */ /* 0x002ee80000300800 */
[----:B------:R-:W3:Y:S04]  /*148080*/  LDL.LU R125, [R1+0x66bc] ;  /* 0x0066bc00017d7983 */ /* 0x000ee80000300800 */
[----:B------:R-:W3:Y:S04]  /*148090*/  LDL.LU R124, [R1+0x66a8] ;  /* 0x0066a800017c7983 */ /* 0x000ee80000300800 */
[----:B------:R-:W3:Y:S04]  /*1480a0*/  LDL.LU R123, [R1+0x66b4] ;  /* 0x0066b400017b7983 */ /* 0x000ee80000300800 */
[----:B------:R-:W3:Y:S01]  /*1480b0*/  LDL.LU R121, [R1+0x66ac] ;  /* 0x0066ac0001797983 */ /* 0x000ee20000300800 */
[----:B------:R-:W-:-:S02]  /*1480c0*/  IMAD.MOV.U32 R222, RZ, RZ, R243 ;  /* 0x000000ffffde7224 */ /* 0x000fc400078e00f3 */
[----:B------:R-:W-:Y:S01]  /*1480d0*/  IMAD.MOV.U32 R223, RZ, RZ, R242 ;  /* 0x000000ffffdf7224 */ /* 0x000fe200078e00f2 */
[C---:B------:R-:W-:Y:S01]  /*1480e0*/  ISETP.GT.AND P2, PT, R3.reuse, 0x6, PT ;  /* 0x000000060300780c */ /* 0x040fe20003f44270 */
[----:B------:R-:W-:Y:S01]  /*1480f0*/  IMAD.MOV.U32 R7, RZ, RZ, R5 ;  /* 0x000000ffff077224 */ /* 0x000fe200078e0005 */
[----:B------:R-:W-:Y:S01]  /*148100*/  ISETP.GT.AND P4, PT, R3, 0xa, PT ;  /* 0x0000000a0300780c */ /* 0x000fe20003f84270 */
[----:B------:R-:W3:Y:S03]  /*148110*/  LDL.LU R119, [R1+0x66a4] ;  /* 0x0066a40001777983 */ /* 0x000ee60000300800 */
[----:B------:R-:W-:Y:S01]  /*148120*/  HMMA.1688.F32.TF32 R100, R8, R222, R100 ;  /* 0x000000de0864723c */ /* 0x000fe20000081064 */
[----:B------:R1:W-:Y:S01]  /*148130*/  LDGSTS.E [R4+-0x61900], desc[UR32][R6.64], P5 ;  /* 0x9e70000006047fae */ /* 0x0003e2000a921860 */
[----:B--2---:R-:W-:Y:S02]  /*148140*/  SEL R5, RZ, 0x4, !P4 ;  /* 0x00000004ff057807 */ /* 0x004fe40006000000 */
[----:B-1----:R-:W-:-:S04]  /*148150*/  SEL R6, RZ, 0x4, !P2 ;  /* 0x00000004ff067807 */ /* 0x002fc80005000000 */
[----:B------:R-:W-:-:S04]  /*148160*/  SEL R6, R6, RZ, !P0 ;  /* 0x000000ff06067207 */ /* 0x000fc80004000000 */
[----:B------:R-:W-:Y:S02]  /*148170*/  ISETP.NE.U32.AND P4, PT, R6, RZ, PT ;  /* 0x000000ff0600720c */ /* 0x000fe40003f85070 */
[----:B------:R-:W-:Y:S02]  /*148180*/  SEL R5, R5, RZ, !P0 ;  /* 0x000000ff05057207 */ /* 0x000fe40004000000 */
[-C--:B------:R-:W-:Y:S02]  /*148190*/  IADD3 R129, P2, R129, R240.reuse, RZ ;  /* 0x000000f081817210 */ /* 0x080fe40007f5e0ff */
[----:B----4-:R-:W-:-:S03]  /*1481a0*/  IADD3 R120, P6, R120, R240, RZ ;  /* 0x000000f078787210 */ /* 0x010fc60007fde0ff */
[----:B------:R-:W-:Y:S01]  /*1481b0*/  STL [R1+0x577c], R129 ;  /* 0x00577c8101007387 */ /* 0x000fe20000100800 */
[----:B------:R-:W-:-:S03]  /*1481c0*/  IADD3 R128, P5, R128, R240, RZ ;  /* 0x000000f080807210 */ /* 0x000fc60007fbe0ff */
[----:B------:R1:W-:Y:S01]  /*1481d0*/  STL [R1+0x5774], R120 ;  /* 0x0057747801007387 */ /* 0x0003e20000100800 */
[----:B------:R-:W-:-:S03]  /*1481e0*/  IMAD.MOV.U32 R6, RZ, RZ, R129 ;  /* 0x000000ffff067224 */ /* 0x000fc600078e0081 */
[----:B------:R-:W-:Y:S01]  /*1481f0*/  STL [R1+0x576c], R128 ;  /* 0x00576c8001007387 */ /* 0x000fe20000100800 */
[----:B------:R-:W-:-:S05]  /*148200*/  IADD3.X R130, R130, R0, RZ, P2, !PT ;  /* 0x0000000082827210 */ /* 0x000fca00017fe4ff */
[----:B------:R-:W-:Y:S01]  /*148210*/  STL [R1+0x5770], R130 ;  /* 0x0057708201007387 */ /* 0x000fe20000100800 */
[----:B------:R-:W-:-:S05]  /*148220*/  IMAD.MOV.U32 R7, RZ, RZ, R130 ;  /* 0x000000ffff077224 */ /* 0x000fca00078e0082 */
[----:B------:R2:W-:Y:S01]  /*148230*/  LDGSTS.E [R4+-0x60c00], desc[UR32][R6.64], P3 ;  /* 0x9f40000006047fae */ /* 0x0005e20009921860 */
[----:B------:R-:W-:-:S05]  /*148240*/  IMAD.X R118, R118, 0x1, R0, P6 ;  /* 0x0000000176767824 */ /* 0x000fca00030e0600 */
[----:B------:R4:W-:Y:S04]  /*148250*/  STL [R1+0x5768], R118 ;  /* 0x0057687601007387 */ /* 0x0009e80000100800 */
[----:B------:R-:W4:Y:S01]  /*148260*/  LDL.LU R122, [R1+0x66a0] ;  /* 0x0066a000017a7983 */ /* 0x000f220000300800 */
[----:B------:R-:W-:Y:S01]  /*148270*/  IMAD.X R117, R117, 0x1, R0, P5 ;  /* 0x0000000175757824 */ /* 0x000fe200028e0600 */
[----:B------:R-:W-:-:S04]  /*148280*/  IADD3 R127, P5, R127, R240, RZ ;  /* 0x000000f07f7f7210 */ /* 0x000fc80007fbe0ff */
[----:B------:R4:W-:Y:S01]  /*148290*/  STL [R1+0x5760], R117 ;  /* 0x0057607501007387 */ /* 0x0009e20000100800 */
[----:B--2---:R-:W-:-:S03]  /*1482a0*/  MOV R6, R120 ;  /* 0x0000007800067202 */ /* 0x004fc60000000f00 */
[----:B------:R-:W-:Y:S01]  /*1482b0*/  STL.64 [R1+0x50], R100 ;  /* 0x0000506401007387 */ /* 0x000fe20000100a00 */
[----:B------:R-:W-:-:S03]  /*1482c0*/  IMAD.MOV.U32 R7, RZ, RZ, R118 ;  /* 0x000000ffff077224 */ /* 0x000fc600078e0076 */
[----:B------:R2:W-:Y:S04]  /*1482d0*/  STL.64 [R1+0x58], R102 ;  /* 0x0000586601007387 */ /* 0x0005e80000100a00 */
[----:B------:R-:W-:Y:S04]  /*1482e0*/  STL [R1+0x5764], R127 ;  /* 0x0057647f01007387 */ /* 0x000fe80000100800 */
[----:B------:R1:W-:Y:S01]  /*1482f0*/  LDGSTS.E [R4+-0x60b00], desc[UR32][R6.64], P3 ;  /* 0x9f50000006047fae */ /* 0x0003e20009921860 */
[----:B------:R-:W-:Y:S01]  /*148300*/  ISETP.NE.U32.AND P2, PT, R5, RZ, PT ;  /* 0x000000ff0500720c */ /* 0x000fe20003f45070 */
[----:B-1----:R-:W-:-:S02]  /*148310*/  IMAD.MOV.U32 R7, RZ, RZ, R117 ;  /* 0x000000ffff077224 */ /* 0x002fc400078e0075 */
[----:B------:R-:W-:-:S05]  /*148320*/  IMAD.MOV.U32 R6, RZ, RZ, R128 ;  /* 0x000000ffff067224 */ /* 0x000fca00078e0080 */
[----:B------:R1:W-:Y:S02]  /*148330*/  LDGSTS.E [R4+-0x60a00], desc[UR32][R6.64], P3 ;  /* 0x9f60000006047fae */ /* 0x0003e40009921860 */
[----:B-1----:R-:W-:Y:S01]  /*148340*/  MOV R6, R127 ;  /* 0x0000007f00067202 */ /* 0x002fe20000000f00 */
[----:B---3--:R-:W-:-:S05]  /*148350*/  IMAD.X R116, R116, 0x1, R0, P5 ;  /* 0x0000000174747824 */ /* 0x008fca00028e0600 */
[----:B------:R1:W-:Y:S04]  /*148360*/  STL [R1+0x5758], R116 ;  /* 0x0057587401007387 */ /* 0x0003e80000100800 */
[----:B------:R-:W3:Y:S04]  /*148370*/  LDL.LU R120, [R1+0x6698] ;  /* 0x0066980001787983 */ /* 0x000ee80000300800 */
[----:B----4-:R-:W4:Y:S01]  /*148380*/  LDL.LU R118, [R1+0x6630] ;  /* 0x0066300001767983 */ /* 0x010f220000300800 */
[----:B------:R-:W-:-:S03]  /*148390*/  ISETP.GT.AND P5, PT, R3, 0xe, PT ;  /* 0x0000000e0300780c */ /* 0x000fc60003fa4270 */
[----:B------:R-:W4:Y:S01]  /*1483a0*/  LDL.LU R117, [R1+0x663c] ;  /* 0x00663c0001757983 */ /* 0x000f220000300800 */
[----:B------:R-:W-:-:S03]  /*1483b0*/  SEL R5, RZ, 0x4, !P5 ;  /* 0x00000004ff057807 */ /* 0x000fc60006800000 */
[----:B--2---:R-:W2:Y:S01]  /*1483c0*/  LDL.LU R103, [R1+0x6634] ;  /* 0x0066340001677983 */ /* 0x004ea20000300800 */
[-C--:B------:R-:W-:Y:S01]  /*1483d0*/  IADD3 R125, P5, R125, R240.reuse, RZ ;  /* 0x000000f07d7d7210 */ /* 0x080fe20007fbe0ff */
[----:B------:R-:W-:Y:S02]  /*1483e0*/  IMAD.MOV.U32 R7, RZ, RZ, R116 ;  /* 0x000000ffff077224 */ /* 0x000fe400078e0074 */
[----:B------:R-:W2:Y:S04]  /*1483f0*/  LDL.LU R101, [R1+0x662c] ;  /* 0x00662c0001657983 */ /* 0x000ea80000300800 */
[----:B-1----:R-:W2:Y:S04]  /*148400*/  LDL.LU R116, [R1+0x6628] ;  /* 0x0066280001747983 */ /* 0x002ea80000300800 */
[----:B------:R-:W2:Y:S04]  /*148410*/  LDL.LU R102, [R1+0x6620] ;  /* 0x0066200001667983 */ /* 0x000ea80000300800 */
[----:B------:R-:W-:Y:S04]  /*148420*/  STL [R1+0x66bc], R125 ;  /* 0x0066bc7d01007387 */ /* 0x000fe80000100800 */
[----:B------:R-:W2:Y:S04]  /*148430*/  LDL.LU R100, [R1+0x6624] ;  /* 0x0066240001647983 */ /* 0x000ea80000300800 */
[----:B------:R1:W-:Y:S01]  /*148440*/  LDGSTS.E [R4+-0x60900], desc[UR32][R6.64], P3 ;  /* 0x9f70000006047fae */ /* 0x0003e20009921860 */
[-C--:B------:R-:W-:Y:S01]  /*148450*/  IADD3 R123, P3, R123, R240.reuse, RZ ;  /* 0x000000f07b7b7210 */ /* 0x080fe20007f7e0ff */
[----:B------:R-:W-:Y:S01]  /*148460*/  IMAD.X R126, R126, 0x1, R0, P5 ;  /* 0x000000017e7e7824 */ /* 0x000fe200028e0600 */
[----:B------:R-:W-:-:S03]  /*148470*/  IADD3 R121, P5, R121, R240, RZ ;  /* 0x000000f079797210 */ /* 0x000fc60007fbe0ff */
[----:B------:R-:W-:Y:S01]  /*148480*/  IMAD.X R124, R124, 0x1, R0, P3 ;  /* 0x000000017c7c7824 */ /* 0x000fe200018e0600 */
[----:B------:R2:W-:Y:S04]  /*148490*/  STL [R1+0x66b4], R123 ;  /* 0x0066b47b01007387 */ /* 0x0005e80000100800 */
[----:B------:R-:W-:Y:S01]  /*1484a0*/  STL [R1+0x66b0], R126 ;  /* 0x0066b07e01007387 */ /* 0x000fe20000100800 */
[----:B-1----:R-:W-:-:S03]  /*1484b0*/  SEL R4, R5, RZ, !P0 ;  /* 0x000000ff05047207 */ /* 0x002fc60004000000 */
[----:B------:R1:W-:Y:S04]  /*1484c0*/  STL [R1+0x66ac], R121 ;  /* 0x0066ac7901007387 */ /* 0x0003e80000100800 */
[----:B------:R-:W-:Y:S04]  /*1484d0*/  STL [R1+0x66a8], R124 ;  /* 0x0066a87c01007387 */ /* 0x000fe80000100800 */
[----:B------:R-:W2:Y:S01]  /*1484e0*/  LDL.LU R5, [R1+0x6618] ;  /* 0x0066180001057983 */ /* 0x000ea20000300800 */
[----:B------:R-:W-:Y:S01]  /*1484f0*/  LOP3.LUT R127, R236, 0x40, RZ, 0x3c, !PT ;  /* 0x00000040ec7f7812 */ /* 0x000fe200078e3cff */
[----:B------:R-:W-:Y:S01]  /*148500*/  IMAD.MOV.U32 R6, RZ, RZ, R125 ;  /* 0x000000ffff067224 */ /* 0x000fe200078e007d */
[----:B------:R-:W-:-:S02]  /*148510*/  ISETP.NE.U32.AND P3, PT, R4, RZ, PT ;  /* 0x000000ff0400720c */ /* 0x000fc40003f65070 */
[----:B------:R-:W-:Y:S02]  /*148520*/  IADD3 R4, R127, 0x100000, R225 ;  /* 0x001000007f047810 */ /* 0x000fe40007ffe0e1 */
[----:B------:R-:W-:Y:S01]  /*148530*/  MOV R7, R126 ;  /* 0x0000007e00077202 */ /* 0x000fe20000000f00 */
[----:B------:R-:W-:Y:S04]  /*148540*/  HMMA.1688.F32.TF32 R96, R8, R234, R96 ;  /* 0x000000ea0860723c */ /* 0x000fe80000081060 */
[----:B------:R1:W-:Y:S02]  /*148550*/  LDGSTS.E [R4+-0x7f800], desc[UR32][R6.64], P1 ;  /* 0x8080000006047fae */ /* 0x0003e40008921860 */
[----:B-1----:R-:W-:Y:S02]  /*148560*/  IMAD.MOV.U32 R6, RZ, RZ, R123 ;  /* 0x000000ffff067224 */ /* 0x002fe400078e007b */
[----:B------:R-:W-:-:S05]  /*148570*/  IMAD.MOV.U32 R7, RZ, RZ, R124 ;  /* 0x000000ffff077224 */ /* 0x000fca00078e007c */
[----:B------:R1:W-:Y:S02]  /*148580*/  LDGSTS.E [R4+-0x7f700], desc[UR32][R6.64], P1 ;  /* 0x8090000006047fae */ /* 0x0003e40008921860 */
[----:B-1----:R-:W-:Y:S02]  /*148590*/  IMAD.MOV.U32 R6, RZ, RZ, R121 ;  /* 0x000000ffff067224 */ /* 0x002fe400078e0079 */
[----:B------:R-:W-:Y:S01]  /*1485a0*/  IMAD.X R122, R122, 0x1, R0, P5 ;  /* 0x000000017a7a7824 */ /* 0x000fe200028e0600 */
[----:B------:R-:W-:-:S03]  /*1485b0*/  IADD3 R119, P5, R119, R240, RZ ;  /* 0x000000f077777210 */ /* 0x000fc60007fbe0ff */
[----:B------:R-:W-:-:S05]  /*1485c0*/  IMAD.MOV.U32 R7, RZ, RZ, R122 ;  /* 0x000000ffff077224 */ /* 0x000fca00078e007a */
[----:B------:R1:W-:Y:S04]  /*1485d0*/  LDGSTS.E [R4+-0x7f600], desc[UR32][R6.64], P1 ;  /* 0x80a0000006047fae */ /* 0x0003e80008921860 */
[----:B------:R-:W-:Y:S01]  /*1485e0*/  STL [R1+0x66a0], R122 ;  /* 0x0066a07a01007387 */ /* 0x000fe20000100800 */
[----:B-1----:R-:W-:-:S03]  /*1485f0*/  MOV R6, R119 ;  /* 0x0000007700067202 */ /* 0x002fc60000000f00 */
[----:B------:R1:W-:Y:S01]  /*148600*/  STL [R1+0x66a4], R119 ;  /* 0x0066a47701007387 */ /* 0x0003e20000100800 */
[----:B---3--:R-:W-:-:S04]  /*148610*/  IMAD.X R120, R120, 0x1, R0, P5 ;  /* 0x0000000178787824 */ /* 0x008fc800028e0600 */
[----:B------:R-:W-:Y:S01]  /*148620*/  IMAD.MOV.U32 R7, RZ, RZ, R120 ;  /* 0x000000ffff077224 */ /* 0x000fe200078e0078 */
[----:B----4-:R-:W-:-:S04]  /*148630*/  IADD3 R117, P5, R117, R240, RZ ;  /* 0x000000f075757210 */ /* 0x010fc80007fbe0ff */
[----:B------:R3:W-:Y:S01]  /*148640*/  LDGSTS.E [R4+-0x7f500], desc[UR32][R6.64], P1 ;  /* 0x80b0000006047fae */ /* 0x0007e20008921860 */
[-C--:B--2---:R-:W-:Y:S01]  /*148650*/  IADD3 R103, P1, R103, R240.reuse, RZ ;  /* 0x000000f067677210 */ /* 0x084fe20007f3e0ff */
[----:B------:R-:W-:Y:S02]  /*148660*/  IMAD.X R118, R118, 0x1, R0, P5 ;  /* 0x0000000176767824 */ /* 0x000fe400028e0600 */
[----:B------:R-:W-:Y:S01]  /*148670*/  STL [R1+0x6698], R120 ;  /* 0x0066987801007387 */ /* 0x000fe20000100800 */
[----:B------:R-:W-:-:S03]  /*148680*/  IADD3 R101, P5, R101, R240, RZ ;  /* 0x000000f065657210 */ /* 0x000fc60007fbe0ff */
[----:B------:R-:W-:Y:S04]  /*148690*/  STL [R1+0x663c], R117 ;  /* 0x00663c7501007387 */ /* 0x000fe80000100800 */
[----:B------:R-:W-:Y:S01]  /*1486a0*/  STL [R1+0x6634], R103 ;  /* 0x0066346701007387 */ /* 0x000fe20000100800 */
[----:B------:R-:W-:-:S03]  /*1486b0*/  IMAD.X R116, R116, 0x1, R0, P1 ;  /* 0x0000000174747824 */ /* 0x000fc600008e0600 */
[----:B------:R-:W-:Y:S04]  /*1486c0*/  STL [R1+0x6630], R118 ;  /* 0x0066307601007387 */ /* 0x000fe80000100800 */
[----:B------:R-:W-:Y:S01]  /*1486d0*/  STL.64 [R1+0xd90], R96 ;  /* 0x000d906001007387 */ /* 0x000fe20000100a00 */
[----:B------:R-:W-:Y:S01]  /*1486e0*/  IMAD.X R102, R102, 0x1, R0, P5 ;  /* 0x0000000166667824 */ /* 0x000fe200028e0600 */
[----:B------:R-:W-:Y:S02]  /*1486f0*/  IADD3 R100, P1, R100, R240, RZ ;  /* 0x000000f064647210 */ /* 0x000fe40007f3e0ff */
[----:B------:R2:W-:Y:S04]  /*148700*/  STL.64 [R1+0xd98], R98 ;  /* 0x000d986201007387 */ /* 0x0005e80000100a00 */
[----:B------:R-:W4:Y:S04]  /*148710*/  LDL.LU R123, [R1+0x65bc] ;  /* 0x0065bc00017b7983 */ /* 0x000f280000300800 */
[----:B------:R-:W4:Y:S04]  /*148720*/  LDL.LU R121, [R1+0x65b4] ;  /* 0x0065b40001797983 */ /* 0x000f280000300800 */
[----:B------:R-:W-:Y:S04]  /*148730*/  STL [R1+0x662c], R101 ;  /* 0x00662c6501007387 */ /* 0x000fe80000100800 */
[----:B-1----:R-:W4:Y:S01]  /*148740*/  LDL.LU R119, [R1+0x65ac] ;  /* 0x0065ac0001777983 */ /* 0x002f220000300800 */
[----:B---3--:R-:W-:-:S03]  /*148750*/  IMAD.MOV.U32 R6, RZ, RZ, R117 ;  /* 0x000000ffff067224 */ /* 0x008fc600078e0075 */
[----:B------:R1:W-:Y:S04]  /*148760*/  STL [R1+0x6628], R116 ;  /* 0x0066287401007387 */ /* 0x0003e80000100800 */
[----:B--2---:R-:W2:Y:S04]  /*148770*/  LDL.LU R98, [R1+0x65b0] ;  /* 0x0065b00001627983 */ /* 0x004ea80000300800 */
[----:B------:R-:W-:Y:S04]  /*148780*/  STL [R1+0x6624], R100 ;  /* 0x0066246401007387 */ /* 0x000fe80000100800 */
[----:B------:R3:W-:Y:S04]  /*148790*/  STL [R1+0x6620], R102 ;  /* 0x0066206601007387 */ /* 0x0007e80000100800 */
[----:B------:R-:W2:Y:S04]  /*1487a0*/  LDL.LU R117, [R1+0x65a4] ;  /* 0x0065a40001757983 */ /* 0x000ea80000300800 */
[----:B------:R-:W2:Y:S04]  /*1487b0*/  LDL.LU R122, [R1+0x65a8] ;  /* 0x0065a800017a7983 */ /* 0x000ea80000300800 */
[----:B------:R-:W2:Y:S01]  /*1487c0*/  LDL.LU R120, [R1+0x65a0] ;  /* 0x0065a00001787983 */ /* 0x000ea20000300800 */
[----:B------:R-:W-:Y:S01]  /*1487d0*/  MOV R7, R118 ;  /* 0x0000007600077202 */ /* 0x000fe20000000f00 */
[----:B------:R-:W-:-:S04]  /*1487e0*/  IMAD.X R5, R5, 0x1, R0, P1 ;  /* 0x0000000105057824 */ /* 0x000fc800008e0600 */
[----:B------:R1:W-:Y:S04]  /*1487f0*/  LDGSTS.E [R4+-0x7e800], desc[UR32][R6.64], P4 ;  /* 0x8180000006047fae */ /* 0x0003e8000a121860 */
[----:B------:R3:W-:Y:S04]  /*148800*/  STL [R1+0x6618], R5 ;  /* 0x0066180501007387 */ /* 0x0007e80000100800 */
[----:B------:R-:W2:Y:S01]  /*148810*/  LDL.LU R118, [R1+0x6598] ;  /* 0x0065980001767983 */ /* 0x000ea20000300800 */
[----:B-1----:R-:W-:Y:S02]  /*148820*/  IMAD.MOV.U32 R7, RZ, RZ, R116 ;  /* 0x000000ffff077224 */ /* 0x002fe400078e0074 */
[----:B------:R-:W-:Y:S01]  /*148830*/  IMAD.MOV.U32 R6, RZ, RZ, R103 ;  /* 0x000000ffff067224 */ /* 0x000fe200078e0067 */
[----:B------:R-:W2:Y:S04]  /*148840*/  LDL.LU R116, [R1+0x6530] ;  /* 0x0065300001747983 */ /* 0x000ea80000300800 */
[----:B------:R-:W2:Y:S01]  /*148850*/  LDL.LU R103, [R1+0x653c] ;  /* 0x00653c0001677983 */ /* 0x000ea20000300800 */
[----:B------:R-:W-:-:S02]  /*148860*/  IMAD.MOV.U32 R222, RZ, RZ, R241 ;  /* 0x000000ffffde7224 */ /* 0x000fc400078e00f1 */
[----:B------:R-:W-:Y:S01]  /*148870*/  IMAD.MOV.U32 R223, RZ, RZ, R237 ;  /* 0x000000ffffdf7224 */ /* 0x000fe200078e00ed */
[----:B------:R1:W-:Y:S06]  /*148880*/  LDGSTS.E [R4+-0x7e700], desc[UR32][R6.64], P4 ;  /* 0x8190000006047fae */ /* 0x0003ec000a121860 */
[----:B------:R-:W-:Y:S01]  /*148890*/  HMMA.1688.F32.TF32 R104, R8, R222, R104 ;  /* 0x000000de0868723c */ /* 0x000fe20000081068 */
[----:B-1----:R-:W-:Y:S02]  /*1488a0*/  IMAD.MOV.U32 R6, RZ, RZ, R101 ;  /* 0x000000ffff067224 */ /* 0x002fe400078e0065 */
[----:B------:R-:W-:-:S03]  /*1488b0*/  IMAD.MOV.U32 R7, RZ, RZ, R102 ;  /* 0x000000ffff077224 */ /* 0x000fc600078e0066 */
[----:B------:R-:W-:Y:S01]  /*1488c0*/  HMMA.1688.F32.TF32 R8, R8, R230, R12 ;  /* 0x000000e60808723c */ /* 0x000fe2000008100c */
[----:B------:R-:W-:Y:S01]  /*1488d0*/  ISETP.GT.AND P1, PT, R3, 0x12, PT ;  /* 0x000000120300780c */ /* 0x000fe20003f24270 */
[----:B---3--:R-:W3:Y:S04]  /*1488e0*/  LDL.LU R102, [R1+0x6528] ;  /* 0x0065280001667983 */ /* 0x008ee80000300800 */
[----:B------:R1:W-:Y:S04]  /*1488f0*/  LDGSTS.E [R4+-0x7e600], desc[UR32][R6.64], P4 ;  /* 0x81a0000006047fae */ /* 0x0003e8000a121860 */
[----:B------:R-:W3:Y:S01]  /*148900*/  LDL.LU R101, [R1+0x6534] ;  /* 0x0065340001657983 */ /* 0x000ee20000300800 */
[----:B-1----:R-:W-:Y:S01]  /*148910*/  MOV R6, R100 ;  /* 0x0000006400067202 */ /* 0x002fe20000000f00 */
[----:B------:R-:W-:-:S02]  /*148920*/  IMAD.MOV.U32 R7, RZ, RZ, R5 ;  /* 0x000000ffff077224 */ /* 0x000fc400078e0005 */
[----:B------:R-:W3:Y:S04]  /*148930*/  LDL.LU R100, [R1+0x6520] ;  /* 0x0065200001647983 */ /* 0x000ee80000300800 */
[----:B------:R1:W-:Y:S04]  /*148940*/  LDGSTS.E [R4+-0x7e500], desc[UR32][R6.64], P4 ;  /* 0x81b0000006047fae */ /* 0x0003e8000a121860 */
[----:B------:R-:W3:Y:S04]  /*148950*/  LDL.LU R99, [R1+0x652c] ;  /* 0x00652c0001637983 */ /* 0x000ee80000300800 */
[----:B------:R-:W3:Y:S01]  /*148960*/  LDL.LU R97, [R1+0x6524] ;  /* 0x0065240001617983 */ /* 0x000ee20000300800 */
[----:B-1----:R-:W-:-:S03]  /*148970*/  SEL R6, RZ, 0x4, !P1 ;  /* 0x00000004ff067807 */ /* 0x002fc60004800000 */
[----:B------:R-:W3:Y:S01]  /*148980*/  LDL.LU R96, [R1+0x64bc] ;  /* 0x0064bc0001607983 */ /* 0x000ee20000300800 */
[----:B------:R-:W-:-:S04]  /*148990*/  ISETP.GT.AND P5, PT, R3, 0x16, PT ;  /* 0x000000160300780c */ /* 0x000fc80003fa4270 */
[----:B------:R-:W-:-:S04]  /*1489a0*/  SEL R5, RZ, 0x4, !P5 ;  /* 0x00000004ff057807 */ /* 0x000fc80006800000 */
[----:B------:R-:W-:Y:S02]  /*1489b0*/  SEL R5, R5, RZ, !P0 ;  /* 0x000000ff05057207 */ /* 0x000fe40004000000 */
[-C--:B----4-:R-:W-:Y:S02]  /*1489c0*/  IADD3 R123, P1, R123, R240.reuse, RZ ;  /* 0x000000f07b7b7210 */ /* 0x090fe40007f3e0ff */
[----:B------:R-:W-:-:S03]  /*1489d0*/  IADD3 R121, P6, R121, R240, RZ ;  /* 0x000000f079797210 */ /* 0x000fc60007fde0ff */
[----:B------:R-:W-:Y:S01]  /*1489e0*/  STL [R1+0x65bc], R123 ;  /* 0x0065bc7b01007387 */ /* 0x000fe20000100800 */
[----:B------:R-:W-:-:S03]  /*1489f0*/  IADD3 R119, P4, R119, R240, RZ ;  /* 0x000000f077777210 */ /* 0x000fc60007f9e0ff */
[----:B------:R-:W-:Y:S01]  /*148a00*/  STL [R1+0x65b4], R121 ;  /* 0x0065b47901007387 */ /* 0x000fe20000100800 */
[----:B--2---:R-:W-:-:S03]  /*148a10*/  IMAD.X R98, R98, 0x1, R0, P1 ;  /* 0x0000000162627824 */ /* 0x004fc600008e0600 */
[----:B------:R-:W-:Y:S04]  /*148a20*/  STL [R1+0x65ac], R119 ;  /* 0x0065ac7701007387 */ /* 0x000fe80000100800 */
[----:B------:R1:W-:Y:S01]  /*148a30*/  STL [R1+0x65b0], R98 ;  /* 0x0065b06201007387 */ /* 0x0003e20000100800 */
[----:B------:R-:W-:Y:S01]  /*148a40*/  MOV R7, R98 ;  /* 0x0000006200077202 */ /* 0x000fe20000000f00 */
[--C-:B------:R-:W-:Y:S02]  /*148a50*/  IMAD.X R122, R122, 0x1, R0.reuse, P6 ;  /* 0x000000017a7a7824 */ /* 0x100fe400030e0600 */
[----:B------:R-:W-:-:S03]  /*148a60*/  IMAD.X R120, R120, 0x1, R0, P4 ;  /* 0x0000000178787824 */ /* 0x000fc600020e0600 */
[----:B------:R-:W-:Y:S01]  /*148a70*/  STL [R1+0x65a8], R122 ;  /* 0x0065a87a01007387 */ /* 0x000fe20000100800 */
[----:B------:R-:W-:-:S03]  /*148a80*/  IADD3 R117, P4, R117, R240, RZ ;  /* 0x000000f075757210 */ /* 0x000fc60007f9e0ff */
[----:B------:R-:W-:Y:S04]  /*148a90*/  STL [R1+0x65a0], R120 ;  /* 0x0065a07801007387 */ /* 0x000fe80000100800 */
[----:B------:R-:W-:Y:S04]  /*148aa0*/  STL.64 [R1+0x1b0], R8 ;  /* 0x0001b00801007387 */ /* 0x000fe80000100a00 */
[----:B------:R2:W-:Y:S04]  /*148ab0*/  STL.64 [R1+0x1b8], R10 ;  /* 0x0001b80a01007387 */ /* 0x0005e80000100a00 */
[----:B-1----:R-:W4:Y:S04]  /*148ac0*/  LDL.LU R98, [R1+0x6518] ;  /* 0x0065180001627983 */ /* 0x002f280000300800 */
[----:B------:R-:W-:Y:S04]  /*148ad0*/  STL [R1+0x65a4], R117 ;  /* 0x0065a47501007387 */ /* 0x000fe80000100800 */
[----:B------:R-:W4:Y:S01]  /*148ae0*/  LDL.LU R15, [R1+0x64b0] ;  /* 0x0064b000010f7983 */ /* 0x000f220000300800 */
[----:B------:R-:W-:-:S03]  /*148af0*/  ISETP.NE.U32.AND P1, PT, R5, RZ, PT ;  /* 0x000000ff0500720c */ /* 0x000fc60003f25070 */
[----:B------:R-:W4:Y:S01]  /*148b00*/  LDL.LU R13, [R1+0x64b4] ;  /* 0x0064b400010d7983 */ /* 0x000f220000300800 */
[----:B------:R-:W-:-:S03]  /*148b10*/  IMAD.X R118, R118, 0x1, R0, P4 ;  /* 0x0000000176767824 */ /* 0x000fc600020e0600 */
[----:B--2---:R-:W2:Y:S01]  /*148b20*/  LDL.LU R11, [R1+0x64ac] ;  /* 0x0064ac00010b7983 */ /* 0x004ea20000300800 */
[----:B------:R-:W-:-:S03]  /*148b30*/  IADD3 R103, P4, R103, R240, RZ ;  /* 0x000000f067677210 */ /* 0x000fc60007f9e0ff */
[----:B------:R-:W2:Y:S04]  /*148b40*/  LDL.LU R9, [R1+0x64a4] ;  /* 0x0064a40001097983 */ /* 0x000ea80000300800 */
[----:B------:R-:W2:Y:S04]  /*148b50*/  LDL.LU R5, [R1+0x643c] ;  /* 0x00643c0001057983 */ /* 0x000ea80000300800 */
[----:B------:R-:W2:Y:S04]  /*148b60*/  LDL.LU R14, [R1+0x64a8] ;  /* 0x0064a800010e7983 */ /* 0x000ea80000300800 */
[----:B------:R-:W-:Y:S04]  /*148b70*/  STL [R1+0x6598], R118 ;  /* 0x0065987601007387 */ /* 0x000fe80000100800 */
[----:B------:R-:W-:Y:S04]  /*148b80*/  STL [R1+0x653c], R103 ;  /* 0x00653c6701007387 */ /* 0x000fe80000100800 */
[----:B------:R-:W2:Y:S04]  /*148b90*/  LDL.LU R12, [R1+0x64a0] ;  /* 0x0064a000010c7983 */ /* 0x000ea80000300800 */
[----:B------:R-:W2:Y:S04]  /*148ba0*/  LDL.LU R10, [R1+0x6498] ;  /* 0x00649800010a7983 */ /* 0x000ea80000300800 */
[----:B------:R-:W2:Y:S01]  /*148bb0*/  LDL.LU R8, [R1+0x6430] ;  /* 0x0064300001087983 */ /* 0x000ea20000300800 */
[----:B------:R-:W-:-:S04]  /*148bc0*/  SEL R6, R6, RZ, !P0 ;  /* 0x000000ff06067207 */ /* 0x000fc80004000000 */
[----:B------:R-:W-:Y:S01]  /*148bd0*/  ISETP.NE.U32.AND P5, PT, R6, RZ, PT ;  /* 0x000000ff0600720c */ /* 0x000fe20003fa5070 */
[----:B------:R-:W-:-:S05]  /*148be0*/  IMAD.MOV.U32 R6, RZ, RZ, R123 ;  /* 0x000000ffff067224 */ /* 0x000fca00078e007b */
[----:B------:R1:W-:Y:S02]  /*148bf0*/  LDGSTS.E [R4+-0x7d800], desc[UR32][R6.64], P2 ;  /* 0x8280000006047fae */ /* 0x0003e40009121860 */
[----:B-1----:R-:W-:Y:S02]  /*148c00*/  IMAD.MOV.U32 R6, RZ, RZ, R121 ;  /* 0x000000ffff067224 */ /* 0x002fe400078e0079 */
[----:B------:R-:W-:-:S05]  /*148c10*/  IMAD.MOV.U32 R7, RZ, RZ, R122 ;  /* 0x000000ffff077224 */ /* 0x000fca00078e007a */
[----:B------:R1:W-:Y:S01]  /*148c20*/  LDGSTS.E [R4+-0x7d700], desc[UR32][R6.64], P2 ;  /* 0x8290000006047fae */ /* 0x0003e20009121860 */
[----:B------:R-:W-:Y:S02]  /*148c30*/  IADD3.X R116, R116, R0, RZ, P4, !PT ;  /* 0x0000000074747210 */ /* 0x000fe400027fe4ff */
[----:B---3--:R-:W-:Y:S01]  /*148c40*/  IADD3 R101, P4, R101, R240, RZ ;  /* 0x000000f065657210 */ /* 0x008fe20007f9e0ff */
[----:B-1----:R-:W-:Y:S02]  /*148c50*/  IMAD.MOV.U32 R6, RZ, RZ, R119 ;  /* 0x000000ffff067224 */ /* 0x002fe400078e0077 */
[----:B------:R-:W-:-:S05]  /*148c60*/  IMAD.MOV.U32 R7, RZ, RZ, R120 ;  /* 0x000000ffff077224 */ /* 0x000fca00078e0078 */
[----:B------:R1:W-:Y:S01]  /*148c70*/  LDGSTS.E [R4+-0x7d600], desc[UR32][R6.64], P2 ;  /* 0x82a0000006047fae */ /* 0x0003e20009121860 */
[----:B------:R-:W-:Y:S02]  /*148c80*/  IMAD.X R102, R102, 0x1, R0, P4 ;  /* 0x0000000166667824 */ /* 0x000fe400020e0600 */
[----:B-1----:R-:W-:Y:S02]  /*148c90*/  IMAD.MOV.U32 R6, RZ, RZ, R117 ;  /* 0x000000ffff067224 */ /* 0x002fe400078e0075 */
[----:B------:R-:W-:-:S05]  /*148ca0*/  IMAD.MOV.U32 R7, RZ, RZ, R118 ;  /* 0x000000ffff077224 */ /* 0x000fca00078e0076 */
[----:B------:R1:W-:Y:S01]  /*148cb0*/  LDGSTS.E [R4+-0x7d500], desc[UR32][R6.64], P2 ;  /* 0x82b0000006047fae */ /* 0x0003e20009121860 */
[-C--:B------:R-:W-:Y:S02]  /*148cc0*/  IADD3 R99, P2, R99, R240.reuse, RZ ;  /* 0x000000f063637210 */ /* 0x080fe40007f5e0ff */
[----:B------:R-:W-:Y:S02]  /*148cd0*/  IADD3 R97, P4, R97, R240, RZ ;  /* 0x000000f061617210 */ /* 0x000fe40007f9e0ff */
[----:B------:R-:W-:Y:S01]  /*148ce0*/  IADD3.X R100, R100, R0, RZ, P2, !PT ;  /* 0x0000000064647210 */ /* 0x000fe200017fe4ff */
[----:B-1----:R-:W-:Y:S02]  /*148cf0*/  IMAD.MOV.U32 R6, RZ, RZ, R103 ;  /* 0x000000ffff067224 */ /* 0x002fe400078e0067 */
[----:B------:R-:W-:-:S05]  /*148d00*/  IMAD.MOV.U32 R7, RZ, RZ, R116 ;  /* 0x000000ffff077224 */ /* 0x000fca00078e0074 */
[----:B------:R1:W-:Y:S01]  /*148d10*/  LDGSTS.E [R4+-0x7c800], desc[UR32][R6.64], P3 ;  /* 0x8380000006047fae */ /* 0x0003e20009921860 */
[----:B------:R-:W-:Y:S01]  /*148d20*/  IADD3 R96, P6, R96, R240, RZ ;  /* 0x000000f060607210 */ /* 0x000fe20007fde0ff */
[----:B-1----:R-:W-:Y:S02]  /*148d30*/  IMAD.MOV.U32 R6, RZ, RZ, R101 ;  /* 0x000000ffff067224 */ /* 0x002fe400078e0065 */
[----:B------:R-:W-:-:S05]  /*148d40*/  IMAD.MOV.U32 R7, RZ, RZ, R102 ;  /* 0x000000ffff077224 */ /* 0x000fca00078e0066 */
[----:B------:R1:W-:Y:S02]  /*148d50*/  LDGSTS.E [R4+-0x7c700], desc[UR32][R6.64], P3 ;  /* 0x8390000006047fae */ /* 0x0003e40009921860 */
[----:B-1----:R-:W-:Y:S02]  /*148d60*/  IMAD.MOV.U32 R6, RZ, RZ, R99 ;  /* 0x000000ffff067224 */ /* 0x002fe400078e0063 */
[----:B------:R-:W-:-:S05]  /*148d70*/  IMAD.MOV.U32 R7, RZ, RZ, R100 ;  /* 0x000000ffff077224 */ /* 0x000fca00078e0064 */
[----:B------:R1:W-:Y:S02]  /*148d80*/  LDGSTS.E [R4+-0x7c600], desc[UR32][R6.64], P3 ;  /* 0x83a0000006047fae */ /* 0x0003e40009921860 */
[----:B-1----:R-:W-:Y:S02]  /*148d90*/  IMAD.MOV.U32 R6, RZ, RZ, R97 ;  /* 0x000000ffff067224 */ /* 0x002fe400078e0061 */
[----:B------:R-:W-:Y:S04]  /*148da0*/  STL [R1+0x6530], R116 ;  /* 0x0065307401007387 */ /* 0x000fe80000100800 */
[----:B------:R-:W-:Y:S04]  /*148db0*/  STL [R1+0x6534], R101 ;  /* 0x0065346501007387 */ /* 0x000fe80000100800 */
[----:B------:R-:W-:Y:S04]  /*148dc0*/  STL [R1+0x652c], R99 ;  /* 0x00652c6301007387 */ /* 0x000fe80000100800 */
[----:B------:R-:W-:Y:S04]  /*148dd0*/  STL [R1+0x6528], R102 ;  /* 0x0065286601007387 */ /* 0x000fe80000100800 */
[----:B------:R-:W-:Y:S04]  /*148de0*/  STL [R1+0x6524], R97 ;  /* 0x0065246101007387 */ /* 0x000fe80000100800 */
[----:B------:R-:W-:Y:S04]  /*148df0*/  STL [R1+0x6520], R100 ;  /* 0x0065206401007387 */ /* 0x000fe80000100800 */
[----:B------:R-:W-:Y:S01]  /*148e00*/  STL [R1+0x64bc], R96 ;  /* 0x0064bc6001007387 */ /* 0x000fe20000100800 */
[----:B----4-:R-:W-:-:S04]  /*148e10*/  IMAD.X R98, R98, 0x1, R0, P4 ;  /* 0x0000000162627824 */ /* 0x010fc800020e0600 */
[----:B------:R-:W-:Y:S01]  /*148e20*/  IMAD.MOV.U32 R7, RZ, RZ, R98 ;  /* 0x000000ffff077224 */ /* 0x000fe200078e0062 */
[----:B------:R-:W-:-:S04]  /*148e30*/  IADD3.X R15, R15, R0, RZ, P6, !PT ;  /* 0x000000000f0f7210 */ /* 0x000fc800037fe4ff */
[----:B------:R1:W-:Y:S01]  /*148e40*/  LDGSTS.E [R4+-0x7c500], desc[UR32][R6.64], P3 ;  /* 0x83b0000006047fae */ /* 0x0003e20009921860 */
[-C--:B------:R-:W-:Y:S02]  /*148e50*/  IADD3 R13, P2, R13, R240.reuse, RZ ;  /* 0x000000f00d0d7210 */ /* 0x080fe40007f5e0ff */
[----:B--2---:R-:W-:Y:S01]  /*148e60*/  IADD3 R11, P3, R11, R240, RZ ;  /* 0x000000f00b0b7210 */ /* 0x004fe20007f7e0ff */
[----:B-1----:R-:W-:Y:S02]  /*148e70*/  IMAD.MOV.U32 R6, RZ, RZ, R96 ;  /* 0x000000ffff067224 */ /* 0x002fe400078e0060 */
[----:B------:R-:W-:Y:S02]  /*148e80*/  IMAD.MOV.U32 R7, RZ, RZ, R15 ;  /* 0x000000ffff077224 */ /* 0x000fe400078e000f */
[----:B------:R-:W-:-:S03]  /*148e90*/  IMAD.X R14, R14, 0x1, R0, P2 ;  /* 0x000000010e0e7824 */ /* 0x000fc600010e0600 */
[----:B------:R1:W-:Y:S01]  /*148ea0*/  LDGSTS.E [R4+-0x7b800], desc[UR32][R6.64], P5 ;  /* 0x8480000006047fae */ /* 0x0003e2000a921860 */
[-C--:B------:R-:W-:Y:S02]  /*148eb0*/  IADD3 R9, P4, R9, R240.reuse, RZ ;  /* 0x000000f009097210 */ /* 0x080fe40007f9e0ff */
[----:B------:R-:W-:Y:S01]  /*148ec0*/  IADD3 R5, P2, R5, R240, RZ ;  /* 0x000000f005057210 */ /* 0x000fe20007f5e0ff */
[----:B-1----:R-:W-:Y:S02]  /*148ed0*/  IMAD.MOV.U32 R6, RZ, RZ, R13 ;  /* 0x000000ffff067224 */ /* 0x002fe400078e000d */
[----:B------:R-:W-:Y:S01]  /*148ee0*/  IMAD.MOV.U32 R7, RZ, RZ, R14 ;  /* 0x000000ffff077224 */ /* 0x000fe200078e000e */
[----:B------:R-:W-:Y:S01]  /*148ef0*/  IADD3.X R12, R12, R0, RZ, P3, !PT ;  /* 0x000000000c0c7210 */ /* 0x000fe20001ffe4ff */
[----:B------:R-:W-:-:S03]  /*148f00*/  IMAD.X R10, R10, 0x1, R0, P4 ;  /* 0x000000010a0a7824 */ /* 0x000fc600020e0600 */
[----:B------:R1:W-:Y:S04]  /*148f10*/  LDGSTS.E [R4+-0x7b700], desc[UR32][R6.64], P5 ;  /* 0x8490000006047fae */ /* 0x0003e8000a921860 */
[----:B------:R-:W-:Y:S01]  /*148f20*/  STL [R1+0x6518], R98 ;  /* 0x0065186201007387 */ /* 0x000fe20000100800 */
[----:B------:R-:W-:-:S03]  /*148f30*/  IMAD.X R8, R8, 0x1, R0, P2 ;  /* 0x0000000108087824 */ /* 0x000fc600010e0600 */
[----:B------:R-:W-:Y:S01]  /*148f40*/  STL [R1+0x64b4], R13 ;  /* 0x0064b40d01007387 */ /* 0x000fe20000100800 */
[----:B-1----:R-:W-:Y:S01]  /*148f50*/  IMAD.MOV.U32 R6, RZ, RZ, R11 ;  /* 0x000000ffff067224 */ /* 0x002fe200078e000b */
[----:B------:R-:W-:Y:S02]  /*148f60*/  MOV R7, R12 ;  /* 0x0000000c00077202 */ /* 0x000fe40000000f00 */
        /* <DEDUP_REMOVED lines=8> */
[----:B------:R-:W-:Y:S04]  /*148ff0*/  STL [R1+0x64a0], R12 ;  /* 0x0064a00c01007387 */ /* 0x000fe80000100800 */
[----:B------:R-:W-:Y:S04]  /*149000*/  STL [R1+0x6498], R10 ;  /* 0x0064980a01007387 */ /* 0x000fe80000100800 */
[----:B------:R1:W-:Y:S04]  /*149010*/  LDGSTS.E [R4+-0x7b500], desc[UR32][R6.64], P5 ;  /* 0x84b0000006047fae */ /* 0x0003e8000a921860 */
[----:B------:R2:W-:Y:S01]  /*149020*/  STL [R1+0x6430], R8 ;  /* 0x0064300801007387 */ /* 0x0005e20000100800 */
[----:B-1----:R-:W-:-:S03]  /*149030*/  IMAD.MOV.U32 R7, RZ, RZ, R8 ;  /* 0x000000ffff077224 */ /* 0x002fc600078e0008 */
[----:B--2---:R-:W2:Y:S04]  /*149040*/  LDL.LU R8, [R1+0x669c] ;  /* 0x00669c0001087983 */ /* 0x004ea80000300800 */
[----:B------:R-:W3:Y:S04]  /*149050*/  LDL.LU R102, [R1+0x6694] ;  /* 0x0066940001667983 */ /* 0x000ee80000300800 */
        /* <DEDUP_REMOVED lines=53> */
[----:B------:R1:W-:Y:S01]  /*1493b0*/  LDGSTS.E [R4+-0x7a800], desc[UR32][R6.64], P1 ;  /* 0x8580000006047fae */ /* 0x0003e20008921860 */
[----:B--2---:R-:W-:-:S05]  /*1493c0*/  IADD3 R8, P5, R8, R240, RZ ;  /* 0x000000f008087210 */ /* 0x004fca0007fbe0ff */
[----:B------:R2:W-:Y:S04]  /*1493d0*/  STL [R1+0x669c], R8 ;  /* 0x00669c0801007387 */ /* 0x0005e80000100800 */
[----:B--2---:R-:W2:Y:S01]  /*1493e0*/  LDL.LU R8, [R1+0x658c] ;  /* 0x00658c0001087983 */ /* 0x004ea20000300800 */
[-C--:B---3--:R-:W-:Y:S02]  /*1493f0*/  IADD3 R102, P2, R102, R240.reuse, RZ ;  /* 0x000000f066667210 */ /* 0x088fe40007f5e0ff */
[-C--:B----4-:R-:W-:Y:S02]  /*149400*/  IADD3 R97, P3, R97, R240.reuse, RZ ;  /* 0x000000f061617210 */ /* 0x090fe40007f7e0ff */
[-C--:B------:R-:W-:Y:S01]  /*149410*/  IADD3 R101, P4, R101, R240.reuse, RZ ;  /* 0x000000f065657210 */ /* 0x080fe20007f9e0ff */
[----:B------:R-:W-:Y:S01]  /*149420*/  STL [R1+0x6694], R102 ;  /* 0x0066946601007387 */ /* 0x000fe20000100800 */
[-C--:B------:R-:W-:Y:S01]  /*149430*/  IADD3 R12, P6, R12, R240.reuse, RZ ;  /* 0x000000f00c0c7210 */ /* 0x080fe20007fde0ff */
[----:B------:R-:W-:Y:S01]  /*149440*/  IMAD.X R96, R96, 0x1, R0, P5 ;  /* 0x0000000160607824 */ /* 0x000fe200028e0600 */
[----:B------:R-:W-:Y:S01]  /*149450*/  IADD3 R15, P5, R15, R240, RZ ;  /* 0x000000f00f0f7210 */ /* 0x000fe20007fbe0ff */
[----:B------:R3:W-:Y:S04]  /*149460*/  STL [R1+0x6684], R97 ;  /* 0x0066846101007387 */ /* 0x0007e80000100800 */
[----:B------:R-:W-:Y:S04]  /*149470*/  STL [R1+0x668c], R101 ;  /* 0x00668c6501007387 */ /* 0x000fe80000100800 */
[----:B---3--:R-:W3:Y:S04]  /*149480*/  LDL.LU R97, [R1+0x6600] ;  /* 0x0066000001617983 */ /* 0x008ee80000300800 */
[----:B------:R4:W-:Y:S01]  /*149490*/  STL [R1+0x661c], R12 ;  /* 0x00661c0c01007387 */ /* 0x0009e20000100800 */
[----:B------:R-:W-:-:S02]  /*1494a0*/  IADD3.X R14, R14, R0, RZ, P2, !PT ;  /* 0x000000000e0e7210 */ /* 0x000fc400017fe4ff */
[----:B------:R-:W-:Y:S01]  /*1494b0*/  IADD3 R13, P2, R13, R240, RZ ;  /* 0x000000f00d0d7210 */ /* 0x000fe20007f5e0ff */
[----:B----4-:R-:W4:Y:S04]  /*1494c0*/  LDL.LU R12, [R1+0x6584] ;  /* 0x00658400010c7983 */ /* 0x010f280000300800 */
[----:B------:R-:W4:Y:S04]  /*1494d0*/  LDL.LU R103, [R1+0x65f8] ;  /* 0x0065f80001677983 */ /* 0x000f280000300800 */
[----:B------:R1:W-:Y:S04]  /*1494e0*/  STL [R1+0x6614], R15 ;  /* 0x0066140f01007387 */ /* 0x0003e80000100800 */
[----:B------:R-:W-:Y:S01]  /*1494f0*/  STL [R1+0x6690], R96 ;  /* 0x0066906001007387 */ /* 0x000fe20000100800 */
[----:B------:R-:W-:-:S03]  /*149500*/  IMAD.X R11, R11, 0x1, R0, P4 ;  /* 0x000000010b0b7824 */ /* 0x000fc600020e0600 */
[----:B-1----:R-:W4:Y:S04]  /*149510*/  LDL.LU R15, [R1+0x651c] ;  /* 0x00651c00010f7983 */ /* 0x002f280000300800 */
[----:B------:R-:W4:Y:S04]  /*149520*/  LDL.LU R6, [R1+0x6590] ;  /* 0x0065900001067983 */ /* 0x000f280000300800 */
[----:B------:R-:W4:Y:S04]  /*149530*/  LDL.LU R102, [R1+0x6514] ;  /* 0x0065140001667983 */ /* 0x000f280000300800 */
[----:B------:R1:W-:Y:S01]  /*149540*/  STL [R1+0x6688], R14 ;  /* 0x0066880e01007387 */ /* 0x0003e20000100800 */
[----:B------:R-:W-:-:S03]  /*149550*/  IADD3 R10, P4, R10, R240, RZ ;  /* 0x000000f00a0a7210 */ /* 0x000fc60007f9e0ff */
[----:B-1----:R-:W4:Y:S04]  /*149560*/  LDL.LU R14, [R1+0x6588] ;  /* 0x00658800010e7983 */ /* 0x002f280000300800 */
[----:B------:R-:W-:Y:S04]  /*149570*/  STL [R1+0x660c], R13 ;  /* 0x00660c0d01007387 */ /* 0x000fe80000100800 */
[----:B------:R-:W4:Y:S04]  /*149580*/  LDL.LU R101, [R1+0x650c] ;  /* 0x00650c0001657983 */ /* 0x000f280000300800 */
[----:B------:R-:W4:Y:S04]  /*149590*/  LDL.LU R96, [R1+0x6580] ;  /* 0x0065800001607983 */ /* 0x000f280000300800 */
[----:B------:R1:W-:Y:S01]  /*1495a0*/  STL [R1+0x6680], R11 ;  /* 0x0066800b01007387 */ /* 0x0003e20000100800 */
[----:B------:R-:W-:Y:S01]  /*1495b0*/  IMAD.X R100, R100, 0x1, R0, P3 ;  /* 0x0000000164647824 */ /* 0x000fe200018e0600 */
[----:B------:R-:W-:-:S02]  /*1495c0*/  IADD3 R9, P3, R9, R240, RZ ;  /* 0x000000f009097210 */ /* 0x000fc40007f7e0ff */
[----:B-1----:R-:W4:Y:S04]  /*1495d0*/  LDL.LU R11, [R1+0x6504] ;  /* 0x00650400010b7983 */ /* 0x002f280000300800 */
[----:B------:R-:W4:Y:S04]  /*1495e0*/  LDL.LU R13, [R1+0x6578] ;  /* 0x00657800010d7983 */ /* 0x000f280000300800 */
[----:B------:R1:W-:Y:S01]  /*1495f0*/  STL [R1+0x6604], R10 ;  /* 0x0066040a01007387 */ /* 0x0003e20000100800 */
[----:B------:R-:W-:-:S03]  /*149600*/  IMAD.X R5, R5, 0x1, R0, P6 ;  /* 0x0000000105057824 */ /* 0x000fc600030e0600 */
[----:B-1----:R-:W4:Y:S04]  /*149610*/  LDL.LU R10, [R1+0x649c] ;  /* 0x00649c00010a7983 */ /* 0x002f280000300800 */
[----:B------:R1:W-:Y:S04]  /*149620*/  STL [R1+0x659c], R9 ;  /* 0x00659c0901007387 */ /* 0x0003e80000100800 */
[----:B-1----:R-:W4:Y:S04]  /*149630*/  LDL.LU R9, [R1+0x6510] ;  /* 0x0065100001097983 */ /* 0x002f280000300800 */
[----:B------:R-:W-:Y:S04]  /*149640*/  STL [R1+0x6678], R100 ;  /* 0x0066786401007387 */ /* 0x000fe80000100800 */
[----:B------:R-:W4:Y:S04]  /*149650*/  LDL.LU R7, [R1+0x6494] ;  /* 0x0064940001077983 */ /* 0x000f280000300800 */
[----:B------:R1:W-:Y:S04]  /*149660*/  STL [R1+0x6610], R5 ;  /* 0x0066100501007387 */ /* 0x0003e80000100800 */
[----:B-1----:R-:W4:Y:S04]  /*149670*/  LDL.LU R5, [R1+0x6508] ;  /* 0x0065080001057983 */ /* 0x002f280000300800 */
[----:B------:R-:W4:Y:S01]  /*149680*/  LDL.LU R100, [R1+0x648c] ;  /* 0x00648c0001647983 */ /* 0x000f220000300800 */
[----:B------:R-:W-:Y:S01]  /*149690*/  IADD3 R99, P6, R99, R240, RZ ;  /* 0x000000f063637210 */ /* 0x000fe20007fde0ff */
[----:B------:R-:W-:-:S04]  /*1496a0*/  IMAD.X R98, R98, 0x1, R0, P5 ;  /* 0x0000000162627824 */ /* 0x000fc800028e0600 */
[----:B------:R1:W-:Y:S04]  /*1496b0*/  STL [R1+0x6594], R99 ;  /* 0x0065946301007387 */ /* 0x0003e80000100800 */
[----:B-1----:R-:W4:Y:S04]  /*1496c0*/  LDL.LU R99, [R1+0x6500] ;  /* 0x0065000001637983 */ /* 0x002f280000300800 */
[----:B------:R1:W-:Y:S04]  /*1496d0*/  STL [R1+0x6608], R98 ;  /* 0x0066086201007387 */ /* 0x0003e80000100800 */
[----:B-1----:R-:W4:Y:S01]  /*1496e0*/  LDL.LU R98, [R1+0x6484] ;  /* 0x0064840001627983 */ /* 0x002f220000300800 */
[----:B--2---:R-:W-:-:S05]  /*1496f0*/  IADD3 R8, P5, R8, R240, RZ ;  /* 0x000000f008087210 */ /* 0x004fca0007fbe0ff */
[----:B------:R1:W-:Y:S04]  /*149700*/  STL [R1+0x658c], R8 ;  /* 0x00658c0801007387 */ /* 0x0003e80000100800 */
[----:B-1----:R-:W2:Y:S01]  /*149710*/  LDL.LU R8, [R1+0x64f8] ;  /* 0x0064f80001087983 */ /* 0x002ea20000300800 */
[----:B---3--:R-:W-:-:S05]  /*149720*/  IMAD.X R97, R97, 0x1, R0, P2 ;  /* 0x0000000161617824 */ /* 0x008fca00010e0600 */
[----:B------:R1:W-:Y:S01]  /*149730*/  STL [R1+0x6600], R97 ;  /* 0x0066006101007387 */ /* 0x0003e20000100800 */
[----:B----4-:R-:W-:-:S03]  /*149740*/  IADD3 R12, P2, R12, R240, RZ ;  /* 0x000000f00c0c7210 */ /* 0x010fc60007f5e0ff */
[----:B-1----:R-:W3:Y:S01]  /*149750*/  LDL.LU R97, [R1+0x6490] ;  /* 0x0064900001617983 */ /* 0x002ee20000300800 */
[----:B------:R-:W-:-:S03]  /*149760*/  IADD3.X R103, R103, R0, RZ, P4, !PT ;  /* 0x0000000067677210 */ /* 0x000fc600027fe4ff */
[----:B------:R1:W-:Y:S04]  /*149770*/  STL [R1+0x6584], R12 ;  /* 0x0065840c01007387 */ /* 0x0003e80000100800 */
[----:B-1----:R-:W4:Y:S01]  /*149780*/  LDL.LU R12, [R1+0x642c] ;  /* 0x00642c00010c7983 */ /* 0x002f220000300800 */
[----:B------:R-:W-:Y:S01]  /*149790*/  IADD3 R15, P4, R15, R240, RZ ;  /* 0x000000f00f0f7210 */ /* 0x000fe20007f9e0ff */
[----:B------:R-:W-:-:S04]  /*1497a0*/  IMAD.X R6, R6, 0x1, R0, P3 ;  /* 0x0000000106067824 */ /* 0x000fc800018e0600 */
[----:B------:R1:W-:Y:S01]  /*1497b0*/  STL [R1+0x651c], R15 ;  /* 0x00651c0f01007387 */ /* 0x0003e20000100800 */
[----:B------:R-:W-:-:S03]  /*1497c0*/  IADD3 R102, P3, R102, R240, RZ ;  /* 0x000000f066667210 */ /* 0x000fc60007f7e0ff */
[----:B-1----:R-:W4:Y:S04]  /*1497d0*/  LDL.LU R15, [R1+0x6488] ;  /* 0x00648800010f7983 */ /* 0x002f280000300800 */
[----:B------:R-:W-:Y:S01]  /*1497e0*/  STL [R1+0x65f8], R103 ;  /* 0x0065f86701007387 */ /* 0x000fe20000100800 */
[----:B------:R-:W-:-:S03]  /*1497f0*/  IMAD.X R14, R14, 0x1, R0, P6 ;  /* 0x000000010e0e7824 */ /* 0x000fc600030e0600 */
[----:B------:R1:W-:Y:S01]  /*149800*/  STL [R1+0x6590], R6 ;  /* 0x0065900601007387 */ /* 0x0003e20000100800 */
[----:B------:R-:W-:-:S03]  /*149810*/  IADD3 R101, P6, R101, R240, RZ ;  /* 0x000000f065657210 */ /* 0x000fc60007fde0ff */
[----:B-1----:R-:W4:Y:S01]  /*149820*/  LDL.LU R6, [R1+0x6434] ;  /* 0x0064340001067983 */ /* 0x002f220000300800 */
[----:B------:R-:W-:-:S03]  /*149830*/  IMAD.X R96, R96, 0x1, R0, P5 ;  /* 0x0000000160607824 */ /* 0x000fc600028e0600 */
[----:B------:R1:W-:Y:S04]  /*149840*/  STL [R1+0x6588], R14 ;  /* 0x0065880e01007387 */ /* 0x0003e80000100800 */
[----:B-1----:R-:W4:Y:S01]  /*149850*/  LDL.LU R14, [R1+0x6424] ;  /* 0x00642400010e7983 */ /* 0x002f220000300800 */
[----:B------:R-:W-:-:S03]  /*149860*/  IADD3 R11, P5, R11, R240, RZ ;  /* 0x000000f00b0b7210 */ /* 0x000fc60007fbe0ff */
[----:B------:R-:W-:Y:S01]  /*149870*/  STL [R1+0x6514], R102 ;  /* 0x0065146601007387 */ /* 0x000fe20000100800 */
[----:B------:R-:W-:-:S03]  /*149880*/  IMAD.X R13, R13, 0x1, R0, P2 ;  /* 0x000000010d0d7824 */ /* 0x000fc600010e0600 */
[----:B------:R1:W-:Y:S04]  /*149890*/  STL [R1+0x6504], R11 ;  /* 0x0065040b01007387 */ /* 0x0003e80000100800 */
[----:B------:R-:W-:Y:S04]  /*1498a0*/  STL [R1+0x650c], R101 ;  /* 0x00650c6501007387 */ /* 0x000fe80000100800 */
[----:B-1----:R-:W4:Y:S01]  /*1498b0*/  LDL.LU R11, [R1+0x6480] ;  /* 0x00648000010b7983 */ /* 0x002f220000300800 */
[----:B------:R-:W-:-:S03]  /*1498c0*/  IADD3 R10, P2, R10, R240, RZ ;  /* 0x000000f00a0a7210 */ /* 0x000fc60007f5e0ff */
[----:B------:R1:W-:Y:S04]  /*1498d0*/  STL [R1+0x6580], R96 ;  /* 0x0065806001007387 */ /* 0x0003e80000100800 */
[----:B-1----:R-:W4:Y:S01]  /*1498e0*/  LDL.LU R96, [R1+0x641c] ;  /* 0x00641c0001607983 */ /* 0x002f220000300800 */
[----:B------:R-:W-:-:S03]  /*1498f0*/  IMAD.X R9, R9, 0x1, R0, P4 ;  /* 0x0000000109097824 */ /* 0x000fc600020e0600 */
[----:B------:R1:W-:Y:S04]  /*149900*/  STL [R1+0x649c], R10 ;  /* 0x00649c0a01007387 */ /* 0x0003e80000100800 */
[----:B------:R-:W-:Y:S01]  /*149910*/  STL [R1+0x6578], R13 ;  /* 0x0065780d01007387 */ /* 0x000fe20000100800 */
[----:B------:R-:W-:-:S03]  /*149920*/  IADD3 R7, P4, R7, R240, RZ ;  /* 0x000000f007077210 */ /* 0x000fc60007f9e0ff */
[----:B-1----:R-:W4:Y:S04]  /*149930*/  LDL.LU R10, [R1+0x6478] ;  /* 0x00647800010a7983 */ /* 0x002f280000300800 */
[----:B------:R1:W-:Y:S01]  /*149940*/  STL [R1+0x6510], R9 ;  /* 0x0065100901007387 */ /* 0x0003e20000100800 */
[----:B------:R-:W-:-:S03]  /*149950*/  IADD3.X R5, R5, R0, RZ, P3, !PT ;  /* 0x0000000005057210 */ /* 0x000fc60001ffe4ff */
[----:B-1----:R-:W4:Y:S01]  /*149960*/  LDL.LU R9, [R1+0x6414] ;  /* 0x0064140001097983 */ /* 0x002f220000300800 */
[----:B------:R-:W-:-:S03]  /*149970*/  IADD3 R100, P3, R100, R240, RZ ;  /* 0x000000f064647210 */ /* 0x000fc60007f7e0ff */
[----:B------:R-:W4:Y:S04]  /*149980*/  LDL.LU R13, [R1+0x640c] ;  /* 0x00640c00010d7983 */ /* 0x000f280000300800 */
[----:B------:R1:W-:Y:S04]  /*149990*/  STL [R1+0x6494], R7 ;  /* 0x0064940701007387 */ /* 0x0003e80000100800 */
[----:B-1----:R-:W4:Y:S04]  /*1499a0*/  LDL.LU R7, [R1+0x6428] ;  /* 0x0064280001077983 */ /* 0x002f280000300800 */
[----:B------:R1:W-:Y:S04]  /*1499b0*/  STL [R1+0x6508], R5 ;  /* 0x0065080501007387 */ /* 0x0003e80000100800 */
[----:B-1----:R-:W4:Y:S04]  /*1499c0*/  LDL.LU R5, [R1+0x6420] ;  /* 0x0064200001057983 */ /* 0x002f280000300800 */
[----:B------:R-:W-:Y:S01]  /*1499d0*/  STL [R1+0x648c], R100 ;  /* 0x00648c6401007387 */ /* 0x000fe20000100800 */
[----:B------:R-:W-:-:S02]  /*1499e0*/  IMAD.X R99, R99, 0x1, R0, P6 ;  /* 0x0000000163637824 */ /* 0x000fc400030e0600 */
[----:B--2---:R-:W-:-:S05]  /*1499f0*/  IMAD.X R8, R8, 0x1, R0, P5 ;  /* 0x0000000108087824 */ /* 0x004fca00028e0600 */
[----:B------:R1:W-:Y:S04]  /*149a00*/  STL [R1+0x64f8], R8 ;  /* 0x0064f80801007387 */ /* 0x0003e80000100800 */
[----:B------:R-:W-:Y:S04]  /*149a10*/  STL [R1+0x6500], R99 ;  /* 0x0065006301007387 */ /* 0x000fe80000100800 */
[----:B-1----:R-:W2:Y:S01]  /*149a20*/  LDL.LU R8, [R1+0x6404] ;  /* 0x0064040001087983 */ /* 0x002ea20000300800 */
[----:B------:R-:W-:Y:S01]  /*149a30*/  IADD3 R98, P6, R98, R240, RZ ;  /* 0x000000f062627210 */ /* 0x000fe20007fde0ff */
[----:B---3--:R-:W-:-:S04]  /*149a40*/  IMAD.X R97, R97, 0x1, R0, P2 ;  /* 0x0000000161617824 */ /* 0x008fc800010e0600 */
[----:B------:R-:W-:Y:S04]  /*149a50*/  STL [R1+0x6484], R98 ;  /* 0x0064846201007387 */ /* 0x000fe80000100800 */
[----:B------:R-:W3:Y:S01]  /*149a60*/  LDL.LU R118, [R1+0x6418] ;  /* 0x0064180001767983 */ /* 0x000ee20000300800 */
[----:B----4-:R-:W-:-:S05]  /*149a70*/  IADD3 R12, P2, R12, R240, RZ ;  /* 0x000000f00c0c7210 */ /* 0x010fca0007f5e0ff */
[----:B------:R1:W-:Y:S04]  /*149a80*/  STL [R1+0x642c], R12 ;  /* 0x00642c0c01007387 */ /* 0x0003e80000100800 */
[----:B------:R-:W-:Y:S04]  /*149a90*/  STL [R1+0x6490], R97 ;  /* 0x0064906101007387 */ /* 0x000fe80000100800 */
[----:B-1----:R-:W4:Y:S01]  /*149aa0*/  LDL.LU R12, [R1+0x63bc] ;  /* 0x0063bc00010c7983 */ /* 0x002f220000300800 */
[----:B------:R-:W-:-:S03]  /*149ab0*/  IMAD.X R15, R15, 0x1, R0, P4 ;  /* 0x000000010f0f7824 */ /* 0x000fc600020e0600 */
[----:B------:R-:W4:Y:S04]  /*149ac0*/  LDL.LU R117, [R1+0x6410] ;  /* 0x0064100001757983 */ /* 0x000f280000300800 */
[----:B------:R-:W4:Y:S04]  /*149ad0*/  LDL.LU R116, [R1+0x63b4] ;  /* 0x0063b40001747983 */ /* 0x000f280000300800 */
[----:B------:R1:W-:Y:S01]  /*149ae0*/  STL [R1+0x6488], R15 ;  /* 0x0064880f01007387 */ /* 0x0003e20000100800 */
[----:B------:R-:W-:-:S03]  /*149af0*/  IADD3 R6, P5, R6, R240, RZ ;  /* 0x000000f006067210 */ /* 0x000fc60007fbe0ff */
[----:B-1----:R-:W4:Y:S04]  /*149b00*/  LDL.LU R15, [R1+0x6408] ;  /* 0x00640800010f7983 */ /* 0x002f280000300800 */
[----:B------:R-:W-:Y:S04]  /*149b10*/  STL [R1+0x6434], R6 ;  /* 0x0064340601007387 */ /* 0x000fe80000100800 */
[----:B------:R-:W4:Y:S04]  /*149b20*/  LDL.LU R103, [R1+0x63ac] ;  /* 0x0063ac0001677983 */ /* 0x000f280000300800 */
[----:B------:R-:W4:Y:S01]  /*149b30*/  LDL.LU R102, [R1+0x6400] ;  /* 0x0064000001667983 */ /* 0x000f220000300800 */
[----:B------:R-:W-:-:S05]  /*149b40*/  IADD3 R14, P4, R14, R240, RZ ;  /* 0x000000f00e0e7210 */ /* 0x000fca0007f9e0ff */
[----:B------:R1:W-:Y:S04]  /*149b50*/  STL [R1+0x6424], R14 ;  /* 0x0064240e01007387 */ /* 0x0003e80000100800 */
[----:B-1----:R-:W4:Y:S01]  /*149b60*/  LDL.LU R14, [R1+0x63a4] ;  /* 0x0063a400010e7983 */ /* 0x002f220000300800 */
[----:B------:R-:W-:-:S03]  /*149b70*/  IMAD.X R11, R11, 0x1, R0, P3 ;  /* 0x000000010b0b7824 */ /* 0x000fc600018e0600 */
[----:B------:R-:W4:Y:S04]  /*149b80*/  LDL.LU R98, [R1+0x63f8] ;  /* 0x0063f80001627983 */ /* 0x000f280000300800 */
[----:B------:R1:W-:Y:S01]  /*149b90*/  STL [R1+0x6480], R11 ;  /* 0x0064800b01007387 */ /* 0x0003e20000100800 */
[----:B------:R-:W-:-:S03]  /*149ba0*/  IADD3 R96, P3, R96, R240, RZ ;  /* 0x000000f060607210 */ /* 0x000fc60007f7e0ff */
[----:B-1----:R-:W4:Y:S04]  /*149bb0*/  LDL.LU R11, [R1+0x639c] ;  /* 0x00639c00010b7983 */ /* 0x002f280000300800 */
[----:B------:R-:W4:Y:S04]  /*149bc0*/  LDL.LU R101, [R1+0x63b0] ;  /* 0x0063b00001657983 */ /* 0x000f280000300800 */
[----:B------:R-:W4:Y:S01]  /*149bd0*/  LDL.LU R97, [R1+0x6394] ;  /* 0x0063940001617983 */ /* 0x000f220000300800 */
[----:B------:R-:W-:-:S03]  /*149be0*/  IADD3.X R10, R10, R0, RZ, P6, !PT ;  /* 0x000000000a0a7210 */ /* 0x000fc600037fe4ff */
[----:B------:R-:W-:Y:S04]  /*149bf0*/  STL [R1+0x641c], R96 ;  /* 0x00641c6001007387 */ /* 0x000fe80000100800 */
[----:B------:R1:W-:Y:S01]  /*149c00*/  STL [R1+0x6478], R10 ;  /* 0x0064780a01007387 */ /* 0x0003e20000100800 */
[----:B------:R-:W-:-:S03]  /*149c10*/  IADD3 R9, P6, R9, R240, RZ ;  /* 0x000000f009097210 */ /* 0x000fc60007fde0ff */
[----:B-1----:R-:W4:Y:S04]  /*149c20*/  LDL.LU R10, [R1+0x63a8] ;  /* 0x0063a800010a7983 */ /* 0x002f280000300800 */
[----:B------:R1:W-:Y:S04]  /*149c30*/  STL [R1+0x6414], R9 ;  /* 0x0064140901007387 */ /* 0x0003e80000100800 */
[----:B-1----:R-:W4:Y:S01]  /*149c40*/  LDL.LU R9, [R1+0x638c] ;  /* 0x00638c0001097983 */ /* 0x002f220000300800 */
[----:B------:R-:W-:Y:S01]  /*149c50*/  IMAD.X R7, R7, 0x1, R0, P5 ;  /* 0x0000000107077824 */ /* 0x000fe200028e0600 */
[----:B------:R-:W-:-:S02]  /*149c60*/  IADD3 R13, P5, R13, R240, RZ ;  /* 0x000000f00d0d7210 */ /* 0x000fc40007fbe0ff */
[----:B------:R-:W4:Y:S04]  /*149c70*/  LDL.LU R100, [R1+0x63a0] ;  /* 0x0063a00001647983 */ /* 0x000f280000300800 */
[----:B------:R-:W4:Y:S04]  /*149c80*/  LDL.LU R96, [R1+0x6384] ;  /* 0x0063840001607983 */ /* 0x000f280000300800 */
[----:B------:R-:W4:Y:S04]  /*149c90*/  LDL.LU R99, [R1+0x6398] ;  /* 0x0063980001637983 */ /* 0x000f280000300800 */
[----:B------:R1:W-:Y:S01]  /*149ca0*/  STL [R1+0x640c], R13 ;  /* 0x00640c0d01007387 */ /* 0x0003e20000100800 */
[----:B------:R-:W-:-:S03]  /*149cb0*/  IMAD.X R5, R5, 0x1, R0, P2 ;  /* 0x0000000105057824 */ /* 0x000fc600010e0600 */
[----:B-1----:R-:W4:Y:S01]  /*149cc0*/  LDL.LU R13, [R1+0x633c] ;  /* 0x00633c00010d7983 */ /* 0x002f220000300800 */
[----:B--2---:R-:W-:-:S05]  /*149cd0*/  IADD3 R8, P2, R8, R240, RZ ;  /* 0x000000f008087210 */ /* 0x004fca0007f5e0ff */
[----:B------:R1:W-:Y:S04]  /*149ce0*/  STL [R1+0x6404], R8 ;  /* 0x0064040801007387 */ /* 0x0003e80000100800 */
[----:B-1----:R-:W2:Y:S01]  /*149cf0*/  LDL.LU R8, [R1+0x6390] ;  /* 0x0063900001087983 */ /* 0x002ea20000300800 */
[----:B---3--:R-:W-:-:S03]  /*149d00*/  IMAD.X R118, R118, 0x1, R0, P4 ;  /* 0x0000000176767824 */ /* 0x008fc600020e0600 */
[----:B------:R-:W-:Y:S01]  /*149d10*/  STL [R1+0x6428], R7 ;  /* 0x0064280701007387 */ /* 0x000fe20000100800 */
[----:B----4-:R-:W-:Y:S01]  /*149d20*/  IADD3 R12, P4, R12, R240, RZ ;  /* 0x000000f00c0c7210 */ /* 0x010fe20007f9e0ff */
[----:B------:R-:W-:-:S04]  /*149d30*/  IMAD.X R117, R117, 0x1, R0, P3 ;  /* 0x0000000175757824 */ /* 0x000fc800018e0600 */
[----:B------:R1:W-:Y:S01]  /*149d40*/  STL [R1+0x63bc], R12 ;  /* 0x0063bc0c01007387 */ /* 0x0003e20000100800 */
[----:B------:R-:W-:-:S03]  /*149d50*/  IADD3 R116, P3, R116, R240, RZ ;  /* 0x000000f074747210 */ /* 0x000fc60007f7e0ff */
[----:B-1----:R-:W3:Y:S04]  /*149d60*/  LDL.LU R12, [R1+0x6334] ;  /* 0x00633400010c7983 */ /* 0x002ee80000300800 */
[----:B------:R-:W-:Y:S01]  /*149d70*/  STL [R1+0x6418], R118 ;  /* 0x0064187601007387 */ /* 0x000fe20000100800 */
[----:B------:R-:W-:-:S03]  /*149d80*/  IMAD.X R15, R15, 0x1, R0, P6 ;  /* 0x000000010f0f7824 */ /* 0x000fc600030e0600 */
[----:B------:R-:W-:Y:S04]  /*149d90*/  STL [R1+0x6420], R5 ;  /* 0x0064200501007387 */ /* 0x000fe80000100800 */
[----:B------:R1:W-:Y:S01]  /*149da0*/  STL [R1+0x6408], R15 ;  /* 0x0064080f01007387 */ /* 0x0003e20000100800 */
[----:B------:R-:W-:-:S03]  /*149db0*/  IADD3 R103, P6, R103, R240, RZ ;  /* 0x000000f067677210 */ /* 0x000fc60007fde0ff */
[----:B------:R-:W-:Y:S01]  /*149dc0*/  STL [R1+0x6410], R117 ;  /* 0x0064107501007387 */ /* 0x000fe20000100800 */
[----:B------:R-:W-:-:S03]  /*149dd0*/  IADD3.X R102, R102, R0, RZ, P5, !PT ;  /* 0x0000000066667210 */ /* 0x000fc60002ffe4ff */
[----:B-1----:R-:W4:Y:S04]  /*149de0*/  LDL.LU R15, [R1+0x6388] ;  /* 0x00638800010f7983 */ /* 0x002f280000300800 */
[----:B------:R-:W-:Y:S01]  /*149df0*/  STL [R1+0x63b4], R116 ;  /* 0x0063b47401007387 */ /* 0x000fe20000100800 */
[----:B------:R-:W-:Y:S01]  /*149e00*/  IADD3 R14, P5, R14, R240, RZ ;  /* 0x000000f00e0e7210 */ /* 0x000fe20007fbe0ff */
[----:B------:R-:W-:-:S04]  /*149e10*/  IMAD.X R98, R98, 0x1, R0, P2 ;  /* 0x0000000162627824 */ /* 0x000fc800010e0600 */
[----:B------:R1:W-:Y:S04]  /*149e20*/  STL [R1+0x63a4], R14 ;  /* 0x0063a40e01007387 */ /* 0x0003e80000100800 */
[----:B------:R-:W-:Y:S04]  /*149e30*/  STL [R1+0x63ac], R103 ;  /* 0x0063ac6701007387 */ /* 0x000fe80000100800 */
[----:B-1----:R-:W4:Y:S01]  /*149e40*/  LDL.LU R14, [R1+0x632c] ;  /* 0x00632c00010e7983 */ /* 0x002f220000300800 */
[----:B------:R-:W-:-:S03]  /*149e50*/  IADD3 R11, P2, R11, R240, RZ ;  /* 0x000000f00b0b7210 */ /* 0x000fc60007f5e0ff */
[----:B------:R-:W-:Y:S01]  /*149e60*/  STL [R1+0x6400], R102 ;  /* 0x0064006601007387 */ /* 0x000fe20000100800 */
[----:B------:R-:W-:-:S03]  /*149e70*/  IMAD.X R101, R101, 0x1, R0, P4 ;  /* 0x0000000165657824 */ /* 0x000fc600020e0600 */
[----:B------:R1:W-:Y:S01]  /*149e80*/  STL [R1+0x63f8], R98 ;  /* 0x0063f86201007387 */ /* 0x0003e20000100800 */
[----:B------:R-:W-:-:S03]  /*149e90*/  IADD3 R97, P4, R97, R240, RZ ;  /* 0x000000f061617210 */ /* 0x000fc60007f9e0ff */
[----:B-1----:R-:W4:Y:S04]  /*149ea0*/  LDL.LU R98, [R1+0x6380] ;  /* 0x0063800001627983 */ /* 0x002f280000300800 */
[----:B------:R1:W-:Y:S04]  /*149eb0*/  STL [R1+0x639c], R11 ;  /* 0x00639c0b01007387 */ /* 0x0003e80000100800 */
[----:B-1----:R-:W4:Y:S01]  /*149ec0*/  LDL.LU R11, [R1+0x6324] ;  /* 0x00632400010b7983 */ /* 0x002f220000300800 */
[----:B------:R-:W-:-:S03]  /*149ed0*/  IMAD.X R10, R10, 0x1, R0, P3 ;  /* 0x000000010a0a7824 */ /* 0x000fc600018e0600 */
[----:B------:R1:W-:Y:S04]  /*149ee0*/  STL [R1+0x6394], R97 ;  /* 0x0063946101007387 */ /* 0x0003e80000100800 */
[----:B-1----:R-:W4:Y:S01]  /*149ef0*/  LDL.LU R97, [R1+0x6378] ;  /* 0x0063780001617983 */ /* 0x002f220000300800 */
[----:B------:R-:W-:-:S03]  /*149f00*/  IADD3 R9, P3, R9, R240, RZ ;  /* 0x000000f009097210 */ /* 0x000fc60007f7e0ff */
[----:B------:R-:W-:Y:S01]  /*149f10*/  STL [R1+0x63b0], R101 ;  /* 0x0063b06501007387 */ /* 0x000fe20000100800 */
[----:B------:R-:W-:-:S03]  /*149f20*/  IMAD.X R100, R100, 0x1, R0, P6 ;  /* 0x0000000164647824 */ /* 0x000fc600030e0600 */
[----:B------:R1:W-:Y:S01]  /*149f30*/  STL [R1+0x63a8], R10 ;  /* 0x0063a80a01007387 */ /* 0x0003e20000100800 */
[-C--:B------:R-:W-:Y:S01]  /*149f40*/  IADD3 R96, P6, R96, R240.reuse, RZ ;  /* 0x000000f060607210 */ /* 0x080fe20007fde0ff */
[----:B------:R-:W-:Y:S02]  /*149f50*/  IMAD.X R99, R99, 0x1, R0, P5 ;  /* 0x0000000163637824 */ /* 0x000fe400028e0600 */
[----:B-1----:R-:W4:Y:S04]  /*149f60*/  LDL.LU R10, [R1+0x631c] ;  /* 0x00631c00010a7983 */ /* 0x002f280000300800 */
[----:B------:R1:W-:Y:S01]  /*149f70*/  STL [R1+0x638c], R9 ;  /* 0x00638c0901007387 */ /* 0x0003e20000100800 */
[----:B------:R-:W-:-:S03]  /*149f80*/  IADD3 R13, P5, R13, R240, RZ ;  /* 0x000000f00d0d7210 */ /* 0x000fc60007fbe0ff */
[----:B-1----:R-:W4:Y:S04]  /*149f90*/  LDL.LU R9, [R1+0x6330] ;  /* 0x0063300001097983 */ /* 0x002f280000300800 */
[----:B------:R1:W-:Y:S04]  /*149fa0*/  STL [R1+0x6384], R96 ;  /* 0x0063846001007387 */ /* 0x0003e80000100800 */
[----:B-1----:R-:W4:Y:S04]  /*149fb0*/  LDL.LU R96, [R1+0x6314] ;  /* 0x0063140001607983 */ /* 0x002f280000300800 */
[----:B------:R-:W-:Y:S04]  /*149fc0*/  STL [R1+0x63a0], R100 ;  /* 0x0063a06401007387 */ /* 0x000fe80000100800 */
[----:B------:R-:W4:Y:S04]  /*149fd0*/  LDL.LU R120, [R1+0x6328] ;  /* 0x0063280001787983 */ /* 0x000f280000300800 */
[----:B------:R1:W-:Y:S04]  /*149fe0*/  STL [R1+0x633c], R13 ;  /* 0x00633c0d01007387 */ /* 0x0003e80000100800 */
[----:B------:R-:W-:Y:S04]  /*149ff0*/  STL [R1+0x6398], R99 ;  /* 0x0063986301007387 */ /* 0x000fe80000100800 */
[----:B-1----:R-:W4:Y:S04]  /*14a000*/  LDL.LU R13, [R1+0x630c] ;  /* 0x00630c00010d7983 */ /* 0x002f280000300800 */
[----:B------:R-:W4:Y:S04]  /*14a010*/  LDL.LU R119, [R1+0x6320] ;  /* 0x0063200001777983 */ /* 0x000f280000300800 */
[----:B------:R-:W4:Y:S01]  /*14a020*/  LDL.LU R118, [R1+0x6304] ;  /* 0x0063040001767983 */ /* 0x000f220000300800 */
[----:B--2---:R-:W-:-:S05]  /*14a030*/  IADD3.X R8, R8, R0, RZ, P2, !PT ;  /* 0x0000000008087210 */ /* 0x004fca00017fe4ff */
[----:B------:R1:W-:Y:S04]  /*14a040*/  STL [R1+0x6390], R8 ;  /* 0x0063900801007387 */ /* 0x0003e80000100800 */
[----:B-1----:R-:W2:Y:S04]  /*14a050*/  LDL.LU R8, [R1+0x6318] ;  /* 0x0063180001087983 */ /* 0x002ea80000300800 */
[----:B------:R-:W2:Y:S04]  /*14a060*/  LDL.LU R117, [R1+0x62bc] ;  /* 0x0062bc0001757983 */ /* 0x000ea80000300800 */
[----:B------:R-:W2:Y:S01]  /*14a070*/  LDL.LU R116, [R1+0x6310] ;  /* 0x0063100001747983 */ /* 0x000ea20000300800 */
[----:B---3--:R-:W-:-:S05]  /*14a080*/  IADD3 R12, P2, R12, R240, RZ ;  /* 0x000000f00c0c7210 */ /* 0x008fca0007f5e0ff */
[----:B------:R1:W-:Y:S04]  /*14a090*/  STL [R1+0x6334], R12 ;  /* 0x0063340c01007387 */ /* 0x0003e80000100800 */
[----:B-1----:R-:W3:Y:S04]  /*14a0a0*/  LDL.LU R12, [R1+0x62b4] ;  /* 0x0062b400010c7983 */ /* 0x002ee80000300800 */
[----:B------:R-:W3:Y:S01]  /*14a0b0*/  LDL.LU R103, [R1+0x6308] ;  /* 0x0063080001677983 */ /* 0x000ee20000300800 */
[----:B----4-:R-:W-:-:S03]  /*14a0c0*/  IMAD.X R15, R15, 0x1, R0, P4 ;  /* 0x000000010f0f7824 */ /* 0x010fc600020e0600 */
[----:B------:R-:W4:Y:S04]  /*14a0d0*/  LDL.LU R102, [R1+0x62ac] ;  /* 0x0062ac0001667983 */ /* 0x000f280000300800 */
[----:B------:R1:W-:Y:S04]  /*14a0e0*/  STL [R1+0x6388], R15 ;  /* 0x0063880f01007387 */ /* 0x0003e80000100800 */
[----:B-1----:R-:W4:Y:S04]  /*14a0f0*/  LDL.LU R15, [R1+0x6300] ;  /* 0x00630000010f7983 */ /* 0x002f280000300800 */
[----:B------:R-:W4:Y:S01]  /*14a100*/  LDL.LU R99, [R1+0x62a4] ;  /* 0x0062a40001637983 */ /* 0x000f220000300800 */
[----:B------:R-:W-:-:S05]  /*14a110*/  IADD3 R14, P4, R14, R240, RZ ;  /* 0x000000f00e0e7210 */ /* 0x000fca0007f9e0ff */
[----:B------:R1:W-:Y:S04]  /*14a120*/  STL [R1+0x632c], R14 ;  /* 0x00632c0e01007387 */ /* 0x0003e80000100800 */
[----:B-1----:R-:W4:Y:S01]  /*14a130*/  LDL.LU R14, [R1+0x62f8] ;  /* 0x0062f800010e7983 */ /* 0x002f220000300800 */
[----:B------:R-:W-:-:S03]  /*14a140*/  IMAD.X R98, R98, 0x1, R0, P3 ;  /* 0x0000000162627824 */ /* 0x000fc600018e0600 */
[----:B------:R-:W4:Y:S01]  /*14a150*/  LDL.LU R101, [R1+0x629c] ;  /* 0x00629c0001657983 */ /* 0x000f220000300800 */
[----:B------:R-:W-:-:S05]  /*14a160*/  IADD3 R11, P3, R11, R240, RZ ;  /* 0x000000f00b0b7210 */ /* 0x000fca0007f7e0ff */
[----:B------:R1:W-:Y:S04]  /*14a170*/  STL [R1+0x6324], R11 ;  /* 0x0063240b01007387 */ /* 0x0003e80000100800 */
[----:B------:R-:W-:Y:S01]  /*14a180*/  STL [R1+0x6380], R98 ;  /* 0x0063806201007387 */ /* 0x000fe20000100800 */
[----:B------:R-:W-:-:S03]  /*14a190*/  IMAD.X R97, R97, 0x1, R0, P6 ;  /* 0x0000000161617824 */ /* 0x000fc600030e0600 */
[----:B-1----:R-:W4:Y:S04]  /*14a1a0*/  LDL.LU R11, [R1+0x62b0] ;  /* 0x0062b000010b7983 */ /* 0x002f280000300800 */
[----:B------:R1:W-:Y:S04]  /*14a1b0*/  STL [R1+0x6378], R97 ;  /* 0x0063786101007387 */ /* 0x0003e80000100800 */
[----:B-1----:R-:W4:Y:S01]  /*14a1c0*/  LDL.LU R97, [R1+0x6294] ;  /* 0x0062940001617983 */ /* 0x002f220000300800 */
[----:B------:R-:W-:-:S05]  /*14a1d0*/  IADD3 R10, P6, R10, R240, RZ ;  /* 0x000000f00a0a7210 */ /* 0x000fca0007fde0ff */
[----:B------:R1:W-:Y:S01]  /*14a1e0*/  STL [R1+0x631c], R10 ;  /* 0x00631c0a01007387 */ /* 0x0003e20000100800 */
[----:B------:R-:W-:-:S03]  /*14a1f0*/  IMAD.X R9, R9, 0x1, R0, P5 ;  /* 0x0000000109097824 */ /* 0x000fc600028e0600 */
[----:B-1----:R-:W4:Y:S04]  /*14a200*/  LDL.LU R10, [R1+0x62a8] ;  /* 0x0062a800010a7983 */ /* 0x002f280000300800 */
[----:B------:R-:W4:Y:S04]  /*14a210*/  LDL.LU R100, [R1+0x628c] ;  /* 0x00628c0001647983 */ /* 0x000f280000300800 */
[----:B------:R1:W-:Y:S01]  /*14a220*/  STL [R1+0x6330], R9 ;  /* 0x0063300901007387 */ /* 0x0003e20000100800 */
[----:B------:R-:W-:-:S03]  /*14a230*/  IADD3 R96, P5, R96, R240, RZ ;  /* 0x000000f060607210 */ /* 0x000fc60007fbe0ff */
[----:B-1----:R-:W4:Y:S01]  /*14a240*/  LDL.LU R9, [R1+0x62a0] ;  /* 0x0062a00001097983 */ /* 0x002f220000300800 */
[----:B------:R-:W-:-:S03]  /*14a250*/  IMAD.X R120, R120, 0x1, R0, P2 ;  /* 0x0000000178787824 */ /* 0x000fc600010e0600 */
[----:B------:R-:W4:Y:S04]  /*14a260*/  LDL.LU R98, [R1+0x6284] ;  /* 0x0062840001627983 */ /* 0x000f280000300800 */
[----:B------:R1:W-:Y:S01]  /*14a270*/  STL [R1+0x6314], R96 ;  /* 0x0063146001007387 */ /* 0x0003e20000100800 */
[----:B------:R-:W-:-:S03]  /*14a280*/  IADD3 R13, P2, R13, R240, RZ ;  /* 0x000000f00d0d7210 */ /* 0x000fc60007f5e0ff */
[----:B-1----:R-:W4:Y:S01]  /*14a290*/  LDL.LU R96, [R1+0x6298] ;  /* 0x0062980001607983 */ /* 0x002f220000300800 */
[----:B------:R-:W-:-:S03]  /*14a2a0*/  IADD3.X R119, R119, R0, RZ, P4, !PT ;  /* 0x0000000077777210 */ /* 0x000fc600027fe4ff */
[----:B------:R1:W-:Y:S04]  /*14a2b0*/  STL [R1+0x630c], R13 ;  /* 0x00630c0d01007387 */ /* 0x0003e80000100800 */
[----:B-1----:R-:W4:Y:S04]  /*14a2c0*/  LDL.LU R13, [R1+0x623c] ;  /* 0x00623c00010d7983 */ /* 0x002f280000300800 */
[----:B------:R-:W-:Y:S01]  /*14a2d0*/  STL [R1+0x6328], R120 ;  /* 0x0063287801007387 */ /* 0x000fe20000100800 */
[----:B--2---:R-:W-:-:S05]  /*14a2e0*/  IMAD.X R8, R8, 0x1, R0, P3 ;  /* 0x0000000108087824 */ /* 0x004fca00018e0600 */
[----:B------:R1:W-:Y:S04]  /*14a2f0*/  STL [R1+0x6318], R8 ;  /* 0x0063180801007387 */ /* 0x0003e80000100800 */
[----:B------:R-:W-:Y:S04]  /*14a300*/  STL [R1+0x6320], R119 ;  /* 0x0063207701007387 */ /* 0x000fe80000100800 */
[----:B-1----:R-:W2:Y:S01]  /*14a310*/  LDL.LU R8, [R1+0x6290] ;  /* 0x0062900001087983 */ /* 0x002ea20000300800 */
[-C--:B------:R-:W-:Y:S01]  /*14a320*/  IADD3 R118, P4, R118, R240.reuse, RZ ;  /* 0x000000f076767210 */ /* 0x080fe20007f9e0ff */
[----:B------:R-:W-:Y:S01]  /*14a330*/  IMAD.X R116, R116, 0x1, R0, P6 ;  /* 0x0000000174747824 */ /* 0x000fe200030e0600 */
[----:B------:R-:W-:-:S03]  /*14a340*/  IADD3 R117, P3, R117, R240, RZ ;  /* 0x000000f075757210 */ /* 0x000fc60007f7e0ff */
[----:B------:R-:W-:Y:S01]  /*14a350*/  STL [R1+0x6304], R118 ;  /* 0x0063047601007387 */ /* 0x000fe20000100800 */
[----:B---3--:R-:W-:Y:S01]  /*14a360*/  IADD3 R12, P6, R12, R240, RZ ;  /* 0x000000f00c0c7210 */ /* 0x008fe20007fde0ff */
[----:B------:R-:W-:-:S04]  /*14a370*/  IMAD.X R103, R103, 0x1, R0, P5 ;  /* 0x0000000167677824 */ /* 0x000fc800028e0600 */
[----:B------:R1:W-:Y:S01]  /*14a380*/  STL [R1+0x62b4], R12 ;  /* 0x0062b40c01007387 */ /* 0x0003e20000100800 */
[----:B----4-:R-:W-:-:S03]  /*14a390*/  IADD3 R102, P5, R102, R240, RZ ;  /* 0x000000f066667210 */ /* 0x010fc60007fbe0ff */
[----:B------:R-:W-:Y:S04]  /*14a3a0*/  STL [R1+0x62bc], R117 ;  /* 0x0062bc7501007387 */ /* 0x000fe80000100800 */
[----:B-1----:R-:W3:Y:S01]  /*14a3b0*/  LDL.LU R12, [R1+0x6234] ;  /* 0x00623400010c7983 */ /* 0x002ee20000300800 */
[----:B------:R-:W-:-:S03]  /*14a3c0*/  IMAD.X R15, R15, 0x1, R0, P2 ;  /* 0x000000010f0f7824 */ /* 0x000fc600010e0600 */
[----:B------:R-:W-:Y:S01]  /*14a3d0*/  STL [R1+0x6310], R116 ;  /* 0x0063107401007387 */ /* 0x000fe20000100800 */
[----:B------:R-:W-:-:S03]  /*14a3e0*/  IADD3 R99, P2, R99, R240, RZ ;  /* 0x000000f063637210 */ /* 0x000fc60007f5e0ff */
[----:B------:R1:W-:Y:S04]  /*14a3f0*/  STL [R1+0x6300], R15 ;  /* 0x0063000f01007387 */ /* 0x0003e80000100800 */
[----:B------:R-:W-:Y:S04]  /*14a400*/  STL [R1+0x6308], R103 ;  /* 0x0063086701007387 */ /* 0x000fe80000100800 */
[----:B-1----:R-:W4:Y:S04]  /*14a410*/  LDL.LU R15, [R1+0x6288] ;  /* 0x00628800010f7983 */ /* 0x002f280000300800 */
[----:B------:R-:W-:Y:S04]  /*14a420*/  STL [R1+0x62ac], R102 ;  /* 0x0062ac6601007387 */ /* 0x000fe80000100800 */
[----:B------:R1:W-:Y:S01]  /*14a430*/  STL [R1+0x62a4], R99 ;  /* 0x0062a46301007387 */ /* 0x0003e20000100800 */
[----:B------:R-:W-:-:S03]  /*14a440*/  IMAD.X R14, R14, 0x1, R0, P4 ;  /* 0x000000010e0e7824 */ /* 0x000fc600020e0600 */
[----:B-1----:R-:W4:Y:S01]  /*14a450*/  LDL.LU R99, [R1+0x622c] ;  /* 0x00622c0001637983 */ /* 0x002f220000300800 */
[----:B------:R-:W-:-:S03]  /*14a460*/  IADD3 R101, P4, R101, R240, RZ ;  /* 0x000000f065657210 */ /* 0x000fc60007f9e0ff */
[----:B------:R1:W-:Y:S04]  /*14a470*/  STL [R1+0x62f8], R14 ;  /* 0x0062f80e01007387 */ /* 0x0003e80000100800 */
[----:B-1----:R-:W4:Y:S01]  /*14a480*/  LDL.LU R14, [R1+0x6280] ;  /* 0x00628000010e7983 */ /* 0x002f220000300800 */
[----:B------:R-:W-:-:S05]  /*14a490*/  IADD3.X R11, R11, R0, RZ, P3, !PT ;  /* 0x000000000b0b7210 */ /* 0x000fca0001ffe4ff */
[----:B------:R1:W-:Y:S01]  /*14a4a0*/  STL [R1+0x62b0], R11 ;  /* 0x0062b00b01007387 */ /* 0x0003e20000100800 */
[----:B------:R-:W-:-:S03]  /*14a4b0*/  IADD3 R97, P3, R97, R240, RZ ;  /* 0x000000f061617210 */ /* 0x000fc60007f7e0ff */
        /* <DEDUP_REMOVED lines=8> */
[----:B------:R-:W-:Y:S01]  /*14a540*/  IMAD.X R9, R9, 0x1, R0, P5 ;  /* 0x0000000109097824 */ /* 0x000fe200028e0600 */
[----:B------:R-:W-:-:S04]  /*14a550*/  IADD3 R98, P5, R98, R240, RZ ;  /* 0x000000f062627210 */ /* 0x000fc80007fbe0ff */
[----:B------:R1:W-:Y:S04]  /*14a560*/  STL [R1+0x62a0], R9 ;  /* 0x0062a00901007387 */ /* 0x0003e80000100800 */
[----:B-1----:R-:W4:Y:S01]  /*14a570*/  LDL.LU R9, [R1+0x6230] ;  /* 0x0062300001097983 */ /* 0x002f220000300800 */
[----:B------:R-:W-:-:S03]  /*14a580*/  IMAD.X R96, R96, 0x1, R0, P2 ;  /* 0x0000000160607824 */ /* 0x000fc600010e0600 */
[----:B------:R-:W-:Y:S04]  /*14a590*/  STL [R1+0x628c], R100 ;  /* 0x00628c6401007387 */ /* 0x000fe80000100800 */
[----:B------:R-:W4:Y:S04]  /*14a5a0*/  LDL.LU R120, [R1+0x6214] ;  /* 0x0062140001787983 */ /* 0x000f280000300800 */
[----:B------:R1:W-:Y:S04]  /*14a5b0*/  STL [R1+0x6298], R96 ;  /* 0x0062986001007387 */ /* 0x0003e80000100800 */
[----:B------:R-:W-:Y:S01]  /*14a5c0*/  STL [R1+0x6284], R98 ;  /* 0x0062846201007387 */ /* 0x000fe20000100800 */
[----:B------:R-:W-:-:S03]  /*14a5d0*/  IADD3 R13, P2, R13, R240, RZ ;  /* 0x000000f00d0d7210 */ /* 0x000fc60007f5e0ff */
[----:B-1----:R-:W4:Y:S04]  /*14a5e0*/  LDL.LU R96, [R1+0x6228] ;  /* 0x0062280001607983 */ /* 0x002f280000300800 */
[----:B------:R-:W4:Y:S04]  /*14a5f0*/  LDL.LU R119, [R1+0x620c] ;  /* 0x00620c0001777983 */ /* 0x000f280000300800 */
[----:B------:R-:W4:Y:S04]  /*14a600*/  LDL.LU R118, [R1+0x6220] ;  /* 0x0062200001767983 */ /* 0x000f280000300800 */
[----:B------:R1:W-:Y:S04]  /*14a610*/  STL [R1+0x623c], R13 ;  /* 0x00623c0d01007387 */ /* 0x0003e80000100800 */
[----:B-1----:R-:W4:Y:S04]  /*14a620*/  LDL.LU R13, [R1+0x6204] ;  /* 0x00620400010d7983 */ /* 0x002f280000300800 */
[----:B------:R-:W4:Y:S04]  /*14a630*/  LDL.LU R117, [R1+0x6218] ;  /* 0x0062180001757983 */ /* 0x000f280000300800 */
[----:B------:R-:W4:Y:S01]  /*14a640*/  LDL.LU R116, [R1+0x61bc] ;  /* 0x0061bc0001747983 */ /* 0x000f220000300800 */
[----:B--2---:R-:W-:-:S05]  /*14a650*/  IMAD.X R8, R8, 0x1, R0, P4 ;  /* 0x0000000108087824 */ /* 0x004fca00020e0600 */
        /* <DEDUP_REMOVED lines=8> */
[----:B----4-:R-:W-:-:S05]  /*14a6e0*/  IMAD.X R15, R15, 0x1, R0, P3 ;  /* 0x000000010f0f7824 */ /* 0x010fca00018e0600 */
[----:B------:R1:W-:Y:S04]  /*14a6f0*/  STL [R1+0x6288], R15 ;  /* 0x0062880f01007387 */ /* 0x0003e80000100800 */
[----:B-1----:R-:W4:Y:S01]  /*14a700*/  LDL.LU R15, [R1+0x61a4] ;  /* 0x0061a400010f7983 */ /* 0x002f220000300800 */
[----:B------:R-:W-:-:S03]  /*14a710*/  IADD3 R99, P3, R99, R240, RZ ;  /* 0x000000f063637210 */ /* 0x000fc60007f7e0ff */
[----:B------:R-:W4:Y:S01]  /*14a720*/  LDL.LU R101, [R1+0x61f8] ;  /* 0x0061f80001657983 */ /* 0x000f220000300800 */
[----:B------:R-:W-:-:S05]  /*14a730*/  IADD3.X R14, R14, R0, RZ, P6, !PT ;  /* 0x000000000e0e7210 */ /* 0x000fca00037fe4ff */
[----:B------:R1:W-:Y:S04]  /*14a740*/  STL [R1+0x6280], R14 ;  /* 0x0062800e01007387 */ /* 0x0003e80000100800 */
[----:B------:R-:W-:Y:S04]  /*14a750*/  STL [R1+0x622c], R99 ;  /* 0x00622c6301007387 */ /* 0x000fe80000100800 */
[----:B-1----:R-:W4:Y:S01]  /*14a760*/  LDL.LU R14, [R1+0x619c] ;  /* 0x00619c00010e7983 */ /* 0x002f220000300800 */
[----:B------:R-:W-:-:S05]  /*14a770*/  IADD3 R11, P6, R11, R240, RZ ;  /* 0x000000f00b0b7210 */ /* 0x000fca0007fde0ff */
[----:B------:R1:W-:Y:S04]  /*14a780*/  STL [R1+0x6224], R11 ;  /* 0x0062240b01007387 */ /* 0x0003e80000100800 */
[----:B-1----:R-:W4:Y:S01]  /*14a790*/  LDL.LU R11, [R1+0x61b0] ;  /* 0x0061b000010b7983 */ /* 0x002f220000300800 */
[----:B------:R-:W-:-:S05]  /*14a7a0*/  IMAD.X R97, R97, 0x1, R0, P5 ;  /* 0x0000000161617824 */ /* 0x000fca00028e0600 */
[----:B------:R1:W-:Y:S01]  /*14a7b0*/  STL [R1+0x6278], R97 ;  /* 0x0062786101007387 */ /* 0x0003e20000100800 */
[----:B------:R-:W-:-:S03]  /*14a7c0*/  IADD3 R10, P5, R10, R240, RZ ;  /* 0x000000f00a0a7210 */ /* 0x000fc60007fbe0ff */
[----:B-1----:R-:W4:Y:S04]  /*14a7d0*/  LDL.LU R97, [R1+0x6194] ;  /* 0x0061940001617983 */ /* 0x002f280000300800 */
[----:B------:R-:W4:Y:S04]  /*14a7e0*/  LDL.LU R100, [R1+0x61a8] ;  /* 0x0061a80001647983 */ /* 0x000f280000300800 */
[----:B------:R1:W-:Y:S01]  /*14a7f0*/  STL [R1+0x621c], R10 ;  /* 0x00621c0a01007387 */ /* 0x0003e20000100800 */
[----:B------:R-:W-:-:S03]  /*14a800*/  IMAD.X R9, R9, 0x1, R0, P2 ;  /* 0x0000000109097824 */ /* 0x000fc600010e0600 */
[----:B-1----:R-:W4:Y:S04]  /*14a810*/  LDL.LU R10, [R1+0x618c] ;  /* 0x00618c00010a7983 */ /* 0x002f280000300800 */
[----:B------:R-:W4:Y:S04]  /*14a820*/  LDL.LU R99, [R1+0x61a0] ;  /* 0x0061a00001637983 */ /* 0x000f280000300800 */
[----:B------:R1:W-:Y:S01]  /*14a830*/  STL [R1+0x6230], R9 ;  /* 0x0062300901007387 */ /* 0x0003e20000100800 */
[----:B------:R-:W-:-:S03]  /*14a840*/  IADD3 R120, P2, R120, R240, RZ ;  /* 0x000000f078787210 */ /* 0x000fc60007f5e0ff */
[----:B-1----:R-:W4:Y:S01]  /*14a850*/  LDL.LU R9, [R1+0x6184] ;  /* 0x0061840001097983 */ /* 0x002f220000300800 */
[----:B------:R-:W-:Y:S01]  /*14a860*/  IMAD.X R96, R96, 0x1, R0, P4 ;  /* 0x0000000160607824 */ /* 0x000fe200020e0600 */
[----:B------:R-:W-:-:S04]  /*14a870*/  IADD3 R119, P4, R119, R240, RZ ;  /* 0x000000f077777210 */ /* 0x000fc80007f9e0ff */
[----:B------:R1:W-:Y:S01]  /*14a880*/  STL [R1+0x6228], R96 ;  /* 0x0062286001007387 */ /* 0x0003e20000100800 */
[----:B------:R-:W-:-:S03]  /*14a890*/  IMAD.X R118, R118, 0x1, R0, P3 ;  /* 0x0000000176767824 */ /* 0x000fc600018e0600 */
[----:B-1----:R-:W4:Y:S01]  /*14a8a0*/  LDL.LU R96, [R1+0x6198] ;  /* 0x0061980001607983 */ /* 0x002f220000300800 */
[----:B------:R-:W-:-:S03]  /*14a8b0*/  IADD3 R13, P3, R13, R240, RZ ;  /* 0x000000f00d0d7210 */ /* 0x000fc60007f7e0ff */
[----:B------:R-:W-:Y:S04]  /*14a8c0*/  STL [R1+0x6214], R120 ;  /* 0x0062147801007387 */ /* 0x000fe80000100800 */
[----:B------:R1:W-:Y:S01]  /*14a8d0*/  STL [R1+0x6204], R13 ;  /* 0x0062040d01007387 */ /* 0x0003e20000100800 */
[----:B------:R-:W-:-:S03]  /*14a8e0*/  IMAD.X R117, R117, 0x1, R0, P6 ;  /* 0x0000000175757824 */ /* 0x000fc600030e0600 */
[----:B------:R-:W-:Y:S04]  /*14a8f0*/  STL [R1+0x620c], R119 ;  /* 0x00620c7701007387 */ /* 0x000fe80000100800 */
[----:B-1----:R-:W4:Y:S04]  /*14a900*/  LDL.LU R13, [R1+0x613c] ;  /* 0x00613c00010d7983 */ /* 0x002f280000300800 */
[----:B------:R-:W-:Y:S01]  /*14a910*/  STL [R1+0x6220], R118 ;  /* 0x0062207601007387 */ /* 0x000fe20000100800 */
[----:B--2---:R-:W-:-:S05]  /*14a920*/  IADD3.X R8, R8, R0, RZ, P5, !PT ;  /* 0x0000000008087210 */ /* 0x004fca0002ffe4ff */
        /* <DEDUP_REMOVED lines=9> */
[----:B------:R1:W-:Y:S04]  /*14a9c0*/  STL [R1+0x61ac], R12 ;  /* 0x0061ac0c01007387 */ /* 0x0003e80000100800 */
[----:B------:R-:W-:Y:S04]  /*14a9d0*/  STL [R1+0x61b4], R103 ;  /* 0x0061b46701007387 */ /* 0x000fe80000100800 */
[----:B-1----:R-:W3:Y:S04]  /*14a9e0*/  LDL.LU R12, [R1+0x6134] ;  /* 0x00613400010c7983 */ /* 0x002ee80000300800 */
[----:B------:R-:W-:Y:S01]  /*14a9f0*/  STL [R1+0x6208], R102 ;  /* 0x0062086601007387 */ /* 0x000fe20000100800 */
[----:B----4-:R-:W-:-:S03]  /*14aa00*/  IADD3 R15, P4, R15, R240, RZ ;  /* 0x000000f00f0f7210 */ /* 0x010fc60007f9e0ff */
[----:B------:R1:W-:Y:S01]  /*14aa10*/  STL [R1+0x6200], R98 ;  /* 0x0062006201007387 */ /* 0x0003e20000100800 */
[----:B------:R-:W-:-:S03]  /*14aa20*/  IMAD.X R101, R101, 0x1, R0, P3 ;  /* 0x0000000165657824 */ /* 0x000fc600018e0600 */
[----:B-1----:R-:W4:Y:S04]  /*14aa30*/  LDL.LU R98, [R1+0x6188] ;  /* 0x0061880001627983 */ /* 0x002f280000300800 */
[----:B------:R1:W-:Y:S04]  /*14aa40*/  STL [R1+0x61a4], R15 ;  /* 0x0061a40f01007387 */ /* 0x0003e80000100800 */
[----:B-1----:R-:W4:Y:S01]  /*14aa50*/  LDL.LU R15, [R1+0x612c] ;  /* 0x00612c00010f7983 */ /* 0x002f220000300800 */
[----:B------:R-:W-:-:S05]  /*14aa60*/  IADD3 R14, P3, R14, R240, RZ ;  /* 0x000000f00e0e7210 */ /* 0x000fca0007f7e0ff */
[----:B------:R1:W-:Y:S04]  /*14aa70*/  STL [R1+0x619c], R14 ;  /* 0x00619c0e01007387 */ /* 0x0003e80000100800 */
[----:B-1----:R-:W4:Y:S04]  /*14aa80*/  LDL.LU R14, [R1+0x6180] ;  /* 0x00618000010e7983 */ /* 0x002f280000300800 */
[----:B------:R-:W-:Y:S01]  /*14aa90*/  STL [R1+0x61f8], R101 ;  /* 0x0061f86501007387 */ /* 0x000fe20000100800 */
[----:B------:R-:W-:-:S05]  /*14aaa0*/  IMAD.X R11, R11, 0x1, R0, P6 ;  /* 0x000000010b0b7824 */ /* 0x000fca00030e0600 */
[----:B------:R1:W-:Y:S04]  /*14aab0*/  STL [R1+0x61b0], R11 ;  /* 0x0061b00b01007387 */ /* 0x0003e80000100800 */
[----:B-1----:R-:W4:Y:S01]  /*14aac0*/  LDL.LU R11, [R1+0x6124] ;  /* 0x00612400010b7983 */ /* 0x002f220000300800 */
[----:B------:R-:W-:Y:S01]  /*14aad0*/  IADD3 R97, P6, R97, R240, RZ ;  /* 0x000000f061617210 */ /* 0x000fe20007fde0ff */
[----:B------:R-:W-:-:S04]  /*14aae0*/  IMAD.X R100, R100, 0x1, R0, P5 ;  /* 0x0000000164647824 */ /* 0x000fc800028e0600 */
[----:B------:R1:W-:Y:S04]  /*14aaf0*/  STL [R1+0x6194], R97 ;  /* 0x0061946101007387 */ /* 0x0003e80000100800 */
[----:B-1----:R-:W4:Y:S01]  /*14ab00*/  LDL.LU R97, [R1+0x6178] ;  /* 0x0061780001617983 */ /* 0x002f220000300800 */
[----:B------:R-:W-:Y:S02]  /*14ab10*/  IADD3 R10, P5, R10, R240, RZ ;  /* 0x000000f00a0a7210 */ /* 0x000fe40007fbe0ff */
[----:B------:R-:W-:-:S03]  /*14ab20*/  IADD3.X R99, R99, R0, RZ, P2, !PT ;  /* 0x0000000063637210 */ /* 0x000fc600017fe4ff */
[----:B------:R1:W-:Y:S04]  /*14ab30*/  STL [R1+0x618c], R10 ;  /* 0x00618c0a01007387 */ /* 0x0003e80000100800 */
[----:B-1----:R-:W4:Y:S01]  /*14ab40*/  LDL.LU R10, [R1+0x611c] ;  /* 0x00611c00010a7983 */ /* 0x002f220000300800 */
[----:B------:R-:W-:-:S03]  /*14ab50*/  IADD3 R9, P2, R9, R240, RZ ;  /* 0x000000f009097210 */ /* 0x000fc60007f5e0ff */
[----:B------:R-:W-:Y:S04]  /*14ab60*/  STL [R1+0x61a8], R100 ;  /* 0x0061a86401007387 */ /* 0x000fe80000100800 */
        /* <DEDUP_REMOVED lines=19> */
[----:B------:R-:W2:Y:S01]  /*14aca0*/  LDL.LU R99, [R1+0x60ac] ;  /* 0x0060ac0001637983 */ /* 0x000ea20000300800 */
[----:B---3--:R-:W-:-:S05]  /*14acb0*/  IADD3 R12, P3, R12, R240, RZ ;  /* 0x000000f00c0c7210 */ /* 0x008fca0007f7e0ff */
[----:B------:R1:W-:Y:S04]  /*14acc0*/  STL [R1+0x6134], R12 ;  /* 0x0061340c01007387 */ /* 0x0003e80000100800 */
[----:B-1----:R-:W3:Y:S01]  /*14acd0*/  LDL.LU R12, [R1+0x6100] ;  /* 0x00610000010c7983 */ /* 0x002ee20000300800 */
[----:B----4-:R-:W-:-:S03]  /*14ace0*/  IMAD.X R98, R98, 0x1, R0, P6 ;  /* 0x0000000162627824 */ /* 0x010fc600030e0600 */
[----:B------:R-:W4:Y:S01]  /*14acf0*/  LDL.LU R101, [R1+0x60a4] ;  /* 0x0060a40001657983 */ /* 0x000f220000300800 */
[----:B------:R-:W-:-:S05]  /*14ad00*/  IADD3 R15, P6, R15, R240, RZ ;  /* 0x000000f00f0f7210 */ /* 0x000fca0007fde0ff */
[----:B------:R1:W-:Y:S04]  /*14ad10*/  STL [R1+0x612c], R15 ;  /* 0x00612c0f01007387 */ /* 0x0003e80000100800 */
[----:B------:R-:W-:Y:S04]  /*14ad20*/  STL [R1+0x6188], R98 ;  /* 0x0061886201007387 */ /* 0x000fe80000100800 */
[----:B-1----:R-:W4:Y:S01]  /*14ad30*/  LDL.LU R15, [R1+0x60f8] ;  /* 0x0060f800010f7983 */ /* 0x002f220000300800 */
[----:B------:R-:W-:-:S05]  /*14ad40*/  IMAD.X R14, R14, 0x1, R0, P5 ;  /* 0x000000010e0e7824 */ /* 0x000fca00028e0600 */
[----:B------:R1:W-:Y:S04]  /*14ad50*/  STL [R1+0x6180], R14 ;  /* 0x0061800e01007387 */ /* 0x0003e80000100800 */
[----:B-1----:R-:W4:Y:S01]  /*14ad60*/  LDL.LU R14, [R1+0x609c] ;  /* 0x00609c00010e7983 */ /* 0x002f220000300800 */
[----:B------:R-:W-:-:S05]  /*14ad70*/  IADD3 R11, P5, R11, R240, RZ ;  /* 0x000000f00b0b7210 */ /* 0x000fca0007fbe0ff */
[----:B------:R1:W-:Y:S04]  /*14ad80*/  STL [R1+0x6124], R11 ;  /* 0x0061240b01007387 */ /* 0x0003e80000100800 */
[----:B-1----:R-:W4:Y:S01]  /*14ad90*/  LDL.LU R11, [R1+0x60b0] ;  /* 0x0060b000010b7983 */ /* 0x002f220000300800 */
[----:B------:R-:W-:-:S03]  /*14ada0*/  IMAD.X R97, R97, 0x1, R0, P2 ;  /* 0x0000000161617824 */ /* 0x000fc600010e0600 */
[----:B------:R-:W4:Y:S04]  /*14adb0*/  LDL.LU R100, [R1+0x6094] ;  /* 0x0060940001647983 */ /* 0x000f280000300800 */
[----:B------:R1:W-:Y:S04]  /*14adc0*/  STL [R1+0x6178], R97 ;  /* 0x0061786101007387 */ /* 0x0003e80000100800 */
[----:B-1----:R-:W4:Y:S01]  /*14add0*/  LDL.LU R97, [R1+0x60a8] ;  /* 0x0060a80001617983 */ /* 0x002f220000300800 */
[----:B------:R-:W-:-:S03]  /*14ade0*/  IADD3 R10, P2, R10, R240, RZ ;  /* 0x000000f00a0a7210 */ /* 0x000fc60007f5e0ff */
[----:B------:R-:W4:Y:S04]  /*14adf0*/  LDL.LU R98, [R1+0x608c] ;  /* 0x00608c0001627983 */ /* 0x000f280000300800 */
[----:B------:R1:W-:Y:S01]  /*14ae00*/  STL [R1+0x611c], R10 ;  /* 0x00611c0a01007387 */ /* 0x0003e20000100800 */
[----:B------:R-:W-:-:S03]  /*14ae10*/  IADD3.X R120, R120, R0, RZ, P4, !PT ;  /* 0x0000000078787210 */ /* 0x000fc600027fe4ff */
[----:B-1----:R-:W4:Y:S01]  /*14ae20*/  LDL.LU R10, [R1+0x60a0] ;  /* 0x0060a000010a7983 */ /* 0x002f220000300800 */
[----:B------:R-:W-:Y:S01]  /*14ae30*/  IADD3 R9, P4, R9, R240, RZ ;  /* 0x000000f009097210 */ /* 0x000fe20007f9e0ff */
[----:B------:R-:W-:-:S04]  /*14ae40*/  IMAD.X R119, R119, 0x1, R0, P3 ;  /* 0x0000000177777824 */ /* 0x000fc800018e0600 */
[----:B------:R1:W-:Y:S01]  /*14ae50*/  STL [R1+0x6114], R9 ;  /* 0x0061140901007387 */ /* 0x0003e20000100800 */
[----:B------:R-:W-:-:S03]  /*14ae60*/  IADD3 R118, P3, R118, R240, RZ ;  /* 0x000000f076767210 */ /* 0x000fc60007f7e0ff */
[----:B-1----:R-:W4:Y:S01]  /*14ae70*/  LDL.LU R9, [R1+0x6084] ;  /* 0x0060840001097983 */ /* 0x002f220000300800 */
[----:B------:R-:W-:-:S03]  /*14ae80*/  IMAD.X R96, R96, 0x1, R0, P6 ;  /* 0x0000000160607824 */ /* 0x000fc600030e0600 */
[----:B------:R-:W-:Y:S01]  /*14ae90*/  STL [R1+0x6130], R120 ;  /* 0x0061307801007387 */ /* 0x000fe20000100800 */
[----:B------:R-:W-:-:S03]  /*14aea0*/  IADD3 R117, P6, R117, R240, RZ ;  /* 0x000000f075757210 */ /* 0x000fc60007fde0ff */
[----:B------:R1:W-:Y:S01]  /*14aeb0*/  STL [R1+0x6120], R96 ;  /* 0x0061206001007387 */ /* 0x0003e20000100800 */
[----:B------:R-:W-:-:S03]  /*14aec0*/  IMAD.X R116, R116, 0x1, R0, P5 ;  /* 0x0000000174747824 */ /* 0x000fc600028e0600 */
[----:B------:R-:W-:Y:S04]  /*14aed0*/  STL [R1+0x6128], R119 ;  /* 0x0061287701007387 */ /* 0x000fe80000100800 */
        /* <DEDUP_REMOVED lines=8> */
[----:B--2---:R-:W-:-:S05]  /*14af60*/  IMAD.X R8, R8, 0x1, R0, P4 ;  /* 0x0000000108087824 */ /* 0x004fca00020e0600 */
[----:B------:R1:W-:Y:S04]  /*14af70*/  STL [R1+0x6108], R8 ;  /* 0x0061080801007387 */ /* 0x0003e80000100800 */
[----:B------:R-:W-:Y:S04]  /*14af80*/  STL [R1+0x6110], R103 ;  /* 0x0061106701007387 */ /* 0x000fe80000100800 */
[----:B-1----:R-:W2:Y:S01]  /*14af90*/  LDL.LU R8, [R1+0x6090] ;  /* 0x0060900001087983 */ /* 0x002ea20000300800 */
[-C--:B------:R-:W-:Y:S02]  /*14afa0*/  IADD3 R102, P2, R102, R240.reuse, RZ ;  /* 0x000000f066667210 */ /* 0x080fe40007f5e0ff */
[----:B------:R-:W-:-:S03]  /*14afb0*/  IADD3 R99, P4, R99, R240, RZ ;  /* 0x000000f063637210 */ /* 0x000fc60007f9e0ff */
[----:B------:R-:W-:Y:S04]  /*14afc0*/  STL [R1+0x60b4], R102 ;  /* 0x0060b46601007387 */ /* 0x000fe80000100800 */
[----:B------:R1:W-:Y:S01]  /*14afd0*/  STL [R1+0x60ac], R99 ;  /* 0x0060ac6301007387 */ /* 0x0003e20000100800 */
[----:B---3--:R-:W-:-:S03]  /*14afe0*/  IADD3.X R12, R12, R0, RZ, P3, !PT ;  /* 0x000000000c0c7210 */ /* 0x008fc60001ffe4ff */
[----:B-1----:R-:W3:Y:S01]  /*14aff0*/  LDL.LU R99, [R1+0x6034] ;  /* 0x0060340001637983 */ /* 0x002ee20000300800 */
[----:B----4-:R-:W-:-:S03]  /*14b000*/  IADD3 R101, P3, R101, R240, RZ ;  /* 0x000000f065657210 */ /* 0x010fc60007f7e0ff */
[----:B------:R1:W-:Y:S04]  /*14b010*/  STL [R1+0x6100], R12 ;  /* 0x0061000c01007387 */ /* 0x0003e80000100800 */
[----:B-1----:R-:W4:Y:S01]  /*14b020*/  LDL.LU R12, [R1+0x6088] ;  /* 0x00608800010c7983 */ /* 0x002f220000300800 */
[----:B------:R-:W-:-:S05]  /*14b030*/  IMAD.X R15, R15, 0x1, R0, P6 ;  /* 0x000000010f0f7824 */ /* 0x000fca00030e0600 */
[----:B------:R1:W-:Y:S04]  /*14b040*/  STL [R1+0x60f8], R15 ;  /* 0x0060f80f01007387 */ /* 0x0003e80000100800 */
[----:B-1----:R-:W4:Y:S01]  /*14b050*/  LDL.LU R15, [R1+0x602c] ;  /* 0x00602c00010f7983 */ /* 0x002f220000300800 */
[----:B------:R-:W-:-:S03]  /*14b060*/  IADD3 R14, P6, R14, R240, RZ ;  /* 0x000000f00e0e7210 */ /* 0x000fc60007fde0ff */
[----:B------:R-:W-:Y:S04]  /*14b070*/  STL [R1+0x60a4], R101 ;  /* 0x0060a46501007387 */ /* 0x000fe80000100800 */
[----:B------:R1:W-:Y:S04]  /*14b080*/  STL [R1+0x609c], R14 ;  /* 0x00609c0e01007387 */ /* 0x0003e80000100800 */
[----:B-1----:R-:W4:Y:S01]  /*14b090*/  LDL.LU R14, [R1+0x6080] ;  /* 0x00608000010e7983 */ /* 0x002f220000300800 */
[----:B------:R-:W-:Y:S01]  /*14b0a0*/  IMAD.X R11, R11, 0x1, R0, P5 ;  /* 0x000000010b0b7824 */ /* 0x000fe200028e0600 */
[----:B------:R-:W-:-:S04]  /*14b0b0*/  IADD3 R100, P5, R100, R240, RZ ;  /* 0x000000f064647210 */ /* 0x000fc80007fbe0ff */
        /* <DEDUP_REMOVED lines=10> */
[----:B------:R-:W-:Y:S04]  /*14b160*/  STL [R1+0x608c], R98 ;  /* 0x00608c6201007387 */ /* 0x000fe80000100800 */
[----:B-1----:R-:W4:Y:S01]  /*14b170*/  LDL.LU R10, [R1+0x6030] ;  /* 0x00603000010a7983 */ /* 0x002f220000300800 */
[----:B------:R-:W-:-:S03]  /*14b180*/  IADD3 R9, P4, R9, R240, RZ ;  /* 0x000000f009097210 */ /* 0x000fc60007f9e0ff */
[----:B------:R-:W4:Y:S04]  /*14b190*/  LDL.LU R119, [R1+0x6014] ;  /* 0x0060140001777983 */ /* 0x000f280000300800 */
[----:B------:R-:W4:Y:S04]  /*14b1a0*/  LDL.LU R118, [R1+0x6028] ;  /* 0x0060280001767983 */ /* 0x000f280000300800 */
[----:B------:R1:W-:Y:S04]  /*14b1b0*/  STL [R1+0x6084], R9 ;  /* 0x0060840901007387 */ /* 0x0003e80000100800 */
[----:B-1----:R-:W4:Y:S01]  /*14b1c0*/  LDL.LU R9, [R1+0x600c] ;  /* 0x00600c0001097983 */ /* 0x002f220000300800 */
[----:B------:R-:W-:-:S03]  /*14b1d0*/  IMAD.X R96, R96, 0x1, R0, P3 ;  /* 0x0000000160607824 */ /* 0x000fc600018e0600 */
[----:B------:R-:W4:Y:S04]  /*14b1e0*/  LDL.LU R117, [R1+0x6020] ;  /* 0x0060200001757983 */ /* 0x000f280000300800 */
[----:B------:R-:W4:Y:S04]  /*14b1f0*/  LDL.LU R116, [R1+0x6004] ;  /* 0x0060040001747983 */ /* 0x000f280000300800 */
[----:B------:R1:W-:Y:S04]  /*14b200*/  STL [R1+0x6098], R96 ;  /* 0x0060986001007387 */ /* 0x0003e80000100800 */
[----:B-1----:R-:W4:Y:S01]  /*14b210*/  LDL.LU R96, [R1+0x6018] ;  /* 0x0060180001607983 */ /* 0x002f220000300800 */
[----:B------:R-:W-:-:S03]  /*14b220*/  IADD3 R13, P3, R13, R240, RZ ;  /* 0x000000f00d0d7210 */ /* 0x000fc60007f7e0ff */
[----:B------:R-:W4:Y:S04]  /*14b230*/  LDL.LU R103, [R1+0x5fbc] ;  /* 0x005fbc0001677983 */ /* 0x000f280000300800 */
[----:B------:R-:W4:Y:S04]  /*14b240*/  LDL.LU R102, [R1+0x6010] ;  /* 0x0060100001667983 */ /* 0x000f280000300800 */
[----:B------:R1:W-:Y:S04]  /*14b250*/  STL [R1+0x603c], R13 ;  /* 0x00603c0d01007387 */ /* 0x0003e80000100800 */
[----:B-1----:R-:W4:Y:S04]  /*14b260*/  LDL.LU R13, [R1+0x5fb4] ;  /* 0x005fb400010d7983 */ /* 0x002f280000300800 */
[----:B------:R-:W4:Y:S01]  /*14b270*/  LDL.LU R98, [R1+0x6008] ;  /* 0x0060080001627983 */ /* 0x000f220000300800 */
[----:B--2---:R-:W-:-:S05]  /*14b280*/  IADD3.X R8, R8, R0, RZ, P6, !PT ;  /* 0x0000000008087210 */ /* 0x004fca00037fe4ff */
[----:B------:R1:W-:Y:S04]  /*14b290*/  STL [R1+0x6090], R8 ;  /* 0x0060900801007387 */ /* 0x0003e80000100800 */
[----:B-1----:R-:W2:Y:S04]  /*14b2a0*/  LDL.LU R8, [R1+0x5fac] ;  /* 0x005fac0001087983 */ /* 0x002ea80000300800 */
[----:B------:R-:W2:Y:S01]  /*14b2b0*/  LDL.LU R101, [R1+0x6000] ;  /* 0x0060000001657983 */ /* 0x000ea20000300800 */
[----:B---3--:R-:W-:Y:S01]  /*14b2c0*/  IADD3 R99, P6, R99, R240, RZ ;  /* 0x000000f063637210 */ /* 0x008fe20007fde0ff */
[----:B----4-:R-:W-:-:S05]  /*14b2d0*/  IMAD.X R12, R12, 0x1, R0, P5 ;  /* 0x000000010c0c7824 */ /* 0x010fca00028e0600 */
[----:B------:R1:W-:Y:S04]  /*14b2e0*/  STL [R1+0x6088], R12 ;  /* 0x0060880c01007387 */ /* 0x0003e80000100800 */
[----:B------:R-:W-:Y:S04]  /*14b2f0*/  STL [R1+0x6034], R99 ;  /* 0x0060346301007387 */ /* 0x000fe80000100800 */
[----:B-1----:R-:W3:Y:S01]  /*14b300*/  LDL.LU R12, [R1+0x5fa4] ;  /* 0x005fa400010c7983 */ /* 0x002ee20000300800 */
[----:B------:R-:W-:-:S05]  /*14b310*/  IADD3 R15, P5, R15, R240, RZ ;  /* 0x000000f00f0f7210 */ /* 0x000fca0007fbe0ff */
[----:B------:R1:W-:Y:S04]  /*14b320*/  STL [R1+0x602c], R15 ;  /* 0x00602c0f01007387 */ /* 0x0003e80000100800 */
[----:B-1----:R-:W4:Y:S01]  /*14b330*/  LDL.LU R15, [R1+0x5ff8] ;  /* 0x005ff800010f7983 */ /* 0x002f220000300800 */
[----:B------:R-:W-:-:S05]  /*14b340*/  IMAD.X R14, R14, 0x1, R0, P2 ;  /* 0x000000010e0e7824 */ /* 0x000fca00010e0600 */
[----:B------:R1:W-:Y:S04]  /*14b350*/  STL [R1+0x6080], R14 ;  /* 0x0060800e01007387 */ /* 0x0003e80000100800 */
[----:B-1----:R-:W4:Y:S04]  /*14b360*/  LDL.LU R14, [R1+0x5f9c] ;  /* 0x005f9c00010e7983 */ /* 0x002f280000300800 */
        /* <DEDUP_REMOVED lines=15> */
[----:B------:R-:W-:Y:S01]  /*14b460*/  STL [R1+0x601c], R120 ;  /* 0x00601c7801007387 */ /* 0x000fe20000100800 */
[----:B------:R-:W-:-:S03]  /*14b470*/  IADD3.X R117, R117, R0, RZ, P5, !PT ;  /* 0x0000000075757210 */ /* 0x000fc60002ffe4ff */
[----:B------:R1:W-:Y:S04]  /*14b480*/  STL [R1+0x600c], R9 ;  /* 0x00600c0901007387 */ /* 0x0003e80000100800 */
[----:B------:R-:W-:Y:S01]  /*14b490*/  STL [R1+0x6014], R119 ;  /* 0x0060147701007387 */ /* 0x000fe20000100800 */
        /* <DEDUP_REMOVED lines=10> */
[----:B------:R-:W-:Y:S01]  /*14b540*/  STL [R1+0x6004], R116 ;  /* 0x0060047401007387 */ /* 0x000fe20000100800 */
[----:B------:R-:W-:-:S03]  /*14b550*/  IMAD.X R98, R98, 0x1, R0, P3 ;  /* 0x0000000162627824 */ /* 0x000fc600018e0600 */
[----:B------:R1:W-:Y:S04]  /*14b560*/  STL [R1+0x5fb4], R13 ;  /* 0x005fb40d01007387 */ /* 0x0003e80000100800 */
[----:B------:R-:W-:Y:S04]  /*14b570*/  STL [R1+0x5fbc], R103 ;  /* 0x005fbc6701007387 */ /* 0x000fe80000100800 */
[----:B-1----:R-:W4:Y:S04]  /*14b580*/  LDL.LU R13, [R1+0x5f3c] ;  /* 0x005f3c00010d7983 */ /* 0x002f280000300800 */
[----:B------:R-:W-:Y:S04]  /*14b590*/  STL [R1+0x6010], R102 ;  /* 0x0060106601007387 */ /* 0x000fe80000100800 */
[----:B------:R1:W-:Y:S04]  /*14b5a0*/  STL [R1+0x6008], R98 ;  /* 0x0060086201007387 */ /* 0x0003e80000100800 */
[----:B-1----:R-:W4:Y:S01]  /*14b5b0*/  LDL.LU R98, [R1+0x5f90] ;  /* 0x005f900001627983 */ /* 0x002f220000300800 */
[----:B--2---:R-:W-:-:S05]  /*14b5c0*/  IADD3 R8, P3, R8, R240, RZ ;  /* 0x000000f008087210 */ /* 0x004fca0007f7e0ff */
[----:B------:R1:W-:Y:S04]  /*14b5d0*/  STL [R1+0x5fac], R8 ;  /* 0x005fac0801007387 */ /* 0x0003e80000100800 */
[----:B-1----:R-:W2:Y:S01]  /*14b5e0*/  LDL.LU R8, [R1+0x5f34] ;  /* 0x005f340001087983 */ /* 0x002ea20000300800 */
[----:B------:R-:W-:Y:S01]  /*14b5f0*/  IMAD.X R101, R101, 0x1, R0, P6 ;  /* 0x0000000165657824 */ /* 0x000fe200030e0600 */
[----:B---3--:R-:W-:-:S05]  /*14b600*/  IADD3 R12, P6, R12, R240, RZ ;  /* 0x000000f00c0c7210 */ /* 0x008fca0007fde0ff */
[----:B------:R1:W-:Y:S04]  /*14b610*/  STL [R1+0x5fa4], R12 ;  /* 0x005fa40c01007387 */ /* 0x0003e80000100800 */
[----:B-1----:R-:W3:Y:S04]  /*14b620*/  LDL.LU R12, [R1+0x5f88] ;  /* 0x005f8800010c7983 */ /* 0x002ee80000300800 */
[----:B------:R-:W-:Y:S01]  /*14b630*/  STL [R1+0x6000], R101 ;  /* 0x0060006501007387 */ /* 0x000fe20000100800 */
[----:B----4-:R-:W-:-:S05]  /*14b640*/  IMAD.X R15, R15, 0x1, R0, P5 ;  /* 0x000000010f0f7824 */ /* 0x010fca00028e0600 */
[----:B------:R1:W-:Y:S04]  /*14b650*/  STL [R1+0x5ff8], R15 ;  /* 0x005ff80f01007387 */ /* 0x0003e80000100800 */
[----:B-1----:R-:W4:Y:S01]  /*14b660*/  LDL.LU R15, [R1+0x5f2c] ;  /* 0x005f2c00010f7983 */ /* 0x002f220000300800 */
[----:B------:R-:W-:Y:S02]  /*14b670*/  IADD3 R14, P5, R14, R240, RZ ;  /* 0x000000f00e0e7210 */ /* 0x000fe40007fbe0ff */
[----:B------:R-:W-:-:S03]  /*14b680*/  IADD3.X R100, R100, R0, RZ, P2, !PT ;  /* 0x0000000064647210 */ /* 0x000fc600017fe4ff */
[----:B------:R1:W-:Y:S04]  /*14b690*/  STL [R1+0x5f9c], R14 ;  /* 0x005f9c0e01007387 */ /* 0x0003e80000100800 */
[----:B-1----:R-:W4:Y:S01]  /*14b6a0*/  LDL.LU R14, [R1+0x5f80] ;  /* 0x005f8000010e7983 */ /* 0x002f220000300800 */
[----:B------:R-:W-:Y:S01]  /*14b6b0*/  IADD3 R11, P2, R11, R240, RZ ;  /* 0x000000f00b0b7210 */ /* 0x000fe20007f5e0ff */
[----:B------:R-:W-:-:S04]  /*14b6c0*/  IMAD.X R99, R99, 0x1, R0, P4 ;  /* 0x0000000163637824 */ /* 0x000fc800020e0600 */
[----:B------:R1:W-:Y:S04]  /*14b6d0*/  STL [R1+0x5f94], R11 ;  /* 0x005f940b01007387 */ /* 0x0003e80000100800 */
[----:B-1----:R-:W4:Y:S01]  /*14b6e0*/  LDL.LU R11, [R1+0x5f24] ;  /* 0x005f2400010b7983 */ /* 0x002f220000300800 */
[----:B------:R-:W-:-:S03]  /*14b6f0*/  IADD3 R97, P4, R97, R240, RZ ;  /* 0x000000f061617210 */ /* 0x000fc60007f9e0ff */
[----:B------:R-:W-:Y:S04]  /*14b700*/  STL [R1+0x5fb0], R100 ;  /* 0x005fb06401007387 */ /* 0x000fe80000100800 */
[----:B------:R-:W4:Y:S04]  /*14b710*/  LDL.LU R120, [R1+0x5f78] ;  /* 0x005f780001787983 */ /* 0x000f280000300800 */
[----:B------:R1:W-:Y:S04]  /*14b720*/  STL [R1+0x5f8c], R97 ;  /* 0x005f8c6101007387 */ /* 0x0003e80000100800 */
[----:B------:R-:W-:Y:S04]  /*14b730*/  STL [R1+0x5fa8], R99 ;  /* 0x005fa86301007387 */ /* 0x000fe80000100800 */
        /* <DEDUP_REMOVED lines=18> */
[----:B------:R1:W-:Y:S04]  /*14b860*/  STL [R1+0x5f3c], R13 ;  /* 0x005f3c0d01007387 */ /* 0x0003e80000100800 */
[----:B-1----:R-:W4:Y:S01]  /*14b870*/  LDL.LU R13, [R1+0x5f08] ;  /* 0x005f0800010d7983 */ /* 0x002f220000300800 */
[----:B------:R-:W-:-:S03]  /*14b880*/  IMAD.X R98, R98, 0x1, R0, P5 ;  /* 0x0000000162627824 */ /* 0x000fc600028e0600 */
[----:B------:R-:W4:Y:S01]  /*14b890*/  LDL.LU R101, [R1+0x5eac] ;  /* 0x005eac0001657983 */ /* 0x000f220000300800 */
[----:B--2---:R-:W-:-:S05]  /*14b8a0*/  IADD3 R8, P5, R8, R240, RZ ;  /* 0x000000f008087210 */ /* 0x004fca0007fbe0ff */
[----:B------:R1:W-:Y:S04]  /*14b8b0*/  STL [R1+0x5f34], R8 ;  /* 0x005f340801007387 */ /* 0x0003e80000100800 */
[----:B------:R-:W-:Y:S04]  /*14b8c0*/  STL [R1+0x5f90], R98 ;  /* 0x005f906201007387 */ /* 0x000fe80000100800 */
[----:B-1----:R-:W2:Y:S01]  /*14b8d0*/  LDL.LU R8, [R1+0x5f00] ;  /* 0x005f000001087983 */ /* 0x002ea20000300800 */
[----:B---3--:R-:W-:-:S05]  /*14b8e0*/  IMAD.X R12, R12, 0x1, R0, P2 ;  /* 0x000000010c0c7824 */ /* 0x008fca00010e0600 */
[----:B------:R1:W-:Y:S04]  /*14b8f0*/  STL [R1+0x5f88], R12 ;  /* 0x005f880c01007387 */ /* 0x0003e80000100800 */
[----:B-1----:R-:W3:Y:S01]  /*14b900*/  LDL.LU R12, [R1+0x5ea4] ;  /* 0x005ea400010c7983 */ /* 0x002ee20000300800 */
[----:B----4-:R-:W-:-:S05]  /*14b910*/  IADD3 R15, P2, R15, R240, RZ ;  /* 0x000000f00f0f7210 */ /* 0x010fca0007f5e0ff */
[----:B------:R1:W-:Y:S04]  /*14b920*/  STL [R1+0x5f2c], R15 ;  /* 0x005f2c0f01007387 */ /* 0x0003e80000100800 */
[----:B-1----:R-:W4:Y:S04]  /*14b930*/  LDL.LU R15, [R1+0x5ef8] ;  /* 0x005ef800010f7983 */ /* 0x002f280000300800 */
[----:B------:R-:W4:Y:S01]  /*14b940*/  LDL.LU R100, [R1+0x5e9c] ;  /* 0x005e9c0001647983 */ /* 0x000f220000300800 */
[----:B------:R-:W-:-:S05]  /*14b950*/  IADD3.X R14, R14, R0, RZ, P4, !PT ;  /* 0x000000000e0e7210 */ /* 0x000fca00027fe4ff */
[----:B------:R1:W-:Y:S04]  /*14b960*/  STL [R1+0x5f80], R14 ;  /* 0x005f800e01007387 */ /* 0x0003e80000100800 */
[----:B-1----:R-:W4:Y:S04]  /*14b970*/  LDL.LU R14, [R1+0x5eb0] ;  /* 0x005eb000010e7983 */ /* 0x002f280000300800 */
[----:B------:R-:W4:Y:S01]  /*14b980*/  LDL.LU R98, [R1+0x5e94] ;  /* 0x005e940001627983 */ /* 0x000f220000300800 */
[----:B------:R-:W-:-:S05]  /*14b990*/  IADD3 R11, P4, R11, R240, RZ ;  /* 0x000000f00b0b7210 */ /* 0x000fca0007f9e0ff */
[----:B------:R1:W-:Y:S01]  /*14b9a0*/  STL [R1+0x5f24], R11 ;  /* 0x005f240b01007387 */ /* 0x0003e20000100800 */
[----:B------:R-:W-:-:S03]  /*14b9b0*/  IMAD.X R120, R120, 0x1, R0, P3 ;  /* 0x0000000178787824 */ /* 0x000fc600018e0600 */
        /* <DEDUP_REMOVED lines=17> */
[----:B------:R-:W-:Y:S01]  /*14bad0*/  STL [R1+0x5f0c], R117 ;  /* 0x005f0c7501007387 */ /* 0x000fe20000100800 */
[----:B------:R-:W-:-:S03]  /*14bae0*/  IADD3 R102, P4, R102, R240, RZ ;  /* 0x000000f066667210 */ /* 0x000fc60007f9e0ff */
[----:B-1----:R-:W4:Y:S01]  /*14baf0*/  LDL.LU R9, [R1+0x5e84] ;  /* 0x005e840001097983 */ /* 0x002f220000300800 */
[----:B------:R-:W-:-:S03]  /*14bb00*/  IADD3.X R96, R96, R0, RZ, P3, !PT ;  /* 0x0000000060607210 */ /* 0x000fc60001ffe4ff */
[----:B------:R-:W-:Y:S01]  /*14bb10*/  STL [R1+0x5f20], R116 ;  /* 0x005f207401007387 */ /* 0x000fe20000100800 */
[----:B------:R-:W-:-:S03]  /*14bb20*/  IADD3 R99, P3, R99, R240, RZ ;  /* 0x000000f063637210 */ /* 0x000fc60007f7e0ff */
[----:B------:R1:W-:Y:S04]  /*14bb30*/  STL [R1+0x5f10], R96 ;  /* 0x005f106001007387 */ /* 0x0003e80000100800 */
[----:B------:R-:W-:Y:S04]  /*14bb40*/  STL [R1+0x5f18], R103 ;  /* 0x005f186701007387 */ /* 0x000fe80000100800 */
[----:B-1----:R-:W4:Y:S01]  /*14bb50*/  LDL.LU R96, [R1+0x5e98] ;  /* 0x005e980001607983 */ /* 0x002f220000300800 */
[----:B------:R-:W-:-:S03]  /*14bb60*/  IMAD.X R13, R13, 0x1, R0, P6 ;  /* 0x000000010d0d7824 */ /* 0x000fc600030e0600 */
[----:B------:R-:W-:Y:S04]  /*14bb70*/  STL [R1+0x5ebc], R102 ;  /* 0x005ebc6601007387 */ /* 0x000fe80000100800 */
[----:B------:R1:W-:Y:S04]  /*14bb80*/  STL [R1+0x5eb4], R99 ;  /* 0x005eb46301007387 */ /* 0x0003e80000100800 */
[----:B-1----:R-:W4:Y:S04]  /*14bb90*/  LDL.LU R99, [R1+0x5e3c] ;  /* 0x005e3c0001637983 */ /* 0x002f280000300800 */
[----:B------:R1:W-:Y:S04]  /*14bba0*/  STL [R1+0x5f08], R13 ;  /* 0x005f080d01007387 */ /* 0x0003e80000100800 */
[----:B-1----:R-:W4:Y:S01]  /*14bbb0*/  LDL.LU R13, [R1+0x5e90] ;  /* 0x005e9000010d7983 */ /* 0x002f220000300800 */
[----:B--2---:R-:W-:-:S05]  /*14bbc0*/  IMAD.X R8, R8, 0x1, R0, P5 ;  /* 0x0000000108087824 */ /* 0x004fca00028e0600 */
[----:B------:R1:W-:Y:S04]  /*14bbd0*/  STL [R1+0x5f00], R8 ;  /* 0x005f000801007387 */ /* 0x0003e80000100800 */
[----:B-1----:R-:W2:Y:S01]  /*14bbe0*/  LDL.LU R8, [R1+0x5e34] ;  /* 0x005e340001087983 */ /* 0x002ea20000300800 */
[----:B------:R-:W-:-:S05]  /*14bbf0*/  IADD3 R101, P6, R101, R240, RZ ;  /* 0x000000f065657210 */ /* 0x000fca0007fde0ff */
[----:B------:R-:W-:Y:S01]  /*14bc00*/  STL [R1+0x5eac], R101 ;  /* 0x005eac6501007387 */ /* 0x000fe20000100800 */
[----:B---3--:R-:W-:-:S05]  /*14bc10*/  IADD3 R12, P5, R12, R240, RZ ;  /* 0x000000f00c0c7210 */ /* 0x008fca0007fbe0ff */
[----:B------:R1:W-:Y:S04]  /*14bc20*/  STL [R1+0x5ea4], R12 ;  /* 0x005ea40c01007387 */ /* 0x0003e80000100800 */
[----:B-1----:R-:W3:Y:S01]  /*14bc30*/  LDL.LU R12, [R1+0x5e88] ;  /* 0x005e8800010c7983 */ /* 0x002ee20000300800 */
[----:B----4-:R-:W-:Y:S01]  /*14bc40*/  IMAD.X R15, R15, 0x1, R0, P2 ;  /* 0x000000010f0f7824 */ /* 0x010fe200010e0600 */
[----:B------:R-:W-:-:S04]  /*14bc50*/  IADD3 R100, P2, R100, R240, RZ ;  /* 0x000000f064647210 */ /* 0x000fc80007f5e0ff */
[----:B------:R1:W-:Y:S04]  /*14bc60*/  STL [R1+0x5ef8], R15 ;  /* 0x005ef80f01007387 */ /* 0x0003e80000100800 */
[----:B-1----:R-:W4:Y:S01]  /*14bc70*/  LDL.LU R15, [R1+0x5e2c] ;  /* 0x005e2c00010f7983 */ /* 0x002f220000300800 */
[----:B------:R-:W-:Y:S01]  /*14bc80*/  IMAD.X R14, R14, 0x1, R0, P4 ;  /* 0x000000010e0e7824 */ /* 0x000fe200020e0600 */
[----:B------:R-:W-:-:S04]  /*14bc90*/  IADD3 R98, P4, R98, R240, RZ ;  /* 0x000000f062627210 */ /* 0x000fc80007f9e0ff */
[----:B------:R1:W-:Y:S04]  /*14bca0*/  STL [R1+0x5eb0], R14 ;  /* 0x005eb00e01007387 */ /* 0x0003e80000100800 */
[----:B-1----:R-:W4:Y:S04]  /*14bcb0*/  LDL.LU R14, [R1+0x5e80] ;  /* 0x005e8000010e7983 */ /* 0x002f280000300800 */
[----:B------:R-:W-:Y:S04]  /*14bcc0*/  STL [R1+0x5e9c], R100 ;  /* 0x005e9c6401007387 */ /* 0x000fe80000100800 */
[----:B------:R-:W4:Y:S01]  /*14bcd0*/  LDL.LU R120, [R1+0x5e24] ;  /* 0x005e240001787983 */ /* 0x000f220000300800 */
[----:B------:R-:W-:-:S05]  /*14bce0*/  IMAD.X R11, R11, 0x1, R0, P3 ;  /* 0x000000010b0b7824 */ /* 0x000fca00018e0600 */
[----:B------:R1:W-:Y:S04]  /*14bcf0*/  STL [R1+0x5ea8], R11 ;  /* 0x005ea80b01007387 */ /* 0x0003e80000100800 */
[----:B------:R-:W-:Y:S04]  /*14bd00*/  STL [R1+0x5e94], R98 ;  /* 0x005e946201007387 */ /* 0x000fe80000100800 */
[----:B-1----:R-:W4:Y:S04]  /*14bd10*/  LDL.LU R11, [R1+0x5e78] ;  /* 0x005e7800010b7983 */ /* 0x002f280000300800 */
[----:B------:R-:W4:Y:S01]  /*14bd20*/  LDL.LU R119, [R1+0x5e1c] ;  /* 0x005e1c0001777983 */ /* 0x000f220000300800 */
[----:B------:R-:W-:-:S03]  /*14bd30*/  IADD3 R97, P3, R97, R240, RZ ;  /* 0x000000f061617210 */ /* 0x000fc60007f7e0ff */
[----:B------:R-:W4:Y:S04]  /*14bd40*/  LDL.LU R118, [R1+0x5e30] ;  /* 0x005e300001767983 */ /* 0x000f280000300800 */
[----:B------:R1:W-:Y:S04]  /*14bd50*/  STL [R1+0x5e8c], R97 ;  /* 0x005e8c6101007387 */ /* 0x0003e80000100800 */
[----:B-1----:R-:W4:Y:S04]  /*14bd60*/  LDL.LU R97, [R1+0x5e14] ;  /* 0x005e140001617983 */ /* 0x002f280000300800 */
[----:B------:R-:W4:Y:S01]  /*14bd70*/  LDL.LU R117, [R1+0x5e28] ;  /* 0x005e280001757983 */ /* 0x000f220000300800 */
[----:B------:R-:W-:-:S03]  /*14bd80*/  IADD3.X R10, R10, R0, RZ, P6, !PT ;  /* 0x000000000a0a7210 */ /* 0x000fc600037fe4ff */
[----:B------:R-:W4:Y:S04]  /*14bd90*/  LDL.LU R116, [R1+0x5e0c] ;  /* 0x005e0c0001747983 */ /* 0x000f280000300800 */
[----:B------:R1:W-:Y:S04]  /*14bda0*/  STL [R1+0x5ea0], R10 ;  /* 0x005ea00a01007387 */ /* 0x0003e80000100800 */
[----:B-1----:R-:W4:Y:S04]  /*14bdb0*/  LDL.LU R10, [R1+0x5e20] ;  /* 0x005e2000010a7983 */ /* 0x002f280000300800 */
[----:B------:R-:W4:Y:S01]  /*14bdc0*/  LDL.LU R103, [R1+0x5e04] ;  /* 0x005e040001677983 */ /* 0x000f220000300800 */
[----:B------:R-:W-:-:S03]  /*14bdd0*/  IADD3 R9, P6, R9, R240, RZ ;  /* 0x000000f009097210 */ /* 0x000fc60007fde0ff */
[----:B------:R-:W4:Y:S04]  /*14bde0*/  LDL.LU R102, [R1+0x5e18] ;  /* 0x005e180001667983 */ /* 0x000f280000300800 */
[----:B------:R1:W-:Y:S04]  /*14bdf0*/  STL [R1+0x5e84], R9 ;  /* 0x005e840901007387 */ /* 0x0003e80000100800 */
[----:B-1----:R-:W4:Y:S04]  /*14be00*/  LDL.LU R9, [R1+0x5dbc] ;  /* 0x005dbc0001097983 */ /* 0x002f280000300800 */
[----:B------:R-:W4:Y:S01]  /*14be10*/  LDL.LU R98, [R1+0x5e10] ;  /* 0x005e100001627983 */ /* 0x000f220000300800 */
[----:B------:R-:W-:-:S05]  /*14be20*/  IMAD.X R96, R96, 0x1, R0, P5 ;  /* 0x0000000160607824 */ /* 0x000fca00028e0600 */
[----:B------:R1:W-:Y:S04]  /*14be30*/  STL [R1+0x5e98], R96 ;  /* 0x005e986001007387 */ /* 0x0003e80000100800 */
[----:B-1----:R-:W4:Y:S01]  /*14be40*/  LDL.LU R96, [R1+0x5db4] ;  /* 0x005db40001607983 */ /* 0x002f220000300800 */
[----:B------:R-:W-:-:S03]  /*14be50*/  IADD3 R99, P5, R99, R240, RZ ;  /* 0x000000f063637210 */ /* 0x000fc60007fbe0ff */
[----:B------:R-:W4:Y:S01]  /*14be60*/  LDL.LU R101, [R1+0x5e08] ;  /* 0x005e080001657983 */ /* 0x000f220000300800 */
[----:B------:R-:W-:-:S05]  /*14be70*/  IMAD.X R13, R13, 0x1, R0, P2 ;  /* 0x000000010d0d7824 */ /* 0x000fca00010e0600 */
[----:B------:R1:W-:Y:S04]  /*14be80*/  STL [R1+0x5e90], R13 ;  /* 0x005e900d01007387 */ /* 0x0003e80000100800 */
[----:B------:R-:W-:Y:S04]  /*14be90*/  STL [R1+0x5e3c], R99 ;  /* 0x005e3c6301007387 */ /* 0x000fe80000100800 */
[----:B-1----:R-:W4:Y:S01]  /*14bea0*/  LDL.LU R13, [R1+0x5dac] ;  /* 0x005dac00010d7983 */ /* 0x002f220000300800 */
[----:B--2---:R-:W-:-:S05]  /*14beb0*/  IADD3 R8, P2, R8, R240, RZ ;  /* 0x000000f008087210 */ /* 0x004fca0007f5e0ff */
[----:B------:R1:W-:Y:S04]  /*14bec0*/  STL [R1+0x5e34], R8 ;  /* 0x005e340801007387 */ /* 0x0003e80000100800 */
[----:B-1----:R-:W2:Y:S01]  /*14bed0*/  LDL.LU R8, [R1+0x5e00] ;  /* 0x005e000001087983 */ /* 0x002ea20000300800 */
[----:B---3--:R-:W-:-:S05]  /*14bee0*/  IMAD.X R12, R12, 0x1, R0, P4 ;  /* 0x000000010c0c7824 */ /* 0x008fca00020e0600 */
[----:B------:R1:W-:Y:S04]  /*14bef0*/  STL [R1+0x5e88], R12 ;  /* 0x005e880c01007387 */ /* 0x0003e80000100800 */
[----:B-1----:R-:W3:Y:S04]  /*14bf00*/  LDL.LU R12, [R1+0x5da4] ;  /* 0x005da400010c7983 */ /* 0x002ee80000300800 */
[----:B------:R-:W3:Y:S01]  /*14bf10*/  LDL.LU R100, [R1+0x5df8] ;  /* 0x005df80001647983 */ /* 0x000ee20000300800 */
[----:B----4-:R-:W-:-:S05]  /*14bf20*/  IADD3 R15, P4, R15, R240, RZ ;  /* 0x000000f00f0f7210 */ /* 0x010fca0007f9e0ff */
[----:B------:R1:W-:Y:S04]  /*14bf30*/  STL [R1+0x5e2c], R15 ;  /* 0x005e2c0f01007387 */ /* 0x0003e80000100800 */
[----:B-1----:R-:W4:Y:S04]  /*14bf40*/  LDL.LU R15, [R1+0x5d9c] ;  /* 0x005d9c00010f7983 */ /* 0x002f280000300800 */
[----:B------:R-:W4:Y:S01]  /*14bf50*/  LDL.LU R99, [R1+0x5db0] ;  /* 0x005db00001637983 */ /* 0x000f220000300800 */
[----:B------:R-:W-:-:S05]  /*14bf60*/  IMAD.X R14, R14, 0x1, R0, P3 ;  /* 0x000000010e0e7824 */ /* 0x000fca00018e0600 */
[----:B------:R1:W-:Y:S01]  /*14bf70*/  STL [R1+0x5e80], R14 ;  /* 0x005e800e01007387 */ /* 0x0003e20000100800 */
[----:B------:R-:W-:-:S03]  /*14bf80*/  IADD3 R120, P3, R120, R240, RZ ;  /* 0x000000f078787210 */ /* 0x000fc60007f7e0ff */
[----:B-1----:R-:W4:Y:S01]  /*14bf90*/  LDL.LU R14, [R1+0x5d94] ;  /* 0x005d9400010e7983 */ /* 0x002f220000300800 */
[----:B------:R-:W-:Y:S01]  /*14bfa0*/  IMAD.X R11, R11, 0x1, R0, P6 ;  /* 0x000000010b0b7824 */ /* 0x000fe200030e0600 */
[----:B------:R-:W-:-:S04]  /*14bfb0*/  IADD3 R119, P6, R119, R240, RZ ;  /* 0x000000f077777210 */ /* 0x000fc80007fde0ff */
[----:B------:R1:W-:Y:S01]  /*14bfc0*/  STL [R1+0x5e78], R11 ;  /* 0x005e780b01007387 */ /* 0x0003e20000100800 */
[----:B------:R-:W-:-:S03]  /*14bfd0*/  IADD3.X R118, R118, R0, RZ, P5, !PT ;  /* 0x0000000076767210 */ /* 0x000fc60002ffe4ff */
[----:B-1----:R-:W4:Y:S01]  /*14bfe0*/  LDL.LU R11, [R1+0x5da8] ;  /* 0x005da800010b7983 */ /* 0x002f220000300800 */
[----:B------:R-:W-:-:S03]  /*14bff0*/  IADD3 R97, P5, R97, R240, RZ ;  /* 0x000000f061617210 */ /* 0x000fc60007fbe0ff */
[----:B------:R-:W-:Y:S01]  /*14c000*/  STL [R1+0x5e24], R120 ;  /* 0x005e247801007387 */ /* 0x000fe20000100800 */
[----:B------:R-:W-:-:S03]  /*14c010*/  IMAD.X R117, R117, 0x1, R0, P2 ;  /* 0x0000000175757824 */ /* 0x000fc600010e0600 */
[----:B------:R1:W-:Y:S01]  /*14c020*/  STL [R1+0x5e14], R97 ;  /* 0x005e146101007387 */ /* 0x0003e20000100800 */
[----:B------:R-:W-:-:S03]  /*14c030*/  IADD3 R116, P2, R116, R240, RZ ;  /* 0x000000f074747210 */ /* 0x000fc60007f5e0ff */
[----:B------:R-:W-:Y:S04]  /*14c040*/  STL [R1+0x5e1c], R119 ;  /* 0x005e1c7701007387 */ /* 0x000fe80000100800 */
        /* <DEDUP_REMOVED lines=14> */
[----:B------:R-:W-:Y:S01]  /*14c130*/  STL [R1+0x5e18], R102 ;  /* 0x005e186601007387 */ /* 0x000fe20000100800 */
[----:B------:R-:W-:-:S03]  /*14c140*/  IADD3 R96, P6, R96, R240, RZ ;  /* 0x000000f060607210 */ /* 0x000fc60007fde0ff */
        /* <DEDUP_REMOVED lines=9> */
[----:B--2---:R-:W-:-:S05]  /*14c1e0*/  IADD3.X R8, R8, R0, RZ, P2, !PT ;  /* 0x0000000008087210 */ /* 0x004fca00017fe4ff */
[----:B------:R1:W-:Y:S04]  /*14c1f0*/  STL [R1+0x5e00], R8 ;  /* 0x005e000801007387 */ /* 0x0003e80000100800 */
[----:B-1----:R-:W2:Y:S01]  /*14c200*/  LDL.LU R8, [R1+0x5d34] ;  /* 0x005d340001087983 */ /* 0x002ea20000300800 */
[----:B---3--:R-:W-:Y:S01]  /*14c210*/  IADD3 R12, P2, R12, R240, RZ ;  /* 0x000000f00c0c7210 */ /* 0x008fe20007f5e0ff */
[----:B------:R-:W-:-:S04]  /*14c220*/  IMAD.X R100, R100, 0x1, R0, P4 ;  /* 0x0000000164647824 */ /* 0x000fc800020e0600 */
[----:B------:R1:W-:Y:S04]  /*14c230*/  STL [R1+0x5da4], R12 ;  /* 0x005da40c01007387 */ /* 0x0003e80000100800 */
[----:B-1----:R-:W3:Y:S01]  /*14c240*/  LDL.LU R12, [R1+0x5d88] ;  /* 0x005d8800010c7983 */ /* 0x002ee20000300800 */
[----:B----4-:R-:W-:Y:S01]  /*14c250*/  IADD3 R15, P4, R15, R240, RZ ;  /* 0x000000f00f0f7210 */ /* 0x010fe20007f9e0ff */
[----:B------:R-:W-:-:S04]  /*14c260*/  IMAD.X R99, R99, 0x1, R0, P3 ;  /* 0x0000000163637824 */ /* 0x000fc800018e0600 */
[----:B------:R1:W-:Y:S04]  /*14c270*/  STL [R1+0x5d9c], R15 ;  /* 0x005d9c0f01007387 */ /* 0x0003e80000100800 */
[----:B-1----:R-:W4:Y:S04]  /*14c280*/  LDL.LU R15, [R1+0x5d2c] ;  /* 0x005d2c00010f7983 */ /* 0x002f280000300800 */
[----:B------:R-:W-:Y:S01]  /*14c290*/  STL [R1+0x5df8], R100 ;  /* 0x005df86401007387 */ /* 0x000fe20000100800 */
[----:B------:R-:W-:-:S03]  /*14c2a0*/  IADD3 R14, P3, R14, R240, RZ ;  /* 0x000000f00e0e7210 */ /* 0x000fc60007f7e0ff */
[----:B------:R-:W4:Y:S04]  /*14c2b0*/  LDL.LU R120, [R1+0x5d80] ;  /* 0x005d800001787983 */ /* 0x000f280000300800 */
[----:B------:R1:W-:Y:S04]  /*14c2c0*/  STL [R1+0x5d94], R14 ;  /* 0x005d940e01007387 */ /* 0x0003e80000100800 */
[----:B------:R-:W-:Y:S04]  /*14c2d0*/  STL [R1+0x5db0], R99 ;  /* 0x005db06301007387 */ /* 0x000fe80000100800 */
[----:B-1----:R-:W4:Y:S04]  /*14c2e0*/  LDL.LU R14, [R1+0x5d24] ;  /* 0x005d2400010e7983 */ /* 0x002f280000300800 */
[----:B------:R-:W4:Y:S04]  /*14c2f0*/  LDL.LU R119, [R1+0x5d78] ;  /* 0x005d780001777983 */ /* 0x000f280000300800 */
[----:B------:R-:W4:Y:S01]  /*14c300*/  LDL.LU R118, [R1+0x5d1c] ;  /* 0x005d1c0001767983 */ /* 0x000f220000300800 */
[----:B------:R-:W-:-:S05]  /*14c310*/  IMAD.X R11, R11, 0x1, R0, P6 ;  /* 0x000000010b0b7824 */ /* 0x000fca00030e0600 */
        /* <DEDUP_REMOVED lines=8> */
[----:B------:R-:W-:-:S03]  /*14c3a0*/  IMAD.X R10, R10, 0x1, R0, P5 ;  /* 0x000000010a0a7824 */ /* 0x000fc600028e0600 */
        /* <DEDUP_REMOVED lines=11> */
[----:B------:R-:W-:Y:S04]  /*14c460*/  STL [R1+0x5d98], R98 ;  /* 0x005d986201007387 */ /* 0x000fe80000100800 */
[----:B-1----:R-:W4:Y:S01]  /*14c470*/  LDL.LU R96, [R1+0x5d08] ;  /* 0x005d080001607983 */ /* 0x002f220000300800 */
[----:B------:R-:W-:-:S05]  /*14c480*/  IADD3.X R13, R13, R0, RZ, P4, !PT ;  /* 0x000000000d0d7210 */ /* 0x000fca00027fe4ff */
[----:B------:R1:W-:Y:S04]  /*14c490*/  STL [R1+0x5d90], R13 ;  /* 0x005d900d01007387 */ /* 0x0003e80000100800 */
[----:B-1----:R-:W4:Y:S01]  /*14c4a0*/  LDL.LU R13, [R1+0x5cac] ;  /* 0x005cac00010d7983 */ /* 0x002f220000300800 */
[----:B--2---:R-:W-:-:S05]  /*14c4b0*/  IADD3 R8, P4, R8, R240, RZ ;  /* 0x000000f008087210 */ /* 0x004fca0007f9e0ff */
[----:B------:R1:W-:Y:S04]  /*14c4c0*/  STL [R1+0x5d34], R8 ;  /* 0x005d340801007387 */ /* 0x0003e80000100800 */
[----:B-1----:R-:W2:Y:S04]  /*14c4d0*/  LDL.LU R8, [R1+0x5d00] ;  /* 0x005d000001087983 */ /* 0x002ea80000300800 */
[----:B------:R-:W2:Y:S01]  /*14c4e0*/  LDL.LU R100, [R1+0x5ca4] ;  /* 0x005ca40001647983 */ /* 0x000ea20000300800 */
[----:B---3--:R-:W-:-:S05]  /*14c4f0*/  IMAD.X R12, R12, 0x1, R0, P3 ;  /* 0x000000010c0c7824 */ /* 0x008fca00018e0600 */
[----:B------:R1:W-:Y:S04]  /*14c500*/  STL [R1+0x5d88], R12 ;  /* 0x005d880c01007387 */ /* 0x0003e80000100800 */
[----:B-1----:R-:W3:Y:S04]  /*14c510*/  LDL.LU R12, [R1+0x5cf8] ;  /* 0x005cf800010c7983 */ /* 0x002ee80000300800 */
[----:B------:R-:W3:Y:S01]  /*14c520*/  LDL.LU R98, [R1+0x5c9c] ;  /* 0x005c9c0001627983 */ /* 0x000ee20000300800 */
[----:B----4-:R-:W-:-:S05]  /*14c530*/  IADD3 R15, P3, R15, R240, RZ ;  /* 0x000000f00f0f7210 */ /* 0x010fca0007f7e0ff */
[----:B------:R1:W-:Y:S01]  /*14c540*/  STL [R1+0x5d2c], R15 ;  /* 0x005d2c0f01007387 */ /* 0x0003e20000100800 */
[----:B------:R-:W-:-:S03]  /*14c550*/  IMAD.X R120, R120, 0x1, R0, P6 ;  /* 0x0000000178787824 */ /* 0x000fc600030e0600 */
[----:B-1----:R-:W4:Y:S01]  /*14c560*/  LDL.LU R15, [R1+0x5cb0] ;  /* 0x005cb000010f7983 */ /* 0x002f220000300800 */
[----:B------:R-:W-:Y:S01]  /*14c570*/  IADD3 R14, P6, R14, R240, RZ ;  /* 0x000000f00e0e7210 */ /* 0x000fe20007fde0ff */
[----:B------:R-:W-:-:S04]  /*14c580*/  IMAD.X R119, R119, 0x1, R0, P5 ;  /* 0x0000000177777824 */ /* 0x000fc800028e0600 */
[----:B------:R1:W-:Y:S01]  /*14c590*/  STL [R1+0x5d24], R14 ;  /* 0x005d240e01007387 */ /* 0x0003e20000100800 */
[----:B------:R-:W-:-:S03]  /*14c5a0*/  IADD3 R118, P5, R118, R240, RZ ;  /* 0x000000f076767210 */ /* 0x000fc60007fbe0ff */
[----:B-1----:R-:W4:Y:S04]  /*14c5b0*/  LDL.LU R14, [R1+0x5c94] ;  /* 0x005c9400010e7983 */ /* 0x002f280000300800 */
[----:B------:R-:W-:Y:S01]  /*14c5c0*/  STL [R1+0x5d80], R120 ;  /* 0x005d807801007387 */ /* 0x000fe20000100800 */
[----:B------:R-:W-:Y:S01]  /*14c5d0*/  IMAD.X R11, R11, 0x1, R0, P2 ;  /* 0x000000010b0b7824 */ /* 0x000fe200010e0600 */
[----:B------:R-:W-:-:S04]  /*14c5e0*/  IADD3 R117, P2, R117, R240, RZ ;  /* 0x000000f075757210 */ /* 0x000fc80007f5e0ff */
[----:B------:R1:W-:Y:S01]  /*14c5f0*/  STL [R1+0x5d30], R11 ;  /* 0x005d300b01007387 */ /* 0x0003e20000100800 */
[----:B------:R-:W-:-:S03]  /*14c600*/  IMAD.X R116, R116, 0x1, R0, P4 ;  /* 0x0000000174747824 */ /* 0x000fc600020e0600 */
[----:B------:R-:W-:Y:S04]  /*14c610*/  STL [R1+0x5d78], R119 ;  /* 0x005d787701007387 */ /* 0x000fe80000100800 */
[----:B-1----:R-:W4:Y:S01]  /*14c620*/  LDL.LU R11, [R1+0x5ca8] ;  /* 0x005ca800010b7983 */ /* 0x002f220000300800 */
[----:B------:R-:W-:-:S03]  /*14c630*/  IADD3 R97, P4, R97, R240, RZ ;  /* 0x000000f061617210 */ /* 0x000fc60007f9e0ff */
[----:B------:R-:W-:Y:S01]  /*14c640*/  STL [R1+0x5d1c], R118 ;  /* 0x005d1c7601007387 */ /* 0x000fe20000100800 */
[----:B------:R-:W-:-:S03]  /*14c650*/  IADD3.X R103, R103, R0, RZ, P3, !PT ;  /* 0x0000000067677210 */ /* 0x000fc60001ffe4ff */
[----:B------:R1:W-:Y:S01]  /*14c660*/  STL [R1+0x5d0c], R97 ;  /* 0x005d0c6101007387 */ /* 0x0003e20000100800 */
[----:B------:R-:W-:-:S03]  /*14c670*/  IADD3 R102, P3, R102, R240, RZ ;  /* 0x000000f066667210 */ /* 0x000fc60007f7e0ff */
[----:B------:R-:W-:Y:S04]  /*14c680*/  STL [R1+0x5d14], R117 ;  /* 0x005d147501007387 */ /* 0x000fe80000100800 */
[----:B-1----:R-:W4:Y:S01]  /*14c690*/  LDL.LU R97, [R1+0x5c8c] ;  /* 0x005c8c0001617983 */ /* 0x002f220000300800 */
[----:B------:R-:W-:-:S03]  /*14c6a0*/  IMAD.X R10, R10, 0x1, R0, P6 ;  /* 0x000000010a0a7824 */ /* 0x000fc600030e0600 */
[----:B------:R-:W-:Y:S01]  /*14c6b0*/  STL [R1+0x5d28], R116 ;  /* 0x005d287401007387 */ /* 0x000fe20000100800 */
[----:B------:R-:W-:-:S03]  /*14c6c0*/  IADD3 R99, P6, R99, R240, RZ ;  /* 0x000000f063637210 */ /* 0x000fc60007fde0ff */
[----:B------:R1:W-:Y:S04]  /*14c6d0*/  STL [R1+0x5d18], R10 ;  /* 0x005d180a01007387 */ /* 0x0003e80000100800 */
[----:B------:R-:W-:Y:S04]  /*14c6e0*/  STL [R1+0x5d20], R103 ;  /* 0x005d206701007387 */ /* 0x000fe80000100800 */
[----:B-1----:R-:W4:Y:S04]  /*14c6f0*/  LDL.LU R10, [R1+0x5ca0] ;  /* 0x005ca000010a7983 */ /* 0x002f280000300800 */
[----:B------:R-:W-:Y:S01]  /*14c700*/  STL [R1+0x5d04], R102 ;  /* 0x005d046601007387 */ /* 0x000fe20000100800 */
[----:B------:R-:W-:-:S03]  /*14c710*/  IMAD.X R9, R9, 0x1, R0, P5 ;  /* 0x0000000109097824 */ /* 0x000fc600028e0600 */
[----:B------:R1:W-:Y:S01]  /*14c720*/  STL [R1+0x5cbc], R99 ;  /* 0x005cbc6301007387 */ /* 0x0003e20000100800 */
[----:B------:R-:W-:-:S03]  /*14c730*/  IADD3 R101, P5, R101, R240, RZ ;  /* 0x000000f065657210 */ /* 0x000fc60007fbe0ff */
[----:B-1----:R-:W4:Y:S04]  /*14c740*/  LDL.LU R99, [R1+0x5c84] ;  /* 0x005c840001637983 */ /* 0x002f280000300800 */
        /* <DEDUP_REMOVED lines=9> */
[----:B--2---:R-:W-:-:S05]  /*14c7e0*/  IMAD.X R8, R8, 0x1, R0, P4 ;  /* 0x0000000108087824 */ /* 0x004fca00020e0600 */
[----:B------:R1:W-:Y:S04]  /*14c7f0*/  STL [R1+0x5d00], R8 ;  /* 0x005d000801007387 */ /* 0x0003e80000100800 */
[----:B-1----:R-:W2:Y:S01]  /*14c800*/  LDL.LU R8, [R1+0x5c34] ;  /* 0x005c340001087983 */ /* 0x002ea20000300800 */
[-C--:B------:R-:W-:Y:S01]  /*14c810*/  IADD3 R100, P4, R100, R240.reuse, RZ ;  /* 0x000000f064647210 */ /* 0x080fe20007f9e0ff */
[----:B---3--:R-:W-:Y:S01]  /*14c820*/  IMAD.X R12, R12, 0x1, R0, P3 ;  /* 0x000000010c0c7824 */ /* 0x008fe200018e0600 */
[----:B------:R-:W-:-:S04]  /*14c830*/  IADD3 R98, P3, R98, R240, RZ ;  /* 0x000000f062627210 */ /* 0x000fc80007f7e0ff */
[----:B------:R1:W-:Y:S04]  /*14c840*/  STL [R1+0x5cf8], R12 ;  /* 0x005cf80c01007387 */ /* 0x0003e80000100800 */
[----:B-1----:R-:W3:Y:S04]  /*14c850*/  LDL.LU R12, [R1+0x5c88] ;  /* 0x005c8800010c7983 */ /* 0x002ee80000300800 */
[----:B------:R-:W-:Y:S04]  /*14c860*/  STL [R1+0x5ca4], R100 ;  /* 0x005ca46401007387 */ /* 0x000fe80000100800 */
[----:B------:R-:W3:Y:S01]  /*14c870*/  LDL.LU R120, [R1+0x5c2c] ;  /* 0x005c2c0001787983 */ /* 0x000ee20000300800 */
[----:B----4-:R-:W-:-:S05]  /*14c880*/  IADD3.X R15, R15, R0, RZ, P6, !PT ;  /* 0x000000000f0f7210 */ /* 0x010fca00037fe4ff */
        /* <DEDUP_REMOVED lines=28> */
[----:B------:R-:W-:-:S05]  /*14ca50*/  IADD3 R96, P4, R96, R240, RZ ;  /* 0x000000f060607210 */ /* 0x000fca0007f9e0ff */
[----:B------:R1:W-:Y:S04]  /*14ca60*/  STL [R1+0x5c3c], R96 ;  /* 0x005c3c6001007387 */ /* 0x0003e80000100800 */
[----:B-1----:R-:W4:Y:S01]  /*14ca70*/  LDL.LU R96, [R1+0x5c08] ;  /* 0x005c080001607983 */ /* 0x002f220000300800 */
[----:B------:R-:W-:-:S05]  /*14ca80*/  IMAD.X R13, R13, 0x1, R0, P3 ;  /* 0x000000010d0d7824 */ /* 0x000fca00018e0600 */
[----:B------:R1:W-:Y:S04]  /*14ca90*/  STL [R1+0x5c90], R13 ;  /* 0x005c900d01007387 */ /* 0x0003e80000100800 */
[----:B-1----:R-:W4:Y:S04]  /*14caa0*/  LDL.LU R13, [R1+0x5bac] ;  /* 0x005bac00010d7983 */ /* 0x002f280000300800 */
[----:B------:R-:W4:Y:S01]  /*14cab0*/  LDL.LU R100, [R1+0x5c00] ;  /* 0x005c000001647983 */ /* 0x000f220000300800 */
[----:B--2---:R-:W-:-:S05]  /*14cac0*/  IADD3 R8, P3, R8, R240, RZ ;  /* 0x000000f008087210 */ /* 0x004fca0007f7e0ff */
[----:B------:R1:W-:Y:S04]  /*14cad0*/  STL [R1+0x5c34], R8 ;  /* 0x005c340801007387 */ /* 0x0003e80000100800 */
[----:B-1----:R-:W2:Y:S04]  /*14cae0*/  LDL.LU R8, [R1+0x5ba4] ;  /* 0x005ba40001087983 */ /* 0x002ea80000300800 */
[----:B------:R-:W2:Y:S01]  /*14caf0*/  LDL.LU R99, [R1+0x5bf8] ;  /* 0x005bf80001637983 */ /* 0x000ea20000300800 */
[----:B---3--:R-:W-:-:S05]  /*14cb00*/  IMAD.X R12, R12, 0x1, R0, P6 ;  /* 0x000000010c0c7824 */ /* 0x008fca00030e0600 */
[----:B------:R1:W-:Y:S01]  /*14cb10*/  STL [R1+0x5c88], R12 ;  /* 0x005c880c01007387 */ /* 0x0003e20000100800 */
[----:B------:R-:W-:-:S03]  /*14cb20*/  IADD3 R120, P6, R120, R240, RZ ;  /* 0x000000f078787210 */ /* 0x000fc60007fde0ff */
[----:B-1----:R-:W3:Y:S01]  /*14cb30*/  LDL.LU R12, [R1+0x5b9c] ;  /* 0x005b9c00010c7983 */ /* 0x002ee20000300800 */
[----:B----4-:R-:W-:Y:S02]  /*14cb40*/  IADD3.X R15, R15, R0, RZ, P5, !PT ;  /* 0x000000000f0f7210 */ /* 0x010fe40002ffe4ff */
[----:B------:R-:W-:-:S03]  /*14cb50*/  IADD3 R119, P5, R119, R240, RZ ;  /* 0x000000f077777210 */ /* 0x000fc60007fbe0ff */
[----:B------:R1:W-:Y:S01]  /*14cb60*/  STL [R1+0x5c80], R15 ;  /* 0x005c800f01007387 */ /* 0x0003e20000100800 */
[----:B------:R-:W-:-:S03]  /*14cb70*/  IMAD.X R118, R118, 0x1, R0, P2 ;  /* 0x0000000176767824 */ /* 0x000fc600010e0600 */
[----:B-1----:R-:W4:Y:S01]  /*14cb80*/  LDL.LU R15, [R1+0x5bb0] ;  /* 0x005bb000010f7983 */ /* 0x002f220000300800 */
[----:B------:R-:W-:-:S03]  /*14cb90*/  IADD3 R14, P2, R14, R240, RZ ;  /* 0x000000f00e0e7210 */ /* 0x000fc60007f5e0ff */
[----:B------:R-:W-:Y:S01]  /*14cba0*/  STL [R1+0x5c2c], R120 ;  /* 0x005c2c7801007387 */ /* 0x000fe20000100800 */
[----:B------:R-:W-:-:S03]  /*14cbb0*/  IMAD.X R117, R117, 0x1, R0, P4 ;  /* 0x0000000175757824 */ /* 0x000fc600020e0600 */
[----:B------:R1:W-:Y:S01]  /*14cbc0*/  STL [R1+0x5c1c], R14 ;  /* 0x005c1c0e01007387 */ /* 0x0003e20000100800 */
[----:B------:R-:W-:-:S03]  /*14cbd0*/  IADD3 R116, P4, R116, R240, RZ ;  /* 0x000000f074747210 */ /* 0x000fc60007f9e0ff */
[----:B------:R-:W-:Y:S04]  /*14cbe0*/  STL [R1+0x5c24], R119 ;  /* 0x005c247701007387 */ /* 0x000fe80000100800 */
        /* <DEDUP_REMOVED lines=17> */
[----:B------:R-:W-:-:S03]  /*14cd00*/  IADD3.X R101, R101, R0, RZ, P2, !PT ;  /* 0x0000000065657210 */ /* 0x000fc600017fe4ff */
[----:B-1----:R-:W4:Y:S04]  /*14cd10*/  LDL.LU R98, [R1+0x5ba0] ;  /* 0x005ba00001627983 */ /* 0x002f280000300800 */
[----:B------:R1:W-:Y:S04]  /*14cd20*/  STL [R1+0x5bbc], R10 ;  /* 0x005bbc0a01007387 */ /* 0x0003e80000100800 */
[----:B-1----:R-:W4:Y:S01]  /*14cd30*/  LDL.LU R10, [R1+0x5b84] ;  /* 0x005b8400010a7983 */ /* 0x002f220000300800 */
[----:B------:R-:W-:-:S05]  /*14cd40*/  IADD3 R9, P2, R9, R240, RZ ;  /* 0x000000f009097210 */ /* 0x000fca0007f5e0ff */
[----:B------:R1:W-:Y:S04]  /*14cd50*/  STL [R1+0x5bb4], R9 ;  /* 0x005bb40901007387 */ /* 0x0003e80000100800 */
[----:B-1----:R-:W4:Y:S01]  /*14cd60*/  LDL.LU R9, [R1+0x5b98] ;  /* 0x005b980001097983 */ /* 0x002f220000300800 */
[----:B------:R-:W-:-:S03]  /*14cd70*/  IMAD.X R96, R96, 0x1, R0, P4 ;  /* 0x0000000160607824 */ /* 0x000fc600020e0600 */
[----:B------:R-:W-:Y:S04]  /*14cd80*/  STL [R1+0x5c10], R101 ;  /* 0x005c106501007387 */ /* 0x000fe80000100800 */
[----:B------:R1:W-:Y:S04]  /*14cd90*/  STL [R1+0x5c08], R96 ;  /* 0x005c086001007387 */ /* 0x0003e80000100800 */
[----:B-1----:R-:W4:Y:S01]  /*14cda0*/  LDL.LU R96, [R1+0x5b3c] ;  /* 0x005b3c0001607983 */ /* 0x002f220000300800 */
[----:B------:R-:W-:Y:S01]  /*14cdb0*/  IADD3 R13, P4, R13, R240, RZ ;  /* 0x000000f00d0d7210 */ /* 0x000fe20007f9e0ff */
[----:B------:R-:W-:-:S04]  /*14cdc0*/  IMAD.X R100, R100, 0x1, R0, P3 ;  /* 0x0000000164647824 */ /* 0x000fc800018e0600 */
[----:B------:R1:W-:Y:S04]  /*14cdd0*/  STL [R1+0x5bac], R13 ;  /* 0x005bac0d01007387 */ /* 0x0003e80000100800 */
[----:B-1----:R-:W4:Y:S01]  /*14cde0*/  LDL.LU R13, [R1+0x5b90] ;  /* 0x005b9000010d7983 */ /* 0x002f220000300800 */
[----:B--2---:R-:W-:-:S05]  /*14cdf0*/  IADD3 R8, P3, R8, R240, RZ ;  /* 0x000000f008087210 */ /* 0x004fca0007f7e0ff */
[----:B------:R1:W-:Y:S04]  /*14ce00*/  STL [R1+0x5ba4], R8 ;  /* 0x005ba40801007387 */ /* 0x0003e80000100800 */
[----:B-1----:R-:W2:Y:S01]  /*14ce10*/  LDL.LU R8, [R1+0x5b34] ;  /* 0x005b340001087983 */ /* 0x002ea20000300800 */
[----:B------:R-:W-:-:S03]  /*14ce20*/  IMAD.X R99, R99, 0x1, R0, P6 ;  /* 0x0000000163637824 */ /* 0x000fc600030e0600 */
[----:B------:R-:W-:Y:S04]  /*14ce30*/  STL [R1+0x5c00], R100 ;  /* 0x005c006401007387 */ /* 0x000fe80000100800 */
[----:B------:R-:W2:Y:S01]  /*14ce40*/  LDL.LU R120, [R1+0x5b88] ;  /* 0x005b880001787983 */ /* 0x000ea20000300800 */
[----:B---3--:R-:W-:-:S05]  /*14ce50*/  IADD3 R12, P6, R12, R240, RZ ;  /* 0x000000f00c0c7210 */ /* 0x008fca0007fde0ff */
[----:B------:R1:W-:Y:S04]  /*14ce60*/  STL [R1+0x5b9c], R12 ;  /* 0x005b9c0c01007387 */ /* 0x0003e80000100800 */
[----:B------:R-:W-:Y:S04]  /*14ce70*/  STL [R1+0x5bf8], R99 ;  /* 0x005bf86301007387 */ /* 0x000fe80000100800 */
[----:B-1----:R-:W3:Y:S04]  /*14ce80*/  LDL.LU R12, [R1+0x5b2c] ;  /* 0x005b2c00010c7983 */ /* 0x002ee80000300800 */
[----:B------:R-:W3:Y:S04]  /*14ce90*/  LDL.LU R119, [R1+0x5b80] ;  /* 0x005b800001777983 */ /* 0x000ee80000300800 */
[----:B------:R-:W3:Y:S01]  /*14cea0*/  LDL.LU R118, [R1+0x5b24] ;  /* 0x005b240001767983 */ /* 0x000ee20000300800 */
[----:B----4-:R-:W-:-:S05]  /*14ceb0*/  IMAD.X R15, R15, 0x1, R0, P5 ;  /* 0x000000010f0f7824 */ /* 0x010fca00028e0600 */
[----:B------:R1:W-:Y:S04]  /*14cec0*/  STL [R1+0x5bb0], R15 ;  /* 0x005bb00f01007387 */ /* 0x0003e80000100800 */
        /* <DEDUP_REMOVED lines=12> */
[----:B------:R-:W-:-:S05]  /*14cf90*/  IADD3 R97, P2, R97, R240, RZ ;  /* 0x000000f061617210 */ /* 0x000fca0007f5e0ff */
[----:B------:R1:W-:Y:S04]  /*14cfa0*/  STL [R1+0x5b8c], R97 ;  /* 0x005b8c6101007387 */ /* 0x0003e80000100800 */
[----:B-1----:R-:W4:Y:S01]  /*14cfb0*/  LDL.LU R97, [R1+0x5b18] ;  /* 0x005b180001617983 */ /* 0x002f220000300800 */
[----:B------:R-:W-:-:S03]  /*14cfc0*/  IADD3.X R98, R98, R0, RZ, P4, !PT ;  /* 0x0000000062627210 */ /* 0x000fc600027fe4ff */
        /* <DEDUP_REMOVED lines=10> */
[----:B-1----:R-:W4:Y:S04]  /*14d070*/  LDL.LU R96, [R1+0x5b08] ;  /* 0x005b080001607983 */ /* 0x002f280000300800 */
[----:B------:R-:W4:Y:S01]  /*14d080*/  LDL.LU R100, [R1+0x5aac] ;  /* 0x005aac0001647983 */ /* 0x000f220000300800 */
[----:B------:R-:W-:-:S05]  /*14d090*/  IMAD.X R13, R13, 0x1, R0, P6 ;  /* 0x000000010d0d7824 */ /* 0x000fca00030e0600 */
[----:B------:R1:W-:Y:S04]  /*14d0a0*/  STL [R1+0x5b90], R13 ;  /* 0x005b900d01007387 */ /* 0x0003e80000100800 */
[----:B-1----:R-:W4:Y:S04]  /*14d0b0*/  LDL.LU R13, [R1+0x5b00] ;  /* 0x005b0000010d7983 */ /* 0x002f280000300800 */
[----:B------:R-:W4:Y:S01]  /*14d0c0*/  LDL.LU R98, [R1+0x5aa4] ;  /* 0x005aa40001627983 */ /* 0x000f220000300800 */
[----:B--2---:R-:W-:-:S05]  /*14d0d0*/  IADD3 R8, P6, R8, R240, RZ ;  /* 0x000000f008087210 */ /* 0x004fca0007fde0ff */
[----:B------:R1:W-:Y:S04]  /*14d0e0*/  STL [R1+0x5b34], R8 ;  /* 0x005b340801007387 */ /* 0x0003e80000100800 */
[----:B-1----:R-:W2:Y:S01]  /*14d0f0*/  LDL.LU R8, [R1+0x5af8] ;  /* 0x005af80001087983 */ /* 0x002ea20000300800 */
[--C-:B------:R-:W-:Y:S01]  /*14d100*/  IMAD.X R120, R120, 0x1, R0.reuse, P5 ;  /* 0x0000000178787824 */ /* 0x100fe200028e0600 */
[----:B---3--:R-:W-:Y:S01]  /*14d110*/  IADD3 R12, P5, R12, R240, RZ ;  /* 0x000000f00c0c7210 */ /* 0x008fe20007fbe0ff */
[----:B------:R-:W-:-:S04]  /*14d120*/  IMAD.X R119, R119, 0x1, R0, P2 ;  /* 0x0000000177777824 */ /* 0x000fc800010e0600 */
[----:B------:R1:W-:Y:S01]  /*14d130*/  STL [R1+0x5b2c], R12 ;  /* 0x005b2c0c01007387 */ /* 0x0003e20000100800 */
[----:B------:R-:W-:-:S03]  /*14d140*/  IADD3 R118, P2, R118, R240, RZ ;  /* 0x000000f076767210 */ /* 0x000fc60007f5e0ff */
[----:B-1----:R-:W3:Y:S04]  /*14d150*/  LDL.LU R12, [R1+0x5a9c] ;  /* 0x005a9c00010c7983 */ /* 0x002ee80000300800 */
[----:B------:R-:W-:Y:S01]  /*14d160*/  STL [R1+0x5b88], R120 ;  /* 0x005b887801007387 */ /* 0x000fe20000100800 */
[----:B----4-:R-:W-:Y:S01]  /*14d170*/  IMAD.X R15, R15, 0x1, R0, P4 ;  /* 0x000000010f0f7824 */ /* 0x010fe200020e0600 */
[----:B------:R-:W-:-:S04]  /*14d180*/  IADD3 R117, P4, R117, R240, RZ ;  /* 0x000000f075757210 */ /* 0x000fc80007f9e0ff */
[----:B------:R1:W-:Y:S01]  /*14d190*/  STL [R1+0x5b78], R15 ;  /* 0x005b780f01007387 */ /* 0x0003e20000100800 */
[----:B------:R-:W-:-:S03]  /*14d1a0*/  IADD3.X R116, R116, R0, RZ, P3, !PT ;  /* 0x0000000074747210 */ /* 0x000fc60001ffe4ff */
[----:B------:R-:W-:Y:S04]  /*14d1b0*/  STL [R1+0x5b80], R119 ;  /* 0x005b807701007387 */ /* 0x000fe80000100800 */
        /* <DEDUP_REMOVED lines=32> */
[----:B------:R-:W-:Y:S02]  /*14d3c0*/  IADD3.X R13, R13, R0, RZ, P6, !PT ;  /* 0x000000000d0d7210 */ /* 0x000fe400037fe4ff */
[----:B------:R-:W-:-:S03]  /*14d3d0*/  IADD3 R98, P6, R98, R240, RZ ;  /* 0x000000f062627210 */ /* 0x000fc60007fde0ff */
[----:B------:R1:W-:Y:S04]  /*14d3e0*/  STL [R1+0x5b00], R13 ;  /* 0x005b000d01007387 */ /* 0x0003e80000100800 */
[----:B-1----:R-:W4:Y:S04]  /*14d3f0*/  LDL.LU R13, [R1+0x5a90] ;  /* 0x005a9000010d7983 */ /* 0x002f280000300800 */
[----:B------:R-:W-:Y:S04]  /*14d400*/  STL [R1+0x5aac], R100 ;  /* 0x005aac6401007387 */ /* 0x000fe80000100800 */
[----:B------:R-:W4:Y:S01]  /*14d410*/  LDL.LU R120, [R1+0x5a34] ;  /* 0x005a340001787983 */ /* 0x000f220000300800 */
[----:B--2---:R-:W-:-:S05]  /*14d420*/  IMAD.X R8, R8, 0x1, R0, P5 ;  /* 0x0000000108087824 */ /* 0x004fca00028e0600 */
[----:B------:R1:W-:Y:S04]  /*14d430*/  STL [R1+0x5af8], R8 ;  /* 0x005af80801007387 */ /* 0x0003e80000100800 */
[----:B------:R-:W-:Y:S04]  /*14d440*/  STL [R1+0x5aa4], R98 ;  /* 0x005aa46201007387 */ /* 0x000fe80000100800 */
[----:B-1----:R-:W2:Y:S04]  /*14d450*/  LDL.LU R8, [R1+0x5a88] ;  /* 0x005a880001087983 */ /* 0x002ea80000300800 */
[----:B------:R-:W2:Y:S04]  /*14d460*/  LDL.LU R119, [R1+0x5a2c] ;  /* 0x005a2c0001777983 */ /* 0x000ea80000300800 */
[----:B------:R-:W2:Y:S01]  /*14d470*/  LDL.LU R118, [R1+0x5a80] ;  /* 0x005a800001767983 */ /* 0x000ea20000300800 */
[----:B---3--:R-:W-:-:S05]  /*14d480*/  IADD3 R12, P5, R12, R240, RZ ;  /* 0x000000f00c0c7210 */ /* 0x008fca0007fbe0ff */
[----:B------:R1:W-:Y:S04]  /*14d490*/  STL [R1+0x5a9c], R12 ;  /* 0x005a9c0c01007387 */ /* 0x0003e80000100800 */
        /* <DEDUP_REMOVED lines=30> */
[----:B-1----:R-:W4:Y:S04]  /*14d680*/  LDL.LU R96, [R1+0x59ac] ;  /* 0x0059ac0001607983 */ /* 0x002f280000300800 */
[----:B------:R-:W4:Y:S01]  /*14d690*/  LDL.LU R99, [R1+0x5a00] ;  /* 0x005a000001637983 */ /* 0x000f220000300800 */
[----:B------:R-:W-:-:S05]  /*14d6a0*/  IADD3.X R13, R13, R0, RZ, P5, !PT ;  /* 0x000000000d0d7210 */ /* 0x000fca0002ffe4ff */
[----:B------:R1:W-:Y:S04]  /*14d6b0*/  STL [R1+0x5a90], R13 ;  /* 0x005a900d01007387 */ /* 0x0003e80000100800 */
[----:B-1----:R-:W4:Y:S01]  /*14d6c0*/  LDL.LU R13, [R1+0x59a4] ;  /* 0x0059a400010d7983 */ /* 0x002f220000300800 */
[----:B--2---:R-:W-:-:S05]  /*14d6d0*/  IMAD.X R8, R8, 0x1, R0, P2 ;  /* 0x0000000108087824 */ /* 0x004fca00010e0600 */
[----:B------:R1:W-:Y:S04]  /*14d6e0*/  STL [R1+0x5a88], R8 ;  /* 0x005a880801007387 */ /* 0x0003e80000100800 */
        /* <DEDUP_REMOVED lines=8> */
[----:B------:R-:W-:-:S03]  /*14d770*/  IADD3 R116, P3, R116, R240, RZ ;  /* 0x000000f074747210 */ /* 0x000fc60007f7e0ff */
[----:B------:R-:W-:Y:S04]  /*14d780*/  STL [R1+0x5a2c], R119 ;  /* 0x005a2c7701007387 */ /* 0x000fe80000100800 */
[----:B-1----:R-:W3:Y:S04]  /*14d790*/  LDL.LU R12, [R1+0x599c] ;  /* 0x00599c00010c7983 */ /* 0x002ee80000300800 */
[----:B------:R-:W-:Y:S01]  /*14d7a0*/  STL [R1+0x5a80], R118 ;  /* 0x005a807601007387 */ /* 0x000fe20000100800 */
[----:B----4-:R-:W-:Y:S01]  /*14d7b0*/  IMAD.X R15, R15, 0x1, R0, P6 ;  /* 0x000000010f0f7824 */ /* 0x010fe200030e0600 */
        /* <DEDUP_REMOVED lines=8> */
[----:B------:R1:W-:Y:S04]  /*14d840*/  STL [R1+0x5a0c], R14 ;  /* 0x005a0c0e01007387 */ /* 0x0003e80000100800 */
[----:B------:R-:W-:Y:S04]  /*14d850*/  STL [R1+0x5a14], R103 ;  /* 0x005a146701007387 */ /* 0x000fe80000100800 */
[----:B-1----:R-:W4:Y:S04]  /*14d860*/  LDL.LU R14, [R1+0x5994] ;  /* 0x00599400010e7983 */ /* 0x002f280000300800 */
[----:B------:R-:W-:Y:S04]  /*14d870*/  STL [R1+0x5a28], R102 ;  /* 0x005a286601007387 */ /* 0x000fe80000100800 */
[----:B------:R1:W-:Y:S01]  /*14d880*/  STL [R1+0x5a20], R98 ;  /* 0x005a206201007387 */ /* 0x0003e20000100800 */
[----:B------:R-:W-:Y:S01]  /*14d890*/  IADD3 R11, P2, R11, R240, RZ ;  /* 0x000000f00b0b7210 */ /* 0x000fe20007f5e0ff */
[----:B------:R-:W-:-:S02]  /*14d8a0*/  IMAD.X R101, R101, 0x1, R0, P4 ;  /* 0x0000000165657824 */ /* 0x000fc400020e0600 */
        /* <DEDUP_REMOVED lines=14> */
[----:B------:R-:W-:Y:S01]  /*14d990*/  IADD3 R96, P6, R96, R240, RZ ;  /* 0x000000f060607210 */ /* 0x000fe20007fde0ff */
        /* <DEDUP_REMOVED lines=21> */
[----:B----4-:R-:W-:-:S05]  /*14daf0*/  IADD3.X R15, R15, R0, RZ, P4, !PT ;  /* 0x000000000f0f7210 */ /* 0x010fca00027fe4ff */
        /* <DEDUP_REMOVED lines=11> */
[----:B-1----:R-:W4:Y:S04]  /*14dbb0*/  LDL.LU R11, [R1+0x58bc] ;  /* 0x0058bc00010b7983 */ /* 0x002f280000300800 */
[----:B------:R-:W4:Y:S01]  /*14dbc0*/  LDL.LU R99, [R1+0x5910] ;  /* 0x0059100001637983 */ /* 0x000f220000300800 */
[----:B------:R-:W-:Y:S01]  /*14dbd0*/  IMAD.X R97, R97, 0x1, R0, P6 ;  /* 0x0000000161617824 */ /* 0x000fe200030e0600 */
[----:B------:R-:W-:-:S05]  /*14dbe0*/  IADD3 R10, P6, R10, R240, RZ ;  /* 0x000000f00a0a7210 */ /* 0x000fca0007fde0ff */
[----:B------:R1:W-:Y:S04]  /*14dbf0*/  STL [R1+0x5984], R10 ;  /* 0x0059840a01007387 */ /* 0x0003e80000100800 */
[----:B------:R-:W-:Y:S04]  /*14dc00*/  STL [R1+0x59a0], R97 ;  /* 0x0059a06101007387 */ /* 0x000fe80000100800 */
[----:B-1----:R-:W4:Y:S04]  /*14dc10*/  LDL.LU R10, [R1+0x58b4] ;  /* 0x0058b400010a7983 */ /* 0x002f280000300800 */
[----:B------:R-:W4:Y:S01]  /*14dc20*/  LDL.LU R98, [R1+0x5908] ;  /* 0x0059080001627983 */ /* 0x000f220000300800 */
[----:B------:R-:W-:-:S05]  /*14dc30*/  IMAD.X R9, R9, 0x1, R0, P5 ;  /* 0x0000000109097824 */ /* 0x000fca00028e0600 */
[----:B------:R1:W-:Y:S04]  /*14dc40*/  STL [R1+0x5998], R9 ;  /* 0x0059980901007387 */ /* 0x0003e80000100800 */
[----:B-1----:R-:W4:Y:S04]  /*14dc50*/  LDL.LU R9, [R1+0x58ac] ;  /* 0x0058ac0001097983 */ /* 0x002f280000300800 */
[----:B------:R-:W4:Y:S01]  /*14dc60*/  LDL.LU R97, [R1+0x5900] ;  /* 0x0059000001617983 */ /* 0x000f220000300800 */
        /* <DEDUP_REMOVED lines=26> */
[----:B------:R1:W-:Y:S04]  /*14de10*/  STL [R1+0x5928], R15 ;  /* 0x0059280f01007387 */ /* 0x0003e80000100800 */
[----:B------:R-:W-:Y:S04]  /*14de20*/  STL [R1+0x5930], R103 ;  /* 0x0059306701007387 */ /* 0x000fe80000100800 */
[----:B-1----:R-:W4:Y:S01]  /*14de30*/  LDL.LU R15, [R1+0x5898] ;  /* 0x00589800010f7983 */ /* 0x002f220000300800 */
[----:B------:R-:W-:-:S03]  /*14de40*/  IMAD.X R14, R14, 0x1, R0, P4 ;  /* 0x000000010e0e7824 */ /* 0x000fc600020e0600 */
[----:B------:R-:W-:Y:S01]  /*14de50*/  STL [R1+0x5914], R102 ;  /* 0x0059146601007387 */ /* 0x000fe20000100800 */
[----:B------:R-:W-:-:S03]  /*14de60*/  IMAD.X R100, R100, 0x1, R0, P3 ;  /* 0x0000000164647824 */ /* 0x000fc600018e0600 */
[----:B------:R1:W-:Y:S01]  /*14de70*/  STL [R1+0x5920], R14 ;  /* 0x0059200e01007387 */ /* 0x0003e20000100800 */
[----:B------:R-:W-:-:S03]  /*14de80*/  IADD3 R236, P4, R236, R240, RZ ;  /* 0x000000f0ecec7210 */ /* 0x000fc60007f9e0ff */
[----:B-1----:R-:W4:Y:S04]  /*14de90*/  LDL.LU R14, [R1+0x585c] ;  /* 0x00585c00010e7983 */ /* 0x002f280000300800 */
[----:B------:R-:W-:Y:S01]  /*14dea0*/  STL [R1+0x590c], R101 ;  /* 0x00590c6501007387 */ /* 0x000fe20000100800 */
[----:B------:R-:W-:Y:S02]  /*14deb0*/  IADD3 R11, P3, R11, R240, RZ ;  /* 0x000000f00b0b7210 */ /* 0x000fe40007f7e0ff */
[----:B------:R-:W-:-:S03]  /*14dec0*/  IADD3.X R99, R99, R0, RZ, P6, !PT ;  /* 0x0000000063637210 */ /* 0x000fc600037fe4ff */
[----:B------:R1:W-:Y:S01]  /*14ded0*/  STL [R1+0x58bc], R11 ;  /* 0x0058bc0b01007387 */ /* 0x0003e20000100800 */
[----:B------:R-:W-:-:S03]  /*14dee0*/  IMAD.X R237, R237, 0x1, R0, P4 ;  /* 0x00000001eded7824 */ /* 0x000fc600020e0600 */
[----:B-1----:R-:W4:Y:S04]  /*14def0*/  LDL.LU R11, [R1+0x5854] ;  /* 0x00585400010b7983 */ /* 0x002f280000300800 */
[----:B------:R-:W-:Y:S04]  /*14df00*/  STL [R1+0x5918], R100 ;  /* 0x0059186401007387 */ /* 0x000fe80000100800 */
[----:B------:R-:W-:Y:S01]  /*14df10*/  STL [R1+0x5904], R236 ;  /* 0x005904ec01007387 */ /* 0x000fe20000100800 */
[----:B------:R-:W-:Y:S01]  /*14df20*/  IADD3 R10, P6, R10, R240, RZ ;  /* 0x000000f00a0a7210 */ /* 0x000fe20007fde0ff */
[----:B------:R-:W-:-:S04]  /*14df30*/  IMAD.X R98, R98, 0x1, R0, P5 ;  /* 0x0000000162627824 */ /* 0x000fc800028e0600 */
[----:B------:R1:W-:Y:S04]  /*14df40*/  STL [R1+0x58b4], R10 ;  /* 0x0058b40a01007387 */ /* 0x0003e80000100800 */
[----:B------:R-:W-:Y:S04]  /*14df50*/  STL [R1+0x5910], R99 ;  /* 0x0059106301007387 */ /* 0x000fe80000100800 */
[----:B-1----:R-:W4:Y:S01]  /*14df60*/  LDL.LU R10, [R1+0x584c] ;  /* 0x00584c00010a7983 */ /* 0x002f220000300800 */
[----:B------:R-:W-:Y:S01]  /*14df70*/  IADD3 R9, P5, R9, R240, RZ ;  /* 0x000000f009097210 */ /* 0x000fe20007fbe0ff */
[----:B------:R-:W-:-:S04]  /*14df80*/  IMAD.X R97, R97, 0x1, R0, P2 ;  /* 0x0000000161617824 */ /* 0x000fc800010e0600 */
[----:B------:R1:W-:Y:S04]  /*14df90*/  STL [R1+0x58ac], R9 ;  /* 0x0058ac0901007387 */ /* 0x0003e80000100800 */
[----:B-1----:R-:W4:Y:S04]  /*14dfa0*/  LDL.LU R9, [R1+0x5844] ;  /* 0x0058440001097983 */ /* 0x002f280000300800 */
[----:B------:R-:W-:Y:S01]  /*14dfb0*/  STL [R1+0x5908], R98 ;  /* 0x0059086201007387 */ /* 0x000fe20000100800 */
[----:B------:R-:W-:-:S03]  /*14dfc0*/  IADD3 R96, P2, R96, R240, RZ ;  /* 0x000000f060607210 */ /* 0x000fc60007f5e0ff */
[----:B------:R-:W-:Y:S04]  /*14dfd0*/  STL [R1+0x5900], R97 ;  /* 0x0059006101007387 */ /* 0x000fe80000100800 */
[----:B------:R-:W-:Y:S01]  /*14dfe0*/  STL [R1+0x58a4], R96 ;  /* 0x0058a46001007387 */ /* 0x000fe20000100800 */
[----:B------:R-:W-:-:S05]  /*14dff0*/  IMAD.X R13, R13, 0x1, R0, P3 ;  /* 0x000000010d0d7824 */ /* 0x000fca00018e0600 */
[----:B------:R1:W-:Y:S04]  /*14e000*/  STL [R1+0x58b0], R13 ;  /* 0x0058b00d01007387 */ /* 0x0003e80000100800 */
[----:B-1----:R-:W4:Y:S04]  /*14e010*/  LDL.LU R13, [R1+0x5850] ;  /* 0x00585000010d7983 */ /* 0x002f280000300800 */
[----:B------:R-:W-:Y:S01]  /*14e020*/  STL [R1+0x58f8], R237 ;  /* 0x0058f8ed01007387 */ /* 0x000fe20000100800 */
[----:B--2---:R-:W-:-:S05]  /*14e030*/  IMAD.X R8, R8, 0x1, R0, P6 ;  /* 0x0000000108087824 */ /* 0x004fca00030e0600 */
[----:B------:R1:W-:Y:S04]  /*14e040*/  STL [R1+0x58a8], R8 ;  /* 0x0058a80801007387 */ /* 0x0003e80000100800 */
[----:B-1----:R-:W2:Y:S01]  /*14e050*/  LDL.LU R8, [R1+0x5848] ;  /* 0x0058480001087983 */ /* 0x002ea20000300800 */
[-C--:B------:R-:W-:Y:S02]  /*14e060*/  IADD3 R234, P4, R234, R240.reuse, RZ ;  /* 0x000000f0eaea7210 */ /* 0x080fe40007f9e0ff */
[----:B------:R-:W-:-:S03]  /*14e070*/  IADD3 R232, P3, R232, R240, RZ ;  /* 0x000000f0e8e87210 */ /* 0x000fc60007f7e0ff */
[----:B------:R-:W-:Y:S01]  /*14e080*/  STL [R1+0x589c], R234 ;  /* 0x00589cea01007387 */ /* 0x000fe20000100800 */
[----:B------:R-:W-:Y:S01]  /*14e090*/  IADD3 R230, P6, R230, R240, RZ ;  /* 0x000000f0e6e67210 */ /* 0x000fe20007fde0ff */
[----:B------:R-:W-:Y:S01]  /*14e0a0*/  IMAD.X R235, R235, 0x1, R0, P4 ;  /* 0x00000001ebeb7824 */ /* 0x000fe200020e0600 */
[----:B---3--:R-:W-:-:S05]  /*14e0b0*/  IADD3.X R12, R12, R0, RZ, P5, !PT ;  /* 0x000000000c0c7210 */ /* 0x008fca0002ffe4ff */
[----:B------:R1:W-:Y:S01]  /*14e0c0*/  STL [R1+0x58a0], R12 ;  /* 0x0058a00c01007387 */ /* 0x0003e20000100800 */
[----:B------:R-:W-:Y:S01]  /*14e0d0*/  IADD3 R228, P5, R228, R240, RZ ;  /* 0x000000f0e4e47210 */ /* 0x000fe20007fbe0ff */
[--C-:B------:R-:W-:Y:S02]  /*14e0e0*/  IMAD.X R233, R233, 0x1, R0.reuse, P3 ;  /* 0x00000001e9e97824 */ /* 0x100fe400018e0600 */
[----:B-1----:R-:W3:Y:S04]  /*14e0f0*/  LDL.LU R12, [R1+0x5840] ;  /* 0x00584000010c7983 */ /* 0x002ee80000300800 */
[----:B------:R-:W-:Y:S01]  /*14e100*/  STL [R1+0x5724], R232 ;  /* 0x005724e801007387 */ /* 0x000fe20000100800 */
[--C-:B------:R-:W-:Y:S02]  /*14e110*/  IMAD.X R231, R231, 0x1, R0.reuse, P6 ;  /* 0x00000001e7e77824 */ /* 0x100fe400030e0600 */
[----:B----4-:R-:W-:-:S05]  /*14e120*/  IMAD.X R15, R15, 0x1, R0, P2 ;  /* 0x000000010f0f7824 */ /* 0x010fca00010e0600 */
[----:B------:R1:W-:Y:S04]  /*14e130*/  STL [R1+0x5898], R15 ;  /* 0x0058980f01007387 */ /* 0x0003e80000100800 */
[----:B-1----:R-:W4:Y:S01]  /*14e140*/  LDL.LU R15, [R1+0x5838] ;  /* 0x00583800010f7983 */ /* 0x002f220000300800 */
[----:B------:R-:W-:-:S03]  /*14e150*/  IADD3 R14, P2, R14, R240, RZ ;  /* 0x000000f00e0e7210 */ /* 0x000fc60007f5e0ff */
[----:B------:R-:W-:Y:S04]  /*14e160*/  STL [R1+0x5414], R230 ;  /* 0x005414e601007387 */ /* 0x000fe80000100800 */
[----:B------:R1:W-:Y:S01]  /*14e170*/  STL [R1+0x585c], R14 ;  /* 0x00585c0e01007387 */ /* 0x0003e20000100800 */
[----:B------:R-:W-:-:S03]  /*14e180*/  IMAD.X R229, R229, 0x1, R0, P5 ;  /* 0x00000001e5e57824 */ /* 0x000fc600028e0600 */
[----:B-1----:R-:W4:Y:S04]  /*14e190*/  LDL.LU R14, [R1+0x57dc] ;  /* 0x0057dc00010e7983 */ /* 0x002f280000300800 */
[----:B------:R-:W-:Y:S01]  /*14e1a0*/  STL [R1+0x5244], R228 ;  /* 0x005244e401007387 */ /* 0x000fe20000100800 */
[----:B------:R-:W-:-:S05]  /*14e1b0*/  IADD3 R11, P4, R11, R240, RZ ;  /* 0x000000f00b0b7210 */ /* 0x000fca0007f9e0ff */
[----:B------:R1:W-:Y:S04]  /*14e1c0*/  STL [R1+0x5854], R11 ;  /* 0x0058540b01007387 */ /* 0x0003e80000100800 */
[----:B-1----:R-:W4:Y:S04]  /*14e1d0*/  LDL.LU R11, [R1+0x57d4] ;  /* 0x0057d400010b7983 */ /* 0x002f280000300800 */
[----:B------:R-:W-:Y:S01]  /*14e1e0*/  STL [R1+0x5890], R235 ;  /* 0x005890eb01007387 */ /* 0x000fe20000100800 */
[----:B------:R-:W-:-:S05]  /*14e1f0*/  IADD3 R10, P3, R10, R240, RZ ;  /* 0x000000f00a0a7210 */ /* 0x000fca0007f7e0ff */
[----:B------:R1:W-:Y:S04]  /*14e200*/  STL [R1+0x584c], R10 ;  /* 0x00584c0a01007387 */ /* 0x0003e80000100800 */
[----:B-1----:R-:W4:Y:S01]  /*14e210*/  LDL.LU R10, [R1+0x57cc] ;  /* 0x0057cc00010a7983 */ /* 0x002f220000300800 */
[----:B------:R-:W-:-:S05]  /*14e220*/  IADD3 R9, P6, R9, R240, RZ ;  /* 0x000000f009097210 */ /* 0x000fca0007fde0ff */
[----:B------:R1:W-:Y:S04]  /*14e230*/  STL [R1+0x5844], R9 ;  /* 0x0058440901007387 */ /* 0x0003e80000100800 */
[----:B-1----:R-:W4:Y:S04]  /*14e240*/  LDL.LU R9, [R1+0x57c4] ;  /* 0x0057c40001097983 */ /* 0x002f280000300800 */
[----:B------:R-:W-:Y:S04]  /*14e250*/  STL [R1+0x5718], R233 ;  /* 0x005718e901007387 */ /* 0x000fe80000100800 */
[----:B------:R-:W-:Y:S01]  /*14e260*/  STL [R1+0x5398], R231 ;  /* 0x005398e701007387 */ /* 0x000fe20000100800 */
[----:B------:R-:W-:-:S05]  /*14e270*/  IADD3.X R13, R13, R0, RZ, P2, !PT ;  /* 0x000000000d0d7210 */ /* 0x000fca00017fe4ff */
[----:B------:R1:W-:Y:S04]  /*14e280*/  STL [R1+0x5850], R13 ;  /* 0x0058500d01007387 */ /* 0x0003e80000100800 */
[----:B-1----:R-:W4:Y:S04]  /*14e290*/  LDL.LU R13, [R1+0x57d0] ;  /* 0x0057d000010d7983 */ /* 0x002f280000300800 */
[----:B------:R-:W-:Y:S01]  /*14e2a0*/  STL [R1+0x5240], R229 ;  /* 0x005240e501007387 */ /* 0x000fe20000100800 */
[----:B--2---:R-:W-:-:S05]  /*14e2b0*/  IMAD.X R8, R8, 0x1, R0, P4 ;  /* 0x0000000108087824 */ /* 0x004fca00020e0600 */
[----:B------:R1:W-:Y:S04]  /*14e2c0*/  STL [R1+0x5848], R8 ;  /* 0x0058480801007387 */ /* 0x0003e80000100800 */
[----:B-1----:R-:W2:Y:S01]  /*14e2d0*/  LDL.LU R8, [R1+0x57c8] ;  /* 0x0057c80001087983 */ /* 0x002ea20000300800 */
[-C--:B------:R-:W-:Y:S02]  /*14e2e0*/  IADD3 R223, P5, R223, R240.reuse, RZ ;  /* 0x000000f0dfdf7210 */ /* 0x080fe40007fbe0ff */
[-C--:B------:R-:W-:Y:S02]  /*14e2f0*/  IADD3 R221, P2, R221, R240.reuse, RZ ;  /* 0x000000f0dddd7210 */ /* 0x080fe40007f5e0ff */
[----:B------:R-:W-:Y:S01]  /*14e300*/  IADD3 R219, P4, R219, R240, RZ ;  /* 0x000000f0dbdb7210 */ /* 0x000fe20007f9e0ff */
[----:B------:R-:W-:Y:S01]  /*14e310*/  STL [R1+0x583c], R223 ;  /* 0x00583cdf01007387 */ /* 0x000fe20000100800 */
[----:B------:R-:W-:-:S02]  /*14e320*/  IMAD.X R224, R224, 0x1, R0, P5 ;  /* 0x00000001e0e07824 */ /* 0x000fc400028e0600 */
[----:B---3--:R-:W-:Y:S01]  /*14e330*/  IMAD.X R12, R12, 0x1, R0, P3 ;  /* 0x000000010c0c7824 */ /* 0x008fe200018e0600 */
[----:B------:R-:W-:-:S04]  /*14e340*/  IADD3 R217, P3, R217, R240, RZ ;  /* 0x000000f0d9d97210 */ /* 0x000fc80007f7e0ff */
[----:B------:R1:W-:Y:S01]  /*14e350*/  STL [R1+0x5840], R12 ;  /* 0x0058400c01007387 */ /* 0x0003e20000100800 */
[----:B------:R-:W-:-:S03]  /*14e360*/  IMAD.X R222, R222, 0x1, R0, P2 ;  /* 0x00000001dede7824 */ /* 0x000fc600010e0600 */
[----:B-1----:R-:W3:Y:S04]  /*14e370*/  LDL.LU R12, [R1+0x57c0] ;  /* 0x0057c000010c7983 */ /* 0x002ee80000300800 */
[----:B------:R-:W-:Y:S04]  /*14e380*/  STL [R1+0x5834], R221 ;  /* 0x005834dd01007387 */ /* 0x000fe80000100800 */
[----:B------:R-:W3:Y:S04]  /*14e390*/  LDL.LU R96, [R1+0x57b8] ;  /* 0x0057b80001607983 */ /* 0x000ee80000300800 */
[----:B------:R-:W-:Y:S01]  /*14e3a0*/  STL [R1+0x582c], R219 ;  /* 0x00582cdb01007387 */ /* 0x000fe20000100800 */
[----:B----4-:R-:W-:-:S05]  /*14e3b0*/  IMAD.X R15, R15, 0x1, R0, P6 ;  /* 0x000000010f0f7824 */ /* 0x010fca00030e0600 */
[----:B------:R1:W-:Y:S01]  /*14e3c0*/  STL [R1+0x5838], R15 ;  /* 0x0058380f01007387 */ /* 0x0003e20000100800 */
[----:B------:R-:W-:-:S03]  /*14e3d0*/  IADD3.X R220, R220, R0, RZ, P4, !PT ;  /* 0x00000000dcdc7210 */ /* 0x000fc600027fe4ff */
[----:B-1----:R-:W4:Y:S01]  /*14e3e0*/  LDL.LU R15, [R1+0x575c] ;  /* 0x00575c00010f7983 */ /* 0x002f220000300800 */
[----:B------:R-:W-:-:S05]  /*14e3f0*/  IADD3 R14, P6, R14, R240, RZ ;  /* 0x000000f00e0e7210 */ /* 0x000fca0007fde0ff */
        /* <DEDUP_REMOVED lines=27> */
[----:B------:R-:W-:Y:S01]  /*14e5b0*/  IADD3.X R216, R216, R0, RZ, P3, !PT ;  /* 0x00000000d8d87210 */ /* 0x000fe20001ffe4ff */
[----:B------:R-:W-:-:S02]  /*14e5c0*/  IMAD.X R214, R214, 0x1, R0, P6 ;  /* 0x00000001d6d67824 */ /* 0x000fc400030e0600 */
[----:B---3--:R-:W-:Y:S01]  /*14e5d0*/  IMAD.X R12, R12, 0x1, R0, P2 ;  /* 0x000000010c0c7824 */ /* 0x008fe200010e0600 */
[----:B------:R-:W-:-:S04]  /*14e5e0*/  IADD3 R209, P2, R209, R240, RZ ;  /* 0x000000f0d1d17210 */ /* 0x000fc80007f5e0ff */
[----:B------:R1:W-:Y:S01]  /*14e5f0*/  STL [R1+0x57c0], R12 ;  /* 0x0057c00c01007387 */ /* 0x0003e20000100800 */
[----:B------:R-:W-:-:S03]  /*14e600*/  IMAD.X R96, R96, 0x1, R0, P4 ;  /* 0x0000000160607824 */ /* 0x000fc600020e0600 */
[----:B-1----:R-:W3:Y:S04]  /*14e610*/  LDL.LU R12, [R1+0x5738] ;  /* 0x00573800010c7983 */ /* 0x002ee80000300800 */
[----:B------:R-:W-:Y:S04]  /*14e620*/  STL [R1+0x57b4], R213 ;  /* 0x0057b4d501007387 */ /* 0x000fe80000100800 */
[----:B------:R-:W-:Y:S01]  /*14e630*/  STL [R1+0x57ac], R211 ;  /* 0x0057acd301007387 */ /* 0x000fe20000100800 */
[----:B------:R-:W-:-:S03]  /*14e640*/  IMAD.X R212, R212, 0x1, R0, P5 ;  /* 0x00000001d4d47824 */ /* 0x000fc600028e0600 */
[----:B------:R-:W-:Y:S01]  /*14e650*/  STL [R1+0x57b8], R96 ;  /* 0x0057b86001007387 */ /* 0x000fe20000100800 */
[----:B----4-:R-:W-:-:S03]  /*14e660*/  IADD3 R15, P4, R15, R240, RZ ;  /* 0x000000f00f0f7210 */ /* 0x010fc60007f9e0ff */
[----:B------:R-:W-:Y:S04]  /*14e670*/  STL [R1+0x57a4], R209 ;  /* 0x0057a4d101007387 */ /* 0x000fe80000100800 */
[----:B------:R-:W-:Y:S04]  /*14e680*/  STL [R1+0x575c], R15 ;  /* 0x00575c0f01007387 */ /* 0x000fe80000100800 */
[----:B------:R-:W-:Y:S01]  /*14e690*/  STL [R1+0x57b0], R216 ;  /* 0x0057b0d801007387 */ /* 0x000fe20000100800 */
[----:B------:R-:W-:Y:S01]  /*14e6a0*/  IMAD.X R210, R210, 0x1, R0, P2 ;  /* 0x00000001d2d27824 */ /* 0x000fe200010e0600 */
[----:B------:R-:W-:-:S05]  /*14e6b0*/  IADD3 R14, P3, R14, R240, RZ ;  /* 0x000000f00e0e7210 */ /* 0x000fca0007f7e0ff */
[----:B------:R-:W-:Y:S01]  /*14e6c0*/  STL [R1+0x5754], R14 ;  /* 0x0057540e01007387 */ /* 0x000fe20000100800 */
[-C--:B------:R-:W-:Y:S02]  /*14e6d0*/  IADD3 R207, P2, R207, R240.reuse, RZ ;  /* 0x000000f0cfcf7210 */ /* 0x080fe40007f5e0ff */
[----:B------:R-:W-:-:S05]  /*14e6e0*/  IADD3 R11, P6, R11, R240, RZ ;  /* 0x000000f00b0b7210 */ /* 0x000fca0007fde0ff */
[----:B------:R1:W-:Y:S04]  /*14e6f0*/  STL [R1+0x574c], R11 ;  /* 0x00574c0b01007387 */ /* 0x0003e80000100800 */
[----:B-1----:R-:W4:Y:S01]  /*14e700*/  LDL.LU R11, [R1+0x56e8] ;  /* 0x0056e800010b7983 */ /* 0x002f220000300800 */
[----:B------:R-:W-:-:S05]  /*14e710*/  IADD3 R10, P5, R10, R240, RZ ;  /* 0x000000f00a0a7210 */ /* 0x000fca0007fbe0ff */
[----:B------:R1:W-:Y:S04]  /*14e720*/  STL [R1+0x5744], R10 ;  /* 0x0057440a01007387 */ /* 0x0003e80000100800 */
[----:B-1----:R-:W4:Y:S04]  /*14e730*/  LDL.LU R10, [R1+0x56f0] ;  /* 0x0056f000010a7983 */ /* 0x002f280000300800 */
[----:B------:R-:W-:Y:S01]  /*14e740*/  STL [R1+0x57a8], R214 ;  /* 0x0057a8d601007387 */ /* 0x000fe20000100800 */
[----:B------:R-:W-:-:S03]  /*14e750*/  IMAD.X R9, R9, 0x1, R0, P4 ;  /* 0x0000000109097824 */ /* 0x000fc600020e0600 */
[----:B------:R-:W-:Y:S04]  /*14e760*/  STL [R1+0x57a0], R212 ;  /* 0x0057a0d401007387 */ /* 0x000fe80000100800 */
[----:B------:R1:W-:Y:S01]  /*14e770*/  STL [R1+0x5750], R9 ;  /* 0x0057500901007387 */ /* 0x0003e20000100800 */
[----:B------:R-:W-:-:S03]  /*14e780*/  IADD3 R205, P4, R205, R240, RZ ;  /* 0x000000f0cdcd7210 */ /* 0x000fc60007f9e0ff */
[----:B-1----:R-:W4:Y:S04]  /*14e790*/  LDL.LU R9, [R1+0x56f8] ;  /* 0x0056f80001097983 */ /* 0x002f280000300800 */
[----:B------:R-:W-:Y:S04]  /*14e7a0*/  STL [R1+0x5798], R210 ;  /* 0x005798d201007387 */ /* 0x000fe80000100800 */
[----:B------:R-:W-:Y:S01]  /*14e7b0*/  STL [R1+0x573c], R207 ;  /* 0x00573ccf01007387 */ /* 0x000fe20000100800 */
[----:B------:R-:W-:-:S05]  /*14e7c0*/  IMAD.X R13, R13, 0x1, R0, P3 ;  /* 0x000000010d0d7824 */ /* 0x000fca00018e0600 */
[----:B------:R-:W-:Y:S01]  /*14e7d0*/  STL [R1+0x5748], R13 ;  /* 0x0057480d01007387 */ /* 0x000fe20000100800 */
[----:B--2---:R-:W-:-:S05]  /*14e7e0*/  IADD3.X R8, R8, R0, RZ, P6, !PT ;  /* 0x0000000008087210 */ /* 0x004fca00037fe4ff */
[----:B------:R1:W-:Y:S04]  /*14e7f0*/  STL [R1+0x5740], R8 ;  /* 0x0057400801007387 */ /* 0x0003e80000100800 */
[----:B-1----:R-:W2:Y:S04]  /*14e800*/  LDL.LU R8, [R1+0x5700] ;  /* 0x0057000001087983 */ /* 0x002ea80000300800 */
[----:B------:R-:W-:Y:S04]  /*14e810*/  STL [R1+0x5734], R205 ;  /* 0x005734cd01007387 */ /* 0x000fe80000100800 */
[----:B------:R-:W2:Y:S01]  /*14e820*/  LDL.LU R98, [R1+0x5708] ;  /* 0x0057080001627983 */ /* 0x000ea20000300800 */
[----:B------:R-:W-:-:S02]  /*14e830*/  SHF.L.U32 R252, R252, 0x7, RZ ;  /* 0x00000007fcfc7819 */ /* 0x000fc400000006ff */
[-C--:B------:R-:W-:Y:S01]  /*14e840*/  IADD3 R203, P3, R203, R240.reuse, RZ ;  /* 0x000000f0cbcb7210 */ /* 0x080fe20007f7e0ff */
[----:B------:R-:W2:Y:S02]  /*14e850*/  LDL.LU R97, [R1+0x56e4] ;  /* 0x0056e40001617983 */ /* 0x000ea40000300800 */
[----:B------:R-:W-:Y:S01]  /*14e860*/  IMAD.SHL.U32 R252, R252, 0x4, RZ ;  /* 0x00000004fcfc7824 */ /* 0x000fe200078e00ff */
[----:B------:R-:W-:Y:S01]  /*14e870*/  IADD3 R201, P6, R201, R240, RZ ;  /* 0x000000f0c9c97210 */ /* 0x000fe20007fde0ff */
[--C-:B------:R-:W-:Y:S01]  /*14e880*/  IMAD.X R208, R208, 0x1, R0.reuse, P2 ;  /* 0x00000001d0d07824 */ /* 0x100fe200010e0600 */
[----:B------:R-:W2:Y:S01]  /*14e890*/  LDL.LU R96, [R1+0x5710] ;  /* 0x0057100001607983 */ /* 0x000ea20000300800 */
[--C-:B---3--:R-:W-:Y:S01]  /*14e8a0*/  IMAD.X R12, R12, 0x1, R0.reuse, P5 ;  /* 0x000000010c0c7824 */ /* 0x108fe200028e0600 */
[----:B------:R-:W-:Y:S01]  /*14e8b0*/  IADD3 R199, P5, R199, R252, RZ ;  /* 0x000000fcc7c77210 */ /* 0x000fe20007fbe0ff */
[----:B------:R-:W-:-:S03]  /*14e8c0*/  IMAD.X R206, R206, 0x1, R0, P4 ;  /* 0x00000001cece7824 */ /* 0x000fc600020e0600 */
[----:B------:R1:W-:Y:S04]  /*14e8d0*/  STL [R1+0x5738], R12 ;  /* 0x0057380c01007387 */ /* 0x0003e80000100800 */
[----:B------:R-:W-:Y:S01]  /*14e8e0*/  STL [R1+0x572c], R203 ;  /* 0x00572ccb01007387 */ /* 0x000fe20000100800 */
[----:B------:R-:W-:-:S03]  /*14e8f0*/  IADD3 R197, P2, R197, R252, RZ ;  /* 0x000000fcc5c57210 */ /* 0x000fc60007f5e0ff */
[----:B------:R-:W-:Y:S04]  /*14e900*/  STL [R1+0x571c], R201 ;  /* 0x00571cc901007387 */ /* 0x000fe80000100800 */
[----:B------:R-:W-:Y:S01]  /*14e910*/  STL [R1+0x5730], R208 ;  /* 0x005730d001007387 */ /* 0x000fe20000100800 */
[----:B------:R-:W-:-:S03]  /*14e920*/  IMAD.X R204, R204, 0x1, R0, P3 ;  /* 0x00000001cccc7824 */ /* 0x000fc600018e0600 */
[----:B------:R-:W-:Y:S04]  /*14e930*/  STL [R1+0x56d8], R199 ;  /* 0x0056d8c701007387 */ /* 0x000fe80000100800 */
[----:B------:R-:W3:Y:S04]  /*14e940*/  LDL.LU R116, [R1+0x56ec] ;  /* 0x0056ec0001747983 */ /* 0x000ee80000300800 */
[----:B------:R-:W3:Y:S04]  /*14e950*/  LDL.LU R15, [R1+0x5714] ;  /* 0x00571400010f7983 */ /* 0x000ee80000300800 */
[----:B------:R-:W3:Y:S01]  /*14e960*/  LDL.LU R14, [R1+0x56f4] ;  /* 0x0056f400010e7983 */ /* 0x000ee20000300800 */
[----:B------:R-:W-:Y:S01]  /*14e970*/  IMAD.X R202, R202, 0x1, R0, P6 ;  /* 0x00000001caca7824 */ /* 0x000fe200030e0600 */
[----:B------:R-:W-:Y:S01]  /*14e980*/  IADD3.X R200, R200, R2, RZ, P5, !PT ;  /* 0x00000002c8c87210 */ /* 0x000fe20002ffe4ff */
[----:B------:R-:W-:Y:S01]  /*14e990*/  IMAD.X R198, R198, 0x1, R2, P2 ;  /* 0x00000001c6c67824 */ /* 0x000fe200010e0602 */
[----:B----4-:R-:W-:-:S05]  /*14e9a0*/  IADD3 R11, P4, R11, R252, RZ ;  /* 0x000000fc0b0b7210 */ /* 0x010fca0007f9e0ff */
[----:B------:R4:W-:Y:S04]  /*14e9b0*/  STL [R1+0x56e8], R11 ;  /* 0x0056e80b01007387 */ /* 0x0009e80000100800 */
[----:B------:R-:W-:Y:S04]  /*14e9c0*/  STL [R1+0x5728], R206 ;  /* 0x005728ce01007387 */ /* 0x000fe80000100800 */
[----:B------:R-:W-:Y:S04]  /*14e9d0*/  STL [R1+0x56e0], R197 ;  /* 0x0056e0c501007387 */ /* 0x000fe80000100800 */
[----:B------:R-:W3:Y:S04]  /*14e9e0*/  LDL.LU R13, [R1+0x56cc] ;  /* 0x0056cc00010d7983 */ /* 0x000ee80000300800 */
[----:B------:R-:W-:Y:S01]  /*14e9f0*/  STL [R1+0x5720], R204 ;  /* 0x005720cc01007387 */ /* 0x000fe20000100800 */
[----:B------:R-:W-:-:S05]  /*14ea00*/  IADD3 R10, P3, R10, R252, RZ ;  /* 0x000000fc0a0a7210 */ /* 0x000fca0007f7e0ff */
[----:B------:R4:W-:Y:S04]  /*14ea10*/  STL [R1+0x56f0], R10 ;  /* 0x0056f00a01007387 */ /* 0x0009e80000100800 */
[----:B-1----:R-:W3:Y:S04]  /*14ea20*/  LDL.LU R12, [R1+0x56fc] ;  /* 0x0056fc00010c7983 */ /* 0x002ee80000300800 */
[----:B----4-:R-:W4:Y:S04]  /*14ea30*/  LDL.LU R11, [R1+0x56c4] ;  /* 0x0056c400010b7983 */ /* 0x010f280000300800 */
[----:B------:R-:W4:Y:S01]  /*14ea40*/  LDL.LU R10, [R1+0x5704] ;  /* 0x00570400010a7983 */ /* 0x000f220000300800 */
[----:B------:R-:W-:-:S05]  /*14ea50*/  IADD3 R9, P6, R9, R252, RZ ;  /* 0x000000fc09097210 */ /* 0x000fca0007fde0ff */
[----:B------:R1:W-:Y:S04]  /*14ea60*/  STL [R1+0x56f8], R9 ;  /* 0x0056f80901007387 */ /* 0x0003e80000100800 */
[----:B-1----:R-:W4:Y:S04]  /*14ea70*/  LDL.LU R9, [R1+0x56bc] ;  /* 0x0056bc0001097983 */ /* 0x002f280000300800 */
[----:B------:R-:W4:Y:S04]  /*14ea80*/  LDL.LU R103, [R1+0x570c] ;  /* 0x00570c0001677983 */ /* 0x000f280000300800 */
[----:B------:R-:W4:Y:S01]  /*14ea90*/  LDL.LU R102, [R1+0x56b4] ;  /* 0x0056b40001667983 */ /* 0x000f220000300800 */
[----:B--2---:R-:W-:-:S05]  /*14eaa0*/  IADD3 R8, P5, R8, R252, RZ ;  /* 0x000000fc08087210 */ /* 0x004fca0007fbe0ff */
[----:B------:R1:W-:Y:S01]  /*14eab0*/  STL [R1+0x5700], R8 ;  /* 0x0057000801007387 */ /* 0x0003e20000100800 */
[----:B------:R-:W-:-:S03]  /*14eac0*/  IADD3 R98, P2, R98, R252, RZ ;  /* 0x000000fc62627210 */ /* 0x000fc60007f5e0ff */
[----:B-1----:R-:W2:Y:S04]  /*14ead0*/  LDL.LU R8, [R1+0x56c8] ;  /* 0x0056c80001087983 */ /* 0x002ea80000300800 */
[----:B------:R-:W-:Y:S04]  /*14eae0*/  STL [R1+0x56d0], R202 ;  /* 0x0056d0ca01007387 */ /* 0x000fe80000100800 */
[----:B------:R-:W2:Y:S04]  /*14eaf0*/  LDL.LU R101, [R1+0x56ac] ;  /* 0x0056ac0001657983 */ /* 0x000ea80000300800 */
[----:B------:R-:W2:Y:S04]  /*14eb00*/  LDL.LU R100, [R1+0x56c0] ;  /* 0x0056c00001647983 */ /* 0x000ea80000300800 */
[----:B------:R1:W-:Y:S04]  /*14eb10*/  STL [R1+0x5708], R98 ;  /* 0x0057086201007387 */ /* 0x0003e80000100800 */
[----:B-1----:R-:W2:Y:S01]  /*14eb20*/  LDL.LU R98, [R1+0x56a4] ;  /* 0x0056a40001627983 */ /* 0x002ea20000300800 */
[--C-:B------:R-:W-:Y:S01]  /*14eb30*/  IMAD.X R97, R97, 0x1, R2.reuse, P4 ;  /* 0x0000000161617824 */ /* 0x100fe200020e0602 */
[-C--:B------:R-:W-:Y:S01]  /*14eb40*/  IADD3 R96, P4, R96, R252.reuse, RZ ;  /* 0x000000fc60607210 */ /* 0x080fe20007f9e0ff */
[----:B---3--:R-:W-:Y:S01]  /*14eb50*/  IMAD.X R116, R116, 0x1, R2, P3 ;  /* 0x0000000174747824 */ /* 0x008fe200018e0602 */
[----:B------:R-:W-:Y:S01]  /*14eb60*/  STL [R1+0x56d4], R200 ;  /* 0x0056d4c801007387 */ /* 0x000fe20000100800 */
[----:B------:R-:W-:-:S03]  /*14eb70*/  IADD3 R15, P3, R15, R252, RZ ;  /* 0x000000fc0f0f7210 */ /* 0x000fc60007f7e0ff */
[----:B------:R-:W3:Y:S04]  /*14eb80*/  LDL.LU R99, [R1+0x56b8] ;  /* 0x0056b80001637983 */ /* 0x000ee80000300800 */
[----:B------:R1:W-:Y:S01]  /*14eb90*/  STL [R1+0x56e4], R97 ;  /* 0x0056e46101007387 */ /* 0x0003e20000100800 */
[----:B------:R-:W-:-:S03]  /*14eba0*/  IMAD.X R14, R14, 0x1, R2, P6 ;  /* 0x000000010e0e7824 */ /* 0x000fc600030e0602 */
[----:B-1----:R-:W3:Y:S04]  /*14ebb0*/  LDL.LU R97, [R1+0x569c] ;  /* 0x00569c0001617983 */ /* 0x002ee80000300800 */
[----:B------:R1:W-:Y:S04]  /*14ebc0*/  STL [R1+0x5710], R96 ;  /* 0x0057106001007387 */ /* 0x0003e80000100800 */
[----:B-1----:R-:W3:Y:S04]  /*14ebd0*/  LDL.LU R96, [R1+0x56b0] ;  /* 0x0056b00001607983 */ /* 0x002ee80000300800 */
[----:B------:R-:W-:Y:S04]  /*14ebe0*/  STL [R1+0x56dc], R198 ;  /* 0x0056dcc601007387 */ /* 0x000fe80000100800 */
[----:B------:R1:W-:Y:S04]  /*14ebf0*/  STL [R1+0x5714], R15 ;  /* 0x0057140f01007387 */ /* 0x0003e80000100800 */
[----:B-1----:R-:W3:Y:S04]  /*14ec00*/  LDL.LU R15, [R1+0x56a8] ;  /* 0x0056a800010f7983 */ /* 0x002ee80000300800 */
[----:B------:R-:W-:Y:S04]  /*14ec10*/  STL [R1+0x56ec], R116 ;  /* 0x0056ec7401007387 */ /* 0x000fe80000100800 */
[----:B------:R1:W-:Y:S04]  /*14ec20*/  STL [R1+0x56f4], R14 ;  /* 0x0056f40e01007387 */ /* 0x0003e80000100800 */
[----:B-1----:R-:W3:Y:S01]  /*14ec30*/  LDL.LU R14, [R1+0x56a0] ;  /* 0x0056a000010e7983 */ /* 0x002ee20000300800 */
[----:B------:R-:W-:-:S05]  /*14ec40*/  IADD3 R13, P6, R13, R252, RZ ;  /* 0x000000fc0d0d7210 */ /* 0x000fca0007fde0ff */
[----:B------:R1:W-:Y:S04]  /*14ec50*/  STL [R1+0x56cc], R13 ;  /* 0x0056cc0d01007387 */ /* 0x0003e80000100800 */
[----:B-1----:R-:W3:Y:S04]  /*14ec60*/  LDL.LU R13, [R1+0x5658] ;  /* 0x00565800010d7983 */ /* 0x002ee80000300800 */
[----:B------:R-:W3:Y:S04]  /*14ec70*/  LDL.LU R195, [R1+0x5648] ;  /* 0x0056480001c37983 */ /* 0x000ee80000300800 */
[----:B------:R-:W3:Y:S01]  /*14ec80*/  LDL.LU R193, [R1+0x5650] ;  /* 0x0056500001c17983 */ /* 0x000ee20000300800 */
[----:B------:R-:W-:Y:S01]  /*14ec90*/  IMAD.X R12, R12, 0x1, R2, P5 ;  /* 0x000000010c0c7824 */ /* 0x000fe200028e0602 */
[----:B----4-:R-:W-:-:S04]  /*14eca0*/  IADD3 R11, P5, R11, R252, RZ ;  /* 0x000000fc0b0b7210 */ /* 0x010fc80007fbe0ff */
[----:B------:R1:W-:Y:S01]  /*14ecb0*/  STL [R1+0x56fc], R12 ;  /* 0x0056fc0c01007387 */ /* 0x0003e20000100800 */
[----:B------:R-:W-:-:S03]  /*14ecc0*/  IADD3.X R10, R10, R2, RZ, P2, !PT ;  /* 0x000000020a0a7210 */ /* 0x000fc600017fe4ff */
[----:B-1----:R-:W4:Y:S04]  /*14ecd0*/  LDL.LU R12, [R1+0x5698] ;  /* 0x00569800010c7983 */ /* 0x002f280000300800 */
[----:B------:R1:W-:Y:S01]  /*14ece0*/  STL [R1+0x56c4], R11 ;  /* 0x0056c40b01007387 */ /* 0x0003e20000100800 */
[----:B------:R-:W-:-:S03]  /*14ecf0*/  IADD3 R9, P2, R9, R252, RZ ;  /* 0x000000fc09097210 */ /* 0x000fc60007f5e0ff */
[----:B-1----:R-:W4:Y:S01]  /*14ed00*/  LDL.LU R11, [R1+0x5660] ;  /* 0x00566000010b7983 */ /* 0x002f220000300800 */
[----:B------:R-:W-:-:S03]  /*14ed10*/  IMAD.X R103, R103, 0x1, R2, P4 ;  /* 0x0000000167677824 */ /* 0x000fc600020e0602 */
[----:B------:R1:W-:Y:S01]  /*14ed20*/  STL [R1+0x5704], R10 ;  /* 0x0057040a01007387 */ /* 0x0003e20000100800 */
[----:B------:R-:W-:-:S03]  /*14ed30*/  IADD3 R102, P4, R102, R252, RZ ;  /* 0x000000fc66667210 */ /* 0x000fc60007f9e0ff */
[----:B-1----:R-:W4:Y:S04]  /*14ed40*/  LDL.LU R10, [R1+0x5640] ;  /* 0x00564000010a7983 */ /* 0x002f280000300800 */
[----:B------:R1:W-:Y:S04]  /*14ed50*/  STL [R1+0x56bc], R9 ;  /* 0x0056bc0901007387 */ /* 0x0003e80000100800 */
[----:B-1----:R-:W4:Y:S01]  /*14ed60*/  LDL.LU R9, [R1+0x5668] ;  /* 0x0056680001097983 */ /* 0x002f220000300800 */
[----:B--2---:R-:W-:-:S05]  /*14ed70*/  IMAD.X R8, R8, 0x1, R2, P3 ;  /* 0x0000000108087824 */ /* 0x004fca00018e0602 */
[----:B------:R1:W-:Y:S01]  /*14ed80*/  STL [R1+0x56c8], R8 ;  /* 0x0056c80801007387 */ /* 0x0003e20000100800 */
[----:B------:R-:W-:-:S03]  /*14ed90*/  IADD3 R101, P3, R101, R252, RZ ;  /* 0x000000fc65657210 */ /* 0x000fc60007f7e0ff */
[----:B------:R-:W-:Y:S01]  /*14eda0*/  STL [R1+0x570c], R103 ;  /* 0x00570c6701007387 */ /* 0x000fe20000100800 */
[----:B------:R-:W-:-:S03]  /*14edb0*/  IMAD.X R100, R100, 0x1, R2, P6 ;  /* 0x0000000164647824 */ /* 0x000fc600030e0602 */
[----:B-1----:R-:W2:Y:S04]  /*14edc0*/  LDL.LU R8, [R1+0x5670] ;  /* 0x0056700001087983 */ /* 0x002ea80000300800 */
[----:B------:R-:W-:Y:S01]  /*14edd0*/  STL [R1+0x56b4], R102 ;  /* 0x0056b46601007387 */ /* 0x000fe20000100800 */
[----:B------:R-:W-:-:S05]  /*14ede0*/  IADD3 R98, P6, R98, R252, RZ ;  /* 0x000000fc62627210 */ /* 0x000fca0007fde0ff */
[----:B------:R1:W-:Y:S04]  /*14edf0*/  STL [R1+0x56a4], R98 ;  /* 0x0056a46201007387 */ /* 0x0003e80000100800 */
[----:B------:R-:W-:Y:S04]  /*14ee00*/  STL [R1+0x56ac], R101 ;  /* 0x0056ac6501007387 */ /* 0x000fe80000100800 */
[----:B-1----:R-:W2:Y:S04]  /*14ee10*/  LDL.LU R98, [R1+0x5678] ;  /* 0x0056780001627983 */ /* 0x002ea80000300800 */
[----:B------:R-:W-:Y:S04]  /*14ee20*/  STL [R1+0x56c0], R100 ;  /* 0x0056c06401007387 */ /* 0x000fe80000100800 */
[----:B------:R-:W2:Y:S04]  /*14ee30*/  LDL.LU R196, [R1+0x5644] ;  /* 0x0056440001c47983 */ /* 0x000ea80000300800 */
[----:B------:R-:W2:Y:S01]  /*14ee40*/  LDL.LU R194, [R1+0x564c] ;  /* 0x00564c0001c27983 */ /* 0x000ea20000300800 */
[----:B---3--:R-:W-:Y:S01]  /*14ee50*/  IMAD.X R99, R99, 0x1, R2, P5 ;  /* 0x0000000163637824 */ /* 0x008fe200028e0602 */
[----:B------:R-:W-:-:S05]  /*14ee60*/  IADD3 R97, P5, R97, R252, RZ ;  /* 0x000000fc61617210 */ /* 0x000fca0007fbe0ff */
[----:B------:R1:W-:Y:S01]  /*14ee70*/  STL [R1+0x569c], R97 ;  /* 0x00569c6101007387 */ /* 0x0003e20000100800 */
[----:B------:R-:W-:-:S03]  /*14ee80*/  IMAD.X R96, R96, 0x1, R2, P2 ;  /* 0x0000000160607824 */ /* 0x000fc600010e0602 */
[----:B------:R-:W-:Y:S04]  /*14ee90*/  STL [R1+0x56b8], R99 ;  /* 0x0056b86301007387 */ /* 0x000fe80000100800 */
[----:B-1----:R-:W3:Y:S04]  /*14eea0*/  LDL.LU R97, [R1+0x5654] ;  /* 0x0056540001617983 */ /* 0x002ee80000300800 */
[----:B------:R1:W-:Y:S01]  /*14eeb0*/  STL [R1+0x56b0], R96 ;  /* 0x0056b06001007387 */ /* 0x0003e20000100800 */
[----:B------:R-:W-:-:S03]  /*14eec0*/  IADD3.X R15, R15, R2, RZ, P4, !PT ;  /* 0x000000020f0f7210 */ /* 0x000fc600027fe4ff */
[----:B-1----:R-:W3:Y:S04]  /*14eed0*/  LDL.LU R96, [R1+0x5680] ;  /* 0x0056800001607983 */ /* 0x002ee80000300800 */
[----:B------:R-:W3:Y:S04]  /*14eee0*/  LDL.LU R116, [R1+0x565c] ;  /* 0x00565c0001747983 */ /* 0x000ee80000300800 */
[----:B------:R1:W-:Y:S01]  /*14eef0*/  STL [R1+0x56a8], R15 ;  /* 0x0056a80f01007387 */ /* 0x0003e20000100800 */
[----:B------:R-:W-:-:S03]  /*14ef00*/  IMAD.X R14, R14, 0x1, R2, P3 ;  /* 0x000000010e0e7824 */ /* 0x000fc600018e0602 */
[----:B-1----:R-:W3:Y:S01]  /*14ef10*/  LDL.LU R15, [R1+0x5688] ;  /* 0x00568800010f7983 */ /* 0x002ee20000300800 */
[-C--:B------:R-:W-:Y:S02]  /*14ef20*/  IADD3 R13, P3, R13, R252.reuse, RZ ;  /* 0x000000fc0d0d7210 */ /* 0x080fe40007f7e0ff */
[-C--:B------:R-:W-:Y:S02]  /*14ef30*/  IADD3 R195, P2, R195, R252.reuse, RZ ;  /* 0x000000fcc3c37210 */ /* 0x080fe40007f5e0ff */
[----:B------:R-:W-:-:S03]  /*14ef40*/  IADD3 R193, P4, R193, R252, RZ ;  /* 0x000000fcc1c17210 */ /* 0x000fc60007f9e0ff */
[----:B------:R-:W-:Y:S04]  /*14ef50*/  STL [R1+0x5648], R195 ;  /* 0x005648c301007387 */ /* 0x000fe80000100800 */
[----:B------:R1:W-:Y:S04]  /*14ef60*/  STL [R1+0x56a0], R14 ;  /* 0x0056a00e01007387 */ /* 0x0003e80000100800 */
[----:B-1----:R-:W3:Y:S04]  /*14ef70*/  LDL.LU R14, [R1+0x5664] ;  /* 0x00566400010e7983 */ /* 0x002ee80000300800 */
[----:B------:R1:W-:Y:S04]  /*14ef80*/  STL [R1+0x5658], R13 ;  /* 0x0056580d01007387 */ /* 0x0003e80000100800 */
[----:B-1----:R-:W3:Y:S01]  /*14ef90*/  LDL.LU R13, [R1+0x5690] ;  /* 0x00569000010d7983 */ /* 0x002ee20000300800 */
[----:B----4-:R-:W-:-:S03]  /*14efa0*/  IMAD.X R12, R12, 0x1, R2, P6 ;  /* 0x000000010c0c7824 */ /* 0x010fc600030e0602 */
[----:B------:R-:W-:Y:S04]  /*14efb0*/  STL [R1+0x5650], R193 ;  /* 0x005650c101007387 */ /* 0x000fe80000100800 */
[----:B------:R1:W-:Y:S01]  /*14efc0*/  STL [R1+0x5698], R12 ;  /* 0x0056980c01007387 */ /* 0x0003e20000100800 */
[----:B------:R-:W-:-:S03]  /*14efd0*/  IADD3 R11, P6, R11, R252, RZ ;  /* 0x000000fc0b0b7210 */ /* 0x000fc60007fde0ff */
[----:B-1----:R-:W4:Y:S04]  /*14efe0*/  LDL.LU R12, [R1+0x566c] ;  /* 0x00566c00010c7983 */ /* 0x002f280000300800 */
[----:B------:R1:W-:Y:S01]  /*14eff0*/  STL [R1+0x5660], R11 ;  /* 0x0056600b01007387 */ /* 0x0003e20000100800 */
[----:B------:R-:W-:-:S03]  /*14f000*/  IMAD.X R10, R10, 0x1, R2, P5 ;  /* 0x000000010a0a7824 */ /* 0x000fc600028e0602 */
[----:B-1----:R-:W4:Y:S04]  /*14f010*/  LDL.LU R11, [R1+0x5694] ;  /* 0x00569400010b7983 */ /* 0x002f280000300800 */
[----:B------:R1:W-:Y:S01]  /*14f020*/  STL [R1+0x5640], R10 ;  /* 0x0056400a01007387 */ /* 0x0003e20000100800 */
[----:B------:R-:W-:-:S03]  /*14f030*/  IADD3 R9, P5, R9, R252, RZ ;  /* 0x000000fc09097210 */ /* 0x000fc60007fbe0ff */
[----:B-1----:R-:W4:Y:S04]  /*14f040*/  LDL.LU R10, [R1+0x5674] ;  /* 0x00567400010a7983 */ /* 0x002f280000300800 */
[----:B------:R1:W-:Y:S04]  /*14f050*/  STL [R1+0x5668], R9 ;  /* 0x0056680901007387 */ /* 0x0003e80000100800 */
[----:B-1----:R-:W4:Y:S04]  /*14f060*/  LDL.LU R9, [R1+0x563c] ;  /* 0x00563c0001097983 */ /* 0x002f280000300800 */
[----:B------:R-:W4:Y:S04]  /*14f070*/  LDL.LU R103, [R1+0x567c] ;  /* 0x00567c0001677983 */ /* 0x000f280000300800 */
[----:B------:R-:W4:Y:S01]  /*14f080*/  LDL.LU R102, [R1+0x5634] ;  /* 0x0056340001667983 */ /* 0x000f220000300800 */
[--C-:B--2---:R-:W-:Y:S01]  /*14f090*/  IMAD.X R196, R196, 0x1, R2.reuse, P2 ;  /* 0x00000001c4c47824 */ /* 0x104fe200010e0602 */
[-C--:B------:R-:W-:Y:S01]  /*14f0a0*/  IADD3 R8, P2, R8, R252.reuse, RZ ;  /* 0x000000fc08087210 */ /* 0x080fe20007f5e0ff */
[----:B------:R-:W-:Y:S01]  /*14f0b0*/  IMAD.X R194, R194, 0x1, R2, P4 ;  /* 0x00000001c2c27824 */ /* 0x000fe200020e0602 */
[----:B------:R-:W-:-:S03]  /*14f0c0*/  IADD3 R98, P4, R98, R252, RZ ;  /* 0x000000fc62627210 */ /* 0x000fc60007f9e0ff */
[----:B------:R1:W-:Y:S04]  /*14f0d0*/  STL [R1+0x5670], R8 ;  /* 0x0056700801007387 */ /* 0x0003e80000100800 */
[----:B-1----:R-:W2:Y:S04]  /*14f0e0*/  LDL.LU R8, [R1+0x5684] ;  /* 0x0056840001087983 */ /* 0x002ea80000300800 */
[----:B------:R-:W2:Y:S04]  /*14f0f0*/  LDL.LU R101, [R1+0x562c] ;  /* 0x00562c0001657983 */ /* 0x000ea80000300800 */
[----:B------:R-:W2:Y:S04]  /*14f100*/  LDL.LU R100, [R1+0x568c] ;  /* 0x00568c0001647983 */ /* 0x000ea80000300800 */
[----:B------:R1:W-:Y:S04]  /*14f110*/  STL [R1+0x5678], R98 ;  /* 0x0056786201007387 */ /* 0x0003e80000100800 */
[----:B-1----:R-:W2:Y:S01]  /*14f120*/  LDL.LU R98, [R1+0x5624] ;  /* 0x0056240001627983 */ /* 0x002ea20000300800 */
[----:B---3--:R-:W-:-:S02]  /*14f130*/  IADD3.X R97, R97, R2, RZ, P3, !PT ;  /* 0x0000000261617210 */ /* 0x008fc40001ffe4ff */
[----:B------:R-:W-:Y:S01]  /*14f140*/  IADD3 R96, P3, R96, R252, RZ ;  /* 0x000000fc60607210 */ /* 0x000fe20007f7e0ff */
[----:B------:R-:W-:Y:S01]  /*14f150*/  STL [R1+0x5644], R196 ;  /* 0x005644c401007387 */ /* 0x000fe20000100800 */
[----:B------:R-:W-:-:S03]  /*14f160*/  IMAD.X R116, R116, 0x1, R2, P6 ;  /* 0x0000000174747824 */ /* 0x000fc600030e0602 */
[----:B------:R-:W3:Y:S04]  /*14f170*/  LDL.LU R99, [R1+0x5638] ;  /* 0x0056380001637983 */ /* 0x000ee80000300800 */
[----:B------:R1:W-:Y:S01]  /*14f180*/  STL [R1+0x5654], R97 ;  /* 0x0056546101007387 */ /* 0x0003e20000100800 */
[----:B------:R-:W-:-:S03]  /*14f190*/  IADD3 R15, P6, R15, R252, RZ ;  /* 0x000000fc0f0f7210 */ /* 0x000fc60007fde0ff */
[----:B-1----:R-:W3:Y:S04]  /*14f1a0*/  LDL.LU R97, [R1+0x561c] ;  /* 0x00561c0001617983 */ /* 0x002ee80000300800 */
[----:B------:R1:W-:Y:S04]  /*14f1b0*/  STL [R1+0x5680], R96 ;  /* 0x0056806001007387 */ /* 0x0003e80000100800 */
[----:B-1----:R-:W3:Y:S04]  /*14f1c0*/  LDL.LU R96, [R1+0x5630] ;  /* 0x0056300001607983 */ /* 0x002ee80000300800 */
[----:B------:R-:W-:Y:S04]  /*14f1d0*/  STL [R1+0x564c], R194 ;  /* 0x00564cc201007387 */ /* 0x000fe80000100800 */
[----:B------:R1:W-:Y:S04]  /*14f1e0*/  STL [R1+0x5688], R15 ;  /* 0x0056880f01007387 */ /* 0x0003e80000100800 */
[----:B-1----:R-:W3:Y:S01]  /*14f1f0*/  LDL.LU R15, [R1+0x5628] ;  /* 0x00562800010f7983 */ /* 0x002ee20000300800 */
[----:B------:R-:W-:-:S03]  /*14f200*/  IMAD.X R14, R14, 0x1, R2, P5 ;  /* 0x000000010e0e7824 */ /* 0x000fc600028e0602 */
[----:B------:R-:W-:Y:S04]  /*14f210*/  STL [R1+0x565c], R116 ;  /* 0x00565c7401007387 */ /* 0x000fe80000100800 */
[----:B------:R1:W-:Y:S01]  /*14f220*/  STL [R1+0x5664], R14 ;  /* 0x0056640e01007387 */ /* 0x0003e20000100800 */
[----:B------:R-:W-:-:S03]  /*14f230*/  IADD3 R13, P5, R13, R252, RZ ;  /* 0x000000fc0d0d7210 */ /* 0x000fc60007fbe0ff */
[----:B-1----:R-:W3:Y:S04]  /*14f240*/  LDL.LU R14, [R1+0x5620] ;  /* 0x00562000010e7983 */ /* 0x002ee80000300800 */
[----:B------:R1:W-:Y:S04]  /*14f250*/  STL [R1+0x5690], R13 ;  /* 0x0056900d01007387 */ /* 0x0003e80000100800 */
[----:B-1----:R-:W3:Y:S04]  /*14f260*/  LDL.LU R13, [R1+0x55d8] ;  /* 0x0055d800010d7983 */ /* 0x002ee80000300800 */
[----:B------:R-:W3:Y:S01]  /*14f270*/  LDL.LU R191, [R1+0x55c8] ;  /* 0x0055c80001bf7983 */ /* 0x000ee20000300800 */
[----:B----4-:R-:W-:-:S03]  /*14f280*/  IMAD.X R12, R12, 0x1, R2, P2 ;  /* 0x000000010c0c7824 */ /* 0x010fc600010e0602 */
[----:B------:R-:W4:Y:S04]  /*14f290*/  LDL.LU R189, [R1+0x55d0] ;  /* 0x0055d00001bd7983 */ /* 0x000f280000300800 */
        /* <DEDUP_REMOVED lines=8> */
[----:B-1----:R-:W4:Y:S01]  /*14f320*/  LDL.LU R10, [R1+0x55c0] ;  /* 0x0055c000010a7983 */ /* 0x002f220000300800 */
[----:B------:R-:W-:-:S03]  /*14f330*/  IMAD.X R103, R103, 0x1, R2, P3 ;  /* 0x0000000167677824 */ /* 0x000fc600018e0602 */
[----:B------:R1:W-:Y:S01]  /*14f340*/  STL [R1+0x563c], R9 ;  /* 0x00563c0901007387 */ /* 0x0003e20000100800 */
[----:B------:R-:W-:-:S03]  /*14f350*/  IADD3 R102, P3, R102, R252, RZ ;  /* 0x000000fc66667210 */ /* 0x000fc60007f7e0ff */
[----:B-1----:R-:W4:Y:S01]  /*14f360*/  LDL.LU R9, [R1+0x55e8] ;  /* 0x0055e80001097983 */ /* 0x002f220000300800 */
[----:B--2---:R-:W-:Y:S02]  /*14f370*/  IADD3.X R8, R8, R2, RZ, P6, !PT ;  /* 0x0000000208087210 */ /* 0x004fe400037fe4ff */
[----:B------:R-:W-:-:S03]  /*14f380*/  IADD3 R101, P6, R101, R252, RZ ;  /* 0x000000fc65657210 */ /* 0x000fc60007fde0ff */
[----:B------:R1:W-:Y:S01]  /*14f390*/  STL [R1+0x5684], R8 ;  /* 0x0056840801007387 */ /* 0x0003e20000100800 */
[----:B------:R-:W-:-:S03]  /*14f3a0*/  IMAD.X R100, R100, 0x1, R2, P5 ;  /* 0x0000000164647824 */ /* 0x000fc600028e0602 */
[----:B------:R-:W-:Y:S04]  /*14f3b0*/  STL [R1+0x567c], R103 ;  /* 0x00567c6701007387 */ /* 0x000fe80000100800 */
[----:B-1----:R-:W2:Y:S01]  /*14f3c0*/  LDL.LU R8, [R1+0x55f0] ;  /* 0x0055f00001087983 */ /* 0x002ea20000300800 */
[----:B------:R-:W-:-:S03]  /*14f3d0*/  IADD3 R98, P5, R98, R252, RZ ;  /* 0x000000fc62627210 */ /* 0x000fc60007fbe0ff */
[----:B------:R-:W-:Y:S04]  /*14f3e0*/  STL [R1+0x5634], R102 ;  /* 0x0056346601007387 */ /* 0x000fe80000100800 */
        /* <DEDUP_REMOVED lines=13> */
[----:B------:R-:W-:-:S03]  /*14f4c0*/  IMAD.X R15, R15, 0x1, R2, P3 ;  /* 0x000000010f0f7824 */ /* 0x000fc600018e0602 */
[----:B-1----:R-:W3:Y:S04]  /*14f4d0*/  LDL.LU R96, [R1+0x5600] ;  /* 0x0056000001607983 */ /* 0x002ee80000300800 */
[----:B------:R-:W3:Y:S04]  /*14f4e0*/  LDL.LU R116, [R1+0x55dc] ;  /* 0x0055dc0001747983 */ /* 0x000ee80000300800 */
[----:B------:R1:W-:Y:S01]  /*14f4f0*/  STL [R1+0x5628], R15 ;  /* 0x0056280f01007387 */ /* 0x0003e20000100800 */
[----:B------:R-:W-:-:S03]  /*14f500*/  IMAD.X R14, R14, 0x1, R2, P6 ;  /* 0x000000010e0e7824 */ /* 0x000fc600030e0602 */
[----:B-1----:R-:W3:Y:S01]  /*14f510*/  LDL.LU R15, [R1+0x5608] ;  /* 0x00560800010f7983 */ /* 0x002ee20000300800 */
[-C--:B------:R-:W-:Y:S02]  /*14f520*/  IADD3 R13, P6, R13, R252.reuse, RZ ;  /* 0x000000fc0d0d7210 */ /* 0x080fe40007fde0ff */
[-C--:B------:R-:W-:Y:S02]  /*14f530*/  IADD3 R191, P4, R191, R252.reuse, RZ ;  /* 0x000000fcbfbf7210 */ /* 0x080fe40007f9e0ff */
[----:B----4-:R-:W-:-:S03]  /*14f540*/  IADD3 R189, P3, R189, R252, RZ ;  /* 0x000000fcbdbd7210 */ /* 0x010fc60007f7e0ff */
[----:B------:R-:W-:Y:S04]  /*14f550*/  STL [R1+0x55c8], R191 ;  /* 0x0055c8bf01007387 */ /* 0x000fe80000100800 */
[----:B------:R1:W-:Y:S01]  /*14f560*/  STL [R1+0x5620], R14 ;  /* 0x0056200e01007387 */ /* 0x0003e20000100800 */
[----:B------:R-:W-:-:S03]  /*14f570*/  IADD3.X R12, R12, R2, RZ, P5, !PT ;  /* 0x000000020c0c7210 */ /* 0x000fc60002ffe4ff */
[----:B-1----:R-:W4:Y:S04]  /*14f580*/  LDL.LU R14, [R1+0x55e4] ;  /* 0x0055e400010e7983 */ /* 0x002f280000300800 */
[----:B------:R1:W-:Y:S01]  /*14f590*/  STL [R1+0x55d8], R13 ;  /* 0x0055d80d01007387 */ /* 0x0003e20000100800 */
[----:B------:R-:W-:-:S03]  /*14f5a0*/  IADD3 R11, P5, R11, R252, RZ ;  /* 0x000000fc0b0b7210 */ /* 0x000fc60007fbe0ff */
[----:B-1----:R-:W4:Y:S04]  /*14f5b0*/  LDL.LU R13, [R1+0x5610] ;  /* 0x00561000010d7983 */ /* 0x002f280000300800 */
[----:B------:R-:W-:Y:S04]  /*14f5c0*/  STL [R1+0x55d0], R189 ;  /* 0x0055d0bd01007387 */ /* 0x000fe80000100800 */
        /* <DEDUP_REMOVED lines=22> */
[----:B---3--:R-:W-:-:S03]  /*14f730*/  IMAD.X R97, R97, 0x1, R2, P6 ;  /* 0x0000000161617824 */ /* 0x008fc600030e0602 */
[----:B------:R-:W-:Y:S04]  /*14f740*/  STL [R1+0x55c4], R192 ;  /* 0x0055c4c001007387 */ /* 0x000fe80000100800 */
[----:B------:R-:W3:Y:S01]  /*14f750*/  LDL.LU R99, [R1+0x55b8] ;  /* 0x0055b80001637983 */ /* 0x000ee20000300800 */
[----:B------:R-:W-:-:S03]  /*14f760*/  IADD3 R96, P6, R96, R252, RZ ;  /* 0x000000fc60607210 */ /* 0x000fc60007fde0ff */
[----:B------:R1:W-:Y:S01]  /*14f770*/  STL [R1+0x55d4], R97 ;  /* 0x0055d46101007387 */ /* 0x0003e20000100800 */
[----:B------:R-:W-:-:S03]  /*14f780*/  IMAD.X R116, R116, 0x1, R2, P5 ;  /* 0x0000000174747824 */ /* 0x000fc600028e0602 */
[----:B-1----:R-:W3:Y:S04]  /*14f790*/  LDL.LU R97, [R1+0x559c] ;  /* 0x00559c0001617983 */ /* 0x002ee80000300800 */
[----:B------:R1:W-:Y:S01]  /*14f7a0*/  STL [R1+0x5600], R96 ;  /* 0x0056006001007387 */ /* 0x0003e20000100800 */
[----:B------:R-:W-:-:S03]  /*14f7b0*/  IADD3 R15, P5, R15, R252, RZ ;  /* 0x000000fc0f0f7210 */ /* 0x000fc60007fbe0ff */
[----:B-1----:R-:W3:Y:S04]  /*14f7c0*/  LDL.LU R96, [R1+0x55b0] ;  /* 0x0055b00001607983 */ /* 0x002ee80000300800 */
[----:B------:R-:W-:Y:S04]  /*14f7d0*/  STL [R1+0x55cc], R190 ;  /* 0x0055ccbe01007387 */ /* 0x000fe80000100800 */
[----:B------:R1:W-:Y:S04]  /*14f7e0*/  STL [R1+0x5608], R15 ;  /* 0x0056080f01007387 */ /* 0x0003e80000100800 */
[----:B-1----:R-:W3:Y:S04]  /*14f7f0*/  LDL.LU R15, [R1+0x55a8] ;  /* 0x0055a800010f7983 */ /* 0x002ee80000300800 */
[----:B------:R-:W-:Y:S01]  /*14f800*/  STL [R1+0x55dc], R116 ;  /* 0x0055dc7401007387 */ /* 0x000fe20000100800 */
[----:B----4-:R-:W-:-:S05]  /*14f810*/  IADD3.X R14, R14, R2, RZ, P2, !PT ;  /* 0x000000020e0e7210 */ /* 0x010fca00017fe4ff */
[----:B------:R1:W-:Y:S01]  /*14f820*/  STL [R1+0x55e4], R14 ;  /* 0x0055e40e01007387 */ /* 0x0003e20000100800 */
[----:B------:R-:W-:-:S03]  /*14f830*/  IADD3 R13, P2, R13, R252, RZ ;  /* 0x000000fc0d0d7210 */ /* 0x000fc60007f5e0ff */
[----:B-1----:R-:W4:Y:S04]  /*14f840*/  LDL.LU R14, [R1+0x55a0] ;  /* 0x0055a000010e7983 */ /* 0x002f280000300800 */
[----:B------:R1:W-:Y:S04]  /*14f850*/  STL [R1+0x5610], R13 ;  /* 0x0056100d01007387 */ /* 0x0003e80000100800 */
[----:B-1----:R-:W4:Y:S04]  /*14f860*/  LDL.LU R13, [R1+0x5548] ;  /* 0x00554800010d7983 */ /* 0x002f280000300800 */
[----:B------:R-:W4:Y:S01]  /*14f870*/  LDL.LU R187, [R1+0x5538] ;  /* 0x0055380001bb7983 */ /* 0x000f220000300800 */
[----:B------:R-:W-:-:S03]  /*14f880*/  IMAD.X R12, R12, 0x1, R2, P4 ;  /* 0x000000010c0c7824 */ /* 0x000fc600020e0602 */
        /* <DEDUP_REMOVED lines=8> */
[-C--:B------:R-:W-:Y:S01]  /*14f910*/  IADD3 R9, P3, R9, R252.reuse, RZ ;  /* 0x000000fc09097210 */ /* 0x080fe20007f7e0ff */
[----:B------:R-:W-:Y:S02]  /*14f920*/  IMAD.X R103, R103, 0x1, R2, P6 ;  /* 0x0000000167677824 */ /* 0x000fe400030e0602 */
[----:B-1----:R-:W4:Y:S04]  /*14f930*/  LDL.LU R10, [R1+0x5530] ;  /* 0x00553000010a7983 */ /* 0x002f280000300800 */
[----:B------:R1:W-:Y:S01]  /*14f940*/  STL [R1+0x55bc], R9 ;  /* 0x0055bc0901007387 */ /* 0x0003e20000100800 */
[----:B------:R-:W-:-:S03]  /*14f950*/  IADD3 R102, P6, R102, R252, RZ ;  /* 0x000000fc66667210 */ /* 0x000fc60007fde0ff */
[----:B-1----:R-:W4:Y:S01]  /*14f960*/  LDL.LU R9, [R1+0x5558] ;  /* 0x0055580001097983 */ /* 0x002f220000300800 */
[--C-:B--2---:R-:W-:Y:S02]  /*14f970*/  IMAD.X R8, R8, 0x1, R2.reuse, P5 ;  /* 0x0000000108087824 */ /* 0x104fe400028e0602 */
[----:B------:R-:W-:Y:S01]  /*14f980*/  IMAD.X R100, R100, 0x1, R2, P2 ;  /* 0x0000000164647824 */ /* 0x000fe200010e0602 */
[-C--:B------:R-:W-:Y:S02]  /*14f990*/  IADD3 R101, P5, R101, R252.reuse, RZ ;  /* 0x000000fc65657210 */ /* 0x080fe40007fbe0ff */
[----:B------:R1:W-:Y:S04]  /*14f9a0*/  STL [R1+0x5604], R8 ;  /* 0x0056040801007387 */ /* 0x0003e80000100800 */
[----:B------:R-:W-:Y:S01]  /*14f9b0*/  STL [R1+0x55fc], R103 ;  /* 0x0055fc6701007387 */ /* 0x000fe20000100800 */
[----:B------:R-:W-:-:S03]  /*14f9c0*/  IADD3 R98, P2, R98, R252, RZ ;  /* 0x000000fc62627210 */ /* 0x000fc60007f5e0ff */
[----:B-1----:R-:W2:Y:S04]  /*14f9d0*/  LDL.LU R8, [R1+0x5560] ;  /* 0x0055600001087983 */ /* 0x002ea80000300800 */
[----:B------:R-:W-:Y:S04]  /*14f9e0*/  STL [R1+0x55b4], R102 ;  /* 0x0055b46601007387 */ /* 0x000fe80000100800 */
[----:B------:R1:W-:Y:S04]  /*14f9f0*/  STL [R1+0x55a4], R98 ;  /* 0x0055a46201007387 */ /* 0x0003e80000100800 */
[----:B------:R-:W-:Y:S04]  /*14fa00*/  STL [R1+0x55ac], R101 ;  /* 0x0055ac6501007387 */ /* 0x000fe80000100800 */
[----:B-1----:R-:W2:Y:S04]  /*14fa10*/  LDL.LU R98, [R1+0x5568] ;  /* 0x0055680001627983 */ /* 0x002ea80000300800 */
[----:B------:R-:W-:Y:S04]  /*14fa20*/  STL [R1+0x560c], R100 ;  /* 0x00560c6401007387 */ /* 0x000fe80000100800 */
[----:B------:R-:W2:Y:S04]  /*14fa30*/  LDL.LU R188, [R1+0x5534] ;  /* 0x0055340001bc7983 */ /* 0x000ea80000300800 */
[----:B------:R-:W2:Y:S01]  /*14fa40*/  LDL.LU R186, [R1+0x553c] ;  /* 0x00553c0001ba7983 */ /* 0x000ea20000300800 */
[----:B---3--:R-:W-:-:S02]  /*14fa50*/  IADD3.X R99, R99, R2, RZ, P4, !PT ;  /* 0x0000000263637210 */ /* 0x008fc400027fe4ff */
[----:B------:R-:W-:-:S05]  /*14fa60*/  IADD3 R97, P4, R97, R252, RZ ;  /* 0x000000fc61617210 */ /* 0x000fca0007f9e0ff */
[----:B------:R1:W-:Y:S04]  /*14fa70*/  STL [R1+0x559c], R97 ;  /* 0x00559c6101007387 */ /* 0x0003e80000100800 */
[----:B------:R-:W-:Y:S01]  /*14fa80*/  STL [R1+0x55b8], R99 ;  /* 0x0055b86301007387 */ /* 0x000fe20000100800 */
[----:B------:R-:W-:-:S03]  /*14fa90*/  IMAD.X R96, R96, 0x1, R2, P3 ;  /* 0x0000000160607824 */ /* 0x000fc600018e0602 */
[----:B-1----:R-:W3:Y:S04]  /*14faa0*/  LDL.LU R97, [R1+0x5544] ;  /* 0x0055440001617983 */ /* 0x002ee80000300800 */
[----:B------:R1:W-:Y:S01]  /*14fab0*/  STL [R1+0x55b0], R96 ;  /* 0x0055b06001007387 */ /* 0x0003e20000100800 */
[----:B------:R-:W-:-:S03]  /*14fac0*/  IMAD.X R15, R15, 0x1, R2, P6 ;  /* 0x000000010f0f7824 */ /* 0x000fc600030e0602 */
[----:B-1----:R-:W3:Y:S04]  /*14fad0*/  LDL.LU R96, [R1+0x5570] ;  /* 0x0055700001607983 */ /* 0x002ee80000300800 */
[----:B------:R-:W3:Y:S04]  /*14fae0*/  LDL.LU R116, [R1+0x554c] ;  /* 0x00554c0001747983 */ /* 0x000ee80000300800 */
[----:B------:R1:W-:Y:S04]  /*14faf0*/  STL [R1+0x55a8], R15 ;  /* 0x0055a80f01007387 */ /* 0x0003e80000100800 */
[----:B-1----:R-:W3:Y:S01]  /*14fb00*/  LDL.LU R15, [R1+0x5578] ;  /* 0x00557800010f7983 */ /* 0x002ee20000300800 */
[----:B----4-:R-:W-:Y:S01]  /*14fb10*/  IMAD.X R14, R14, 0x1, R2, P5 ;  /* 0x000000010e0e7824 */ /* 0x010fe200028e0602 */
[----:B------:R-:W-:-:S02]  /*14fb20*/  IADD3 R187, P3, R187, R252, RZ ;  /* 0x000000fcbbbb7210 */ /* 0x000fc40007f7e0ff */
[-C--:B------:R-:W-:Y:S02]  /*14fb30*/  IADD3 R13, P5, R13, R252.reuse, RZ ;  /* 0x000000fc0d0d7210 */ /* 0x080fe40007fbe0ff */
[----:B------:R-:W-:Y:S01]  /*14fb40*/  IADD3 R185, P6, R185, R252, RZ ;  /* 0x000000fcb9b97210 */ /* 0x000fe20007fde0ff */
[----:B------:R-:W-:Y:S04]  /*14fb50*/  STL [R1+0x5538], R187 ;  /* 0x005538bb01007387 */ /* 0x000fe80000100800 */
[----:B------:R1:W-:Y:S04]  /*14fb60*/  STL [R1+0x55a0], R14 ;  /* 0x0055a00e01007387 */ /* 0x0003e80000100800 */
[----:B-1----:R-:W4:Y:S01]  /*14fb70*/  LDL.LU R14, [R1+0x5554] ;  /* 0x00555400010e7983 */ /* 0x002f220000300800 */
[----:B------:R-:W-:-:S03]  /*14fb80*/  IMAD.X R12, R12, 0x1, R2, P2 ;  /* 0x000000010c0c7824 */ /* 0x000fc600010e0602 */
[----:B------:R1:W-:Y:S04]  /*14fb90*/  STL [R1+0x5548], R13 ;  /* 0x0055480d01007387 */ /* 0x0003e80000100800 */
[----:B-1----:R-:W4:Y:S04]  /*14fba0*/  LDL.LU R13, [R1+0x5580] ;  /* 0x00558000010d7983 */ /* 0x002f280000300800 */
[----:B------:R-:W-:Y:S01]  /*14fbb0*/  STL [R1+0x5540], R185 ;  /* 0x005540b901007387 */ /* 0x000fe20000100800 */
[----:B------:R-:W-:-:S03]  /*14fbc0*/  IADD3 R11, P2, R11, R252, RZ ;  /* 0x000000fc0b0b7210 */ /* 0x000fc60007f5e0ff */
[----:B------:R1:W-:Y:S04]  /*14fbd0*/  STL [R1+0x5598], R12 ;  /* 0x0055980c01007387 */ /* 0x0003e80000100800 */
        /* <DEDUP_REMOVED lines=11> */
[----:B--2---:R-:W-:-:S02]  /*14fc90*/  IADD3.X R188, R188, R2, RZ, P3, !PT ;  /* 0x00000002bcbc7210 */ /* 0x004fc40001ffe4ff */
        /* <DEDUP_REMOVED lines=9> */
[----:B---3--:R-:W-:Y:S01]  /*14fd30*/  IMAD.X R97, R97, 0x1, R2, P5 ;  /* 0x0000000161617824 */ /* 0x008fe200028e0602 */
[----:B------:R-:W-:-:S02]  /*14fd40*/  IADD3 R96, P5, R96, R252, RZ ;  /* 0x000000fc60607210 */ /* 0x000fc40007fbe0ff */
[----:B------:R-:W-:Y:S04]  /*14fd50*/  STL [R1+0x5534], R188 ;  /* 0x005534bc01007387 */ /* 0x000fe80000100800 */
[----:B------:R-:W3:Y:S01]  /*14fd60*/  LDL.LU R99, [R1+0x5584] ;  /* 0x0055840001637983 */ /* 0x000ee20000300800 */
[----:B------:R-:W-:-:S03]  /*14fd70*/  IMAD.X R116, R116, 0x1, R2, P2 ;  /* 0x0000000174747824 */ /* 0x000fc600010e0602 */
[----:B------:R1:W-:Y:S01]  /*14fd80*/  STL [R1+0x5544], R97 ;  /* 0x0055446101007387 */ /* 0x0003e20000100800 */
[----:B------:R-:W-:-:S03]  /*14fd90*/  IADD3 R15, P2, R15, R252, RZ ;  /* 0x000000fc0f0f7210 */ /* 0x000fc60007f5e0ff */
[----:B-1----:R-:W3:Y:S04]  /*14fda0*/  LDL.LU R97, [R1+0x551c] ;  /* 0x00551c0001617983 */ /* 0x002ee80000300800 */
[----:B------:R1:W-:Y:S04]  /*14fdb0*/  STL [R1+0x5570], R96 ;  /* 0x0055706001007387 */ /* 0x0003e80000100800 */
[----:B-1----:R-:W3:Y:S04]  /*14fdc0*/  LDL.LU R96, [R1+0x558c] ;  /* 0x00558c0001607983 */ /* 0x002ee80000300800 */
[----:B------:R-:W-:Y:S04]  /*14fdd0*/  STL [R1+0x553c], R186 ;  /* 0x00553cba01007387 */ /* 0x000fe80000100800 */
[----:B------:R1:W-:Y:S04]  /*14fde0*/  STL [R1+0x5578], R15 ;  /* 0x0055780f01007387 */ /* 0x0003e80000100800 */
[----:B-1----:R-:W3:Y:S04]  /*14fdf0*/  LDL.LU R15, [R1+0x5528] ;  /* 0x00552800010f7983 */ /* 0x002ee80000300800 */
[----:B------:R-:W-:Y:S01]  /*14fe00*/  STL [R1+0x554c], R116 ;  /* 0x00554c7401007387 */ /* 0x000fe20000100800 */
[----:B----4-:R-:W-:-:S05]  /*14fe10*/  IMAD.X R14, R14, 0x1, R2, P4 ;  /* 0x000000010e0e7824 */ /* 0x010fca00020e0602 */
[----:B------:R1:W-:Y:S01]  /*14fe20*/  STL [R1+0x5554], R14 ;  /* 0x0055540e01007387 */ /* 0x0003e20000100800 */
[----:B------:R-:W-:-:S03]  /*14fe30*/  IADD3 R13, P4, R13, R252, RZ ;  /* 0x000000fc0d0d7210 */ /* 0x000fc60007f9e0ff */
[----:B-1----:R-:W4:Y:S04]  /*14fe40*/  LDL.LU R14, [R1+0x5520] ;  /* 0x00552000010e7983 */ /* 0x002f280000300800 */
[----:B------:R1:W-:Y:S01]  /*14fe50*/  STL [R1+0x5580], R13 ;  /* 0x0055800d01007387 */ /* 0x0003e20000100800 */
[----:B------:R-:W-:-:S03]  /*14fe60*/  IMAD.X R12, R12, 0x1, R2, P3 ;  /* 0x000000010c0c7824 */ /* 0x000fc600018e0602 */
[----:B-1----:R-:W4:Y:S04]  /*14fe70*/  LDL.LU R13, [R1+0x54c8] ;  /* 0x0054c800010d7983 */ /* 0x002f280000300800 */
[----:B------:R-:W4:Y:S04]  /*14fe80*/  LDL.LU R183, [R1+0x54b8] ;  /* 0x0054b80001b77983 */ /* 0x000f280000300800 */
[----:B------:R-:W4:Y:S04]  /*14fe90*/  LDL.LU R181, [R1+0x54c0] ;  /* 0x0054c00001b57983 */ /* 0x000f280000300800 */
[----:B------:R1:W-:Y:S01]  /*14fea0*/  STL [R1+0x555c], R12 ;  /* 0x00555c0c01007387 */ /* 0x0003e20000100800 */
[----:B------:R-:W-:-:S03]  /*14feb0*/  IADD3 R11, P3, R11, R252, RZ ;  /* 0x000000fc0b0b7210 */ /* 0x000fc60007f7e0ff */
[----:B-1----:R-:W4:Y:S04]  /*14fec0*/  LDL.LU R12, [R1+0x5518] ;  /* 0x00551800010c7983 */ /* 0x002f280000300800 */
[----:B------:R1:W-:Y:S01]  /*14fed0*/  STL [R1+0x5588], R11 ;  /* 0x0055880b01007387 */ /* 0x0003e20000100800 */
[----:B------:R-:W-:-:S03]  /*14fee0*/  IADD3.X R10, R10, R2, RZ, P6, !PT ;  /* 0x000000020a0a7210 */ /* 0x000fc600037fe4ff */
[----:B-1----:R-:W4:Y:S04]  /*14fef0*/  LDL.LU R11, [R1+0x54d0] ;  /* 0x0054d000010b7983 */ /* 0x002f280000300800 */
[----:B------:R1:W-:Y:S01]  /*14ff00*/  STL [R1+0x5564], R10 ;  /* 0x0055640a01007387 */ /* 0x0003e20000100800 */
[-C--:B------:R-:W-:Y:S01]  /*14ff10*/  IADD3 R9, P6, R9, R252.reuse, RZ ;  /* 0x000000fc09097210 */ /* 0x080fe20007fde0ff */
[--C-:B------:R-:W-:Y:S01]  /*14ff20*/  IMAD.X R103, R103, 0x1, R2.reuse, P5 ;  /* 0x0000000167677824 */ /* 0x100fe200028e0602 */
[----:B------:R-:W-:Y:S01]  /*14ff30*/  IADD3 R102, P5, R102, R252, RZ ;  /* 0x000000fc66667210 */ /* 0x000fe20007fbe0ff */
[----:B-1----:R-:W4:Y:S04]  /*14ff40*/  LDL.LU R10, [R1+0x54b0] ;  /* 0x0054b000010a7983 */ /* 0x002f280000300800 */
[----:B------:R1:W-:Y:S04]  /*14ff50*/  STL [R1+0x5590], R9 ;  /* 0x0055900901007387 */ /* 0x0003e80000100800 */
[----:B-1----:R-:W4:Y:S01]  /*14ff60*/  LDL.LU R9, [R1+0x54d8] ;  /* 0x0054d80001097983 */ /* 0x002f220000300800 */
[----:B--2---:R-:W-:-:S02]  /*14ff70*/  IMAD.X R8, R8, 0x1, R2, P2 ;  /* 0x0000000108087824 */ /* 0x004fc400010e0602 */
        /* <DEDUP_REMOVED lines=30> */
[----:B------:R1:W-:Y:S01]  /*150160*/  STL [R1+0x5520], R14 ;  /* 0x0055200e01007387 */ /* 0x0003e20000100800 */
[----:B------:R-:W-:-:S03]  /*150170*/  IMAD.X R12, R12, 0x1, R2, P4 ;  /* 0x000000010c0c7824 */ /* 0x000fc600020e0602 */
        /* <DEDUP_REMOVED lines=63> */
[----:B--2---:R-:W-:Y:S01]  /*150570*/  IADD3.X R8, R8, R2, RZ, P4, !PT ;  /* 0x0000000208087210 */ /* 0x004fe200027fe4ff */
[----:B------:R-:W-:Y:S01]  /*150580*/  IMAD.X R100, R100, 0x1, R2, P3 ;  /* 0x0000000164647824 */ /* 0x000fe200018e0602 */
[----:B------:R-:W-:-:S03]  /*150590*/  IADD3 R101, P4, R101, R252, RZ ;  /* 0x000000fc65657210 */ /* 0x000fc60007f9e0ff */
        /* <DEDUP_REMOVED lines=427> */
[----:B------:R-:W-:Y:S01]  /*152050*/  STL [R1+0x4c0c], R9 ;  /* 0x004c0c0901007387 */ /* 0x000fe20000100800 */
[----:B--2---:R-:W-:-:S02]  /*152060*/  IADD3.X R164, R164, R2, RZ, P6, !PT ;  /* 0x00000002a4a47210 */ /* 0x004fc400037fe4ff */
[----:B------:R-:W-:-:S05]  /*152070*/  IADD3 R8, P6, R8, R252, RZ ;  /* 0x000000fc08087210 */ /* 0x000fca0007fde0ff */
[----:B------:R1:W-:Y:S04]  /*152080*/  STL [R1+0x4c14], R8 ;  /* 0x004c140801007387 */ /* 0x0003e80000100800 */
[----:B-1----:R-:W2:Y:S01]  /*152090*/  LDL.LU R8, [R1+0x4c4c] ;  /* 0x004c4c0001087983 */ /* 0x002ea20000300800 */
[----:B------:R-:W-:-:S03]  /*1520a0*/  IMAD.X R162, R162, 0x1, R2, P5 ;  /* 0x00000001a2a27824 */ /* 0x000fc600028e0602 */
[----:B------:R-:W2:Y:S01]  /*1520b0*/  LDL.LU R103, [R1+0x4c20] ;  /* 0x004c200001677983 */ /* 0x000ea20000300800 */
[----:B------:R-:W-:-:S03]  /*1520c0*/  IADD3 R98, P5, R98, R252, RZ ;  /* 0x000000fc62627210 */ /* 0x000fc60007fbe0ff */
[----:B------:R-:W2:Y:S04]  /*1520d0*/  LDL.LU R102, [R1+0x4c54] ;  /* 0x004c540001667983 */ /* 0x000ea80000300800 */
[----:B------:R-:W2:Y:S04]  /*1520e0*/  LDL.LU R9, [R1+0x4c28] ;  /* 0x004c280001097983 */ /* 0x000ea80000300800 */
        /* <DEDUP_REMOVED lines=33> */
[----:B------:R1:W-:Y:S04]  /*152300*/  STL [R1+0x4c18], R10 ;  /* 0x004c180a01007387 */ /* 0x0003e80000100800 */
[----:B-1----:R-:W4:Y:S01]  /*152310*/  LDL.LU R10, [R1+0x4c68] ;  /* 0x004c6800010a7983 */ /* 0x002f220000300800 */
[----:B--2---:R-:W-:-:S05]  /*152320*/  IADD3 R8, P5, R8, R252, RZ ;  /* 0x000000fc08087210 */ /* 0x004fca0007fbe0ff */
[----:B------:R1:W-:Y:S04]  /*152330*/  STL [R1+0x4c4c], R8 ;  /* 0x004c4c0801007387 */ /* 0x0003e80000100800 */
[----:B-1----:R-:W2:Y:S01]  /*152340*/  LDL.LU R8, [R1+0x4c94] ;  /* 0x004c940001087983 */ /* 0x002ea20000300800 */
[--C-:B------:R-:W-:Y:S02]  /*152350*/  IMAD.X R9, R9, 0x1, R2.reuse, P4 ;  /* 0x0000000109097824 */ /* 0x100fe400020e0602 */
[--C-:B------:R-:W-:Y:S01]  /*152360*/  IMAD.X R103, R103, 0x1, R2.reuse, P2 ;  /* 0x0000000167677824 */ /* 0x100fe200010e0602 */
[-C--:B------:R-:W-:Y:S01]  /*152370*/  IADD3 R102, P2, R102, R252.reuse, RZ ;  /* 0x000000fc66667210 */ /* 0x080fe20007f5e0ff */
[----:B------:R-:W-:Y:S01]  /*152380*/  IMAD.X R100, R100, 0x1, R2, P3 ;  /* 0x0000000164647824 */ /* 0x000fe200018e0602 */
[-C--:B------:R-:W-:Y:S01]  /*152390*/  IADD3 R98, P3, R98, R252.reuse, RZ ;  /* 0x000000fc62627210 */ /* 0x080fe20007f7e0ff */
[----:B------:R1:W-:Y:S01]  /*1523a0*/  STL [R1+0x4c28], R9 ;  /* 0x004c280901007387 */ /* 0x0003e20000100800 */
[----:B------:R-:W-:-:S03]  /*1523b0*/  IADD3 R101, P4, R101, R252, RZ ;  /* 0x000000fc65657210 */ /* 0x000fc60007f9e0ff */
[----:B------:R-:W-:Y:S04]  /*1523c0*/  STL [R1+0x4c20], R103 ;  /* 0x004c206701007387 */ /* 0x000fe80000100800 */
        /* <DEDUP_REMOVED lines=8> */
[--C-:B---3--:R-:W-:Y:S01]  /*152450*/  IMAD.X R99, R99, 0x1, R2.reuse, P6 ;  /* 0x0000000163637824 */ /* 0x108fe200030e0602 */
[----:B------:R-:W-:Y:S01]  /*152460*/  IADD3 R97, P6, R97, R252, RZ ;  /* 0x000000fc61617210 */ /* 0x000fe20007fde0ff */
[----:B------:R-:W-:-:S04]  /*152470*/  IMAD.X R96, R96, 0x1, R2, P5 ;  /* 0x0000000160607824 */ /* 0x000fc800028e0602 */
[----:B------:R1:W-:Y:S04]  /*152480*/  STL [R1+0x4c6c], R97 ;  /* 0x004c6c6101007387 */ /* 0x0003e80000100800 */
[----:B------:R-:W-:Y:S01]  /*152490*/  STL [R1+0x4c38], R99 ;  /* 0x004c386301007387 */ /* 0x000fe20000100800 */
[----:B------:R-:W-:-:S03]  /*1524a0*/  IADD3.X R15, R15, R2, RZ, P2, !PT ;  /* 0x000000020f0f7210 */ /* 0x000fc600017fe4ff */
[----:B-1----:R-:W3:Y:S04]  /*1524b0*/  LDL.LU R97, [R1+0x4c80] ;  /* 0x004c800001617983 */ /* 0x002ee80000300800 */
[----:B------:R1:W-:Y:S04]  /*1524c0*/  STL [R1+0x4c48], R96 ;  /* 0x004c486001007387 */ /* 0x0003e80000100800 */
[----:B-1----:R-:W3:Y:S04]  /*1524d0*/  LDL.LU R96, [R1+0x4cac] ;  /* 0x004cac0001607983 */ /* 0x002ee80000300800 */
[----:B------:R-:W3:Y:S01]  /*1524e0*/  LDL.LU R116, [R1+0x4c88] ;  /* 0x004c880001747983 */ /* 0x000ee20000300800 */
[----:B----4-:R-:W-:-:S03]  /*1524f0*/  IMAD.X R14, R14, 0x1, R2, P4 ;  /* 0x000000010e0e7824 */ /* 0x010fc600020e0602 */
[----:B------:R1:W-:Y:S01]  /*152500*/  STL [R1+0x4c50], R15 ;  /* 0x004c500f01007387 */ /* 0x0003e20000100800 */
[-C--:B------:R-:W-:Y:S02]  /*152510*/  IADD3 R159, P5, R159, R252.reuse, RZ ;  /* 0x000000fc9f9f7210 */ /* 0x080fe40007fbe0ff */
[-C--:B------:R-:W-:Y:S01]  /*152520*/  IADD3 R13, P4, R13, R252.reuse, RZ ;  /* 0x000000fc0d0d7210 */ /* 0x080fe20007f9e0ff */
[----:B-1----:R-:W4:Y:S01]  /*152530*/  LDL.LU R15, [R1+0x4cb4] ;  /* 0x004cb400010f7983 */ /* 0x002f220000300800 */
[----:B------:R-:W-:-:S03]  /*152540*/  IADD3 R157, P2, R157, R252, RZ ;  /* 0x000000fc9d9d7210 */ /* 0x000fc60007f5e0ff */
        /* <DEDUP_REMOVED lines=11> */
[----:B------:R1:W-:Y:S04]  /*152600*/  STL [R1+0x4c8c], R11 ;  /* 0x004c8c0b01007387 */ /* 0x0003e80000100800 */
[----:B-1----:R-:W4:Y:S04]  /*152610*/  LDL.LU R11, [R1+0x4cc4] ;  /* 0x004cc400010b7983 */ /* 0x002f280000300800 */
[----:B------:R-:W-:Y:S01]  /*152620*/  STL [R1+0x4c68], R10 ;  /* 0x004c680a01007387 */ /* 0x000fe20000100800 */
[----:B--2---:R-:W-:-:S05]  /*152630*/  IADD3 R8, P6, R8, R252, RZ ;  /* 0x000000fc08087210 */ /* 0x004fca0007fde0ff */
[----:B------:R1:W-:Y:S04]  /*152640*/  STL [R1+0x4c94], R8 ;  /* 0x004c940801007387 */ /* 0x0003e80000100800 */
[----:B-1----:R-:W2:Y:S04]  /*152650*/  LDL.LU R8, [R1+0x4ca0] ;  /* 0x004ca00001087983 */ /* 0x002ea80000300800 */
[----:B------:R-:W2:Y:S04]  /*152660*/  LDL.LU R10, [R1+0x4ccc] ;  /* 0x004ccc00010a7983 */ /* 0x000ea80000300800 */
[----:B------:R-:W2:Y:S04]  /*152670*/  LDL.LU R103, [R1+0x4ca8] ;  /* 0x004ca80001677983 */ /* 0x000ea80000300800 */
[----:B------:R-:W2:Y:S01]  /*152680*/  LDL.LU R102, [R1+0x4cd4] ;  /* 0x004cd40001667983 */ /* 0x000ea20000300800 */
[--C-:B------:R-:W-:Y:S01]  /*152690*/  IMAD.X R160, R160, 0x1, R2.reuse, P5 ;  /* 0x00000001a0a07824 */ /* 0x100fe200028e0602 */
        /* <DEDUP_REMOVED lines=15> */
[----:B----4-:R-:W-:-:S03]  /*152790*/  IADD3 R15, P3, R15, R252, RZ ;  /* 0x000000fc0f0f7210 */ /* 0x010fc60007f7e0ff */
[----:B-1----:R-:W4:Y:S04]  /*1527a0*/  LDL.LU R97, [R1+0x4cec] ;  /* 0x004cec0001617983 */ /* 0x002f280000300800 */
[----:B------:R1:W-:Y:S04]  /*1527b0*/  STL [R1+0x4cac], R96 ;  /* 0x004cac6001007387 */ /* 0x0003e80000100800 */
[----:B-1----:R-:W4:Y:S01]  /*1527c0*/  LDL.LU R96, [R1+0x4cc8] ;  /* 0x004cc80001607983 */ /* 0x002f220000300800 */
[----:B------:R-:W-:-:S03]  /*1527d0*/  IMAD.X R14, R14, 0x1, R2, P6 ;  /* 0x000000010e0e7824 */ /* 0x000fc600030e0602 */
[----:B------:R-:W-:Y:S04]  /*1527e0*/  STL [R1+0x4c78], R158 ;  /* 0x004c789e01007387 */ /* 0x000fe80000100800 */
        /* <DEDUP_REMOVED lines=10> */
[----:B------:R-:W4:Y:S04]  /*152890*/  LDL.LU R155, [R1+0x4cf4] ;  /* 0x004cf400019b7983 */ /* 0x000f280000300800 */
[----:B------:R-:W4:Y:S04]  /*1528a0*/  LDL.LU R153, [R1+0x4cfc] ;  /* 0x004cfc0001997983 */ /* 0x000f280000300800 */
[----:B------:R1:W-:Y:S04]  /*1528b0*/  STL [R1+0x4c98], R12 ;  /* 0x004c980c01007387 */ /* 0x0003e80000100800 */
[----:B-1----:R-:W4:Y:S04]  /*1528c0*/  LDL.LU R12, [R1+0x4ce0] ;  /* 0x004ce000010c7983 */ /* 0x002f280000300800 */
        /* <DEDUP_REMOVED lines=8> */
[----:B------:R1:W-:Y:S01]  /*152950*/  STL [R1+0x4ccc], R10 ;  /* 0x004ccc0a01007387 */ /* 0x0003e20000100800 */
[----:B------:R-:W-:-:S03]  /*152960*/  IADD3.X R9, R9, R2, RZ, P3, !PT ;  /* 0x0000000209097210 */ /* 0x000fc60001ffe4ff */
[----:B-1----:R-:W2:Y:S01]  /*152970*/  LDL.LU R10, [R1+0x4d14] ;  /* 0x004d1400010a7983 */ /* 0x002ea20000300800 */
        /* <DEDUP_REMOVED lines=14> */
[----:B----4-:R-:W-:-:S05]  /*152a60*/  IADD3 R97, P5, R97, R252, RZ ;  /* 0x000000fc61617210 */ /* 0x010fca0007fbe0ff */
[----:B------:R1:W-:Y:S04]  /*152a70*/  STL [R1+0x4cec], R97 ;  /* 0x004cec6101007387 */ /* 0x0003e80000100800 */
[----:B------:R-:W-:Y:S01]  /*152a80*/  STL [R1+0x4cc0], R99 ;  /* 0x004cc06301007387 */ /* 0x000fe20000100800 */
[----:B------:R-:W-:-:S03]  /*152a90*/  IMAD.X R96, R96, 0x1, R2, P2 ;  /* 0x0000000160607824 */ /* 0x000fc600010e0602 */
[----:B-1----:R-:W3:Y:S04]  /*152aa0*/  LDL.LU R97, [R1+0x4d00] ;  /* 0x004d000001617983 */ /* 0x002ee80000300800 */
[----:B------:R1:W-:Y:S01]  /*152ab0*/  STL [R1+0x4cc8], R96 ;  /* 0x004cc86001007387 */ /* 0x0003e20000100800 */
[----:B------:R-:W-:-:S03]  /*152ac0*/  IMAD.X R15, R15, 0x1, R2, P4 ;  /* 0x000000010f0f7824 */ /* 0x000fc600020e0602 */
[----:B-1----:R-:W4:Y:S04]  /*152ad0*/  LDL.LU R96, [R1+0x4d2c] ;  /* 0x004d2c0001607983 */ /* 0x002f280000300800 */
[----:B------:R-:W4:Y:S04]  /*152ae0*/  LDL.LU R116, [R1+0x4d08] ;  /* 0x004d080001747983 */ /* 0x000f280000300800 */
[----:B------:R1:W-:Y:S01]  /*152af0*/  STL [R1+0x4cd0], R15 ;  /* 0x004cd00f01007387 */ /* 0x0003e20000100800 */
[----:B------:R-:W-:-:S03]  /*152b00*/  IMAD.X R14, R14, 0x1, R2, P3 ;  /* 0x000000010e0e7824 */ /* 0x000fc600018e0602 */
[----:B-1----:R-:W4:Y:S01]  /*152b10*/  LDL.LU R15, [R1+0x4d34] ;  /* 0x004d3400010f7983 */ /* 0x002f220000300800 */
[-C--:B------:R-:W-:Y:S02]  /*152b20*/  IADD3 R155, P2, R155, R252.reuse, RZ ;  /* 0x000000fc9b9b7210 */ /* 0x080fe40007f5e0ff */
[-C--:B------:R-:W-:Y:S02]  /*152b30*/  IADD3 R13, P3, R13, R252.reuse, RZ ;  /* 0x000000fc0d0d7210 */ /* 0x080fe40007f7e0ff */
[----:B------:R-:W-:Y:S01]  /*152b40*/  IADD3 R153, P4, R153, R252, RZ ;  /* 0x000000fc99997210 */ /* 0x000fe20007f9e0ff */
[----:B------:R-:W-:Y:S04]  /*152b50*/  STL [R1+0x4cf4], R155 ;  /* 0x004cf49b01007387 */ /* 0x000fe80000100800 */
[----:B------:R1:W-:Y:S01]  /*152b60*/  STL [R1+0x4cd8], R14 ;  /* 0x004cd80e01007387 */ /* 0x0003e20000100800 */
[----:B------:R-:W-:-:S03]  /*152b70*/  IADD3.X R12, R12, R2, RZ, P6, !PT ;  /* 0x000000020c0c7210 */ /* 0x000fc600037fe4ff */
[----:B-1----:R-:W4:Y:S04]  /*152b80*/  LDL.LU R14, [R1+0x4d10] ;  /* 0x004d1000010e7983 */ /* 0x002f280000300800 */
[----:B------:R1:W-:Y:S04]  /*152b90*/  STL [R1+0x4d04], R13 ;  /* 0x004d040d01007387 */ /* 0x0003e80000100800 */
[----:B-1----:R-:W4:Y:S04]  /*152ba0*/  LDL.LU R13, [R1+0x4d3c] ;  /* 0x004d3c00010d7983 */ /* 0x002f280000300800 */
[----:B------:R-:W-:Y:S04]  /*152bb0*/  STL [R1+0x4cfc], R153 ;  /* 0x004cfc9901007387 */ /* 0x000fe80000100800 */
[----:B------:R-:W-:Y:S01]  /*152bc0*/  STL [R1+0x4ce0], R12 ;  /* 0x004ce00c01007387 */ /* 0x000fe20000100800 */
[----:B--2---:R-:W-:-:S05]  /*152bd0*/  IMAD.X R8, R8, 0x1, R2, P5 ;  /* 0x0000000108087824 */ /* 0x004fca00028e0602 */
[----:B------:R1:W-:Y:S04]  /*152be0*/  STL [R1+0x4ce8], R8 ;  /* 0x004ce80801007387 */ /* 0x0003e80000100800 */
[----:B-1----:R-:W2:Y:S01]  /*152bf0*/  LDL.LU R8, [R1+0x4d18] ;  /* 0x004d180001087983 */ /* 0x002ea20000300800 */
[-C--:B------:R-:W-:Y:S02]  /*152c00*/  IADD3 R11, P6, R11, R252.reuse, RZ ;  /* 0x000000fc0b0b7210 */ /* 0x080fe40007fde0ff */
[----:B------:R-:W-:-:S03]  /*152c10*/  IADD3 R10, P5, R10, R252, RZ ;  /* 0x000000fc0a0a7210 */ /* 0x000fc60007fbe0ff */
[----:B------:R1:W-:Y:S04]  /*152c20*/  STL [R1+0x4d0c], R11 ;  /* 0x004d0c0b01007387 */ /* 0x0003e80000100800 */
[----:B------:R-:W2:Y:S04]  /*152c30*/  LDL.LU R12, [R1+0x4d44] ;  /* 0x004d4400010c7983 */ /* 0x000ea80000300800 */
[----:B-1----:R-:W2:Y:S04]  /*152c40*/  LDL.LU R11, [R1+0x4d20] ;  /* 0x004d2000010b7983 */ /* 0x002ea80000300800 */
[----:B------:R1:W-:Y:S04]  /*152c50*/  STL [R1+0x4d14], R10 ;  /* 0x004d140a01007387 */ /* 0x0003e80000100800 */
[----:B-1----:R-:W2:Y:S04]  /*152c60*/  LDL.LU R10, [R1+0x4d4c] ;  /* 0x004d4c00010a7983 */ /* 0x002ea80000300800 */
[----:B------:R-:W2:Y:S01]  /*152c70*/  LDL.LU R103, [R1+0x4d28] ;  /* 0x004d280001677983 */ /* 0x000ea20000300800 */
[--C-:B------:R-:W-:Y:S01]  /*152c80*/  IMAD.X R156, R156, 0x1, R2.reuse, P2 ;  /* 0x000000019c9c7824 */ /* 0x100fe200010e0602 */
[-C--:B------:R-:W-:Y:S01]  /*152c90*/  IADD3 R9, P2, R9, R252.reuse, RZ ;  /* 0x000000fc09097210 */ /* 0x080fe20007f5e0ff */
[----:B------:R-:W-:Y:S01]  /*152ca0*/  IMAD.X R154, R154, 0x1, R2, P4 ;  /* 0x000000019a9a7824 */ /* 0x000fe200020e0602 */
[----:B------:R-:W2:Y:S01]  /*152cb0*/  LDL.LU R102, [R1+0x4d54] ;  /* 0x004d540001667983 */ /* 0x000ea20000300800 */
        /* <DEDUP_REMOVED lines=8> */
[----:B----4-:R-:W-:-:S02]  /*152d40*/  IADD3 R96, P3, R96, R252, RZ ;  /* 0x000000fc60607210 */ /* 0x010fc40007f7e0ff */
[----:B------:R-:W-:Y:S04]  /*152d50*/  STL [R1+0x4cf0], R156 ;  /* 0x004cf09c01007387 */ /* 0x000fe80000100800 */
[----:B------:R-:W3:Y:S01]  /*152d60*/  LDL.LU R99, [R1+0x4d40] ;  /* 0x004d400001637983 */ /* 0x000ee20000300800 */
[----:B------:R-:W-:-:S03]  /*152d70*/  IMAD.X R116, R116, 0x1, R2, P6 ;  /* 0x0000000174747824 */ /* 0x000fc600030e0602 */
[----:B------:R1:W-:Y:S01]  /*152d80*/  STL [R1+0x4d00], R97 ;  /* 0x004d006101007387 */ /* 0x0003e20000100800 */
[----:B------:R-:W-:-:S03]  /*152d90*/  IADD3 R15, P6, R15, R252, RZ ;  /* 0x000000fc0f0f7210 */ /* 0x000fc60007fde0ff */
[----:B-1----:R-:W4:Y:S04]  /*152da0*/  LDL.LU R97, [R1+0x4d6c] ;  /* 0x004d6c0001617983 */ /* 0x002f280000300800 */
[----:B------:R1:W-:Y:S04]  /*152db0*/  STL [R1+0x4d2c], R96 ;  /* 0x004d2c6001007387 */ /* 0x0003e80000100800 */
[----:B-1----:R-:W4:Y:S04]  /*152dc0*/  LDL.LU R96, [R1+0x4d48] ;  /* 0x004d480001607983 */ /* 0x002f280000300800 */
[----:B------:R-:W-:Y:S04]  /*152dd0*/  STL [R1+0x4cf8], R154 ;  /* 0x004cf89a01007387 */ /* 0x000fe80000100800 */
[----:B------:R1:W-:Y:S01]  /*152de0*/  STL [R1+0x4d34], R15 ;  /* 0x004d340f01007387 */ /* 0x0003e20000100800 */
[----:B------:R-:W-:-:S03]  /*152df0*/  IADD3.X R14, R14, R2, RZ, P5, !PT ;  /* 0x000000020e0e7210 */ /* 0x000fc60002ffe4ff */
[----:B-1----:R-:W4:Y:S04]  /*152e00*/  LDL.LU R15, [R1+0x4d50] ;  /* 0x004d5000010f7983 */ /* 0x002f280000300800 */
[----:B------:R-:W-:Y:S04]  /*152e10*/  STL [R1+0x4d08], R116 ;  /* 0x004d087401007387 */ /* 0x000fe80000100800 */
[----:B------:R1:W-:Y:S01]  /*152e20*/  STL [R1+0x4d10], R14 ;  /* 0x004d100e01007387 */ /* 0x0003e20000100800 */
[----:B------:R-:W-:-:S03]  /*152e30*/  IADD3 R13, P5, R13, R252, RZ ;  /* 0x000000fc0d0d7210 */ /* 0x000fc60007fbe0ff */
[----:B-1----:R-:W4:Y:S04]  /*152e40*/  LDL.LU R14, [R1+0x4d58] ;  /* 0x004d5800010e7983 */ /* 0x002f280000300800 */
[----:B------:R1:W-:Y:S04]  /*152e50*/  STL [R1+0x4d3c], R13 ;  /* 0x004d3c0d01007387 */ /* 0x0003e80000100800 */
[----:B-1----:R-:W4:Y:S04]  /*152e60*/  LDL.LU R13, [R1+0x4d84] ;  /* 0x004d8400010d7983 */ /* 0x002f280000300800 */
[----:B------:R-:W4:Y:S04]  /*152e70*/  LDL.LU R151, [R1+0x4d74] ;  /* 0x004d740001977983 */ /* 0x000f280000300800 */
[----:B------:R-:W4:Y:S01]  /*152e80*/  LDL.LU R149, [R1+0x4d7c] ;  /* 0x004d7c0001957983 */ /* 0x000f220000300800 */
[----:B--2---:R-:W-:-:S05]  /*152e90*/  IMAD.X R8, R8, 0x1, R2, P2 ;  /* 0x0000000108087824 */ /* 0x004fca00010e0602 */
[----:B------:R1:W-:Y:S04]  /*152ea0*/  STL [R1+0x4d18], R8 ;  /* 0x004d180801007387 */ /* 0x0003e80000100800 */
[----:B-1----:R-:W2:Y:S01]  /*152eb0*/  LDL.LU R8, [R1+0x4d60] ;  /* 0x004d600001087983 */ /* 0x002ea20000300800 */
[----:B------:R-:W-:Y:S01]  /*152ec0*/  IADD3 R12, P2, R12, R252, RZ ;  /* 0x000000fc0c0c7210 */ /* 0x000fe20007f5e0ff */
[----:B------:R-:W-:-:S04]  /*152ed0*/  IMAD.X R11, R11, 0x1, R2, P4 ;  /* 0x000000010b0b7824 */ /* 0x000fc800020e0602 */
[----:B------:R1:W-:Y:S01]  /*152ee0*/  STL [R1+0x4d44], R12 ;  /* 0x004d440c01007387 */ /* 0x0003e20000100800 */
[-C--:B------:R-:W-:Y:S01]  /*152ef0*/  IADD3 R10, P4, R10, R252.reuse, RZ ;  /* 0x000000fc0a0a7210 */ /* 0x080fe20007f9e0ff */
[----:B------:R-:W-:Y:S02]  /*152f00*/  IMAD.X R103, R103, 0x1, R2, P3 ;  /* 0x0000000167677824 */ /* 0x000fe400018e0602 */
[----:B-1----:R-:W2:Y:S04]  /*152f10*/  LDL.LU R12, [R1+0x4d8c] ;  /* 0x004d8c00010c7983 */ /* 0x002ea80000300800 */
[----:B------:R1:W-:Y:S01]  /*152f20*/  STL [R1+0x4d20], R11 ;  /* 0x004d200b01007387 */ /* 0x0003e20000100800 */
[----:B------:R-:W-:-:S03]  /*152f30*/  IADD3 R102, P3, R102, R252, RZ ;  /* 0x000000fc66667210 */ /* 0x000fc60007f7e0ff */
[----:B-1----:R-:W2:Y:S01]  /*152f40*/  LDL.LU R11, [R1+0x4d68] ;  /* 0x004d6800010b7983 */ /* 0x002ea20000300800 */
[----:B------:R-:W-:-:S03]  /*152f50*/  IMAD.X R9, R9, 0x1, R2, P6 ;  /* 0x0000000109097824 */ /* 0x000fc600030e0602 */
[----:B------:R1:W-:Y:S01]  /*152f60*/  STL [R1+0x4d4c], R10 ;  /* 0x004d4c0a01007387 */ /* 0x0003e20000100800 */
[----:B------:R-:W-:Y:S01]  /*152f70*/  IMAD.X R100, R100, 0x1, R2, P5 ;  /* 0x0000000164647824 */ /* 0x000fe200028e0602 */
[-C--:B------:R-:W-:Y:S02]  /*152f80*/  IADD3 R101, P6, R101, R252.reuse, RZ ;  /* 0x000000fc65657210 */ /* 0x080fe40007fde0ff */
[----:B-1----:R-:W2:Y:S04]  /*152f90*/  LDL.LU R10, [R1+0x4d94] ;  /* 0x004d9400010a7983 */ /* 0x002ea80000300800 */
        /* <DEDUP_REMOVED lines=12> */
[----:B----4-:R-:W-:Y:S01]  /*153060*/  IADD3 R97, P2, R97, R252, RZ ;  /* 0x000000fc61617210 */ /* 0x010fe20007f5e0ff */
[----:B------:R-:W-:-:S04]  /*153070*/  IMAD.X R96, R96, 0x1, R2, P4 ;  /* 0x0000000160607824 */ /* 0x000fc800020e0602 */
[----:B------:R1:W-:Y:S04]  /*153080*/  STL [R1+0x4d6c], R97 ;  /* 0x004d6c6101007387 */ /* 0x0003e80000100800 */
[----:B------:R-:W-:Y:S01]  /*153090*/  STL [R1+0x4d40], R99 ;  /* 0x004d406301007387 */ /* 0x000fe20000100800 */
[----:B------:R-:W-:-:S03]  /*1530a0*/  IMAD.X R15, R15, 0x1, R2, P3 ;  /* 0x000000010f0f7824 */ /* 0x000fc600018e0602 */
[----:B-1----:R-:W3:Y:S04]  /*1530b0*/  LDL.LU R97, [R1+0x4d80] ;  /* 0x004d800001617983 */ /* 0x002ee80000300800 */
[----:B------:R1:W-:Y:S04]  /*1530c0*/  STL [R1+0x4d48], R96 ;  /* 0x004d486001007387 */ /* 0x0003e80000100800 */
[----:B-1----:R-:W4:Y:S01]  /*1530d0*/  LDL.LU R96, [R1+0x4dac] ;  /* 0x004dac0001607983 */ /* 0x002f220000300800 */
[----:B------:R-:W-:-:S03]  /*1530e0*/  IMAD.X R14, R14, 0x1, R2, P6 ;  /* 0x000000010e0e7824 */ /* 0x000fc600030e0602 */
[----:B------:R-:W4:Y:S04]  /*1530f0*/  LDL.LU R116, [R1+0x4d88] ;  /* 0x004d880001747983 */ /* 0x000f280000300800 */
[----:B------:R1:W-:Y:S01]  /*153100*/  STL [R1+0x4d50], R15 ;  /* 0x004d500f01007387 */ /* 0x0003e20000100800 */
[----:B------:R-:W-:-:S03]  /*153110*/  IADD3 R151, P4, R151, R252, RZ ;  /* 0x000000fc97977210 */ /* 0x000fc60007f9e0ff */
[----:B-1----:R-:W4:Y:S01]  /*153120*/  LDL.LU R15, [R1+0x4db4] ;  /* 0x004db400010f7983 */ /* 0x002f220000300800 */
[----:B------:R-:W-:-:S03]  /*153130*/  IADD3 R13, P6, R13, R252, RZ ;  /* 0x000000fc0d0d7210 */ /* 0x000fc60007fde0ff */
[----:B------:R-:W-:Y:S04]  /*153140*/  STL [R1+0x4d74], R151 ;  /* 0x004d749701007387 */ /* 0x000fe80000100800 */
[----:B------:R1:W-:Y:S04]  /*153150*/  STL [R1+0x4d58], R14 ;  /* 0x004d580e01007387 */ /* 0x0003e80000100800 */
[----:B-1----:R-:W4:Y:S01]  /*153160*/  LDL.LU R14, [R1+0x4d90] ;  /* 0x004d9000010e7983 */ /* 0x002f220000300800 */
[----:B--2---:R-:W-:-:S05]  /*153170*/  IMAD.X R8, R8, 0x1, R2, P5 ;  /* 0x0000000108087824 */ /* 0x004fca00028e0602 */
[----:B------:R1:W-:Y:S04]  /*153180*/  STL [R1+0x4d60], R8 ;  /* 0x004d600801007387 */ /* 0x0003e80000100800 */
[----:B------:R2:W-:Y:S04]  /*153190*/  STL [R1+0x4d84], R13 ;  /* 0x004d840d01007387 */ /* 0x0005e80000100800 */
[----:B-1----:R-:W4:Y:S01]  /*1531a0*/  LDL.LU R8, [R1+0x4dbc] ;  /* 0x004dbc0001087983 */ /* 0x002f220000300800 */
[-C--:B------:R-:W-:Y:S02]  /*1531b0*/  IADD3 R149, P3, R149, R252.reuse, RZ ;  /* 0x000000fc95957210 */ /* 0x080fe40007f7e0ff */
[----:B------:R-:W-:-:S03]  /*1531c0*/  IADD3 R12, P5, R12, R252, RZ ;  /* 0x000000fc0c0c7210 */ /* 0x000fc60007fbe0ff */
[----:B------:R-:W-:Y:S04]  /*1531d0*/  STL [R1+0x4d7c], R149 ;  /* 0x004d7c9501007387 */ /* 0x000fe80000100800 */
[----:B--2---:R-:W2:Y:S04]  /*1531e0*/  LDL.LU R13, [R1+0x4d98] ;  /* 0x004d9800010d7983 */ /* 0x004ea80000300800 */
[----:B------:R1:W-:Y:S01]  /*1531f0*/  STL [R1+0x4d8c], R12 ;  /* 0x004d8c0c01007387 */ /* 0x0003e20000100800 */
[----:B------:R-:W-:-:S03]  /*153200*/  IMAD.X R11, R11, 0x1, R2, P2 ;  /* 0x000000010b0b7824 */ /* 0x000fc600010e0602 */
[----:B-1----:R-:W2:Y:S04]  /*153210*/  LDL.LU R12, [R1+0x4dc4] ;  /* 0x004dc400010c7983 */ /* 0x002ea80000300800 */
[----:B------:R-:W-:Y:S01]  /*153220*/  STL [R1+0x4d68], R11 ;  /* 0x004d680b01007387 */ /* 0x000fe20000100800 */
[----:B------:R-:W-:-:S05]  /*153230*/  IADD3 R10, P2, R10, R252, RZ ;  /* 0x000000fc0a0a7210 */ /* 0x000fca0007f5e0ff */
[----:B------:R1:W-:Y:S04]  /*153240*/  STL [R1+0x4d94], R10 ;  /* 0x004d940a01007387 */ /* 0x0003e80000100800 */
[----:B-1----:R-:W2:Y:S04]  /*153250*/  LDL.LU R10, [R1+0x4da0] ;  /* 0x004da000010a7983 */ /* 0x002ea80000300800 */
[----:B------:R-:W2:Y:S04]  /*153260*/  LDL.LU R11, [R1+0x4dcc] ;  /* 0x004dcc00010b7983 */ /* 0x000ea80000300800 */
[----:B------:R-:W2:Y:S04]  /*153270*/  LDL.LU R103, [R1+0x4da8] ;  /* 0x004da80001677983 */ /* 0x000ea80000300800 */
[----:B------:R-:W2:Y:S01]  /*153280*/  LDL.LU R102, [R1+0x4dd4] ;  /* 0x004dd40001667983 */ /* 0x000ea20000300800 */
[----:B------:R-:W-:-:S02]  /*153290*/  IADD3.X R152, R152, R2, RZ, P4, !PT ;  /* 0x0000000298987210 */ /* 0x000fc400027fe4ff */
        /* <DEDUP_REMOVED lines=19> */
[----:B------:R-:W-:Y:S01]  /*1533d0*/  STL [R1+0x4d78], R150 ;  /* 0x004d789601007387 */ /* 0x000fe20000100800 */
[----:B------:R-:W-:-:S03]  /*1533e0*/  IMAD.X R14, R14, 0x1, R2, P2 ;  /* 0x000000010e0e7824 */ /* 0x000fc600010e0602 */
[----:B------:R1:W-:Y:S04]  /*1533f0*/  STL [R1+0x4db4], R15 ;  /* 0x004db40f01007387 */ /* 0x0003e80000100800 */
[----:B-1----:R-:W4:Y:S04]  /*153400*/  LDL.LU R15, [R1+0x4dd0] ;  /* 0x004dd000010f7983 */ /* 0x002f280000300800 */
[----:B------:R-:W-:Y:S04]  /*153410*/  STL [R1+0x4d88], R116 ;  /* 0x004d887401007387 */ /* 0x000fe80000100800 */
[----:B------:R1:W-:Y:S04]  /*153420*/  STL [R1+0x4d90], R14 ;  /* 0x004d900e01007387 */ /* 0x0003e80000100800 */
[----:B-1----:R-:W4:Y:S01]  /*153430*/  LDL.LU R14, [R1+0x4dd8] ;  /* 0x004dd800010e7983 */ /* 0x002f220000300800 */
[----:B------:R-:W-:-:S05]  /*153440*/  IADD3 R8, P2, R8, R252, RZ ;  /* 0x000000fc08087210 */ /* 0x000fca0007f5e0ff */
[----:B------:R1:W-:Y:S04]  /*153450*/  STL [R1+0x4dbc], R8 ;  /* 0x004dbc0801007387 */ /* 0x0003e80000100800 */
[----:B-1----:R-:W4:Y:S04]  /*153460*/  LDL.LU R8, [R1+0x4e04] ;  /* 0x004e040001087983 */ /* 0x002f280000300800 */
[----:B------:R-:W4:Y:S01]  /*153470*/  LDL.LU R147, [R1+0x4df4] ;  /* 0x004df40001937983 */ /* 0x000f220000300800 */
[----:B--2---:R-:W-:Y:S01]  /*153480*/  IMAD.X R13, R13, 0x1, R2, P4 ;  /* 0x000000010d0d7824 */ /* 0x004fe200020e0602 */
[----:B------:R-:W-:-:S02]  /*153490*/  IADD3 R12, P4, R12, R252, RZ ;  /* 0x000000fc0c0c7210 */ /* 0x000fc40007f9e0ff */
[----:B------:R-:W2:Y:S04]  /*1534a0*/  LDL.LU R145, [R1+0x4dfc] ;  /* 0x004dfc0001917983 */ /* 0x000ea80000300800 */
[----:B------:R1:W-:Y:S04]  /*1534b0*/  STL [R1+0x4d98], R13 ;  /* 0x004d980d01007387 */ /* 0x0003e80000100800 */
[----:B-1----:R-:W2:Y:S04]  /*1534c0*/  LDL.LU R13, [R1+0x4de0] ;  /* 0x004de000010d7983 */ /* 0x002ea80000300800 */
[----:B------:R1:W-:Y:S01]  /*1534d0*/  STL [R1+0x4dc4], R12 ;  /* 0x004dc40c01007387 */ /* 0x0003e20000100800 */
[----:B------:R-:W-:-:S02]  /*1534e0*/  IADD3.X R10, R10, R2, RZ, P3, !PT ;  /* 0x000000020a0a7210 */ /* 0x000fc40001ffe4ff */
[-C--:B------:R-:W-:Y:S01]  /*1534f0*/  IADD3 R11, P3, R11, R252.reuse, RZ ;  /* 0x000000fc0b0b7210 */ /* 0x080fe20007f7e0ff */
[----:B-1----:R-:W2:Y:S04]  /*153500*/  LDL.LU R12, [R1+0x4e0c] ;  /* 0x004e0c00010c7983 */ /* 0x002ea80000300800 */
[----:B------:R1:W-:Y:S01]  /*153510*/  STL [R1+0x4da0], R10 ;  /* 0x004da00a01007387 */ /* 0x0003e20000100800 */
[--C-:B------:R-:W-:Y:S01]  /*153520*/  IMAD.X R103, R103, 0x1, R2.reuse, P6 ;  /* 0x0000000167677824 */ /* 0x100fe200030e0602 */
[----:B------:R-:W-:Y:S02]  /*153530*/  IADD3 R102, P6, R102, R252, RZ ;  /* 0x000000fc66667210 */ /* 0x000fe40007fde0ff */
[----:B-1----:R-:W2:Y:S04]  /*153540*/  LDL.LU R10, [R1+0x4de8] ;  /* 0x004de800010a7983 */ /* 0x002ea80000300800 */
[----:B------:R1:W-:Y:S04]  /*153550*/  STL [R1+0x4dcc], R11 ;  /* 0x004dcc0b01007387 */ /* 0x0003e80000100800 */
[----:B-1----:R-:W2:Y:S01]  /*153560*/  LDL.LU R11, [R1+0x4e14] ;  /* 0x004e1400010b7983 */ /* 0x002ea20000300800 */
[----:B------:R-:W-:-:S02]  /*153570*/  IMAD.X R9, R9, 0x1, R2, P5 ;  /* 0x0000000109097824 */ /* 0x000fc400028e0602 */
        /* <DEDUP_REMOVED lines=15> */
[----:B------:R1:W-:Y:S01]  /*153670*/  STL [R1+0x4dec], R97 ;  /* 0x004dec6101007387 */ /* 0x0003e20000100800 */
[----:B------:R-:W-:-:S03]  /*153680*/  IMAD.X R96, R96, 0x1, R2, P3 ;  /* 0x0000000160607824 */ /* 0x000fc600018e0602 */
[----:B------:R-:W-:Y:S04]  /*153690*/  STL [R1+0x4dc0], R99 ;  /* 0x004dc06301007387 */ /* 0x000fe80000100800 */
[----:B-1----:R-:W3:Y:S04]  /*1536a0*/  LDL.LU R97, [R1+0x4e00] ;  /* 0x004e000001617983 */ /* 0x002ee80000300800 */
[----:B------:R1:W-:Y:S01]  /*1536b0*/  STL [R1+0x4dc8], R96 ;  /* 0x004dc86001007387 */ /* 0x0003e20000100800 */
[----:B------:R-:W-:-:S03]  /*1536c0*/  IADD3.X R15, R15, R2, RZ, P6, !PT ;  /* 0x000000020f0f7210 */ /* 0x000fc600037fe4ff */
[----:B-1----:R-:W4:Y:S04]  /*1536d0*/  LDL.LU R96, [R1+0x4e2c] ;  /* 0x004e2c0001607983 */ /* 0x002f280000300800 */
[----:B------:R1:W-:Y:S01]  /*1536e0*/  STL [R1+0x4dd0], R15 ;  /* 0x004dd00f01007387 */ /* 0x0003e20000100800 */
[----:B------:R-:W-:-:S03]  /*1536f0*/  IMAD.X R14, R14, 0x1, R2, P5 ;  /* 0x000000010e0e7824 */ /* 0x000fc600028e0602 */
[----:B-1----:R-:W4:Y:S04]  /*153700*/  LDL.LU R15, [R1+0x4e08] ;  /* 0x004e0800010f7983 */ /* 0x002f280000300800 */
[----:B------:R1:W-:Y:S04]  /*153710*/  STL [R1+0x4dd8], R14 ;  /* 0x004dd80e01007387 */ /* 0x0003e80000100800 */
[----:B-1----:R-:W4:Y:S01]  /*153720*/  LDL.LU R14, [R1+0x4e34] ;  /* 0x004e3400010e7983 */ /* 0x002f220000300800 */
[-C--:B------:R-:W-:Y:S02]  /*153730*/  IADD3 R8, P5, R8, R252.reuse, RZ ;  /* 0x000000fc08087210 */ /* 0x080fe40007fbe0ff */
[----:B------:R-:W-:-:S05]  /*153740*/  IADD3 R147, P3, R147, R252, RZ ;  /* 0x000000fc93937210 */ /* 0x000fca0007f7e0ff */
[----:B------:R-:W-:Y:S04]  /*153750*/  STL [R1+0x4df4], R147 ;  /* 0x004df49301007387 */ /* 0x000fe80000100800 */
[----:B------:R1:W-:Y:S04]  /*153760*/  STL [R1+0x4e04], R8 ;  /* 0x004e040801007387 */ /* 0x0003e80000100800 */
[----:B-1----:R-:W4:Y:S01]  /*153770*/  LDL.LU R8, [R1+0x4e10] ;  /* 0x004e100001087983 */ /* 0x002f220000300800 */
[----:B--2---:R-:W-:Y:S01]  /*153780*/  IMAD.X R13, R13, 0x1, R2, P2 ;  /* 0x000000010d0d7824 */ /* 0x004fe200010e0602 */
[----:B------:R-:W-:-:S04]  /*153790*/  IADD3 R145, P6, R145, R252, RZ ;  /* 0x000000fc91917210 */ /* 0x000fc80007fde0ff */
[----:B------:R1:W-:Y:S01]  /*1537a0*/  STL [R1+0x4de0], R13 ;  /* 0x004de00d01007387 */ /* 0x0003e20000100800 */
[----:B------:R-:W-:-:S03]  /*1537b0*/  IADD3 R12, P2, R12, R252, RZ ;  /* 0x000000fc0c0c7210 */ /* 0x000fc60007f5e0ff */
[----:B-1----:R-:W2:Y:S04]  /*1537c0*/  LDL.LU R13, [R1+0x4e3c] ;  /* 0x004e3c00010d7983 */ /* 0x002ea80000300800 */
[----:B------:R-:W-:Y:S01]  /*1537d0*/  STL [R1+0x4dfc], R145 ;  /* 0x004dfc9101007387 */ /* 0x000fe20000100800 */
[----:B------:R-:W-:-:S05]  /*1537e0*/  IMAD.X R10, R10, 0x1, R2, P4 ;  /* 0x000000010a0a7824 */ /* 0x000fca00020e0602 */
[----:B------:R1:W-:Y:S01]  /*1537f0*/  STL [R1+0x4de8], R10 ;  /* 0x004de80a01007387 */ /* 0x0003e20000100800 */
[----:B------:R-:W-:-:S03]  /*153800*/  IADD3 R11, P4, R11, R252, RZ ;  /* 0x000000fc0b0b7210 */ /* 0x000fc60007f9e0ff */
[----:B-1----:R-:W2:Y:S04]  /*153810*/  LDL.LU R10, [R1+0x4e18] ;  /* 0x004e1800010a7983 */ /* 0x002ea80000300800 */
[----:B------:R1:W-:Y:S04]  /*153820*/  STL [R1+0x4e0c], R12 ;  /* 0x004e0c0c01007387 */ /* 0x0003e80000100800 */
[----:B-1----:R-:W2:Y:S04]  /*153830*/  LDL.LU R12, [R1+0x4e44] ;  /* 0x004e4400010c7983 */ /* 0x002ea80000300800 */
[----:B------:R1:W-:Y:S04]  /*153840*/  STL [R1+0x4e14], R11 ;  /* 0x004e140b01007387 */ /* 0x0003e80000100800 */
[----:B-1----:R-:W2:Y:S04]  /*153850*/  LDL.LU R11, [R1+0x4e20] ;  /* 0x004e2000010b7983 */ /* 0x002ea80000300800 */
[----:B------:R-:W2:Y:S04]  /*153860*/  LDL.LU R116, [R1+0x4e4c] ;  /* 0x004e4c0001747983 */ /* 0x000ea80000300800 */
[----:B------:R-:W2:Y:S01]  /*153870*/  LDL.LU R103, [R1+0x4e28] ;  /* 0x004e280001677983 */ /* 0x000ea20000300800 */
[----:B------:R-:W-:Y:S01]  /*153880*/  IMAD.X R148, R148, 0x1, R2, P3 ;  /* 0x0000000194947824 */ /* 0x000fe200018e0602 */
[----:B------:R-:W-:-:S02]  /*153890*/  IADD3 R9, P3, R9, R252, RZ ;  /* 0x000000fc09097210 */ /* 0x000fc40007f7e0ff */
[----:B------:R-:W2:Y:S01]  /*1538a0*/  LDL.LU R102, [R1+0x4e54] ;  /* 0x004e540001667983 */ /* 0x000ea20000300800 */
[----:B------:R-:W-:Y:S01]  /*1538b0*/  IMAD.X R146, R146, 0x1, R2, P6 ;  /* 0x0000000192927824 */ /* 0x000fe200030e0602 */
[----:B------:R-:W-:Y:S02]  /*1538c0*/  IADD3 R98, P6, R98, R252, RZ ;  /* 0x000000fc62627210 */ /* 0x000fe40007fde0ff */
[----:B------:R1:W-:Y:S04]  /*1538d0*/  STL [R1+0x4e1c], R9 ;  /* 0x004e1c0901007387 */ /* 0x0003e80000100800 */
[----:B-1----:R-:W2:Y:S04]  /*1538e0*/  LDL.LU R9, [R1+0x4e30] ;  /* 0x004e300001097983 */ /* 0x002ea80000300800 */
[----:B------:R-:W2:Y:S04]  /*1538f0*/  LDL.LU R101, [R1+0x4e5c] ;  /* 0x004e5c0001657983 */ /* 0x000ea80000300800 */
[----:B------:R-:W2:Y:S04]  /*153900*/  LDL.LU R100, [R1+0x4e38] ;  /* 0x004e380001647983 */ /* 0x000ea80000300800 */
[----:B------:R1:W-:Y:S04]  /*153910*/  STL [R1+0x4e24], R98 ;  /* 0x004e246201007387 */ /* 0x0003e80000100800 */
[----:B-1----:R-:W2:Y:S01]  /*153920*/  LDL.LU R98, [R1+0x4e64] ;  /* 0x004e640001627983 */ /* 0x002ea20000300800 */
[----:B---3--:R-:W-:-:S02]  /*153930*/  IADD3.X R97, R97, R2, RZ, P5, !PT ;  /* 0x0000000261617210 */ /* 0x008fc40002ffe4ff */
[----:B----4-:R-:W-:Y:S01]  /*153940*/  IADD3 R96, P5, R96, R252, RZ ;  /* 0x000000fc60607210 */ /* 0x010fe20007fbe0ff */
[----:B------:R-:W-:Y:S04]  /*153950*/  STL [R1+0x4df0], R148 ;  /* 0x004df09401007387 */ /* 0x000fe80000100800 */
[----:B------:R-:W3:Y:S04]  /*153960*/  LDL.LU R99, [R1+0x4e40] ;  /* 0x004e400001637983 */ /* 0x000ee80000300800 */
[----:B------:R1:W-:Y:S01]  /*153970*/  STL [R1+0x4e00], R97 ;  /* 0x004e006101007387 */ /* 0x0003e20000100800 */
[----:B------:R-:W-:-:S03]  /*153980*/  IMAD.X R15, R15, 0x1, R2, P2 ;  /* 0x000000010f0f7824 */ /* 0x000fc600010e0602 */
[----:B-1----:R-:W4:Y:S04]  /*153990*/  LDL.LU R97, [R1+0x4e6c] ;  /* 0x004e6c0001617983 */ /* 0x002f280000300800 */
[----:B------:R1:W-:Y:S01]  /*1539a0*/  STL [R1+0x4e2c], R96 ;  /* 0x004e2c6001007387 */ /* 0x0003e20000100800 */
[----:B------:R-:W-:-:S03]  /*1539b0*/  IADD3 R14, P2, R14, R252, RZ ;  /* 0x000000fc0e0e7210 */ /* 0x000fc60007f5e0ff */
[----:B-1----:R-:W4:Y:S04]  /*1539c0*/  LDL.LU R96, [R1+0x4e48] ;  /* 0x004e480001607983 */ /* 0x002f280000300800 */
[----:B------:R-:W-:Y:S04]  /*1539d0*/  STL [R1+0x4df8], R146 ;  /* 0x004df89201007387 */ /* 0x000fe80000100800 */
[----:B------:R1:W-:Y:S04]  /*1539e0*/  STL [R1+0x4e08], R15 ;  /* 0x004e080f01007387 */ /* 0x0003e80000100800 */
[----:B-1----:R-:W4:Y:S01]  /*1539f0*/  LDL.LU R15, [R1+0x4e50] ;  /* 0x004e5000010f7983 */ /* 0x002f220000300800 */
[----:B------:R-:W-:-:S05]  /*153a00*/  IMAD.X R8, R8, 0x1, R2, P4 ;  /* 0x0000000108087824 */ /* 0x000fca00020e0602 */
[----:B------:R1:W-:Y:S04]  /*153a10*/  STL [R1+0x4e10], R8 ;  /* 0x004e100801007387 */ /* 0x0003e80000100800 */
[----:B------:R2:W-:Y:S04]  /*153a20*/  STL [R1+0x4e34], R14 ;  /* 0x004e340e01007387 */ /* 0x0005e80000100800 */
[----:B-1----:R-:W4:Y:S01]  /*153a30*/  LDL.LU R8, [R1+0x4e58] ;  /* 0x004e580001087983 */ /* 0x002f220000300800 */
[----:B--2---:R-:W-:-:S03]  /*153a40*/  IADD3 R13, P4, R13, R252, RZ ;  /* 0x000000fc0d0d7210 */ /* 0x004fc60007f9e0ff */
[----:B------:R-:W2:Y:S04]  /*153a50*/  LDL.LU R14, [R1+0x4e84] ;  /* 0x004e8400010e7983 */ /* 0x000ea80000300800 */
[----:B------:R-:W2:Y:S04]  /*153a60*/  LDL.LU R143, [R1+0x4e74] ;  /* 0x004e7400018f7983 */ /* 0x000ea80000300800 */
[----:B------:R-:W2:Y:S04]  /*153a70*/  LDL.LU R141, [R1+0x4e7c] ;  /* 0x004e7c00018d7983 */ /* 0x000ea80000300800 */
[----:B------:R-:W-:Y:S01]  /*153a80*/  STL [R1+0x4e3c], R13 ;  /* 0x004e3c0d01007387 */ /* 0x000fe20000100800 */
[----:B------:R-:W-:-:S05]  /*153a90*/  IMAD.X R10, R10, 0x1, R2, P3 ;  /* 0x000000010a0a7824 */ /* 0x000fca00018e0602 */
[----:B------:R1:W-:Y:S01]  /*153aa0*/  STL [R1+0x4e18], R10 ;  /* 0x004e180a01007387 */ /* 0x0003e20000100800 */
[----:B------:R-:W-:-:S03]  /*153ab0*/  IADD3 R12, P3, R12, R252, RZ ;  /* 0x000000fc0c0c7210 */ /* 0x000fc60007f7e0ff */
[----:B-1----:R-:W2:Y:S04]  /*153ac0*/  LDL.LU R10, [R1+0x4e60] ;  /* 0x004e6000010a7983 */ /* 0x002ea80000300800 */
[----:B------:R-:W2:Y:S04]  /*153ad0*/  LDL.LU R13, [R1+0x4e8c] ;  /* 0x004e8c00010d7983 */ /* 0x000ea80000300800 */
[----:B------:R1:W-:Y:S01]  /*153ae0*/  STL [R1+0x4e44], R12 ;  /* 0x004e440c01007387 */ /* 0x0003e20000100800 */
[--C-:B------:R-:W-:Y:S01]  /*153af0*/  IMAD.X R11, R11, 0x1, R2.reuse, P6 ;  /* 0x000000010b0b7824 */ /* 0x100fe200030e0602 */
[-C--:B------:R-:W-:Y:S01]  /*153b00*/  IADD3 R116, P6, R116, R252.reuse, RZ ;  /* 0x000000fc74747210 */ /* 0x080fe20007fde0ff */
[----:B------:R-:W-:Y:S01]  /*153b10*/  IMAD.X R103, R103, 0x1, R2, P5 ;  /* 0x0000000167677824 */ /* 0x000fe200028e0602 */
[----:B-1----:R-:W2:Y:S04]  /*153b20*/  LDL.LU R12, [R1+0x4e68] ;  /* 0x004e6800010c7983 */ /* 0x002ea80000300800 */
[----:B------:R1:W-:Y:S01]  /*153b30*/  STL [R1+0x4e20], R11 ;  /* 0x004e200b01007387 */ /* 0x0003e20000100800 */
[----:B------:R-:W-:-:S03]  /*153b40*/  IADD3 R102, P5, R102, R252, RZ ;  /* 0x000000fc66667210 */ /* 0x000fc60007fbe0ff */
[----:B-1----:R-:W2:Y:S01]  /*153b50*/  LDL.LU R11, [R1+0x4e94] ;  /* 0x004e9400010b7983 */ /* 0x002ea20000300800 */
[----:B------:R-:W-:-:S03]  /*153b60*/  IADD3.X R9, R9, R2, RZ, P2, !PT ;  /* 0x0000000209097210 */ /* 0x000fc600017fe4ff */
[----:B------:R-:W-:Y:S01]  /*153b70*/  STL [R1+0x4e4c], R116 ;  /* 0x004e4c7401007387 */ /* 0x000fe20000100800 */
        /* <DEDUP_REMOVED lines=20> */
[----:B------:R-:W-:-:S03]  /*153cc0*/  IMAD.X R15, R15, 0x1, R2, P5 ;  /* 0x000000010f0f7824 */ /* 0x000fc600028e0602 */
[----:B-1----:R-:W4:Y:S01]  /*153cd0*/  LDL.LU R96, [R1+0x4eac] ;  /* 0x004eac0001607983 */ /* 0x002f220000300800 */
[----:B------:R-:W-:-:S05]  /*153ce0*/  IMAD.X R8, R8, 0x1, R2, P2 ;  /* 0x0000000108087824 */ /* 0x000fca00010e0602 */
[----:B------:R1:W-:Y:S04]  /*153cf0*/  STL [R1+0x4e58], R8 ;  /* 0x004e580801007387 */ /* 0x0003e80000100800 */
[----:B------:R2:W-:Y:S04]  /*153d00*/  STL [R1+0x4e50], R15 ;  /* 0x004e500f01007387 */ /* 0x0005e80000100800 */
[----:B-1----:R-:W4:Y:S01]  /*153d10*/  LDL.LU R8, [R1+0x4e88] ;  /* 0x004e880001087983 */ /* 0x002f220000300800 */
[-C--:B--2---:R-:W-:Y:S02]  /*153d20*/  IADD3 R143, P6, R143, R252.reuse, RZ ;  /* 0x000000fc8f8f7210 */ /* 0x084fe40007fde0ff */
[----:B------:R-:W-:-:S02]  /*153d30*/  IADD3 R14, P2, R14, R252, RZ ;  /* 0x000000fc0e0e7210 */ /* 0x000fc40007f5e0ff */
[----:B------:R-:W-:Y:S01]  /*153d40*/  IADD3 R141, P5, R141, R252, RZ ;  /* 0x000000fc8d8d7210 */ /* 0x000fe20007fbe0ff */
[----:B------:R-:W-:Y:S04]  /*153d50*/  STL [R1+0x4e74], R143 ;  /* 0x004e748f01007387 */ /* 0x000fe80000100800 */
[----:B------:R-:W2:Y:S04]  /*153d60*/  LDL.LU R15, [R1+0x4eb4] ;  /* 0x004eb400010f7983 */ /* 0x000ea80000300800 */
[----:B------:R1:W-:Y:S04]  /*153d70*/  STL [R1+0x4e84], R14 ;  /* 0x004e840e01007387 */ /* 0x0003e80000100800 */
[----:B-1----:R-:W2:Y:S01]  /*153d80*/  LDL.LU R14, [R1+0x4e90] ;  /* 0x004e9000010e7983 */ /* 0x002ea20000300800 */
[----:B------:R-:W-:-:S02]  /*153d90*/  IADD3.X R10, R10, R2, RZ, P4, !PT ;  /* 0x000000020a0a7210 */ /* 0x000fc400027fe4ff */
[----:B------:R-:W-:-:S03]  /*153da0*/  IADD3 R13, P4, R13, R252, RZ ;  /* 0x000000fc0d0d7210 */ /* 0x000fc60007f9e0ff */
[----:B------:R1:W-:Y:S01]  /*153db0*/  STL [R1+0x4e60], R10 ;  /* 0x004e600a01007387 */ /* 0x0003e20000100800 */
[----:B------:R-:W-:-:S03]  /*153dc0*/  IMAD.X R12, R12, 0x1, R2, P3 ;  /* 0x000000010c0c7824 */ /* 0x000fc600018e0602 */
[----:B-1----:R-:W2:Y:S04]  /*153dd0*/  LDL.LU R10, [R1+0x4ebc] ;  /* 0x004ebc00010a7983 */ /* 0x002ea80000300800 */
[----:B------:R-:W-:Y:S04]  /*153de0*/  STL [R1+0x4e7c], R141 ;  /* 0x004e7c8d01007387 */ /* 0x000fe80000100800 */
        /* <DEDUP_REMOVED lines=23> */
[----:B------:R-:W3:Y:S04]  /*153f60*/  LDL.LU R99, [R1+0x4ec0] ;  /* 0x004ec00001637983 */ /* 0x000ee80000300800 */
[----:B------:R1:W-:Y:S04]  /*153f70*/  STL [R1+0x4e80], R97 ;  /* 0x004e806101007387 */ /* 0x0003e80000100800 */
[----:B-1----:R-:W4:Y:S04]  /*153f80*/  LDL.LU R97, [R1+0x4eec] ;  /* 0x004eec0001617983 */ /* 0x002f280000300800 */
[----:B------:R1:W-:Y:S04]  /*153f90*/  STL [R1+0x4eac], R96 ;  /* 0x004eac6001007387 */ /* 0x0003e80000100800 */
[----:B-1----:R-:W4:Y:S04]  /*153fa0*/  LDL.LU R96, [R1+0x4ec8] ;  /* 0x004ec80001607983 */ /* 0x002f280000300800 */
[----:B------:R-:W-:Y:S01]  /*153fb0*/  STL [R1+0x4e78], R142 ;  /* 0x004e788e01007387 */ /* 0x000fe20000100800 */
[----:B------:R-:W-:-:S05]  /*153fc0*/  IMAD.X R8, R8, 0x1, R2, P4 ;  /* 0x0000000108087824 */ /* 0x000fca00020e0602 */
[----:B------:R1:W-:Y:S04]  /*153fd0*/  STL [R1+0x4e88], R8 ;  /* 0x004e880801007387 */ /* 0x0003e80000100800 */
[----:B-1----:R-:W4:Y:S01]  /*153fe0*/  LDL.LU R8, [R1+0x4ed0] ;  /* 0x004ed00001087983 */ /* 0x002f220000300800 */
[----:B--2---:R-:W-:Y:S02]  /*153ff0*/  IADD3 R15, P4, R15, R252, RZ ;  /* 0x000000fc0f0f7210 */ /* 0x004fe40007f9e0ff */
[----:B------:R-:W-:-:S03]  /*154000*/  IADD3.X R14, R14, R2, RZ, P3, !PT ;  /* 0x000000020e0e7210 */ /* 0x000fc60001ffe4ff */
[----:B------:R1:W-:Y:S04]  /*154010*/  STL [R1+0x4eb4], R15 ;  /* 0x004eb40f01007387 */ /* 0x0003e80000100800 */
[----:B-1----:R-:W2:Y:S04]  /*154020*/  LDL.LU R15, [R1+0x4ed8] ;  /* 0x004ed800010f7983 */ /* 0x002ea80000300800 */
[----:B------:R1:W-:Y:S01]  /*154030*/  STL [R1+0x4e90], R14 ;  /* 0x004e900e01007387 */ /* 0x0003e20000100800 */
[----:B------:R-:W-:-:S03]  /*154040*/  IADD3 R10, P3, R10, R252, RZ ;  /* 0x000000fc0a0a7210 */ /* 0x000fc60007f7e0ff */
[----:B-1----:R-:W2:Y:S04]  /*154050*/  LDL.LU R14, [R1+0x4f04] ;  /* 0x004f0400010e7983 */ /* 0x002ea80000300800 */
[----:B------:R1:W-:Y:S01]  /*154060*/  STL [R1+0x4ebc], R10 ;  /* 0x004ebc0a01007387 */ /* 0x0003e20000100800 */
[----:B------:R-:W-:-:S03]  /*154070*/  IMAD.X R13, R13, 0x1, R2, P6 ;  /* 0x000000010d0d7824 */ /* 0x000fc600030e0602 */
[----:B-1----:R-:W2:Y:S04]  /*154080*/  LDL.LU R10, [R1+0x4ee0] ;  /* 0x004ee000010a7983 */ /* 0x002ea80000300800 */
[----:B------:R-:W2:Y:S04]  /*154090*/  LDL.LU R139, [R1+0x4ef4] ;  /* 0x004ef400018b7983 */ /* 0x000ea80000300800 */
[----:B------:R-:W2:Y:S04]  /*1540a0*/  LDL.LU R137, [R1+0x4efc] ;  /* 0x004efc0001897983 */ /* 0x000ea80000300800 */
[----:B------:R1:W-:Y:S01]  /*1540b0*/  STL [R1+0x4e98], R13 ;  /* 0x004e980d01007387 */ /* 0x0003e20000100800 */
[----:B------:R-:W-:-:S03]  /*1540c0*/  IADD3 R12, P6, R12, R252, RZ ;  /* 0x000000fc0c0c7210 */ /* 0x000fc60007fde0ff */
[----:B-1----:R-:W2:Y:S04]  /*1540d0*/  LDL.LU R13, [R1+0x4f0c] ;  /* 0x004f0c00010d7983 */ /* 0x002ea80000300800 */
[----:B------:R1:W-:Y:S01]  /*1540e0*/  STL [R1+0x4ec4], R12 ;  /* 0x004ec40c01007387 */ /* 0x0003e20000100800 */
[--C-:B------:R-:W-:Y:S01]  /*1540f0*/  IMAD.X R11, R11, 0x1, R2.reuse, P5 ;  /* 0x000000010b0b7824 */ /* 0x100fe200028e0602 */
[-C--:B------:R-:W-:Y:S01]  /*154100*/  IADD3 R116, P5, R116, R252.reuse, RZ ;  /* 0x000000fc74747210 */ /* 0x080fe20007fbe0ff */
[--C-:B------:R-:W-:Y:S01]  /*154110*/  IMAD.X R103, R103, 0x1, R2.reuse, P2 ;  /* 0x0000000167677824 */ /* 0x100fe200010e0602 */
[----:B------:R-:W-:Y:S01]  /*154120*/  IADD3 R102, P2, R102, R252, RZ ;  /* 0x000000fc66667210 */ /* 0x000fe20007f5e0ff */
[----:B-1----:R-:W2:Y:S04]  /*154130*/  LDL.LU R12, [R1+0x4ee8] ;  /* 0x004ee800010c7983 */ /* 0x002ea80000300800 */
[----:B------:R1:W-:Y:S04]  /*154140*/  STL [R1+0x4ea0], R11 ;  /* 0x004ea00b01007387 */ /* 0x0003e80000100800 */
[----:B-1----:R-:W2:Y:S01]  /*154150*/  LDL.LU R11, [R1+0x4f14] ;  /* 0x004f1400010b7983 */ /* 0x002ea20000300800 */
[----:B------:R-:W-:-:S03]  /*154160*/  IMAD.X R9, R9, 0x1, R2, P4 ;  /* 0x0000000109097824 */ /* 0x000fc600020e0602 */
        /* <DEDUP_REMOVED lines=12> */
[----:B------:R-:W2:Y:S01]  /*154230*/  LDL.LU R140, [R1+0x4ef0] ;  /* 0x004ef000018c7983 */ /* 0x000ea20000300800 */
[----:B---3--:R-:W-:-:S02]  /*154240*/  IADD3.X R99, R99, R2, RZ, P6, !PT ;  /* 0x0000000263637210 */ /* 0x008fc400037fe4ff */
[----:B----4-:R-:W-:Y:S01]  /*154250*/  IADD3 R97, P6, R97, R252, RZ ;  /* 0x000000fc61617210 */ /* 0x010fe20007fde0ff */
[----:B------:R-:W3:Y:S04]  /*154260*/  LDL.LU R138, [R1+0x4ef8] ;  /* 0x004ef800018a7983 */ /* 0x000ee80000300800 */
[----:B------:R1:W-:Y:S01]  /*154270*/  STL [R1+0x4eec], R97 ;  /* 0x004eec6101007387 */ /* 0x0003e20000100800 */
[----:B------:R-:W-:-:S03]  /*154280*/  IMAD.X R96, R96, 0x1, R2, P5 ;  /* 0x0000000160607824 */ /* 0x000fc600028e0602 */
[----:B------:R-:W-:Y:S04]  /*154290*/  STL [R1+0x4ec0], R99 ;  /* 0x004ec06301007387 */ /* 0x000fe80000100800 */
[----:B-1----:R-:W4:Y:S04]  /*1542a0*/  LDL.LU R97, [R1+0x4f00] ;  /* 0x004f000001617983 */ /* 0x002f280000300800 */
[----:B------:R-:W-:Y:S01]  /*1542b0*/  STL [R1+0x4ec8], R96 ;  /* 0x004ec86001007387 */ /* 0x000fe20000100800 */
[----:B------:R-:W-:-:S05]  /*1542c0*/  IMAD.X R8, R8, 0x1, R2, P2 ;  /* 0x0000000108087824 */ /* 0x000fca00010e0602 */
[----:B------:R1:W-:Y:S04]  /*1542d0*/  STL [R1+0x4ed0], R8 ;  /* 0x004ed00801007387 */ /* 0x0003e80000100800 */
[----:B-1----:R-:W4:Y:S01]  /*1542e0*/  LDL.LU R8, [R1+0x4f2c] ;  /* 0x004f2c0001087983 */ /* 0x002f220000300800 */
[----:B--2---:R-:W-:-:S03]  /*1542f0*/  IMAD.X R15, R15, 0x1, R2, P4 ;  /* 0x000000010f0f7824 */ /* 0x004fc600020e0602 */
[----:B------:R-:W2:Y:S01]  /*154300*/  LDL.LU R96, [R1+0x4f08] ;  /* 0x004f080001607983 */ /* 0x000ea20000300800 */
[-C--:B------:R-:W-:Y:S02]  /*154310*/  IADD3 R14, P4, R14, R252.reuse, RZ ;  /* 0x000000fc0e0e7210 */ /* 0x080fe40007f9e0ff */
[----:B------:R-:W-:Y:S01]  /*154320*/  IADD3 R139, P5, R139, R252, RZ ;  /* 0x000000fc8b8b7210 */ /* 0x000fe20007fbe0ff */
[----:B------:R-:W-:-:S04]  /*154330*/  IMAD.X R10, R10, 0x1, R2, P3 ;  /* 0x000000010a0a7824 */ /* 0x000fc800018e0602 */
[----:B------:R-:W-:Y:S04]  /*154340*/  STL [R1+0x4ef4], R139 ;  /* 0x004ef48b01007387 */ /* 0x000fe80000100800 */
[----:B------:R-:W-:Y:S04]  /*154350*/  STL [R1+0x4ed8], R15 ;  /* 0x004ed80f01007387 */ /* 0x000fe80000100800 */
[----:B------:R1:W-:Y:S01]  /*154360*/  STL [R1+0x4f04], R14 ;  /* 0x004f040e01007387 */ /* 0x0003e20000100800 */
[-C--:B------:R-:W-:Y:S02]  /*154370*/  IADD3 R137, P2, R137, R252.reuse, RZ ;  /* 0x000000fc89897210 */ /* 0x080fe40007f5e0ff */
[----:B------:R-:W-:Y:S01]  /*154380*/  IADD3 R13, P3, R13, R252, RZ ;  /* 0x000000fc0d0d7210 */ /* 0x000fe20007f7e0ff */
[----:B-1----:R-:W2:Y:S04]  /*154390*/  LDL.LU R14, [R1+0x4f34] ;  /* 0x004f3400010e7983 */ /* 0x002ea80000300800 */
[----:B------:R-:W2:Y:S04]  /*1543a0*/  LDL.LU R15, [R1+0x4f10] ;  /* 0x004f1000010f7983 */ /* 0x000ea80000300800 */
[----:B------:R1:W-:Y:S01]  /*1543b0*/  STL [R1+0x4ee0], R10 ;  /* 0x004ee00a01007387 */ /* 0x0003e20000100800 */
[----:B------:R-:W-:-:S03]  /*1543c0*/  IMAD.X R12, R12, 0x1, R2, P6 ;  /* 0x000000010c0c7824 */ /* 0x000fc600030e0602 */
[----:B-1----:R-:W2:Y:S04]  /*1543d0*/  LDL.LU R10, [R1+0x4f3c] ;  /* 0x004f3c00010a7983 */ /* 0x002ea80000300800 */
[----:B------:R-:W-:Y:S04]  /*1543e0*/  STL [R1+0x4efc], R137 ;  /* 0x004efc8901007387 */ /* 0x000fe80000100800 */
[----:B------:R-:W2:Y:S04]  /*1543f0*/  LDL.LU R116, [R1+0x4f18] ;  /* 0x004f180001747983 */ /* 0x000ea80000300800 */
[----:B------:R1:W-:Y:S01]  /*154400*/  STL [R1+0x4f0c], R13 ;  /* 0x004f0c0d01007387 */ /* 0x0003e20000100800 */
[----:B------:R-:W-:-:S03]  /*154410*/  IADD3 R11, P6, R11, R252, RZ ;  /* 0x000000fc0b0b7210 */ /* 0x000fc60007fde0ff */
[----:B-1----:R-:W2:Y:S04]  /*154420*/  LDL.LU R13, [R1+0x4f44] ;  /* 0x004f4400010d7983 */ /* 0x002ea80000300800 */
[----:B------:R1:W-:Y:S04]  /*154430*/  STL [R1+0x4ee8], R12 ;  /* 0x004ee80c01007387 */ /* 0x0003e80000100800 */
[----:B-1----:R-:W2:Y:S04]  /*154440*/  LDL.LU R12, [R1+0x4f20] ;  /* 0x004f2000010c7983 */ /* 0x002ea80000300800 */
[----:B------:R1:W-:Y:S04]  /*154450*/  STL [R1+0x4f14], R11 ;  /* 0x004f140b01007387 */ /* 0x0003e80000100800 */
[----:B-1----:R-:W2:Y:S01]  /*154460*/  LDL.LU R11, [R1+0x4f4c] ;  /* 0x004f4c00010b7983 */ /* 0x002ea20000300800 */
[----:B------:R-:W-:-:S02]  /*154470*/  IADD3.X R140, R140, R2, RZ, P5, !PT ;  /* 0x000000028c8c7210 */ /* 0x000fc40002ffe4ff */
[-C--:B------:R-:W-:Y:S01]  /*154480*/  IADD3 R9, P5, R9, R252.reuse, RZ ;  /* 0x000000fc09097210 */ /* 0x080fe20007fbe0ff */
[----:B------:R-:W2:Y:S04]  /*154490*/  LDL.LU R103, [R1+0x4f28] ;  /* 0x004f280001677983 */ /* 0x000ea80000300800 */
[----:B------:R-:W2:Y:S04]  /*1544a0*/  LDL.LU R102, [R1+0x4f54] ;  /* 0x004f540001667983 */ /* 0x000ea80000300800 */
[----:B------:R1:W-:Y:S01]  /*1544b0*/  STL [R1+0x4f1c], R9 ;  /* 0x004f1c0901007387 */ /* 0x0003e20000100800 */
[----:B---3--:R-:W-:Y:S01]  /*1544c0*/  IMAD.X R138, R138, 0x1, R2, P2 ;  /* 0x000000018a8a7824 */ /* 0x008fe200010e0602 */
[----:B------:R-:W-:-:S02]  /*1544d0*/  IADD3 R98, P2, R98, R252, RZ ;  /* 0x000000fc62627210 */ /* 0x000fc40007f5e0ff */
[----:B-1----:R-:W3:Y:S04]  /*1544e0*/  LDL.LU R9, [R1+0x4f30] ;  /* 0x004f300001097983 */ /* 0x002ee80000300800 */
[----:B------:R-:W3:Y:S04]  /*1544f0*/  LDL.LU R101, [R1+0x4f5c] ;  /* 0x004f5c0001657983 */ /* 0x000ee80000300800 */
[----:B------:R-:W3:Y:S01]  /*154500*/  LDL.LU R100, [R1+0x4f38] ;  /* 0x004f380001647983 */ /* 0x000ee20000300800 */
[----:B----4-:R-:W-:-:S03]  /*154510*/  IMAD.X R97, R97, 0x1, R2, P4 ;  /* 0x0000000161617824 */ /* 0x010fc600020e0602 */
[----:B------:R-:W4:Y:S04]  /*154520*/  LDL.LU R99, [R1+0x4f64] ;  /* 0x004f640001637983 */ /* 0x000f280000300800 */
[----:B------:R1:W-:Y:S04]  /*154530*/  STL [R1+0x4f24], R98 ;  /* 0x004f246201007387 */ /* 0x0003e80000100800 */
[----:B------:R-:W-:Y:S04]  /*154540*/  STL [R1+0x4ef0], R140 ;  /* 0x004ef08c01007387 */ /* 0x000fe80000100800 */
[----:B-1----:R-:W4:Y:S04]  /*154550*/  LDL.LU R98, [R1+0x4f40] ;  /* 0x004f400001627983 */ /* 0x002f280000300800 */
[----:B------:R1:W-:Y:S04]  /*154560*/  STL [R1+0x4f00], R97 ;  /* 0x004f006101007387 */ /* 0x0003e80000100800 */
[----:B-1----:R-:W4:Y:S01]  /*154570*/  LDL.LU R97, [R1+0x4f6c] ;  /* 0x004f6c0001617983 */ /* 0x002f220000300800 */
[----:B------:R-:W-:-:S05]  /*154580*/  IADD3 R8, P4, R8, R252, RZ ;  /* 0x000000fc08087210 */ /* 0x000fca0007f9e0ff */
[----:B------:R1:W-:Y:S04]  /*154590*/  STL [R1+0x4f2c], R8 ;  /* 0x004f2c0801007387 */ /* 0x0003e80000100800 */
[----:B-1----:R-:W4:Y:S01]  /*1545a0*/  LDL.LU R8, [R1+0x4f48] ;  /* 0x004f480001087983 */ /* 0x002f220000300800 */
[----:B--2---:R-:W-:-:S03]  /*1545b0*/  IMAD.X R96, R96, 0x1, R2, P3 ;  /* 0x0000000160607824 */ /* 0x004fc600018e0602 */
[----:B------:R-:W-:Y:S04]  /*1545c0*/  STL [R1+0x4ef8], R138 ;  /* 0x004ef88a01007387 */ /* 0x000fe80000100800 */
[----:B------:R1:W-:Y:S04]  /*1545d0*/  STL [R1+0x4f08], R96 ;  /* 0x004f086001007387 */ /* 0x0003e80000100800 */
[----:B-1----:R-:W2:Y:S01]  /*1545e0*/  LDL.LU R96, [R1+0x4f50] ;  /* 0x004f500001607983 */ /* 0x002ea20000300800 */
[----:B------:R-:W-:Y:S01]  /*1545f0*/  IADD3 R14, P3, R14, R252, RZ ;  /* 0x000000fc0e0e7210 */ /* 0x000fe20007f7e0ff */
[----:B------:R-:W-:-:S04]  /*154600*/  IMAD.X R15, R15, 0x1, R2, P6 ;  /* 0x000000010f0f7824 */ /* 0x000fc800030e0602 */
[----:B------:R1:W-:Y:S01]  /*154610*/  STL [R1+0x4f34], R14 ;  /* 0x004f340e01007387 */ /* 0x0003e20000100800 */
[----:B------:R-:W-:-:S03]  /*154620*/  IADD3 R10, P6, R10, R252, RZ ;  /* 0x000000fc0a0a7210 */ /* 0x000fc60007fde0ff */
[----:B-1----:R-:W2:Y:S04]  /*154630*/  LDL.LU R14, [R1+0x4f58] ;  /* 0x004f5800010e7983 */ /* 0x002ea80000300800 */
[----:B------:R1:W-:Y:S01]  /*154640*/  STL [R1+0x4f10], R15 ;  /* 0x004f100f01007387 */ /* 0x0003e20000100800 */
[----:B------:R-:W-:-:S03]  /*154650*/  IMAD.X R116, R116, 0x1, R2, P5 ;  /* 0x0000000174747824 */ /* 0x000fc600028e0602 */
[----:B-1----:R-:W2:Y:S04]  /*154660*/  LDL.LU R15, [R1+0x4f84] ;  /* 0x004f8400010f7983 */ /* 0x002ea80000300800 */
[----:B------:R1:W-:Y:S01]  /*154670*/  STL [R1+0x4f3c], R10 ;  /* 0x004f3c0a01007387 */ /* 0x0003e20000100800 */
[----:B------:R-:W-:-:S03]  /*154680*/  IADD3 R13, P5, R13, R252, RZ ;  /* 0x000000fc0d0d7210 */ /* 0x000fc60007fbe0ff */
[----:B-1----:R-:W2:Y:S04]  /*154690*/  LDL.LU R10, [R1+0x4f60] ;  /* 0x004f6000010a7983 */ /* 0x002ea80000300800 */
[----:B------:R-:W2:Y:S01]  /*1546a0*/  LDL.LU R135, [R1+0x4f74] ;  /* 0x004f740001877983 */ /* 0x000ea20000300800 */
[----:B------:R-:W-:-:S03]  /*1546b0*/  IADD3.X R12, R12, R2, RZ, P2, !PT ;  /* 0x000000020c0c7210 */ /* 0x000fc600017fe4ff */
[----:B------:R-:W2:Y:S04]  /*1546c0*/  LDL.LU R133, [R1+0x4f7c] ;  /* 0x004f7c0001857983 */ /* 0x000ea80000300800 */
[----:B------:R1:W-:Y:S04]  /*1546d0*/  STL [R1+0x4f44], R13 ;  /* 0x004f440d01007387 */ /* 0x0003e80000100800 */
[----:B------:R-:W-:Y:S01]  /*1546e0*/  STL [R1+0x4f18], R116 ;  /* 0x004f187401007387 */ /* 0x000fe20000100800 */
[----:B------:R-:W-:Y:S01]  /*1546f0*/  IADD3 R11, P2, R11, R252, RZ ;  /* 0x000000fc0b0b7210 */ /* 0x000fe20007f5e0ff */
[----:B------:R-:W-:-:S02]  /*154700*/  IMAD.X R103, R103, 0x1, R2, P4 ;  /* 0x0000000167677824 */ /* 0x000fc400020e0602 */
[----:B-1----:R-:W2:Y:S04]  /*154710*/  LDL.LU R13, [R1+0x4f8c] ;  /* 0x004f8c00010d7983 */ /* 0x002ea80000300800 */
[----:B------:R1:W-:Y:S01]  /*154720*/  STL [R1+0x4f20], R12 ;  /* 0x004f200c01007387 */ /* 0x0003e20000100800 */
[-C--:B------:R-:W-:Y:S01]  /*154730*/  IADD3 R102, P4, R102, R252.reuse, RZ ;  /* 0x000000fc66667210 */ /* 0x080fe20007f9e0ff */
[----:B---3--:R-:W-:Y:S02]  /*154740*/  IMAD.X R9, R9, 0x1, R2, P3 ;  /* 0x0000000109097824 */ /* 0x008fe400018e0602 */
[----:B-1----:R-:W3:Y:S04]  /*154750*/  LDL.LU R12, [R1+0x4f68] ;  /* 0x004f6800010c7983 */ /* 0x002ee80000300800 */
[----:B------:R1:W-:Y:S01]  /*154760*/  STL [R1+0x4f4c], R11 ;  /* 0x004f4c0b01007387 */ /* 0x0003e20000100800 */
[----:B------:R-:W-:-:S03]  /*154770*/  IADD3 R101, P3, R101, R252, RZ ;  /* 0x000000fc65657210 */ /* 0x000fc60007f7e0ff */
[----:B-1----:R-:W3:Y:S04]  /*154780*/  LDL.LU R11, [R1+0x4f94] ;  /* 0x004f9400010b7983 */ /* 0x002ee80000300800 */
[----:B------:R1:W-:Y:S04]  /*154790*/  STL [R1+0x4f30], R9 ;  /* 0x004f300901007387 */ /* 0x0003e80000100800 */
[----:B------:R-:W-:Y:S01]  /*1547a0*/  STL [R1+0x4f28], R103 ;  /* 0x004f286701007387 */ /* 0x000fe20000100800 */
[----:B------:R-:W-:-:S03]  /*1547b0*/  IMAD.X R100, R100, 0x1, R2, P6 ;  /* 0x0000000164647824 */ /* 0x000fc600030e0602 */
[----:B-1----:R-:W3:Y:S04]  /*1547c0*/  LDL.LU R9, [R1+0x4f9c] ;  /* 0x004f9c0001097983 */ /* 0x002ee80000300800 */
[----:B------:R-:W-:Y:S04]  /*1547d0*/  STL [R1+0x4f54], R102 ;  /* 0x004f546601007387 */ /* 0x000fe80000100800 */
[----:B------:R-:W3:Y:S01]  /*1547e0*/  LDL.LU R136, [R1+0x4f70] ;  /* 0x004f700001887983 */ /* 0x000ee20000300800 */
[-C--:B----4-:R-:W-:Y:S01]  /*1547f0*/  IADD3 R99, P6, R99, R252.reuse, RZ ;  /* 0x000000fc63637210 */ /* 0x090fe20007fde0ff */
[--C-:B------:R-:W-:Y:S01]  /*154800*/  IMAD.X R98, R98, 0x1, R2.reuse, P5 ;  /* 0x0000000162627824 */ /* 0x100fe200028e0602 */
[----:B------:R-:W-:Y:S01]  /*154810*/  IADD3 R97, P5, R97, R252, RZ ;  /* 0x000000fc61617210 */ /* 0x000fe20007fbe0ff */
[----:B------:R-:W-:Y:S04]  /*154820*/  STL [R1+0x4f5c], R101 ;  /* 0x004f5c6501007387 */ /* 0x000fe80000100800 */
[----:B------:R-:W4:Y:S04]  /*154830*/  LDL.LU R134, [R1+0x4f78] ;  /* 0x004f780001867983 */ /* 0x000f280000300800 */
[----:B------:R-:W-:Y:S04]  /*154840*/  STL [R1+0x4f38], R100 ;  /* 0x004f386401007387 */ /* 0x000fe80000100800 */
[----:B------:R-:W-:Y:S04]  /*154850*/  STL [R1+0x4f64], R99 ;  /* 0x004f646301007387 */ /* 0x000fe80000100800 */
[----:B------:R1:W-:Y:S04]  /*154860*/  STL [R1+0x4f6c], R97 ;  /* 0x004f6c6101007387 */ /* 0x0003e80000100800 */
[----:B-1----:R-:W4:Y:S04]  /*154870*/  LDL.LU R97, [R1+0x4fa4] ;  /* 0x004fa40001617983 */ /* 0x002f280000300800 */
[----:B------:R-:W-:Y:S01]  /*154880*/  STL [R1+0x4f40], R98 ;  /* 0x004f406201007387 */ /* 0x000fe20000100800 */
[----:B------:R-:W-:-:S05]  /*154890*/  IMAD.X R8, R8, 0x1, R2, P2 ;  /* 0x0000000108087824 */ /* 0x000fca00010e0602 */
[----:B------:R1:W-:Y:S04]  /*1548a0*/  STL [R1+0x4f48], R8 ;  /* 0x004f480801007387 */ /* 0x0003e80000100800 */
[----:B-1----:R-:W4:Y:S01]  /*1548b0*/  LDL.LU R8, [R1+0x4f80] ;  /* 0x004f800001087983 */ /* 0x002f220000300800 */
[----:B--2---:R-:W-:Y:S01]  /*1548c0*/  IADD3.X R96, R96, R2, RZ, P4, !PT ;  /* 0x0000000260607210 */ /* 0x004fe200027fe4ff */
[----:B------:R-:W-:-:S05]  /*1548d0*/  IMAD.X R14, R14, 0x1, R2, P3 ;  /* 0x000000010e0e7824 */ /* 0x000fca00018e0602 */
[----:B------:R1:W-:Y:S04]  /*1548e0*/  STL [R1+0x4f58], R14 ;  /* 0x004f580e01007387 */ /* 0x0003e80000100800 */
[----:B------:R2:W-:Y:S01]  /*1548f0*/  STL [R1+0x4f50], R96 ;  /* 0x004f506001007387 */ /* 0x0005e20000100800 */
[----:B------:R-:W-:-:S03]  /*154900*/  IADD3 R15, P3, R15, R252, RZ ;  /* 0x000000fc0f0f7210 */ /* 0x000fc60007f7e0ff */
[----:B-1----:R-:W4:Y:S01]  /*154910*/  LDL.LU R14, [R1+0x4fac] ;  /* 0x004fac00010e7983 */ /* 0x002f220000300800 */
[-C--:B------:R-:W-:Y:S01]  /*154920*/  IADD3 R135, P2, R135, R252.reuse, RZ ;  /* 0x000000fc87877210 */ /* 0x080fe20007f5e0ff */
[----:B------:R-:W-:Y:S01]  /*154930*/  IMAD.X R10, R10, 0x1, R2, P6 ;  /* 0x000000010a0a7824 */ /* 0x000fe200030e0602 */
[----:B------:R-:W-:-:S03]  /*154940*/  IADD3 R133, P4, R133, R252, RZ ;  /* 0x000000fc85857210 */ /* 0x000fc60007f9e0ff */
[----:B------:R-:W-:Y:S04]  /*154950*/  STL [R1+0x4f74], R135 ;  /* 0x004f748701007387 */ /* 0x000fe80000100800 */
[----:B------:R-:W4:Y:S04]  /*154960*/  LDL.LU R117, [R1+0x4f88] ;  /* 0x004f880001757983 */ /* 0x000f280000300800 */
[----:B--2---:R-:W2:Y:S04]  /*154970*/  LDL.LU R96, [R1+0x4fb4] ;  /* 0x004fb40001607983 */ /* 0x004ea80000300800 */
[----:B------:R-:W-:Y:S04]  /*154980*/  STL [R1+0x4f84], R15 ;  /* 0x004f840f01007387 */ /* 0x000fe80000100800 */
[----:B------:R-:W2:Y:S04]  /*154990*/  LDL.LU R116, [R1+0x4f90] ;  /* 0x004f900001747983 */ /* 0x000ea80000300800 */
[----:B------:R1:W-:Y:S01]  /*1549a0*/  STL [R1+0x4f60], R10 ;  /* 0x004f600a01007387 */ /* 0x0003e20000100800 */
[----:B------:R-:W-:-:S03]  /*1549b0*/  IADD3 R13, P6, R13, R252, RZ ;  /* 0x000000fc0d0d7210 */ /* 0x000fc60007fde0ff */
[----:B-1----:R-:W2:Y:S04]  /*1549c0*/  LDL.LU R10, [R1+0x4fbc] ;  /* 0x004fbc00010a7983 */ /* 0x002ea80000300800 */
[----:B------:R-:W-:Y:S04]  /*1549d0*/  STL [R1+0x4f7c], R133 ;  /* 0x004f7c8501007387 */ /* 0x000fe80000100800 */
[----:B------:R-:W2:Y:S01]  /*1549e0*/  LDL.LU R15, [R1+0x4f98] ;  /* 0x004f9800010f7983 */ /* 0x000ea20000300800 */
[----:B---3--:R-:W-:-:S03]  /*1549f0*/  IMAD.X R12, R12, 0x1, R2, P5 ;  /* 0x000000010c0c7824 */ /* 0x008fc600028e0602 */
[----:B------:R1:W-:Y:S04]  /*154a00*/  STL [R1+0x4f8c], R13 ;  /* 0x004f8c0d01007387 */ /* 0x0003e80000100800 */
[----:B-1----:R-:W3:Y:S01]  /*154a10*/  LDL.LU R13, [R1+0x4fc4] ;  /* 0x004fc400010d7983 */ /* 0x002ee20000300800 */
[----:B------:R-:W-:-:S03]  /*154a20*/  IADD3 R11, P5, R11, R252, RZ ;  /* 0x000000fc0b0b7210 */ /* 0x000fc60007fbe0ff */
[----:B------:R1:W-:Y:S04]  /*154a30*/  STL [R1+0x4f68], R12 ;  /* 0x004f680c01007387 */ /* 0x0003e80000100800 */
[----:B-1----:R-:W3:Y:S01]  /*154a40*/  LDL.LU R12, [R1+0x4fa0] ;  /* 0x004fa000010c7983 */ /* 0x002ee20000300800 */
[--C-:B------:R-:W-:Y:S01]  /*154a50*/  IMAD.X R136, R136, 0x1, R2.reuse, P2 ;  /* 0x0000000188887824 */ /* 0x100fe200010e0602 */
[----:B------:R-:W-:Y:S02]  /*154a60*/  IADD3 R9, P2, R9, R252, RZ ;  /* 0x000000fc09097210 */ /* 0x000fe40007f5e0ff */
[----:B------:R1:W-:Y:S04]  /*154a70*/  STL [R1+0x4f94], R11 ;  /* 0x004f940b01007387 */ /* 0x0003e80000100800 */
[----:B------:R-:W3:Y:S01]  /*154a80*/  LDL.LU R103, [R1+0x4fcc] ;  /* 0x004fcc0001677983 */ /* 0x000ee20000300800 */
[----:B----4-:R-:W-:-:S03]  /*154a90*/  IMAD.X R134, R134, 0x1, R2, P4 ;  /* 0x0000000186867824 */ /* 0x010fc600020e0602 */
[----:B-1----:R-:W4:Y:S04]  /*154aa0*/  LDL.LU R11, [R1+0x4fa8] ;  /* 0x004fa800010b7983 */ /* 0x002f280000300800 */
[----:B------:R-:W4:Y:S04]  /*154ab0*/  LDL.LU R102, [R1+0x4fd4] ;  /* 0x004fd40001667983 */ /* 0x000f280000300800 */
[----:B------:R1:W-:Y:S04]  /*154ac0*/  STL [R1+0x4f9c], R9 ;  /* 0x004f9c0901007387 */ /* 0x0003e80000100800 */
[----:B------:R-:W4:Y:S04]  /*154ad0*/  LDL.LU R101, [R1+0x4fb0] ;  /* 0x004fb00001657983 */ /* 0x000f280000300800 */
[----:B------:R-:W4:Y:S01]  /*154ae0*/  LDL.LU R100, [R1+0x4fdc] ;  /* 0x004fdc0001647983 */ /* 0x000f220000300800 */
[----:B------:R-:W-:-:S03]  /*154af0*/  IADD3 R97, P4, R97, R252, RZ ;  /* 0x000000fc61617210 */ /* 0x000fc60007f9e0ff */
[----:B-1----:R-:W4:Y:S04]  /*154b00*/  LDL.LU R9, [R1+0x4fb8] ;  /* 0x004fb80001097983 */ /* 0x002f280000300800 */
[----:B------:R-:W4:Y:S04]  /*154b10*/  LDL.LU R99, [R1+0x4fe4] ;  /* 0x004fe40001637983 */ /* 0x000f280000300800 */
[----:B------:R-:W-:Y:S04]  /*154b20*/  STL [R1+0x4f70], R136 ;  /* 0x004f708801007387 */ /* 0x000fe80000100800 */
[----:B------:R1:W-:Y:S04]  /*154b30*/  STL [R1+0x4fa4], R97 ;  /* 0x004fa46101007387 */ /* 0x0003e80000100800 */
[----:B------:R-:W4:Y:S04]  /*154b40*/  LDL.LU R98, [R1+0x4fc0] ;  /* 0x004fc00001627983 */ /* 0x000f280000300800 */
[----:B-1----:R-:W4:Y:S01]  /*154b50*/  LDL.LU R97, [R1+0x4fec] ;  /* 0x004fec0001617983 */ /* 0x002f220000300800 */
[----:B------:R-:W-:-:S05]  /*154b60*/  IADD3.X R8, R8, R2, RZ, P3, !PT ;  /* 0x0000000208087210 */ /* 0x000fca0001ffe4ff */
[----:B------:R1:W-:Y:S04]  /*154b70*/  STL [R1+0x4f80], R8 ;  /* 0x004f800801007387 */ /* 0x0003e80000100800 */
[----:B-1----:R-:W4:Y:S01]  /*154b80*/  LDL.LU R8, [R1+0x4fc8] ;  /* 0x004fc80001087983 */ /* 0x002f220000300800 */
[----:B------:R-:W-:-:S05]  /*154b90*/  IADD3 R14, P3, R14, R252, RZ ;  /* 0x000000fc0e0e7210 */ /* 0x000fca0007f7e0ff */
[----:B------:R1:W-:Y:S01]  /*154ba0*/  STL [R1+0x4fac], R14 ;  /* 0x004fac0e01007387 */ /* 0x0003e20000100800 */
[--C-:B------:R-:W-:Y:S01]  /*154bb0*/  IMAD.X R117, R117, 0x1, R2.reuse, P6 ;  /* 0x0000000175757824 */ /* 0x100fe200030e0602 */
[----:B--2---:R-:W-:Y:S02]  /*154bc0*/  IADD3 R96, P6, R96, R252, RZ ;  /* 0x000000fc60607210 */ /* 0x004fe40007fde0ff */
[----:B-1----:R-:W2:Y:S01]  /*154bd0*/  LDL.LU R14, [R1+0x4fd0] ;  /* 0x004fd000010e7983 */ /* 0x002ea20000300800 */
[----:B------:R-:W-:-:S03]  /*154be0*/  IMAD.X R116, R116, 0x1, R2, P5 ;  /* 0x0000000174747824 */ /* 0x000fc600028e0602 */
[----:B------:R-:W-:Y:S04]  /*154bf0*/  STL [R1+0x4f78], R134 ;  /* 0x004f788601007387 */ /* 0x000fe80000100800 */
[----:B------:R1:W-:Y:S01]  /*154c00*/  STL [R1+0x4fb4], R96 ;  /* 0x004fb46001007387 */ /* 0x0003e20000100800 */
[----:B------:R-:W-:-:S03]  /*154c10*/  IADD3 R10, P5, R10, R252, RZ ;  /* 0x000000fc0a0a7210 */ /* 0x000fc60007fbe0ff */
[----:B-1----:R-:W2:Y:S04]  /*154c20*/  LDL.LU R96, [R1+0x4fd8] ;  /* 0x004fd80001607983 */ /* 0x002ea80000300800 */
[----:B------:R-:W-:Y:S04]  /*154c30*/  STL [R1+0x4f88], R117 ;  /* 0x004f887501007387 */ /* 0x000fe80000100800 */
[----:B------:R1:W-:Y:S01]  /*154c40*/  STL [R1+0x4fbc], R10 ;  /* 0x004fbc0a01007387 */ /* 0x0003e20000100800 */
[----:B------:R-:W-:-:S03]  /*154c50*/  IMAD.X R15, R15, 0x1, R2, P2 ;  /* 0x000000010f0f7824 */ /* 0x000fc600010e0602 */
[----:B-1----:R-:W2:Y:S04]  /*154c60*/  LDL.LU R10, [R1+0x5004] ;  /* 0x00500400010a7983 */ /* 0x002ea80000300800 */
[----:B------:R-:W-:Y:S01]  /*154c70*/  STL [R1+0x4f90], R116 ;  /* 0x004f907401007387 */ /* 0x000fe20000100800 */
[----:B---3--:R-:W-:-:S03]  /*154c80*/  IADD3 R13, P2, R13, R252, RZ ;  /* 0x000000fc0d0d7210 */ /* 0x008fc60007f5e0ff */
[----:B------:R-:W3:Y:S04]  /*154c90*/  LDL.LU R131, [R1+0x4ff4] ;  /* 0x004ff40001837983 */ /* 0x000ee80000300800 */
[----:B------:R-:W3:Y:S04]  /*154ca0*/  LDL.LU R129, [R1+0x4ffc] ;  /* 0x004ffc0001817983 */ /* 0x000ee80000300800 */
[----:B------:R1:W-:Y:S01]  /*154cb0*/  STL [R1+0x4f98], R15 ;  /* 0x004f980f01007387 */ /* 0x0003e20000100800 */
[----:B------:R-:W-:-:S03]  /*154cc0*/  IMAD.X R12, R12, 0x1, R2, P4 ;  /* 0x000000010c0c7824 */ /* 0x000fc600020e0602 */
[----:B-1----:R-:W3:Y:S04]  /*154cd0*/  LDL.LU R15, [R1+0x4fe0] ;  /* 0x004fe000010f7983 */ /* 0x002ee80000300800 */
[----:B------:R1:W-:Y:S01]  /*154ce0*/  STL [R1+0x4fc4], R13 ;  /* 0x004fc40d01007387 */ /* 0x0003e20000100800 */
[----:B------:R-:W-:-:S03]  /*154cf0*/  IADD3 R103, P4, R103, R252, RZ ;  /* 0x000000fc67677210 */ /* 0x000fc60007f9e0ff */
[----:B-1----:R-:W3:Y:S01]  /*154d00*/  LDL.LU R13, [R1+0x500c] ;  /* 0x00500c00010d7983 */ /* 0x002ee20000300800 */
[----:B----4-:R-:W-:-:S03]  /*154d10*/  IMAD.X R11, R11, 0x1, R2, P3 ;  /* 0x000000010b0b7824 */ /* 0x010fc600018e0602 */
[----:B------:R1:W-:Y:S01]  /*154d20*/  STL [R1+0x4fa0], R12 ;  /* 0x004fa00c01007387 */ /* 0x0003e20000100800 */
[----:B------:R-:W-:Y:S02]  /*154d30*/  IADD3 R102, P3, R102, R252, RZ ;  /* 0x000000fc66667210 */ /* 0x000fe40007f7e0ff */
[----:B------:R-:W-:Y:S02]  /*154d40*/  IADD3.X R101, R101, R2, RZ, P6, !PT ;  /* 0x0000000265657210 */ /* 0x000fe400037fe4ff */
[----:B------:R-:W-:Y:S01]  /*154d50*/  IADD3 R100, P6, R100, R252, RZ ;  /* 0x000000fc64647210 */ /* 0x000fe20007fde0ff */
[----:B-1----:R-:W4:Y:S01]  /*154d60*/  LDL.LU R12, [R1+0x4fe8] ;  /* 0x004fe800010c7983 */ /* 0x002f220000300800 */
[----:B------:R-:W-:-:S03]  /*154d70*/  IMAD.X R9, R9, 0x1, R2, P5 ;  /* 0x0000000109097824 */ /* 0x000fc600028e0602 */
[----:B------:R1:W-:Y:S04]  /*154d80*/  STL [R1+0x4fa8], R11 ;  /* 0x004fa80b01007387 */ /* 0x0003e80000100800 */
[----:B-1----:R-:W4:Y:S04]  /*154d90*/  LDL.LU R11, [R1+0x5014] ;  /* 0x00501400010b7983 */ /* 0x002f280000300800 */
[----:B------:R-:W-:Y:S04]  /*154da0*/  STL [R1+0x4fcc], R103 ;  /* 0x004fcc6701007387 */ /* 0x000fe80000100800 */
[----:B------:R-:W-:Y:S04]  /*154db0*/  STL [R1+0x4fd4], R102 ;  /* 0x004fd46601007387 */ /* 0x000fe80000100800 */
[----:B------:R1:W-:Y:S04]  /*154dc0*/  STL [R1+0x4fb8], R9 ;  /* 0x004fb80901007387 */ /* 0x0003e80000100800 */
[----:B------:R-:W-:Y:S01]  /*154dd0*/  STL [R1+0x4fb0], R101 ;  /* 0x004fb06501007387 */ /* 0x000fe20000100800 */
[----:B------:R-:W-:Y:S01]  /*154de0*/  IADD3 R99, P5, R99, R252, RZ ;  /* 0x000000fc63637210 */ /* 0x000fe20007fbe0ff */
[----:B------:R-:W-:-:S02]  /*154df0*/  IMAD.X R98, R98, 0x1, R2, P2 ;  /* 0x0000000162627824 */ /* 0x000fc400010e0602 */
[----:B-1----:R-:W4:Y:S04]  /*154e00*/  LDL.LU R9, [R1+0x501c] ;  /* 0x00501c0001097983 */ /* 0x002f280000300800 */
[----:B------:R-:W-:Y:S04]  /*154e10*/  STL [R1+0x4fdc], R100 ;  /* 0x004fdc6401007387 */ /* 0x000fe80000100800 */
[----:B------:R-:W4:Y:S04]  /*154e20*/  LDL.LU R132, [R1+0x4ff0] ;  /* 0x004ff00001847983 */ /* 0x000f280000300800 */
[----:B------:R-:W4:Y:S04]  /*154e30*/  LDL.LU R130, [R1+0x4ff8] ;  /* 0x004ff80001827983 */ /* 0x000f280000300800 */
[----:B------:R-:W-:Y:S01]  /*154e40*/  STL [R1+0x4fe4], R99 ;  /* 0x004fe46301007387 */ /* 0x000fe20000100800 */
[----:B------:R-:W-:-:S05]  /*154e50*/  IMAD.X R8, R8, 0x1, R2, P4 ;  /* 0x0000000108087824 */ /* 0x000fca00020e0602 */
[----:B------:R1:W-:Y:S04]  /*154e60*/  STL [R1+0x4fc8], R8 ;  /* 0x004fc80801007387 */ /* 0x0003e80000100800 */
[----:B------:R-:W-:Y:S04]  /*154e70*/  STL [R1+0x4fc0], R98 ;  /* 0x004fc06201007387 */ /* 0x000fe80000100800 */
[----:B-1----:R-:W4:Y:S01]  /*154e80*/  LDL.LU R8, [R1+0x5024] ;  /* 0x0050240001087983 */ /* 0x002f220000300800 */
[----:B------:R-:W-:-:S05]  /*154e90*/  IADD3 R97, P2, R97, R252, RZ ;  /* 0x000000fc61617210 */ /* 0x000fca0007f5e0ff */
[----:B------:R-:W-:Y:S01]  /*154ea0*/  STL [R1+0x4fec], R97 ;  /* 0x004fec6101007387 */ /* 0x000fe20000100800 */
[----:B--2---:R-:W-:-:S05]  /*154eb0*/  IMAD.X R14, R14, 0x1, R2, P3 ;  /* 0x000000010e0e7824 */ /* 0x004fca00018e0602 */
[----:B------:R1:W-:Y:S01]  /*154ec0*/  STL [R1+0x4fd0], R14 ;  /* 0x004fd00e01007387 */ /* 0x0003e20000100800 */
[----:B------:R-:W-:-:S03]  /*154ed0*/  IMAD.X R96, R96, 0x1, R2, P6 ;  /* 0x0000000160607824 */ /* 0x000fc600030e0602 */
[----:B-1----:R-:W2:Y:S04]  /*154ee0*/  LDL.LU R14, [R1+0x5000] ;  /* 0x00500000010e7983 */ /* 0x002ea80000300800 */
[----:B------:R-:W2:Y:S04]  /*154ef0*/  LDL.LU R117, [R1+0x502c] ;  /* 0x00502c0001757983 */ /* 0x000ea80000300800 */
[----:B------:R-:W2:Y:S04]  /*154f00*/  LDL.LU R116, [R1+0x5008] ;  /* 0x0050080001747983 */ /* 0x000ea80000300800 */
[----:B------:R-:W2:Y:S04]  /*154f10*/  LDL.LU R97, [R1+0x5034] ;  /* 0x0050340001617983 */ /* 0x000ea80000300800 */
[----:B------:R-:W-:Y:S01]  /*154f20*/  STL [R1+0x4fd8], R96 ;  /* 0x004fd86001007387 */ /* 0x000fe20000100800 */
[----:B------:R-:W-:-:S02]  /*154f30*/  IADD3 R10, P6, R10, R252, RZ ;  /* 0x000000fc0a0a7210 */ /* 0x000fc40007fde0ff */
[-C--:B---3--:R-:W-:Y:S02]  /*154f40*/  IADD3 R131, P4, R131, R252.reuse, RZ ;  /* 0x000000fc83837210 */ /* 0x088fe40007f9e0ff */
[----:B------:R-:W-:-:S03]  /*154f50*/  IADD3 R129, P3, R129, R252, RZ ;  /* 0x000000fc81817210 */ /* 0x000fc60007f7e0ff */
[----:B------:R-:W-:Y:S04]  /*154f60*/  STL [R1+0x4ff4], R131 ;  /* 0x004ff48301007387 */ /* 0x000fe80000100800 */
[----:B------:R1:W-:Y:S01]  /*154f70*/  STL [R1+0x5004], R10 ;  /* 0x0050040a01007387 */ /* 0x0003e20000100800 */
[----:B------:R-:W-:-:S03]  /*154f80*/  IADD3.X R15, R15, R2, RZ, P5, !PT ;  /* 0x000000020f0f7210 */ /* 0x000fc60002ffe4ff */
[----:B-1----:R-:W3:Y:S04]  /*154f90*/  LDL.LU R10, [R1+0x5010] ;  /* 0x00501000010a7983 */ /* 0x002ee80000300800 */
[----:B------:R-:W3:Y:S04]  /*154fa0*/  LDL.LU R96, [R1+0x503c] ;  /* 0x00503c0001607983 */ /* 0x000ee80000300800 */
[----:B------:R-:W-:Y:S04]  /*154fb0*/  STL [R1+0x4ffc], R129 ;  /* 0x004ffc8101007387 */ /* 0x000fe80000100800 */
[----:B------:R-:W-:Y:S04]  /*154fc0*/  STL [R1+0x4fe0], R15 ;  /* 0x004fe00f01007387 */ /* 0x000fe80000100800 */
[----:B------:R-:W3:Y:S01]  /*154fd0*/  LDL.LU R103, [R1+0x5018] ;  /* 0x0050180001677983 */ /* 0x000ee20000300800 */
[----:B------:R-:W-:-:S05]  /*154fe0*/  IADD3 R13, P5, R13, R252, RZ ;  /* 0x000000fc0d0d7210 */ /* 0x000fca0007fbe0ff */
[----:B------:R1:W-:Y:S01]  /*154ff0*/  STL [R1+0x500c], R13 ;  /* 0x00500c0d01007387 */ /* 0x0003e20000100800 */
[----:B----4-:R-:W-:-:S03]  /*155000*/  IMAD.X R12, R12, 0x1, R2, P2 ;  /* 0x000000010c0c7824 */ /* 0x010fc600010e0602 */
[----:B-1----:R-:W4:Y:S04]  /*155010*/  LDL.LU R13, [R1+0x5044] ;  /* 0x00504400010d7983 */ /* 0x002f280000300800 */
[----:B------:R1:W-:Y:S04]  /*155020*/  STL [R1+0x4fe8], R12 ;  /* 0x004fe80c01007387 */ /* 0x0003e80000100800 */
[----:B------:R-:W4:Y:S01]  /*155030*/  LDL.LU R102, [R1+0x5020] ;  /* 0x0050200001667983 */ /* 0x000f220000300800 */
[----:B------:R-:W-:-:S03]  /*155040*/  IADD3 R11, P2, R11, R252, RZ ;  /* 0x000000fc0b0b7210 */ /* 0x000fc60007f5e0ff */
[----:B-1----:R-:W4:Y:S04]  /*155050*/  LDL.LU R12, [R1+0x504c] ;  /* 0x00504c00010c7983 */ /* 0x002f280000300800 */
[----:B------:R1:W-:Y:S04]  /*155060*/  STL [R1+0x5014], R11 ;  /* 0x0050140b01007387 */ /* 0x0003e80000100800 */
[----:B-1----:R-:W4:Y:S01]  /*155070*/  LDL.LU R11, [R1+0x5028] ;  /* 0x00502800010b7983 */ /* 0x002f220000300800 */
[--C-:B------:R-:W-:Y:S01]  /*155080*/  IMAD.X R132, R132, 0x1, R2.reuse, P4 ;  /* 0x0000000184847824 */ /* 0x100fe200020e0602 */
[----:B------:R-:W-:Y:S01]  /*155090*/  IADD3 R9, P4, R9, R252, RZ ;  /* 0x000000fc09097210 */ /* 0x000fe20007f9e0ff */
[----:B------:R-:W-:-:S04]  /*1550a0*/  IMAD.X R130, R130, 0x1, R2, P3 ;  /* 0x0000000182827824 */ /* 0x000fc800018e0602 */
[----:B------:R1:W-:Y:S04]  /*1550b0*/  STL [R1+0x501c], R9 ;  /* 0x00501c0901007387 */ /* 0x0003e80000100800 */
[----:B-1----:R-:W4:Y:S04]  /*1550c0*/  LDL.LU R9, [R1+0x5054] ;  /* 0x0050540001097983 */ /* 0x002f280000300800 */
[----:B------:R-:W4:Y:S04]  /*1550d0*/  LDL.LU R101, [R1+0x5030] ;  /* 0x0050300001657983 */ /* 0x000f280000300800 */
[----:B------:R-:W4:Y:S04]  /*1550e0*/  LDL.LU R100, [R1+0x505c] ;  /* 0x00505c0001647983 */ /* 0x000f280000300800 */
[----:B------:R-:W4:Y:S04]  /*1550f0*/  LDL.LU R99, [R1+0x5038] ;  /* 0x0050380001637983 */ /* 0x000f280000300800 */
[----:B------:R-:W4:Y:S01]  /*155100*/  LDL.LU R98, [R1+0x5064] ;  /* 0x0050640001627983 */ /* 0x000f220000300800 */
[----:B------:R-:W-:-:S05]  /*155110*/  IADD3 R8, P3, R8, R252, RZ ;  /* 0x000000fc08087210 */ /* 0x000fca0007f7e0ff */
[----:B------:R1:W-:Y:S04]  /*155120*/  STL [R1+0x5024], R8 ;  /* 0x0050240801007387 */ /* 0x0003e80000100800 */
[----:B-1----:R-:W4:Y:S04]  /*155130*/  LDL.LU R8, [R1+0x5040] ;  /* 0x0050400001087983 */ /* 0x002f280000300800 */
[----:B------:R-:W-:Y:S04]  /*155140*/  STL [R1+0x4ff0], R132 ;  /* 0x004ff08401007387 */ /* 0x000fe80000100800 */
[----:B------:R-:W4:Y:S01]  /*155150*/  LDL.LU R15, [R1+0x506c] ;  /* 0x00506c00010f7983 */ /* 0x000f220000300800 */
[--C-:B--2---:R-:W-:Y:S01]  /*155160*/  IMAD.X R14, R14, 0x1, R2.reuse, P6 ;  /* 0x000000010e0e7824 */ /* 0x104fe200030e0602 */
[-C--:B------:R-:W-:Y:S01]  /*155170*/  IADD3 R117, P6, R117, R252.reuse, RZ ;  /* 0x000000fc75757210 */ /* 0x080fe20007fde0ff */
[----:B------:R-:W-:Y:S01]  /*155180*/  IMAD.X R116, R116, 0x1, R2, P5 ;  /* 0x0000000174747824 */ /* 0x000fe200028e0602 */
[----:B------:R-:W-:-:S02]  /*155190*/  IADD3 R97, P5, R97, R252, RZ ;  /* 0x000000fc61617210 */ /* 0x000fc40007fbe0ff */
[----:B------:R1:W-:Y:S04]  /*1551a0*/  STL [R1+0x5000], R14 ;  /* 0x0050000e01007387 */ /* 0x0003e80000100800 */
[----:B-1----:R-:W2:Y:S04]  /*1551b0*/  LDL.LU R14, [R1+0x5048] ;  /* 0x00504800010e7983 */ /* 0x002ea80000300800 */
[----:B------:R-:W-:Y:S04]  /*1551c0*/  STL [R1+0x4ff8], R130 ;  /* 0x004ff88201007387 */ /* 0x000fe80000100800 */
[----:B------:R-:W-:Y:S04]  /*1551d0*/  STL [R1+0x502c], R117 ;  /* 0x00502c7501007387 */ /* 0x000fe80000100800 */
[----:B------:R1:W-:Y:S04]  /*1551e0*/  STL [R1+0x5034], R97 ;  /* 0x0050346101007387 */ /* 0x0003e80000100800 */
[----:B-1----:R-:W2:Y:S01]  /*1551f0*/  LDL.LU R97, [R1+0x5050] ;  /* 0x0050500001617983 */ /* 0x002ea20000300800 */
[----:B---3--:R-:W-:-:S02]  /*155200*/  IADD3.X R10, R10, R2, RZ, P2, !PT ;  /* 0x000000020a0a7210 */ /* 0x008fc400017fe4ff */
[----:B------:R-:W-:Y:S01]  /*155210*/  IADD3 R96, P2, R96, R252, RZ ;  /* 0x000000fc60607210 */ /* 0x000fe20007f5e0ff */
[----:B------:R-:W-:Y:S04]  /*155220*/  STL [R1+0x5008], R116 ;  /* 0x0050087401007387 */ /* 0x000fe80000100800 */
[----:B------:R1:W-:Y:S01]  /*155230*/  STL [R1+0x5010], R10 ;  /* 0x0050100a01007387 */ /* 0x0003e20000100800 */
[----:B------:R-:W-:-:S03]  /*155240*/  IMAD.X R103, R103, 0x1, R2, P4 ;  /* 0x0000000167677824 */ /* 0x000fc600020e0602 */
[----:B-1----:R-:W3:Y:S04]  /*155250*/  LDL.LU R10, [R1+0x5058] ;  /* 0x00505800010a7983 */ /* 0x002ee80000300800 */
[----:B------:R1:W-:Y:S01]  /*155260*/  STL [R1+0x503c], R96 ;  /* 0x00503c6001007387 */ /* 0x0003e20000100800 */
[----:B----4-:R-:W-:-:S03]  /*155270*/  IADD3 R13, P4, R13, R252, RZ ;  /* 0x000000fc0d0d7210 */ /* 0x010fc60007f9e0ff */
[----:B-1----:R-:W4:Y:S04]  /*155280*/  LDL.LU R96, [R1+0x5084] ;  /* 0x0050840001607983 */ /* 0x002f280000300800 */
[----:B------:R-:W4:Y:S01]  /*155290*/  LDL.LU R127, [R1+0x5074] ;  /* 0x00507400017f7983 */ /* 0x000f220000300800 */
[----:B------:R-:W-:-:S03]  /*1552a0*/  IMAD.X R102, R102, 0x1, R2, P3 ;  /* 0x0000000166667824 */ /* 0x000fc600018e0602 */
[----:B------:R-:W4:Y:S04]  /*1552b0*/  LDL.LU R125, [R1+0x507c] ;  /* 0x00507c00017d7983 */ /* 0x000f280000300800 */
[----:B------:R1:W-:Y:S01]  /*1552c0*/  STL [R1+0x5044], R13 ;  /* 0x0050440d01007387 */ /* 0x0003e20000100800 */
[----:B------:R-:W-:-:S03]  /*1552d0*/  IADD3 R12, P3, R12, R252, RZ ;  /* 0x000000fc0c0c7210 */ /* 0x000fc60007f7e0ff */
[----:B-1----:R-:W4:Y:S04]  /*1552e0*/  LDL.LU R13, [R1+0x5060] ;  /* 0x00506000010d7983 */ /* 0x002f280000300800 */
[----:B------:R-:W-:Y:S04]  /*1552f0*/  STL [R1+0x5018], R103 ;  /* 0x0050186701007387 */ /* 0x000fe80000100800 */
[----:B------:R1:W-:Y:S04]  /*155300*/  STL [R1+0x504c], R12 ;  /* 0x00504c0c01007387 */ /* 0x0003e80000100800 */
[----:B------:R-:W-:Y:S01]  /*155310*/  STL [R1+0x5020], R102 ;  /* 0x0050206601007387 */ /* 0x000fe20000100800 */
[----:B------:R-:W-:-:S03]  /*155320*/  IMAD.X R11, R11, 0x1, R2, P6 ;  /* 0x000000010b0b7824 */ /* 0x000fc600030e0602 */
[----:B-1----:R-:W4:Y:S04]  /*155330*/  LDL.LU R12, [R1+0x508c] ;  /* 0x00508c00010c7983 */ /* 0x002f280000300800 */
[----:B------:R1:W-:Y:S04]  /*155340*/  STL [R1+0x5028], R11 ;  /* 0x0050280b01007387 */ /* 0x0003e80000100800 */
[----:B-1----:R-:W4:Y:S01]  /*155350*/  LDL.LU R11, [R1+0x5068] ;  /* 0x00506800010b7983 */ /* 0x002f220000300800 */
[-C--:B------:R-:W-:Y:S01]  /*155360*/  IADD3 R9, P6, R9, R252.reuse, RZ ;  /* 0x000000fc09097210 */ /* 0x080fe20007fde0ff */
[----:B------:R-:W-:Y:S01]  /*155370*/  IMAD.X R101, R101, 0x1, R2, P5 ;  /* 0x0000000165657824 */ /* 0x000fe200028e0602 */
[----:B------:R-:W-:-:S03]  /*155380*/  IADD3 R100, P5, R100, R252, RZ ;  /* 0x000000fc64647210 */ /* 0x000fc60007fbe0ff */
[----:B------:R1:W-:Y:S01]  /*155390*/  STL [R1+0x5054], R9 ;  /* 0x0050540901007387 */ /* 0x0003e20000100800 */
[----:B------:R-:W-:Y:S01]  /*1553a0*/  IMAD.X R99, R99, 0x1, R2, P2 ;  /* 0x0000000163637824 */ /* 0x000fe200010e0602 */
[----:B------:R-:W-:Y:S02]  /*1553b0*/  IADD3 R98, P2, R98, R252, RZ ;  /* 0x000000fc62627210 */ /* 0x000fe40007f5e0ff */
[----:B-1----:R-:W4:Y:S04]  /*1553c0*/  LDL.LU R9, [R1+0x5094] ;  /* 0x0050940001097983 */ /* 0x002f280000300800 */
[----:B------:R-:W-:Y:S04]  /*1553d0*/  STL [R1+0x5030], R101 ;  /* 0x0050306501007387 */ /* 0x000fe80000100800 */
[----:B------:R-:W4:Y:S04]  /*1553e0*/  LDL.LU R128, [R1+0x5070] ;  /* 0x0050700001807983 */ /* 0x000f280000300800 */
[----:B------:R-:W-:Y:S04]  /*1553f0*/  STL [R1+0x505c], R100 ;  /* 0x00505c6401007387 */ /* 0x000fe80000100800 */
[----:B------:R-:W4:Y:S04]  /*155400*/  LDL.LU R126, [R1+0x5078] ;  /* 0x00507800017e7983 */ /* 0x000f280000300800 */
[----:B------:R-:W-:Y:S04]  /*155410*/  STL [R1+0x5038], R99 ;  /* 0x0050386301007387 */ /* 0x000fe80000100800 */
[----:B------:R-:W-:Y:S01]  /*155420*/  STL [R1+0x5064], R98 ;  /* 0x0050646201007387 */ /* 0x000fe20000100800 */
[----:B------:R-:W-:-:S05]  /*155430*/  IADD3.X R8, R8, R2, RZ, P4, !PT ;  /* 0x0000000208087210 */ /* 0x000fca00027fe4ff */
[----:B------:R1:W-:Y:S04]  /*155440*/  STL [R1+0x5040], R8 ;  /* 0x0050400801007387 */ /* 0x0003e80000100800 */
[----:B-1----:R-:W4:Y:S01]  /*155450*/  LDL.LU R8, [R1+0x509c] ;  /* 0x00509c0001087983 */ /* 0x002f220000300800 */
[----:B------:R-:W-:-:S03]  /*155460*/  IADD3 R15, P4, R15, R252, RZ ;  /* 0x000000fc0f0f7210 */ /* 0x000fc60007f9e0ff */
[----:B------:R-:W4:Y:S04]  /*155470*/  LDL.LU R99, [R1+0x50a4] ;  /* 0x0050a40001637983 */ /* 0x000f280000300800 */
[----:B------:R1:W-:Y:S04]  /*155480*/  STL [R1+0x506c], R15 ;  /* 0x00506c0f01007387 */ /* 0x0003e80000100800 */
[----:B-1----:R-:W4:Y:S01]  /*155490*/  LDL.LU R15, [R1+0x5080] ;  /* 0x00508000010f7983 */ /* 0x002f220000300800 */
[----:B--2---:R-:W-:-:S05]  /*1554a0*/  IMAD.X R14, R14, 0x1, R2, P3 ;  /* 0x000000010e0e7824 */ /* 0x004fca00018e0602 */
[----:B------:R1:W-:Y:S01]  /*1554b0*/  STL [R1+0x5048], R14 ;  /* 0x0050480e01007387 */ /* 0x0003e20000100800 */
[----:B------:R-:W-:-:S03]  /*1554c0*/  IMAD.X R97, R97, 0x1, R2, P6 ;  /* 0x0000000161617824 */ /* 0x000fc600030e0602 */
[----:B-1----:R-:W2:Y:S04]  /*1554d0*/  LDL.LU R14, [R1+0x50ac] ;  /* 0x0050ac00010e7983 */ /* 0x002ea80000300800 */
[----:B------:R-:W2:Y:S04]  /*1554e0*/  LDL.LU R116, [R1+0x5088] ;  /* 0x0050880001747983 */ /* 0x000ea80000300800 */
[----:B------:R-:W-:Y:S01]  /*1554f0*/  STL [R1+0x5050], R97 ;  /* 0x0050506101007387 */ /* 0x000fe20000100800 */
[----:B---3--:R-:W-:-:S05]  /*155500*/  IMAD.X R10, R10, 0x1, R2, P5 ;  /* 0x000000010a0a7824 */ /* 0x008fca00028e0602 */
[----:B------:R1:W-:Y:S01]  /*155510*/  STL [R1+0x5058], R10 ;  /* 0x0050580a01007387 */ /* 0x0003e20000100800 */
[-C--:B----4-:R-:W-:Y:S02]  /*155520*/  IADD3 R127, P3, R127, R252.reuse, RZ ;  /* 0x000000fc7f7f7210 */ /* 0x090fe40007f7e0ff */
[-C--:B------:R-:W-:Y:S01]  /*155530*/  IADD3 R96, P5, R96, R252.reuse, RZ ;  /* 0x000000fc60607210 */ /* 0x080fe20007fbe0ff */
[----:B-1----:R-:W3:Y:S04]  /*155540*/  LDL.LU R10, [R1+0x50b4] ;  /* 0x0050b400010a7983 */ /* 0x002ee80000300800 */
[----:B------:R-:W-:Y:S04]  /*155550*/  STL [R1+0x5074], R127 ;  /* 0x0050747f01007387 */ /* 0x000fe80000100800 */
[----:B------:R-:W4:Y:S01]  /*155560*/  LDL.LU R103, [R1+0x5090] ;  /* 0x0050900001677983 */ /* 0x000f220000300800 */
[----:B------:R-:W-:-:S03]  /*155570*/  IADD3 R125, P6, R125, R252, RZ ;  /* 0x000000fc7d7d7210 */ /* 0x000fc60007fde0ff */
[----:B------:R-:W4:Y:S04]  /*155580*/  LDL.LU R102, [R1+0x50bc] ;  /* 0x0050bc0001667983 */ /* 0x000f280000300800 */
[----:B------:R-:W-:Y:S04]  /*155590*/  STL [R1+0x5084], R96 ;  /* 0x0050846001007387 */ /* 0x000fe80000100800 */
[----:B------:R-:W4:Y:S01]  /*1555a0*/  LDL.LU R98, [R1+0x5098] ;  /* 0x0050980001627983 */ /* 0x000f220000300800 */
[----:B------:R-:W-:-:S05]  /*1555b0*/  IMAD.X R13, R13, 0x1, R2, P2 ;  /* 0x000000010d0d7824 */ /* 0x000fca00010e0602 */
[----:B------:R1:W-:Y:S01]  /*1555c0*/  STL [R1+0x5060], R13 ;  /* 0x0050600d01007387 */ /* 0x0003e20000100800 */
[----:B------:R-:W-:-:S03]  /*1555d0*/  IADD3 R12, P2, R12, R252, RZ ;  /* 0x000000fc0c0c7210 */ /* 0x000fc60007f5e0ff */
[----:B-1----:R-:W4:Y:S04]  /*1555e0*/  LDL.LU R13, [R1+0x50c4] ;  /* 0x0050c400010d7983 */ /* 0x002f280000300800 */
[----:B------:R-:W-:Y:S04]  /*1555f0*/  STL [R1+0x507c], R125 ;  /* 0x00507c7d01007387 */ /* 0x000fe80000100800 */
[----:B------:R1:W-:Y:S01]  /*155600*/  STL [R1+0x508c], R12 ;  /* 0x00508c0c01007387 */ /* 0x0003e20000100800 */
[----:B------:R-:W-:-:S03]  /*155610*/  IMAD.X R11, R11, 0x1, R2, P4 ;  /* 0x000000010b0b7824 */ /* 0x000fc600020e0602 */
[----:B-1----:R-:W4:Y:S04]  /*155620*/  LDL.LU R12, [R1+0x50a0] ;  /* 0x0050a000010c7983 */ /* 0x002f280000300800 */
[----:B------:R-:W4:Y:S04]  /*155630*/  LDL.LU R101, [R1+0x50cc] ;  /* 0x0050cc0001657983 */ /* 0x000f280000300800 */
[----:B------:R-:W-:Y:S04]  /*155640*/  STL [R1+0x5068], R11 ;  /* 0x0050680b01007387 */ /* 0x000fe80000100800 */
[----:B------:R-:W4:Y:S01]  /*155650*/  LDL.LU R100, [R1+0x50a8] ;  /* 0x0050a80001647983 */ /* 0x000f220000300800 */
[----:B------:R-:W-:-:S05]  /*155660*/  IADD3 R9, P4, R9, R252, RZ ;  /* 0x000000fc09097210 */ /* 0x000fca0007f9e0ff */
[----:B------:R1:W-:Y:S01]  /*155670*/  STL [R1+0x5094], R9 ;  /* 0x0050940901007387 */ /* 0x0003e20000100800 */
[----:B------:R-:W-:-:S03]  /*155680*/  IADD3.X R128, R128, R2, RZ, P3, !PT ;  /* 0x0000000280807210 */ /* 0x000fc60001ffe4ff */
[----:B-1----:R-:W4:Y:S04]  /*155690*/  LDL.LU R9, [R1+0x50d4] ;  /* 0x0050d40001097983 */ /* 0x002f280000300800 */
[----:B------:R-:W4:Y:S04]  /*1556a0*/  LDL.LU R97, [R1+0x50b0] ;  /* 0x0050b00001617983 */ /* 0x000f280000300800 */
[----:B------:R-:W4:Y:S04]  /*1556b0*/  LDL.LU R96, [R1+0x50dc] ;  /* 0x0050dc0001607983 */ /* 0x000f280000300800 */
[----:B------:R-:W4:Y:S01]  /*1556c0*/  LDL.LU R11, [R1+0x50b8] ;  /* 0x0050b800010b7983 */ /* 0x000f220000300800 */
[----:B------:R-:W-:-:S05]  /*1556d0*/  IADD3 R8, P3, R8, R252, RZ ;  /* 0x000000fc08087210 */ /* 0x000fca0007f7e0ff */
[----:B------:R1:W-:Y:S04]  /*1556e0*/  STL [R1+0x509c], R8 ;  /* 0x00509c0801007387 */ /* 0x0003e80000100800 */
[----:B-1----:R-:W4:Y:S01]  /*1556f0*/  LDL.LU R8, [R1+0x50e4] ;  /* 0x0050e40001087983 */ /* 0x002f220000300800 */
[--C-:B------:R-:W-:Y:S01]  /*155700*/  IMAD.X R126, R126, 0x1, R2.reuse, P6 ;  /* 0x000000017e7e7824 */ /* 0x100fe200030e0602 */
[-C--:B------:R-:W-:Y:S01]  /*155710*/  IADD3 R99, P6, R99, R252.reuse, RZ ;  /* 0x000000fc63637210 */ /* 0x080fe20007fde0ff */
[--C-:B------:R-:W-:Y:S01]  /*155720*/  IMAD.X R15, R15, 0x1, R2.reuse, P5 ;  /* 0x000000010f0f7824 */ /* 0x100fe200028e0602 */
[----:B------:R-:W-:Y:S04]  /*155730*/  STL [R1+0x5070], R128 ;  /* 0x0050708001007387 */ /* 0x000fe80000100800 */
[----:B------:R1:W-:Y:S04]  /*155740*/  STL [R1+0x50a4], R99 ;  /* 0x0050a46301007387 */ /* 0x0003e80000100800 */
[----:B-1----:R-:W4:Y:S04]  /*155750*/  LDL.LU R99, [R1+0x50c0] ;  /* 0x0050c00001637983 */ /* 0x002f280000300800 */
[----:B------:R1:W-:Y:S04]  /*155760*/  STL [R1+0x5080], R15 ;  /* 0x0050800f01007387 */ /* 0x0003e80000100800 */
[----:B-1----:R-:W4:Y:S01]  /*155770*/  LDL.LU R15, [R1+0x50ec] ;  /* 0x0050ec00010f7983 */ /* 0x002f220000300800 */
[----:B--2---:R-:W-:Y:S01]  /*155780*/  IADD3 R14, P5, R14, R252, RZ ;  /* 0x000000fc0e0e7210 */ /* 0x004fe20007fbe0ff */
[----:B------:R-:W-:-:S04]  /*155790*/  IMAD.X R116, R116, 0x1, R2, P2 ;  /* 0x0000000174747824 */ /* 0x000fc800010e0602 */
[----:B------:R1:W-:Y:S04]  /*1557a0*/  STL [R1+0x50ac], R14 ;  /* 0x0050ac0e01007387 */ /* 0x0003e80000100800 */
[----:B-1----:R-:W2:Y:S04]  /*1557b0*/  LDL.LU R14, [R1+0x50c8] ;  /* 0x0050c800010e7983 */ /* 0x002ea80000300800 */
[----:B------:R-:W-:Y:S01]  /*1557c0*/  STL [R1+0x5078], R126 ;  /* 0x0050787e01007387 */ /* 0x000fe20000100800 */
[-C--:B---3--:R-:W-:Y:S01]  /*1557d0*/  IADD3 R10, P2, R10, R252.reuse, RZ ;  /* 0x000000fc0a0a7210 */ /* 0x088fe20007f5e0ff */
[----:B----4-:R-:W-:Y:S01]  /*1557e0*/  IMAD.X R103, R103, 0x1, R2, P4 ;  /* 0x0000000167677824 */ /* 0x010fe200020e0602 */
[----:B------:R-:W-:-:S03]  /*1557f0*/  IADD3 R102, P4, R102, R252, RZ ;  /* 0x000000fc66667210 */ /* 0x000fc60007f9e0ff */
[----:B------:R1:W-:Y:S01]  /*155800*/  STL [R1+0x50b4], R10 ;  /* 0x0050b40a01007387 */ /* 0x0003e20000100800 */
[----:B------:R-:W-:-:S03]  /*155810*/  IMAD.X R98, R98, 0x1, R2, P3 ;  /* 0x0000000162627824 */ /* 0x000fc600018e0602 */
[----:B-1----:R-:W3:Y:S04]  /*155820*/  LDL.LU R10, [R1+0x50d0] ;  /* 0x0050d000010a7983 */ /* 0x002ee80000300800 */
[----:B------:R-:W-:Y:S04]  /*155830*/  STL [R1+0x5088], R116 ;  /* 0x0050887401007387 */ /* 0x000fe80000100800 */
[----:B------:R-:W4:Y:S04]  /*155840*/  LDL.LU R123, [R1+0x50f4] ;  /* 0x0050f400017b7983 */ /* 0x000f280000300800 */
[----:B------:R-:W4:Y:S04]  /*155850*/  LDL.LU R121, [R1+0x50fc] ;  /* 0x0050fc0001797983 */ /* 0x000f280000300800 */
[----:B------:R-:W-:Y:S04]  /*155860*/  STL [R1+0x5090], R103 ;  /* 0x0050906701007387 */ /* 0x000fe80000100800 */
[----:B------:R-:W-:Y:S04]  /*155870*/  STL [R1+0x50bc], R102 ;  /* 0x0050bc6601007387 */ /* 0x000fe80000100800 */
[----:B------:R1:W-:Y:S01]  /*155880*/  STL [R1+0x5098], R98 ;  /* 0x0050986201007387 */ /* 0x0003e20000100800 */
[----:B------:R-:W-:-:S03]  /*155890*/  IADD3 R13, P3, R13, R252, RZ ;  /* 0x000000fc0d0d7210 */ /* 0x000fc60007f7e0ff */
[----:B-1----:R-:W4:Y:S04]  /*1558a0*/  LDL.LU R98, [R1+0x50d8] ;  /* 0x0050d80001627983 */ /* 0x002f280000300800 */
[----:B------:R1:W-:Y:S01]  /*1558b0*/  STL [R1+0x50c4], R13 ;  /* 0x0050c40d01007387 */ /* 0x0003e20000100800 */
[----:B------:R-:W-:Y:S02]  /*1558c0*/  IADD3.X R12, R12, R2, RZ, P6, !PT ;  /* 0x000000020c0c7210 */ /* 0x000fe400037fe4ff */
[-C--:B------:R-:W-:Y:S01]  /*1558d0*/  IADD3 R101, P6, R101, R252.reuse, RZ ;  /* 0x000000fc65657210 */ /* 0x080fe20007fde0ff */
[--C-:B------:R-:W-:Y:S01]  /*1558e0*/  IMAD.X R100, R100, 0x1, R2.reuse, P5 ;  /* 0x0000000164647824 */ /* 0x100fe200028e0602 */
[----:B-1----:R-:W4:Y:S04]  /*1558f0*/  LDL.LU R13, [R1+0x5104] ;  /* 0x00510400010d7983 */ /* 0x002f280000300800 */
[----:B------:R1:W-:Y:S04]  /*155900*/  STL [R1+0x50a0], R12 ;  /* 0x0050a00c01007387 */ /* 0x0003e80000100800 */
[----:B-1----:R-:W4:Y:S01]  /*155910*/  LDL.LU R12, [R1+0x50e0] ;  /* 0x0050e000010c7983 */ /* 0x002f220000300800 */
[-C--:B------:R-:W-:Y:S01]  /*155920*/  IADD3 R9, P5, R9, R252.reuse, RZ ;  /* 0x000000fc09097210 */ /* 0x080fe20007fbe0ff */
[----:B------:R-:W-:Y:S01]  /*155930*/  IMAD.X R97, R97, 0x1, R2, P2 ;  /* 0x0000000161617824 */ /* 0x000fe200010e0602 */
[----:B------:R-:W-:-:S03]  /*155940*/  IADD3 R96, P2, R96, R252, RZ ;  /* 0x000000fc60607210 */ /* 0x000fc60007f5e0ff */
[----:B------:R1:W-:Y:S04]  /*155950*/  STL [R1+0x50d4], R9 ;  /* 0x0050d40901007387 */ /* 0x0003e80000100800 */
[----:B------:R-:W-:Y:S01]  /*155960*/  STL [R1+0x50cc], R101 ;  /* 0x0050cc6501007387 */ /* 0x000fe20000100800 */
[----:B------:R-:W-:-:S03]  /*155970*/  IMAD.X R11, R11, 0x1, R2, P4 ;  /* 0x000000010b0b7824 */ /* 0x000fc600020e0602 */
[----:B-1----:R-:W4:Y:S04]  /*155980*/  LDL.LU R9, [R1+0x510c] ;  /* 0x00510c0001097983 */ /* 0x002f280000300800 */
[----:B------:R-:W-:Y:S04]  /*155990*/  STL [R1+0x50a8], R100 ;  /* 0x0050a86401007387 */ /* 0x000fe80000100800 */
[----:B------:R1:W-:Y:S04]  /*1559a0*/  STL [R1+0x50b0], R97 ;  /* 0x0050b06101007387 */ /* 0x0003e80000100800 */
[----:B-1----:R-:W4:Y:S04]  /*1559b0*/  LDL.LU R97, [R1+0x50e8] ;  /* 0x0050e80001617983 */ /* 0x002f280000300800 */
[----:B------:R1:W-:Y:S04]  /*1559c0*/  STL [R1+0x50dc], R96 ;  /* 0x0050dc6001007387 */ /* 0x0003e80000100800 */
[----:B-1----:R-:W4:Y:S04]  /*1559d0*/  LDL.LU R96, [R1+0x5114] ;  /* 0x0051140001607983 */ /* 0x002f280000300800 */
[----:B------:R1:W-:Y:S04]  /*1559e0*/  STL [R1+0x50b8], R11 ;  /* 0x0050b80b01007387 */ /* 0x0003e80000100800 */
[----:B-1----:R-:W4:Y:S01]  /*1559f0*/  LDL.LU R11, [R1+0x511c] ;  /* 0x00511c00010b7983 */ /* 0x002f220000300800 */
[----:B------:R-:W-:-:S05]  /*155a00*/  IADD3 R8, P4, R8, R252, RZ ;  /* 0x000000fc08087210 */ /* 0x000fca0007f9e0ff */
[----:B------:R1:W-:Y:S04]  /*155a10*/  STL [R1+0x50e4], R8 ;  /* 0x0050e40801007387 */ /* 0x0003e80000100800 */
[----:B-1----:R-:W4:Y:S04]  /*155a20*/  LDL.LU R8, [R1+0x5124] ;  /* 0x0051240001087983 */ /* 0x002f280000300800 */
[----:B------:R-:W4:Y:S04]  /*155a30*/  LDL.LU R124, [R1+0x50f0] ;  /* 0x0050f000017c7983 */ /* 0x000f280000300800 */
[----:B------:R-:W4:Y:S01]  /*155a40*/  LDL.LU R122, [R1+0x50f8] ;  /* 0x0050f800017a7983 */ /* 0x000f220000300800 */
[----:B------:R-:W-:-:S03]  /*155a50*/  IMAD.X R99, R99, 0x1, R2, P3 ;  /* 0x0000000163637824 */ /* 0x000fc600018e0602 */
[----:B------:R-:W4:Y:S04]  /*155a60*/  LDL.LU R103, [R1+0x5100] ;  /* 0x0051000001677983 */ /* 0x000f280000300800 */
[----:B------:R-:W-:Y:S04]  /*155a70*/  STL [R1+0x50c0], R99 ;  /* 0x0050c06301007387 */ /* 0x000fe80000100800 */
[----:B------:R-:W4:Y:S01]  /*155a80*/  LDL.LU R102, [R1+0x512c] ;  /* 0x00512c0001667983 */ /* 0x000f220000300800 */
[----:B------:R-:W-:-:S05]  /*155a90*/  IADD3 R15, P3, R15, R252, RZ ;  /* 0x000000fc0f0f7210 */ /* 0x000fca0007f7e0ff */
[----:B------:R1:W-:Y:S01]  /*155aa0*/  STL [R1+0x50ec], R15 ;  /* 0x0050ec0f01007387 */ /* 0x0003e20000100800 */
[----:B--2---:R-:W-:-:S05]  /*155ab0*/  IMAD.X R14, R14, 0x1, R2, P6 ;  /* 0x000000010e0e7824 */ /* 0x004fca00030e0602 */
[----:B------:R2:W-:Y:S04]  /*155ac0*/  STL [R1+0x50c8], R14 ;  /* 0x0050c80e01007387 */ /* 0x0005e80000100800 */
[----:B------:R-:W4:Y:S04]  /*155ad0*/  LDL.LU R101, [R1+0x5108] ;  /* 0x0051080001657983 */ /* 0x000f280000300800 */
[----:B-1----:R-:W4:Y:S04]  /*155ae0*/  LDL.LU R15, [R1+0x5134] ;  /* 0x00513400010f7983 */ /* 0x002f280000300800 */
[----:B--2---:R-:W2:Y:S01]  /*155af0*/  LDL.LU R14, [R1+0x5110] ;  /* 0x00511000010e7983 */ /* 0x004ea20000300800 */
[----:B---3--:R-:W-:-:S02]  /*155b00*/  IADD3.X R10, R10, R2, RZ, P5, !PT ;  /* 0x000000020a0a7210 */ /* 0x008fc40002ffe4ff */
[----:B----4-:R-:W-:-:S03]  /*155b10*/  IADD3 R123, P6, R123, R252, RZ ;  /* 0x000000fc7b7b7210 */ /* 0x010fc60007fde0ff */
[----:B------:R1:W-:Y:S01]  /*155b20*/  STL [R1+0x50d0], R10 ;  /* 0x0050d00a01007387 */ /* 0x0003e20000100800 */
[----:B------:R-:W-:-:S03]  /*155b30*/  IADD3 R121, P5, R121, R252, RZ ;  /* 0x000000fc79797210 */ /* 0x000fc60007fbe0ff */
[----:B-1----:R-:W3:Y:S01]  /*155b40*/  LDL.LU R10, [R1+0x513c] ;  /* 0x00513c00010a7983 */ /* 0x002ee20000300800 */
[----:B------:R-:W-:-:S03]  /*155b50*/  IMAD.X R98, R98, 0x1, R2, P2 ;  /* 0x0000000162627824 */ /* 0x000fc600010e0602 */
[----:B------:R-:W-:Y:S01]  /*155b60*/  STL [R1+0x50f4], R123 ;  /* 0x0050f47b01007387 */ /* 0x000fe20000100800 */
[----:B------:R-:W-:-:S05]  /*155b70*/  IADD3 R13, P2, R13, R252, RZ ;  /* 0x000000fc0d0d7210 */ /* 0x000fca0007f5e0ff */
[----:B------:R1:W-:Y:S04]  /*155b80*/  STL [R1+0x5104], R13 ;  /* 0x0051040d01007387 */ /* 0x0003e80000100800 */
[----:B------:R-:W-:Y:S01]  /*155b90*/  STL [R1+0x50d8], R98 ;  /* 0x0050d86201007387 */ /* 0x000fe20000100800 */
[----:B------:R-:W-:-:S03]  /*155ba0*/  IMAD.X R12, R12, 0x1, R2, P4 ;  /* 0x000000010c0c7824 */ /* 0x000fc600020e0602 */
[----:B-1----:R-:W4:Y:S04]  /*155bb0*/  LDL.LU R13, [R1+0x5118] ;  /* 0x00511800010d7983 */ /* 0x002f280000300800 */
[----:B------:R-:W4:Y:S04]  /*155bc0*/  LDL.LU R100, [R1+0x5144] ;  /* 0x0051440001647983 */ /* 0x000f280000300800 */
[----:B------:R1:W-:Y:S04]  /*155bd0*/  STL [R1+0x50e0], R12 ;  /* 0x0050e00c01007387 */ /* 0x0003e80000100800 */
[----:B-1----:R-:W4:Y:S04]  /*155be0*/  LDL.LU R12, [R1+0x5120] ;  /* 0x00512000010c7983 */ /* 0x002f280000300800 */
[----:B------:R-:W-:Y:S04]  /*155bf0*/  STL [R1+0x50fc], R121 ;  /* 0x0050fc7901007387 */ /* 0x000fe80000100800 */
[----:B------:R-:W4:Y:S04]  /*155c00*/  LDL.LU R99, [R1+0x514c] ;  /* 0x00514c0001637983 */ /* 0x000f280000300800 */
[----:B------:R-:W4:Y:S01]  /*155c10*/  LDL.LU R98, [R1+0x5128] ;  /* 0x0051280001627983 */ /* 0x000f220000300800 */
[----:B------:R-:W-:-:S05]  /*155c20*/  IADD3 R9, P4, R9, R252, RZ ;  /* 0x000000fc09097210 */ /* 0x000fca0007f9e0ff */
[----:B------:R1:W-:Y:S01]  /*155c30*/  STL [R1+0x510c], R9 ;  /* 0x00510c0901007387 */ /* 0x0003e20000100800 */
[----:B------:R-:W-:-:S03]  /*155c40*/  IMAD.X R97, R97, 0x1, R2, P3 ;  /* 0x0000000161617824 */ /* 0x000fc600018e0602 */
[----:B-1----:R-:W4:Y:S04]  /*155c50*/  LDL.LU R9, [R1+0x5154] ;  /* 0x0051540001097983 */ /* 0x002f280000300800 */
[----:B------:R1:W-:Y:S01]  /*155c60*/  STL [R1+0x50e8], R97 ;  /* 0x0050e86101007387 */ /* 0x0003e20000100800 */
[----:B------:R-:W-:-:S05]  /*155c70*/  IADD3 R96, P3, R96, R252, RZ ;  /* 0x000000fc60607210 */ /* 0x000fca0007f7e0ff */
[----:B------:R1:W-:Y:S04]  /*155c80*/  STL [R1+0x5114], R96 ;  /* 0x0051146001007387 */ /* 0x0003e80000100800 */
[----:B-1----:R-:W4:Y:S01]  /*155c90*/  LDL.LU R97, [R1+0x5130] ;  /* 0x0051300001617983 */ /* 0x002f220000300800 */
[--C-:B------:R-:W-:Y:S01]  /*155ca0*/  IMAD.X R124, R124, 0x1, R2.reuse, P6 ;  /* 0x000000017c7c7824 */ /* 0x100fe200030e0602 */
[-C--:B------:R-:W-:Y:S01]  /*155cb0*/  IADD3 R11, P6, R11, R252.reuse, RZ ;  /* 0x000000fc0b0b7210 */ /* 0x080fe20007fde0ff */
[----:B------:R-:W-:Y:S01]  /*155cc0*/  IMAD.X R122, R122, 0x1, R2, P5 ;  /* 0x000000017a7a7824 */ /* 0x000fe200028e0602 */
[----:B------:R-:W-:-:S03]  /*155cd0*/  IADD3 R8, P5, R8, R252, RZ ;  /* 0x000000fc08087210 */ /* 0x000fc60007fbe0ff */
[----:B------:R1:W-:Y:S04]  /*155ce0*/  STL [R1+0x511c], R11 ;  /* 0x00511c0b01007387 */ /* 0x0003e80000100800 */
[----:B------:R-:W4:Y:S04]  /*155cf0*/  LDL.LU R96, [R1+0x515c] ;  /* 0x00515c0001607983 */ /* 0x000f280000300800 */
[----:B-1----:R-:W4:Y:S04]  /*155d00*/  LDL.LU R11, [R1+0x5138] ;  /* 0x00513800010b7983 */ /* 0x002f280000300800 */
[----:B------:R1:W-:Y:S04]  /*155d10*/  STL [R1+0x5124], R8 ;  /* 0x0051240801007387 */ /* 0x0003e80000100800 */
[----:B-1----:R-:W4:Y:S01]  /*155d20*/  LDL.LU R8, [R1+0x5164] ;  /* 0x0051640001087983 */ /* 0x002f220000300800 */
[----:B------:R-:W-:-:S02]  /*155d30*/  IADD3.X R103, R103, R2, RZ, P2, !PT ;  /* 0x0000000267677210 */ /* 0x000fc400017fe4ff */
[----:B------:R-:W-:Y:S01]  /*155d40*/  IADD3 R102, P2, R102, R252, RZ ;  /* 0x000000fc66667210 */ /* 0x000fe20007f5e0ff */
[----:B------:R-:W-:Y:S01]  /*155d50*/  STL [R1+0x50f0], R124 ;  /* 0x0050f07c01007387 */ /* 0x000fe20000100800 */
[----:B------:R-:W-:-:S03]  /*155d60*/  IMAD.X R101, R101, 0x1, R2, P4 ;  /* 0x0000000165657824 */ /* 0x000fc600020e0602 */
[----:B------:R-:W-:Y:S01]  /*155d70*/  STL [R1+0x50f8], R122 ;  /* 0x0050f87a01007387 */ /* 0x000fe20000100800 */
[----:B------:R-:W-:-:S03]  /*155d80*/  IADD3 R15, P4, R15, R252, RZ ;  /* 0x000000fc0f0f7210 */ /* 0x000fc60007f9e0ff */
[----:B------:R-:W-:Y:S04]  /*155d90*/  STL [R1+0x5100], R103 ;  /* 0x0051006701007387 */ /* 0x000fe80000100800 */
[----:B------:R-:W-:Y:S04]  /*155da0*/  STL [R1+0x512c], R102 ;  /* 0x00512c6601007387 */ /* 0x000fe80000100800 */
[----:B------:R-:W-:Y:S04]  /*155db0*/  STL [R1+0x5108], R101 ;  /* 0x0051086501007387 */ /* 0x000fe80000100800 */
[----:B------:R1:W-:Y:S01]  /*155dc0*/  STL [R1+0x5134], R15 ;  /* 0x0051340f01007387 */ /* 0x0003e20000100800 */
[----:B--2---:R-:W-:-:S03]  /*155dd0*/  IMAD.X R14, R14, 0x1, R2, P3 ;  /* 0x000000010e0e7824 */ /* 0x004fc600018e0602 */
[----:B-1----:R-:W2:Y:S04]  /*155de0*/  LDL.LU R15, [R1+0x5140] ;  /* 0x00514000010f7983 */ /* 0x002ea80000300800 */
[----:B------:R1:W-:Y:S04]  /*155df0*/  STL [R1+0x5110], R14 ;  /* 0x0051100e01007387 */ /* 0x0003e80000100800 */
[----:B-1----:R-:W2:Y:S04]  /*155e00*/  LDL.LU R14, [R1+0x516c] ;  /* 0x00516c00010e7983 */ /* 0x002ea80000300800 */
[----:B------:R-:W2:Y:S01]  /*155e10*/  LDL.LU R119, [R1+0x5174] ;  /* 0x0051740001777983 */ /* 0x000ea20000300800 */
[----:B---3--:R-:W-:-:S05]  /*155e20*/  IADD3 R10, P3, R10, R252, RZ ;  /* 0x000000fc0a0a7210 */ /* 0x008fca0007f7e0ff */
[----:B------:R1:W-:Y:S04]  /*155e30*/  STL [R1+0x513c], R10 ;  /* 0x00513c0a01007387 */ /* 0x0003e80000100800 */
[----:B-1----:R-:W3:Y:S01]  /*155e40*/  LDL.LU R10, [R1+0x517c] ;  /* 0x00517c00010a7983 */ /* 0x002ee20000300800 */
[----:B----4-:R-:W-:Y:S01]  /*155e50*/  IMAD.X R13, R13, 0x1, R2, P6 ;  /* 0x000000010d0d7824 */ /* 0x010fe200030e0602 */
[----:B------:R-:W-:-:S04]  /*155e60*/  IADD3 R100, P6, R100, R252, RZ ;  /* 0x000000fc64647210 */ /* 0x000fc80007fde0ff */
[----:B------:R1:W-:Y:S01]  /*155e70*/  STL [R1+0x5118], R13 ;  /* 0x0051180d01007387 */ /* 0x0003e20000100800 */
[--C-:B------:R-:W-:Y:S01]  /*155e80*/  IMAD.X R12, R12, 0x1, R2.reuse, P5 ;  /* 0x000000010c0c7824 */ /* 0x100fe200028e0602 */
[----:B------:R-:W-:Y:S02]  /*155e90*/  IADD3 R99, P5, R99, R252, RZ ;  /* 0x000000fc63637210 */ /* 0x000fe40007fbe0ff */
[----:B-1----:R-:W4:Y:S04]  /*155ea0*/  LDL.LU R13, [R1+0x5148] ;  /* 0x00514800010d7983 */ /* 0x002f280000300800 */
[----:B------:R1:W-:Y:S01]  /*155eb0*/  STL [R1+0x5120], R12 ;  /* 0x0051200c01007387 */ /* 0x0003e20000100800 */
[----:B------:R-:W-:-:S03]  /*155ec0*/  IMAD.X R98, R98, 0x1, R2, P2 ;  /* 0x0000000162627824 */ /* 0x000fc600010e0602 */
[----:B-1----:R-:W3:Y:S04]  /*155ed0*/  LDL.LU R12, [R1+0x5150] ;  /* 0x00515000010c7983 */ /* 0x002ee80000300800 */
[----:B------:R1:W-:Y:S04]  /*155ee0*/  STL [R1+0x5144], R100 ;  /* 0x0051446401007387 */ /* 0x0003e80000100800 */
[----:B------:R-:W3:Y:S04]  /*155ef0*/  LDL.LU R101, [R1+0x5158] ;  /* 0x0051580001657983 */ /* 0x000ee80000300800 */
[----:B------:R-:W-:Y:S01]  /*155f00*/  STL [R1+0x514c], R99 ;  /* 0x00514c6301007387 */ /* 0x000fe20000100800 */
[----:B------:R-:W-:-:S03]  /*155f10*/  IADD3 R9, P2, R9, R252, RZ ;  /* 0x000000fc09097210 */ /* 0x000fc60007f5e0ff */
[----:B-1----:R-:W3:Y:S04]  /*155f20*/  LDL.LU R100, [R1+0x5184] ;  /* 0x0051840001647983 */ /* 0x002ee80000300800 */
[----:B------:R1:W-:Y:S04]  /*155f30*/  STL [R1+0x5128], R98 ;  /* 0x0051286201007387 */ /* 0x0003e80000100800 */
[----:B-1----:R-:W3:Y:S01]  /*155f40*/  LDL.LU R98, [R1+0x5160] ;  /* 0x0051600001627983 */ /* 0x002ee20000300800 */
[----:B------:R-:W-:-:S03]  /*155f50*/  IADD3.X R97, R97, R2, RZ, P4, !PT ;  /* 0x0000000261617210 */ /* 0x000fc600027fe4ff */
[----:B------:R1:W-:Y:S04]  /*155f60*/  STL [R1+0x5154], R9 ;  /* 0x0051540901007387 */ /* 0x0003e80000100800 */
[----:B-1----:R-:W3:Y:S04]  /*155f70*/  LDL.LU R9, [R1+0x518c] ;  /* 0x00518c0001097983 */ /* 0x002ee80000300800 */
[----:B------:R-:W-:Y:S04]  /*155f80*/  STL [R1+0x5130], R97 ;  /* 0x0051306101007387 */ /* 0x000fe80000100800 */
[----:B------:R-:W3:Y:S01]  /*155f90*/  LDL.LU R103, [R1+0x5168] ;  /* 0x0051680001677983 */ /* 0x000ee20000300800 */
[----:B------:R-:W-:-:S05]  /*155fa0*/  IADD3 R96, P4, R96, R252, RZ ;  /* 0x000000fc60607210 */ /* 0x000fca0007f9e0ff */
[----:B------:R-:W-:Y:S04]  /*155fb0*/  STL [R1+0x515c], R96 ;  /* 0x00515c6001007387 */ /* 0x000fe80000100800 */
[----:B------:R-:W3:Y:S01]  /*155fc0*/  LDL.LU R102, [R1+0x5194] ;  /* 0x0051940001667983 */ /* 0x000ee20000300800 */
[----:B------:R-:W-:-:S05]  /*155fd0*/  IMAD.X R11, R11, 0x1, R2, P3 ;  /* 0x000000010b0b7824 */ /* 0x000fca00018e0602 */
[----:B------:R-:W-:Y:S04]  /*155fe0*/  STL [R1+0x5138], R11 ;  /* 0x0051380b01007387 */ /* 0x000fe80000100800 */
[----:B------:R-:W3:Y:S01]  /*155ff0*/  LDL.LU R99, [R1+0x519c] ;  /* 0x00519c0001637983 */ /* 0x000ee20000300800 */
[----:B------:R-:W-:-:S05]  /*156000*/  IADD3 R8, P3, R8, R252, RZ ;  /* 0x000000fc08087210 */ /* 0x000fca0007f7e0ff */
[----:B------:R1:W-:Y:S04]  /*156010*/  STL [R1+0x5164], R8 ;  /* 0x0051640801007387 */ /* 0x0003e80000100800 */
[----:B-1----:R-:W3:Y:S04]  /*156020*/  LDL.LU R8, [R1+0x51a4] ;  /* 0x0051a40001087983 */ /* 0x002ee80000300800 */
[----:B------:R-:W3:Y:S04]  /*156030*/  LDL.LU R120, [R1+0x5170] ;  /* 0x0051700001787983 */ /* 0x000ee80000300800 */
[----:B------:R-:W3:Y:S01]  /*156040*/  LDL.LU R11, [R1+0x5178] ;  /* 0x00517800010b7983 */ /* 0x000ee20000300800 */
[----:B--2---:R-:W-:-:S03]  /*156050*/  IMAD.X R15, R15, 0x1, R2, P6 ;  /* 0x000000010f0f7824 */ /* 0x004fc600030e0602 */
[----:B------:R-:W2:Y:S04]  /*156060*/  LDL.LU R97, [R1+0x5180] ;  /* 0x0051800001617983 */ /* 0x000ea80000300800 */
[----:B------:R1:W-:Y:S04]  /*156070*/  STL [R1+0x5140], R15 ;  /* 0x0051400f01007387 */ /* 0x0003e80000100800 */
[----:B------:R-:W2:Y:S01]  /*156080*/  LDL.LU R96, [R1+0x51ac] ;  /* 0x0051ac0001607983 */ /* 0x000ea20000300800 */
[----:B------:R-:W-:-:S05]  /*156090*/  IADD3 R14, P6, R14, R252, RZ ;  /* 0x000000fc0e0e7210 */ /* 0x000fca0007fde0ff */
[----:B------:R4:W-:Y:S04]  /*1560a0*/  STL [R1+0x516c], R14 ;  /* 0x00516c0e01007387 */ /* 0x0009e80000100800 */
[----:B-1----:R-:W2:Y:S01]  /*1560b0*/  LDL.LU R15, [R1+0x5188] ;  /* 0x00518800010f7983 */ /* 0x002ea20000300800 */
[----:B----4-:R-:W-:Y:S01]  /*1560c0*/  IMAD.X R13, R13, 0x1, R2, P5 ;  /* 0x000000010d0d7824 */ /* 0x010fe200028e0602 */
[----:B------:R-:W-:-:S04]  /*1560d0*/  IADD3 R119, P5, R119, R252, RZ ;  /* 0x000000fc77777210 */ /* 0x000fc80007fbe0ff */
[----:B------:R1:W-:Y:S04]  /*1560e0*/  STL [R1+0x5148], R13 ;  /* 0x0051480d01007387 */ /* 0x0003e80000100800 */
[----:B------:R-:W4:Y:S01]  /*1560f0*/  LDL.LU R14, [R1+0x51b4] ;  /* 0x0051b400010e7983 */ /* 0x000f220000300800 */
[--C-:B---3--:R-:W-:Y:S01]  /*156100*/  IMAD.X R12, R12, 0x1, R2.reuse, P2 ;  /* 0x000000010c0c7824 */ /* 0x108fe200010e0602 */
[-C--:B------:R-:W-:Y:S01]  /*156110*/  IADD3 R10, P2, R10, R252.reuse, RZ ;  /* 0x000000fc0a0a7210 */ /* 0x080fe20007f5e0ff */
[----:B------:R-:W-:Y:S01]  /*156120*/  IMAD.X R101, R101, 0x1, R2, P4 ;  /* 0x0000000165657824 */ /* 0x000fe200020e0602 */
[----:B-1----:R-:W3:Y:S04]  /*156130*/  LDL.LU R13, [R1+0x5190] ;  /* 0x00519000010d7983 */ /* 0x002ee80000300800 */
[----:B------:R1:W-:Y:S01]  /*156140*/  STL [R1+0x5150], R12 ;  /* 0x0051500c01007387 */ /* 0x0003e20000100800 */
[----:B------:R-:W-:-:S03]  /*156150*/  IADD3 R100, P4, R100, R252, RZ ;  /* 0x000000fc64647210 */ /* 0x000fc60007f9e0ff */
[----:B-1----:R-:W3:Y:S04]  /*156160*/  LDL.LU R12, [R1+0x51bc] ;  /* 0x0051bc00010c7983 */ /* 0x002ee80000300800 */
[----:B------:R-:W-:Y:S04]  /*156170*/  STL [R1+0x5174], R119 ;  /* 0x0051747701007387 */ /* 0x000fe80000100800 */
[----:B------:R1:W-:Y:S04]  /*156180*/  STL [R1+0x5158], R101 ;  /* 0x0051586501007387 */ /* 0x0003e80000100800 */
[----:B------:R-:W-:Y:S04]  /*156190*/  STL [R1+0x517c], R10 ;  /* 0x00517c0a01007387 */ /* 0x000fe80000100800 */
[----:B------:R1:W-:Y:S01]  /*1561a0*/  STL [R1+0x5184], R100 ;  /* 0x0051846401007387 */ /* 0x0003e20000100800 */
[----:B------:R-:W-:-:S03]  /*1561b0*/  IADD3.X R98, R98, R2, RZ, P3, !PT ;  /* 0x0000000262627210 */ /* 0x000fc60001ffe4ff */
[----:B-1----:R-:W3:Y:S04]  /*1561c0*/  LDL.LU R101, [R1+0x5198] ;  /* 0x0051980001657983 */ /* 0x002ee80000300800 */
[----:B------:R1:W-:Y:S04]  /*1561d0*/  STL [R1+0x5160], R98 ;  /* 0x0051606201007387 */ /* 0x0003e80000100800 */
[----:B------:R-:W3:Y:S01]  /*1561e0*/  LDL.LU R100, [R1+0x51c4] ;  /* 0x0051c40001647983 */ /* 0x000ee20000300800 */
[----:B------:R-:W-:Y:S01]  /*1561f0*/  IADD3 R9, P3, R9, R252, RZ ;  /* 0x000000fc09097210 */ /* 0x000fe20007f7e0ff */
[----:B------:R-:W-:-:S02]  /*156200*/  IMAD.X R103, R103, 0x1, R2, P6 ;  /* 0x0000000167677824 */ /* 0x000fc400030e0602 */
[----:B-1----:R-:W3:Y:S04]  /*156210*/  LDL.LU R98, [R1+0x51a0] ;  /* 0x0051a00001627983 */ /* 0x002ee80000300800 */
[----:B------:R1:W-:Y:S04]  /*156220*/  STL [R1+0x518c], R9 ;  /* 0x00518c0901007387 */ /* 0x0003e80000100800 */
[----:B-1----:R-:W3:Y:S04]  /*156230*/  LDL.LU R9, [R1+0x51cc] ;  /* 0x0051cc0001097983 */ /* 0x002ee80000300800 */
[----:B------:R-:W-:Y:S01]  /*156240*/  STL [R1+0x5168], R103 ;  /* 0x0051686701007387 */ /* 0x000fe20000100800 */
[----:B------:R-:W-:-:S05]  /*156250*/  IADD3 R102, P6, R102, R252, RZ ;  /* 0x000000fc66667210 */ /* 0x000fca0007fde0ff */
[----:B------:R-:W-:Y:S01]  /*156260*/  STL [R1+0x5194], R102 ;  /* 0x0051946601007387 */ /* 0x000fe20000100800 */
[--C-:B------:R-:W-:Y:S01]  /*156270*/  IMAD.X R120, R120, 0x1, R2.reuse, P5 ;  /* 0x0000000178787824 */ /* 0x100fe200028e0602 */
[-C--:B------:R-:W-:Y:S01]  /*156280*/  IADD3 R99, P5, R99, R252.reuse, RZ ;  /* 0x000000fc63637210 */ /* 0x080fe20007fbe0ff */
[----:B------:R-:W-:Y:S01]  /*156290*/  IMAD.X R11, R11, 0x1, R2, P2 ;  /* 0x000000010b0b7824 */ /* 0x000fe200010e0602 */
[----:B------:R-:W-:-:S03]  /*1562a0*/  IADD3 R8, P2, R8, R252, RZ ;  /* 0x000000fc08087210 */ /* 0x000fc60007f5e0ff */
[----:B------:R1:W-:Y:S04]  /*1562b0*/  STL [R1+0x519c], R99 ;  /* 0x00519c6301007387 */ /* 0x0003e80000100800 */
[----:B-1----:R-:W3:Y:S04]  /*1562c0*/  LDL.LU R99, [R1+0x51a8] ;  /* 0x0051a80001637983 */ /* 0x002ee80000300800 */
[----:B------:R1:W-:Y:S04]  /*1562d0*/  STL [R1+0x51a4], R8 ;  /* 0x0051a40801007387 */ /* 0x0003e80000100800 */
[----:B-1----:R-:W3:Y:S01]  /*1562e0*/  LDL.LU R8, [R1+0x51d4] ;  /* 0x0051d40001087983 */ /* 0x002ee20000300800 */
[----:B--2---:R-:W-:Y:S01]  /*1562f0*/  IMAD.X R97, R97, 0x1, R2, P4 ;  /* 0x0000000161617824 */ /* 0x004fe200020e0602 */
[----:B------:R-:W-:-:S02]  /*156300*/  IADD3 R96, P4, R96, R252, RZ ;  /* 0x000000fc60607210 */ /* 0x000fc40007f9e0ff */
[----:B------:R-:W-:Y:S01]  /*156310*/  STL [R1+0x5170], R120 ;  /* 0x0051707801007387 */ /* 0x000fe20000100800 */
[----:B------:R-:W-:-:S03]  /*156320*/  IMAD.X R15, R15, 0x1, R2, P3 ;  /* 0x000000010f0f7824 */ /* 0x000fc600018e0602 */
[----:B------:R1:W-:Y:S04]  /*156330*/  STL [R1+0x5180], R97 ;  /* 0x0051806101007387 */ /* 0x0003e80000100800 */
[----:B-1----:R-:W2:Y:S04]  /*156340*/  LDL.LU R97, [R1+0x51b0] ;  /* 0x0051b00001617983 */ /* 0x002ea80000300800 */
[----:B------:R-:W-:Y:S04]  /*156350*/  STL [R1+0x5178], R11 ;  /* 0x0051780b01007387 */ /* 0x000fe80000100800 */
[----:B------:R1:W-:Y:S04]  /*156360*/  STL [R1+0x51ac], R96 ;  /* 0x0051ac6001007387 */ /* 0x0003e80000100800 */
[----:B-1----:R-:W2:Y:S04]  /*156370*/  LDL.LU R96, [R1+0x51dc] ;  /* 0x0051dc0001607983 */ /* 0x002ea80000300800 */
[----:B------:R1:W-:Y:S04]  /*156380*/  STL [R1+0x5188], R15 ;  /* 0x0051880f01007387 */ /* 0x0003e80000100800 */
[----:B-1----:R-:W2:Y:S01]  /*156390*/  LDL.LU R15, [R1+0x51b8] ;  /* 0x0051b800010f7983 */ /* 0x002ea20000300800 */
[----:B----4-:R-:W-:-:S05]  /*1563a0*/  IADD3 R14, P3, R14, R252, RZ ;  /* 0x000000fc0e0e7210 */ /* 0x010fca0007f7e0ff */
[----:B------:R-:W-:Y:S01]  /*1563b0*/  STL [R1+0x51b4], R14 ;  /* 0x0051b40e01007387 */ /* 0x000fe20000100800 */
[----:B---3--:R-:W-:-:S05]  /*1563c0*/  IADD3.X R13, R13, R2, RZ, P6, !PT ;  /* 0x000000020d0d7210 */ /* 0x008fca00037fe4ff */
[----:B------:R1:W-:Y:S01]  /*1563d0*/  STL [R1+0x5190], R13 ;  /* 0x0051900d01007387 */ /* 0x0003e20000100800 */
[----:B------:R-:W-:-:S03]  /*1563e0*/  IADD3 R12, P6, R12, R252, RZ ;  /* 0x000000fc0c0c7210 */ /* 0x000fc60007fde0ff */
[----:B-1----:R-:W3:Y:S04]  /*1563f0*/  LDL.LU R13, [R1+0x51e4] ;  /* 0x0051e400010d7983 */ /* 0x002ee80000300800 */
[----:B------:R1:W-:Y:S01]  /*156400*/  STL [R1+0x51bc], R12 ;  /* 0x0051bc0c01007387 */ /* 0x0003e20000100800 */
[--C-:B------:R-:W-:Y:S01]  /*156410*/  IMAD.X R101, R101, 0x1, R2.reuse, P5 ;  /* 0x0000000165657824 */ /* 0x100fe200028e0602 */
[----:B------:R-:W-:Y:S02]  /*156420*/  IADD3 R100, P5, R100, R252, RZ ;  /* 0x000000fc64647210 */ /* 0x000fe40007fbe0ff */
[----:B-1----:R-:W4:Y:S04]  /*156430*/  LDL.LU R12, [R1+0x51f4] ;  /* 0x0051f400010c7983 */ /* 0x002f280000300800 */
[----:B------:R-:W4:Y:S04]  /*156440*/  LDL.LU R14, [R1+0x51fc] ;  /* 0x0051fc00010e7983 */ /* 0x000f280000300800 */
[----:B------:R-:W-:Y:S04]  /*156450*/  STL [R1+0x5198], R101 ;  /* 0x0051986501007387 */ /* 0x000fe80000100800 */
[----:B------:R-:W4:Y:S04]  /*156460*/  LDL.LU R117, [R1+0x51c0] ;  /* 0x0051c00001757983 */ /* 0x000f280000300800 */
[----:B------:R-:W-:Y:S04]  /*156470*/  STL [R1+0x51c4], R100 ;  /* 0x0051c46401007387 */ /* 0x000fe80000100800 */
[----:B------:R-:W4:Y:S01]  /*156480*/  LDL.LU R116, [R1+0x51ec] ;  /* 0x0051ec0001747983 */ /* 0x000f220000300800 */
[----:B------:R-:W-:-:S05]  /*156490*/  IMAD.X R98, R98, 0x1, R2, P2 ;  /* 0x0000000162627824 */ /* 0x000fca00010e0602 */
[----:B------:R1:W-:Y:S01]  /*1564a0*/  STL [R1+0x51a0], R98 ;  /* 0x0051a06201007387 */ /* 0x0003e20000100800 */
[----:B------:R-:W-:-:S03]  /*1564b0*/  IADD3 R9, P2, R9, R252, RZ ;  /* 0x000000fc09097210 */ /* 0x000fc60007f5e0ff */
[----:B-1----:R-:W4:Y:S04]  /*1564c0*/  LDL.LU R98, [R1+0x51c8] ;  /* 0x0051c80001627983 */ /* 0x002f280000300800 */
[----:B------:R1:W-:Y:S04]  /*1564d0*/  STL [R1+0x51cc], R9 ;  /* 0x0051cc0901007387 */ /* 0x0003e80000100800 */
[----:B-1----:R-:W4:Y:S01]  /*1564e0*/  LDL.LU R9, [R1+0x51d0] ;  /* 0x0051d00001097983 */ /* 0x002f220000300800 */
[----:B------:R-:W-:Y:S01]  /*1564f0*/  IMAD.X R99, R99, 0x1, R2, P4 ;  /* 0x0000000163637824 */ /* 0x000fe200020e0602 */
[----:B------:R-:W-:-:S05]  /*156500*/  IADD3 R8, P4, R8, R252, RZ ;  /* 0x000000fc08087210 */ /* 0x000fca0007f9e0ff */
[----:B------:R1:W-:Y:S04]  /*156510*/  STL [R1+0x51d4], R8 ;  /* 0x0051d40801007387 */ /* 0x0003e80000100800 */
[----:B-1----:R-:W4:Y:S01]  /*156520*/  LDL.LU R8, [R1+0x51d8] ;  /* 0x0051d80001087983 */ /* 0x002f220000300800 */
[----:B--2---:R-:W-:-:S03]  /*156530*/  IMAD.X R97, R97, 0x1, R2, P3 ;  /* 0x0000000161617824 */ /* 0x004fc600018e0602 */
[----:B------:R-:W-:Y:S04]  /*156540*/  STL [R1+0x51a8], R99 ;  /* 0x0051a86301007387 */ /* 0x000fe80000100800 */
[----:B------:R-:W2:Y:S04]  /*156550*/  LDL.LU R103, [R1+0x5204] ;  /* 0x0052040001677983 */ /* 0x000ea80000300800 */
[----:B------:R1:W-:Y:S01]  /*156560*/  STL [R1+0x51b0], R97 ;  /* 0x0051b06101007387 */ /* 0x0003e20000100800 */
[----:B------:R-:W-:-:S03]  /*156570*/  IADD3 R96, P3, R96, R252, RZ ;  /* 0x000000fc60607210 */ /* 0x000fc60007f7e0ff */
[----:B-1----:R-:W2:Y:S04]  /*156580*/  LDL.LU R97, [R1+0x51e0] ;  /* 0x0051e00001617983 */ /* 0x002ea80000300800 */
[----:B------:R-:W2:Y:S04]  /*156590*/  LDL.LU R102, [R1+0x520c] ;  /* 0x00520c0001667983 */ /* 0x000ea80000300800 */
[----:B------:R-:W2:Y:S04]  /*1565a0*/  LDL.LU R101, [R1+0x51e8] ;  /* 0x0051e80001657983 */ /* 0x000ea80000300800 */
[----:B------:R-:W2:Y:S04]  /*1565b0*/  LDL.LU R100, [R1+0x5214] ;  /* 0x0052140001647983 */ /* 0x000ea80000300800 */
[----:B------:R1:W-:Y:S04]  /*1565c0*/  STL [R1+0x51dc], R96 ;  /* 0x0051dc6001007387 */ /* 0x0003e80000100800 */
[----:B------:R-:W2:Y:S01]  /*1565d0*/  LDL.LU R99, [R1+0x521c] ;  /* 0x00521c0001637983 */ /* 0x000ea20000300800 */
[----:B------:R-:W-:-:S03]  /*1565e0*/  IMAD.X R15, R15, 0x1, R2, P6 ;  /* 0x000000010f0f7824 */ /* 0x000fc600030e0602 */
[----:B-1----:R-:W2:Y:S04]  /*1565f0*/  LDL.LU R96, [R1+0x5224] ;  /* 0x0052240001607983 */ /* 0x002ea80000300800 */
[----:B------:R-:W-:Y:S01]  /*156600*/  STL [R1+0x51b8], R15 ;  /* 0x0051b80f01007387 */ /* 0x000fe20000100800 */
[----:B---3--:R-:W-:-:S05]  /*156610*/  IADD3 R13, P6, R13, R252, RZ ;  /* 0x000000fc0d0d7210 */ /* 0x008fca0007fde0ff */
[----:B------:R1:W-:Y:S01]  /*156620*/  STL [R1+0x51e4], R13 ;  /* 0x0051e40d01007387 */ /* 0x0003e20000100800 */
[----:B----4-:R-:W-:-:S03]  /*156630*/  IADD3.X R117, R117, R2, RZ, P5, !PT ;  /* 0x0000000275757210 */ /* 0x010fc60002ffe4ff */
[----:B-1----:R-:W3:Y:S01]  /*156640*/  LDL.LU R13, [R1+0x51f0] ;  /* 0x0051f000010d7983 */ /* 0x002ee20000300800 */
[----:B------:R-:W-:-:S03]  /*156650*/  IADD3 R116, P5, R116, R252, RZ ;  /* 0x000000fc74747210 */ /* 0x000fc60007fbe0ff */
[----:B------:R-:W4:Y:S04]  /*156660*/  LDL.LU R15, [R1+0x51f8] ;  /* 0x0051f800010f7983 */ /* 0x000f280000300800 */
[----:B------:R-:W-:Y:S04]  /*156670*/  STL [R1+0x51c0], R117 ;  /* 0x0051c07501007387 */ /* 0x000fe80000100800 */
[----:B------:R-:W-:Y:S01]  /*156680*/  STL [R1+0x51ec], R116 ;  /* 0x0051ec7401007387 */ /* 0x000fe20000100800 */
[----:B------:R-:W-:-:S05]  /*156690*/  IMAD.X R98, R98, 0x1, R2, P2 ;  /* 0x0000000162627824 */ /* 0x000fca00010e0602 */
[----:B------:R1:W-:Y:S01]  /*1566a0*/  STL [R1+0x51c8], R98 ;  /* 0x0051c86201007387 */ /* 0x0003e20000100800 */
[----:B------:R-:W-:-:S03]  /*1566b0*/  IMAD.X R9, R9, 0x1, R2, P4 ;  /* 0x0000000109097824 */ /* 0x000fc600020e0602 */
[----:B-1----:R-:W4:Y:S04]  /*1566c0*/  LDL.LU R98, [R1+0x5200] ;  /* 0x0052000001627983 */ /* 0x002f280000300800 */
[----:B------:R1:W-:Y:S04]  /*1566d0*/  STL [R1+0x51d0], R9 ;  /* 0x0051d00901007387 */ /* 0x0003e80000100800 */
[----:B-1----:R-:W4:Y:S01]  /*1566e0*/  LDL.LU R9, [R1+0x522c] ;  /* 0x00522c0001097983 */ /* 0x002f220000300800 */
[----:B------:R-:W-:-:S05]  /*1566f0*/  IMAD.X R8, R8, 0x1, R2, P3 ;  /* 0x0000000108087824 */ /* 0x000fca00018e0602 */
[----:B------:R1:W-:Y:S04]  /*156700*/  STL [R1+0x51d8], R8 ;  /* 0x0051d80801007387 */ /* 0x0003e80000100800 */
[----:B-1----:R-:W4:Y:S01]  /*156710*/  LDL.LU R8, [R1+0x5208] ;  /* 0x0052080001087983 */ /* 0x002f220000300800 */
[-C--:B------:R-:W-:Y:S01]  /*156720*/  IADD3 R12, P2, R12, R252.reuse, RZ ;  /* 0x000000fc0c0c7210 */ /* 0x080fe20007f5e0ff */
[--C-:B--2---:R-:W-:Y:S01]  /*156730*/  IMAD.X R97, R97, 0x1, R2.reuse, P6 ;  /* 0x0000000161617824 */ /* 0x104fe200030e0602 */
[-C--:B------:R-:W-:Y:S02]  /*156740*/  IADD3 R103, P3, R103, R252.reuse, RZ ;  /* 0x000000fc67677210 */ /* 0x080fe40007f7e0ff */
[-C--:B------:R-:W-:Y:S02]  /*156750*/  IADD3 R14, P4, R14, R252.reuse, RZ ;  /* 0x000000fc0e0e7210 */ /* 0x080fe40007f9e0ff */
[-C--:B------:R-:W-:Y:S01]  /*156760*/  IADD3 R102, P6, R102, R252.reuse, RZ ;  /* 0x000000fc66667210 */ /* 0x080fe20007fde0ff */
[----:B------:R-:W-:Y:S04]  /*156770*/  STL [R1+0x51f4], R12 ;  /* 0x0051f40c01007387 */ /* 0x000fe80000100800 */
[----:B------:R1:W-:Y:S01]  /*156780*/  STL [R1+0x51e0], R97 ;  /* 0x0051e06101007387 */ /* 0x0003e20000100800 */
[----:B------:R-:W-:Y:S01]  /*156790*/  IMAD.X R101, R101, 0x1, R2, P5 ;  /* 0x0000000165657824 */ /* 0x000fe200028e0602 */
[----:B------:R-:W-:-:S02]  /*1567a0*/  IADD3 R100, P5, R100, R252, RZ ;  /* 0x000000fc64647210 */ /* 0x000fc40007fbe0ff */
[----:B-1----:R-:W2:Y:S04]  /*1567b0*/  LDL.LU R97, [R1+0x5234] ;  /* 0x0052340001617983 */ /* 0x002ea80000300800 */
[----:B------:R1:W-:Y:S04]  /*1567c0*/  STL [R1+0x5204], R103 ;  /* 0x0052046701007387 */ /* 0x0003e80000100800 */
[----:B------:R-:W-:Y:S04]  /*1567d0*/  STL [R1+0x51fc], R14 ;  /* 0x0051fc0e01007387 */ /* 0x000fe80000100800 */
[----:B------:R-:W2:Y:S04]  /*1567e0*/  LDL.LU R117, [R1+0x5210] ;  /* 0x0052100001757983 */ /* 0x000ea80000300800 */
[----:B------:R4:W-:Y:S04]  /*1567f0*/  STL [R1+0x520c], R102 ;  /* 0x00520c6601007387 */ /* 0x0009e80000100800 */
[----:B-1----:R-:W2:Y:S04]  /*156800*/  LDL.LU R103, [R1+0x523c] ;  /* 0x00523c0001677983 */ /* 0x002ea80000300800 */
[----:B------:R-:W-:Y:S04]  /*156810*/  STL [R1+0x51e8], R101 ;  /* 0x0051e86501007387 */ /* 0x000fe80000100800 */
[----:B------:R-:W-:Y:S04]  /*156820*/  STL [R1+0x5214], R100 ;  /* 0x0052146401007387 */ /* 0x000fe80000100800 */
[----:B------:R-:W2:Y:S01]  /*156830*/  LDL.LU R116, [R1+0x5218] ;  /* 0x0052180001747983 */ /* 0x000ea20000300800 */
[----:B---3--:R-:W-:-:S02]  /*156840*/  IADD3.X R13, R13, R2, RZ, P2, !PT ;  /* 0x000000020d0d7210 */ /* 0x008fc400017fe4ff */
[-C--:B------:R-:W-:Y:S01]  /*156850*/  IADD3 R99, P2, R99, R252.reuse, RZ ;  /* 0x000000fc63637210 */ /* 0x080fe20007f5e0ff */
[----:B----4-:R-:W-:Y:S01]  /*156860*/  IMAD.X R15, R15, 0x1, R2, P4 ;  /* 0x000000010f0f7824 */ /* 0x010fe200020e0602 */
[----:B------:R-:W-:-:S03]  /*156870*/  IADD3 R96, P4, R96, R252, RZ ;  /* 0x000000fc60607210 */ /* 0x000fc60007f9e0ff */
[----:B------:R1:W-:Y:S04]  /*156880*/  STL [R1+0x521c], R99 ;  /* 0x00521c6301007387 */ /* 0x0003e80000100800 */
[----:B------:R-:W3:Y:S04]  /*156890*/  LDL.LU R102, [R1+0x524c] ;  /* 0x00524c0001667983 */ /* 0x000ee80000300800 */
[----:B-1----:R-:W4:Y:S04]  /*1568a0*/  LDL.LU R99, [R1+0x5220] ;  /* 0x0052200001637983 */ /* 0x002f280000300800 */
[----:B------:R1:W-:Y:S04]  /*1568b0*/  STL [R1+0x5224], R96 ;  /* 0x0052246001007387 */ /* 0x0003e80000100800 */
[----:B-1----:R-:W4:Y:S04]  /*1568c0*/  LDL.LU R96, [R1+0x5254] ;  /* 0x0052540001607983 */ /* 0x002f280000300800 */
[----:B------:R-:W-:Y:S01]  /*1568d0*/  STL [R1+0x51f0], R13 ;  /* 0x0051f00d01007387 */ /* 0x000fe20000100800 */
[----:B------:R-:W-:Y:S01]  /*1568e0*/  IMAD.X R98, R98, 0x1, R2, P3 ;  /* 0x0000000162627824 */ /* 0x000fe200018e0602 */
[----:B------:R-:W-:-:S05]  /*1568f0*/  IADD3 R9, P3, R9, R252, RZ ;  /* 0x000000fc09097210 */ /* 0x000fca0007f7e0ff */
[----:B------:R1:W-:Y:S04]  /*156900*/  STL [R1+0x522c], R9 ;  /* 0x00522c0901007387 */ /* 0x0003e80000100800 */
[----:B-1----:R-:W4:Y:S04]  /*156910*/  LDL.LU R9, [R1+0x5228] ;  /* 0x0052280001097983 */ /* 0x002f280000300800 */
[----:B------:R-:W-:Y:S04]  /*156920*/  STL [R1+0x5200], R98 ;  /* 0x0052006201007387 */ /* 0x000fe80000100800 */
[----:B------:R-:W-:Y:S04]  /*156930*/  STL [R1+0x51f8], R15 ;  /* 0x0051f80f01007387 */ /* 0x000fe80000100800 */
[----:B------:R-:W4:Y:S01]  /*156940*/  LDL.LU R101, [R1+0x525c] ;  /* 0x00525c0001657983 */ /* 0x000f220000300800 */
[----:B------:R-:W-:-:S05]  /*156950*/  IMAD.X R8, R8, 0x1, R2, P6 ;  /* 0x0000000108087824 */ /* 0x000fca00030e0602 */
[----:B------:R1:W-:Y:S04]  /*156960*/  STL [R1+0x5208], R8 ;  /* 0x0052080801007387 */ /* 0x0003e80000100800 */
[----:B-1----:R-:W4:Y:S04]  /*156970*/  LDL.LU R8, [R1+0x5230] ;  /* 0x0052300001087983 */ /* 0x002f280000300800 */
[----:B------:R-:W4:Y:S01]  /*156980*/  LDL.LU R100, [R1+0x5264] ;  /* 0x0052640001647983 */ /* 0x000f220000300800 */
[----:B--2---:R-:W-:-:S03]  /*156990*/  IADD3 R97, P6, R97, R252, RZ ;  /* 0x000000fc61617210 */ /* 0x004fc60007fde0ff */
[----:B------:R-:W2:Y:S01]  /*1569a0*/  LDL.LU R98, [R1+0x5238] ;  /* 0x0052380001627983 */ /* 0x000ea20000300800 */
[----:B------:R-:W-:-:S03]  /*1569b0*/  IMAD.X R117, R117, 0x1, R2, P5 ;  /* 0x0000000175757824 */ /* 0x000fc600028e0602 */
[----:B------:R1:W-:Y:S01]  /*1569c0*/  STL [R1+0x5234], R97 ;  /* 0x0052346101007387 */ /* 0x0003e20000100800 */
[-C--:B------:R-:W-:Y:S01]  /*1569d0*/  IADD3 R103, P5, R103, R252.reuse, RZ ;  /* 0x000000fc67677210 */ /* 0x080fe20007fbe0ff */
[----:B------:R-:W-:Y:S02]  /*1569e0*/  IMAD.X R116, R116, 0x1, R2, P2 ;  /* 0x0000000174747824 */ /* 0x000fe400010e0602 */
[----:B-1----:R-:W2:Y:S04]  /*1569f0*/  LDL.LU R97, [R1+0x526c] ;  /* 0x00526c0001617983 */ /* 0x002ea80000300800 */
[----:B------:R1:W-:Y:S04]  /*156a00*/  STL [R1+0x5210], R117 ;  /* 0x0052107501007387 */ /* 0x0003e80000100800 */
[----:B-1----:R-:W2:Y:S04]  /*156a10*/  LDL.LU R117, [R1+0x527c] ;  /* 0x00527c0001757983 */ /* 0x002ea80000300800 */
[----:B------:R1:W-:Y:S04]  /*156a20*/  STL [R1+0x523c], R103 ;  /* 0x00523c6701007387 */ /* 0x0003e80000100800 */
[----:B-1----:R-:W2:Y:S04]  /*156a30*/  LDL.LU R103, [R1+0x5284] ;  /* 0x0052840001677983 */ /* 0x002ea80000300800 */
[----:B------:R-:W-:Y:S01]  /*156a40*/  STL [R1+0x5218], R116 ;  /* 0x0052187401007387 */ /* 0x000fe20000100800 */
[----:B---3--:R-:W-:-:S02]  /*156a50*/  IADD3 R102, P2, R102, R252, RZ ;  /* 0x000000fc66667210 */ /* 0x008fc40007f5e0ff */
[----:B----4-:R-:W-:-:S05]  /*156a60*/  IADD3.X R99, R99, R2, RZ, P4, !PT ;  /* 0x0000000263637210 */ /* 0x010fca00027fe4ff */
[----:B------:R1:W-:Y:S04]  /*156a70*/  STL [R1+0x5220], R99 ;  /* 0x0052206301007387 */ /* 0x0003e80000100800 */
[----:B------:R-:W-:Y:S01]  /*156a80*/  STL [R1+0x524c], R102 ;  /* 0x00524c6601007387 */ /* 0x000fe20000100800 */
[----:B------:R-:W-:-:S03]  /*156a90*/  IADD3 R96, P4, R96, R252, RZ ;  /* 0x000000fc60607210 */ /* 0x000fc60007f9e0ff */
[----:B-1----:R-:W3:Y:S04]  /*156aa0*/  LDL.LU R99, [R1+0x5248] ;  /* 0x0052480001637983 */ /* 0x002ee80000300800 */
[----:B------:R1:W-:Y:S04]  /*156ab0*/  STL [R1+0x5254], R96 ;  /* 0x0052546001007387 */ /* 0x0003e80000100800 */
[----:B-1----:R-:W4:Y:S01]  /*156ac0*/  LDL.LU R96, [R1+0x5274] ;  /* 0x0052740001607983 */ /* 0x002f220000300800 */
[----:B------:R-:W-:-:S05]  /*156ad0*/  IMAD.X R9, R9, 0x1, R2, P3 ;  /* 0x0000000109097824 */ /* 0x000fca00018e0602 */
[----:B------:R1:W-:Y:S04]  /*156ae0*/  STL [R1+0x5228], R9 ;  /* 0x0052280901007387 */ /* 0x0003e80000100800 */
[----:B-1----:R-:W4:Y:S01]  /*156af0*/  LDL.LU R9, [R1+0x5250] ;  /* 0x0052500001097983 */ /* 0x002f220000300800 */
[----:B------:R-:W-:-:S05]  /*156b00*/  IMAD.X R8, R8, 0x1, R2, P6 ;  /* 0x0000000108087824 */ /* 0x000fca00030e0602 */
[----:B------:R1:W-:Y:S04]  /*156b10*/  STL [R1+0x5230], R8 ;  /* 0x0052300801007387 */ /* 0x0003e80000100800 */
[----:B-1----:R-:W4:Y:S01]  /*156b20*/  LDL.LU R8, [R1+0x5258] ;  /* 0x0052580001087983 */ /* 0x002f220000300800 */
[-C--:B------:R-:W-:Y:S02]  /*156b30*/  IADD3 R101, P3, R101, R252.reuse, RZ ;  /* 0x000000fc65657210 */ /* 0x080fe40007f7e0ff */
[-C--:B------:R-:W-:Y:S01]  /*156b40*/  IADD3 R100, P6, R100, R252.reuse, RZ ;  /* 0x000000fc64647210 */ /* 0x080fe20007fde0ff */
[--C-:B--2---:R-:W-:Y:S01]  /*156b50*/  IMAD.X R98, R98, 0x1, R2.reuse, P5 ;  /* 0x0000000162627824 */ /* 0x104fe200028e0602 */
[-C--:B------:R-:W-:Y:S01]  /*156b60*/  IADD3 R97, P5, R97, R252.reuse, RZ ;  /* 0x000000fc61617210 */ /* 0x080fe20007fbe0ff */
[----:B------:R1:W-:Y:S04]  /*156b70*/  STL [R1+0x525c], R101 ;  /* 0x00525c6501007387 */ /* 0x0003e80000100800 */
[----:B------:R-:W2:Y:S04]  /*156b80*/  LDL.LU R226, [R1+0x5260] ;  /* 0x0052600001e27983 */ /* 0x000ea80000300800 */
[----:B------:R-:W-:Y:S04]  /*156b90*/  STL [R1+0x5264], R100 ;  /* 0x0052646401007387 */ /* 0x000fe80000100800 */
[----:B------:R-:W2:Y:S04]  /*156ba0*/  LDL.LU R102, [R1+0x528c] ;  /* 0x00528c0001667983 */ /* 0x000ea80000300800 */
[----:B------:R1:W-:Y:S04]  /*156bb0*/  STL [R1+0x5238], R98 ;  /* 0x0052386201007387 */ /* 0x0003e80000100800 */
[----:B-1----:R-:W2:Y:S04]  /*156bc0*/  LDL.LU R101, [R1+0x5268] ;  /* 0x0052680001657983 */ /* 0x002ea80000300800 */
[----:B------:R1:W-:Y:S04]  /*156bd0*/  STL [R1+0x526c], R97 ;  /* 0x00526c6101007387 */ /* 0x0003e80000100800 */
[----:B------:R-:W2:Y:S04]  /*156be0*/  LDL.LU R98, [R1+0x5294] ;  /* 0x0052940001627983 */ /* 0x000ea80000300800 */
[----:B-1----:R-:W2:Y:S04]  /*156bf0*/  LDL.LU R97, [R1+0x5270] ;  /* 0x0052700001617983 */ /* 0x002ea80000300800 */
[----:B------:R-:W2:Y:S04]  /*156c00*/  LDL.LU R118, [R1+0x5278] ;  /* 0x0052780001767983 */ /* 0x000ea80000300800 */
[----:B------:R-:W2:Y:S01]  /*156c10*/  LDL.LU R116, [R1+0x5280] ;  /* 0x0052800001747983 */ /* 0x000ea20000300800 */
[----:B---3--:R-:W-:Y:S01]  /*156c20*/  IMAD.X R99, R99, 0x1, R2, P2 ;  /* 0x0000000163637824 */ /* 0x008fe200010e0602 */
[----:B----4-:R-:W-:-:S05]  /*156c30*/  IADD3 R96, P2, R96, R252, RZ ;  /* 0x000000fc60607210 */ /* 0x010fca0007f5e0ff */
[----:B------:R1:W-:Y:S04]  /*156c40*/  STL [R1+0x5274], R96 ;  /* 0x0052746001007387 */ /* 0x0003e80000100800 */
[----:B-1----:R-:W3:Y:S04]  /*156c50*/  LDL.LU R96, [R1+0x529c] ;  /* 0x00529c0001607983 */ /* 0x002ee80000300800 */
[----:B------:R-:W-:Y:S01]  /*156c60*/  STL [R1+0x5248], R99 ;  /* 0x0052486301007387 */ /* 0x000fe20000100800 */
[----:B------:R-:W-:-:S05]  /*156c70*/  IMAD.X R9, R9, 0x1, R2, P4 ;  /* 0x0000000109097824 */ /* 0x000fca00020e0602 */
[----:B------:R1:W-:Y:S04]  /*156c80*/  STL [R1+0x5250], R9 ;  /* 0x0052500901007387 */ /* 0x0003e80000100800 */
[----:B-1----:R-:W4:Y:S04]  /*156c90*/  LDL.LU R9, [R1+0x52a4] ;  /* 0x0052a40001097983 */ /* 0x002f280000300800 */
[----:B------:R-:W4:Y:S04]  /*156ca0*/  LDL.LU R100, [R1+0x52ac] ;  /* 0x0052ac0001647983 */ /* 0x000f280000300800 */
[----:B------:R-:W4:Y:S01]  /*156cb0*/  LDL.LU R99, [R1+0x5288] ;  /* 0x0052880001637983 */ /* 0x000f220000300800 */
[----:B------:R-:W-:-:S05]  /*156cc0*/  IADD3.X R8, R8, R2, RZ, P3, !PT ;  /* 0x0000000208087210 */ /* 0x000fca0001ffe4ff */
[----:B------:R1:W-:Y:S04]  /*156cd0*/  STL [R1+0x5258], R8 ;  /* 0x0052580801007387 */ /* 0x0003e80000100800 */
[----:B-1----:R-:W4:Y:S01]  /*156ce0*/  LDL.LU R8, [R1+0x52b4] ;  /* 0x0052b40001087983 */ /* 0x002f220000300800 */
[-C--:B------:R-:W-:Y:S01]  /*156cf0*/  IADD3 R117, P4, R117, R252.reuse, RZ ;  /* 0x000000fc75757210 */ /* 0x080fe20007f9e0ff */
[--C-:B--2---:R-:W-:Y:S01]  /*156d00*/  IMAD.X R226, R226, 0x1, R2.reuse, P6 ;  /* 0x00000001e2e27824 */ /* 0x104fe200030e0602 */
[-C--:B------:R-:W-:Y:S02]  /*156d10*/  IADD3 R103, P3, R103, R252.reuse, RZ ;  /* 0x000000fc67677210 */ /* 0x080fe40007f7e0ff */
[-C--:B------:R-:W-:Y:S01]  /*156d20*/  IADD3 R102, P6, R102, R252.reuse, RZ ;  /* 0x000000fc66667210 */ /* 0x080fe20007fde0ff */
[----:B------:R-:W-:Y:S01]  /*156d30*/  IMAD.X R101, R101, 0x1, R2, P5 ;  /* 0x0000000165657824 */ /* 0x000fe200028e0602 */
[----:B------:R-:W-:Y:S01]  /*156d40*/  STL [R1+0x527c], R117 ;  /* 0x00527c7501007387 */ /* 0x000fe20000100800 */
[----:B------:R-:W-:-:S03]  /*156d50*/  IADD3 R98, P5, R98, R252, RZ ;  /* 0x000000fc62627210 */ /* 0x000fc60007fbe0ff */
[----:B------:R-:W-:Y:S04]  /*156d60*/  STL [R1+0x5260], R226 ;  /* 0x005260e201007387 */ /* 0x000fe80000100800 */
[----:B------:R-:W-:Y:S01]  /*156d70*/  STL [R1+0x5284], R103 ;  /* 0x0052846701007387 */ /* 0x000fe20000100800 */
[----:B------:R-:W-:-:S03]  /*156d80*/  IMAD.X R97, R97, 0x1, R2, P2 ;  /* 0x0000000161617824 */ /* 0x000fc600010e0602 */
[----:B------:R-:W-:Y:S04]  /*156d90*/  STL [R1+0x528c], R102 ;  /* 0x00528c6601007387 */ /* 0x000fe80000100800 */
[----:B------:R-:W-:Y:S04]  /*156da0*/  STL [R1+0x5268], R101 ;  /* 0x0052686501007387 */ /* 0x000fe80000100800 */
[----:B------:R1:W-:Y:S01]  /*156db0*/  STL [R1+0x5294], R98 ;  /* 0x0052946201007387 */ /* 0x0003e20000100800 */
[--C-:B------:R-:W-:Y:S02]  /*156dc0*/  IMAD.X R118, R118, 0x1, R2.reuse, P4 ;  /* 0x0000000176767824 */ /* 0x100fe400020e0602 */
[----:B------:R-:W-:Y:S01]  /*156dd0*/  IMAD.X R116, R116, 0x1, R2, P3 ;  /* 0x0000000174747824 */ /* 0x000fe200018e0602 */
[----:B-1----:R-:W2:Y:S04]  /*156de0*/  LDL.LU R98, [R1+0x5290] ;  /* 0x0052900001627983 */ /* 0x002ea80000300800 */
[----:B------:R1:W-:Y:S04]  /*156df0*/  STL [R1+0x5270], R97 ;  /* 0x0052706101007387 */ /* 0x0003e80000100800 */
[----:B-1----:R-:W2:Y:S01]  /*156e00*/  LDL.LU R97, [R1+0x52bc] ;  /* 0x0052bc0001617983 */ /* 0x002ea20000300800 */
[----:B---3--:R-:W-:-:S05]  /*156e10*/  IADD3 R96, P2, R96, R252, RZ ;  /* 0x000000fc60607210 */ /* 0x008fca0007f5e0ff */
[----:B------:R1:W-:Y:S04]  /*156e20*/  STL [R1+0x529c], R96 ;  /* 0x00529c6001007387 */ /* 0x0003e80000100800 */
[----:B-1----:R-:W3:Y:S01]  /*156e30*/  LDL.LU R96, [R1+0x5298] ;  /* 0x0052980001607983 */ /* 0x002ee20000300800 */
[-C--:B----4-:R-:W-:Y:S02]  /*156e40*/  IADD3 R9, P4, R9, R252.reuse, RZ ;  /* 0x000000fc09097210 */ /* 0x090fe40007f9e0ff */
[----:B------:R-:W-:Y:S02]  /*156e50*/  IADD3 R100, P3, R100, R252, RZ ;  /* 0x000000fc64647210 */ /* 0x000fe40007f7e0ff */
[----:B------:R-:W-:Y:S01]  /*156e60*/  IADD3.X R99, R99, R2, RZ, P6, !PT ;  /* 0x0000000263637210 */ /* 0x000fe200037fe4ff */
[----:B------:R1:W-:Y:S04]  /*156e70*/  STL [R1+0x52a4], R9 ;  /* 0x0052a40901007387 */ /* 0x0003e80000100800 */
[----:B-1----:R-:W4:Y:S04]  /*156e80*/  LDL.LU R9, [R1+0x52c4] ;  /* 0x0052c40001097983 */ /* 0x002f280000300800 */
[----:B------:R-:W-:Y:S04]  /*156e90*/  STL [R1+0x5278], R118 ;  /* 0x0052787601007387 */ /* 0x000fe80000100800 */
[----:B------:R-:W-:Y:S04]  /*156ea0*/  STL [R1+0x52ac], R100 ;  /* 0x0052ac6401007387 */ /* 0x000fe80000100800 */
[----:B------:R-:W4:Y:S01]  /*156eb0*/  LDL.LU R241, [R1+0x52a0] ;  /* 0x0052a00001f17983 */ /* 0x000f220000300800 */
[----:B------:R-:W-:-:S05]  /*156ec0*/  IADD3 R8, P6, R8, R252, RZ ;  /* 0x000000fc08087210 */ /* 0x000fca0007fde0ff */
[----:B------:R1:W-:Y:S04]  /*156ed0*/  STL [R1+0x52b4], R8 ;  /* 0x0052b40801007387 */ /* 0x0003e80000100800 */
[----:B------:R-:W-:Y:S04]  /*156ee0*/  STL [R1+0x5288], R99 ;  /* 0x0052886301007387 */ /* 0x000fe80000100800 */
[----:B-1----:R-:W4:Y:S04]  /*156ef0*/  LDL.LU R8, [R1+0x52cc] ;  /* 0x0052cc0001087983 */ /* 0x002f280000300800 */
[----:B------:R-:W4:Y:S04]  /*156f00*/  LDL.LU R240, [R1+0x52a8] ;  /* 0x0052a80001f07983 */ /* 0x000f280000300800 */
[----:B------:R-:W4:Y:S04]  /*156f10*/  LDL.LU R226, [R1+0x52d4] ;  /* 0x0052d40001e27983 */ /* 0x000f280000300800 */
[----:B------:R-:W4:Y:S04]  /*156f20*/  LDL.LU R102, [R1+0x52b0] ;  /* 0x0052b00001667983 */ /* 0x000f280000300800 */
[----:B------:R-:W-:Y:S04]  /*156f30*/  STL [R1+0x5280], R116 ;  /* 0x0052807401007387 */ /* 0x000fe80000100800 */
[----:B------:R-:W4:Y:S01]  /*156f40*/  LDL.LU R100, [R1+0x52dc] ;  /* 0x0052dc0001647983 */ /* 0x000f220000300800 */
[----:B--2---:R-:W-:-:S05]  /*156f50*/  IMAD.X R98, R98, 0x1, R2, P5 ;  /* 0x0000000162627824 */ /* 0x004fca00028e0602 */
[----:B------:R1:W-:Y:S01]  /*156f60*/  STL [R1+0x5290], R98 ;  /* 0x0052906201007387 */ /* 0x0003e20000100800 */
[----:B------:R-:W-:-:S03]  /*156f70*/  IADD3 R97, P5, R97, R252, RZ ;  /* 0x000000fc61617210 */ /* 0x000fc60007fbe0ff */
[----:B-1----:R-:W2:Y:S04]  /*156f80*/  LDL.LU R98, [R1+0x52b8] ;  /* 0x0052b80001627983 */ /* 0x002ea80000300800 */
[----:B------:R1:W-:Y:S04]  /*156f90*/  STL [R1+0x52bc], R97 ;  /* 0x0052bc6101007387 */ /* 0x0003e80000100800 */
[----:B-1----:R-:W2:Y:S01]  /*156fa0*/  LDL.LU R97, [R1+0x52e4] ;  /* 0x0052e40001617983 */ /* 0x002ea20000300800 */
[----:B---3--:R-:W-:-:S05]  /*156fb0*/  IMAD.X R96, R96, 0x1, R2, P2 ;  /* 0x0000000160607824 */ /* 0x008fca00010e0602 */
[----:B------:R1:W-:Y:S04]  /*156fc0*/  STL [R1+0x5298], R96 ;  /* 0x0052986001007387 */ /* 0x0003e80000100800 */
[----:B-1----:R-:W3:Y:S01]  /*156fd0*/  LDL.LU R96, [R1+0x52c0] ;  /* 0x0052c00001607983 */ /* 0x002ee20000300800 */
[----:B----4-:R-:W-:Y:S01]  /*156fe0*/  IADD3 R9, P2, R9, R252, RZ ;  /* 0x000000fc09097210 */ /* 0x010fe20007f5e0ff */
[----:B------:R-:W-:-:S04]  /*156ff0*/  IMAD.X R241, R241, 0x1, R2, P4 ;  /* 0x00000001f1f17824 */ /* 0x000fc800020e0602 */
[----:B------:R1:W-:Y:S04]  /*157000*/  STL [R1+0x52c4], R9 ;  /* 0x0052c40901007387 */ /* 0x0003e80000100800 */
[----:B-1----:R-:W4:Y:S04]  /*157010*/  LDL.LU R9, [R1+0x52ec] ;  /* 0x0052ec0001097983 */ /* 0x002f280000300800 */
[----:B------:R-:W4:Y:S04]  /*157020*/  LDL.LU R101, [R1+0x52fc] ;  /* 0x0052fc0001657983 */ /* 0x000f280000300800 */
[----:B------:R-:W4:Y:S01]  /*157030*/  LDL.LU R99, [R1+0x5304] ;  /* 0x0053040001637983 */ /* 0x000f220000300800 */
[----:B------:R-:W-:-:S05]  /*157040*/  IADD3 R8, P4, R8, R252, RZ ;  /* 0x000000fc08087210 */ /* 0x000fca0007f9e0ff */
[----:B------:R1:W-:Y:S04]  /*157050*/  STL [R1+0x52cc], R8 ;  /* 0x0052cc0801007387 */ /* 0x0003e80000100800 */
[----:B-1----:R-:W4:Y:S01]  /*157060*/  LDL.LU R8, [R1+0x52c8] ;  /* 0x0052c80001087983 */ /* 0x002f220000300800 */
[--C-:B------:R-:W-:Y:S01]  /*157070*/  IMAD.X R240, R240, 0x1, R2.reuse, P3 ;  /* 0x00000001f0f07824 */ /* 0x100fe200018e0602 */
[----:B------:R-:W-:Y:S02]  /*157080*/  IADD3 R226, P3, R226, R252, RZ ;  /* 0x000000fce2e27210 */ /* 0x000fe40007f7e0ff */
[----:B------:R1:W-:Y:S01]  /*157090*/  STL [R1+0x52a0], R241 ;  /* 0x0052a0f101007387 */ /* 0x0003e20000100800 */
[----:B------:R-:W-:-:S03]  /*1570a0*/  IMAD.X R102, R102, 0x1, R2, P6 ;  /* 0x0000000166667824 */ /* 0x000fc600030e0602 */
[----:B------:R-:W4:Y:S04]  /*1570b0*/  LDL.LU R242, [R1+0x52f4] ;  /* 0x0052f40001f27983 */ /* 0x000f280000300800 */
[----:B------:R1:W-:Y:S01]  /*1570c0*/  STL [R1+0x52a8], R240 ;  /* 0x0052a8f001007387 */ /* 0x0003e20000100800 */
[----:B------:R-:W-:Y:S02]  /*1570d0*/  IADD3 R100, P6, R100, R252, RZ ;  /* 0x000000fc64647210 */ /* 0x000fe40007fde0ff */
[----:B--2---:R-:W-:Y:S01]  /*1570e0*/  IADD3.X R98, R98, R2, RZ, P5, !PT ;  /* 0x0000000262627210 */ /* 0x004fe20002ffe4ff */
[----:B-1----:R-:W2:Y:S04]  /*1570f0*/  LDL.LU R241, [R1+0x52d0] ;  /* 0x0052d00001f17983 */ /* 0x002ea80000300800 */
[----:B------:R1:W-:Y:S04]  /*157100*/  STL [R1+0x52d4], R226 ;  /* 0x0052d4e201007387 */ /* 0x0003e80000100800 */
[----:B------:R-:W-:Y:S04]  /*157110*/  STL [R1+0x52b0], R102 ;  /* 0x0052b06601007387 */ /* 0x000fe80000100800 */
[----:B------:R-:W2:Y:S01]  /*157120*/  LDL.LU R240, [R1+0x52d8] ;  /* 0x0052d80001f07983 */ /* 0x000ea20000300800 */
[----:B------:R-:W-:-:S03]  /*157130*/  IADD3 R97, P5, R97, R252, RZ ;  /* 0x000000fc61617210 */ /* 0x000fc60007fbe0ff */
[----:B------:R-:W-:Y:S04]  /*157140*/  STL [R1+0x52dc], R100 ;  /* 0x0052dc6401007387 */ /* 0x000fe80000100800 */
[----:B-1----:R-:W2:Y:S04]  /*157150*/  LDL.LU R226, [R1+0x52e0] ;  /* 0x0052e00001e27983 */ /* 0x002ea80000300800 */
[----:B------:R1:W-:Y:S04]  /*157160*/  STL [R1+0x52b8], R98 ;  /* 0x0052b86201007387 */ /* 0x0003e80000100800 */
[----:B------:R1:W-:Y:S04]  /*157170*/  STL [R1+0x52e4], R97 ;  /* 0x0052e46101007387 */ /* 0x0003e80000100800 */
[----:B-1----:R-:W2:Y:S04]  /*157180*/  LDL.LU R98, [R1+0x530c] ;  /* 0x00530c0001627983 */ /* 0x002ea80000300800 */
[----:B------:R-:W2:Y:S01]  /*157190*/  LDL.LU R97, [R1+0x52e8] ;  /* 0x0052e80001617983 */ /* 0x000ea20000300800 */
[----:B---3--:R-:W-:-:S05]  /*1571a0*/  IMAD.X R96, R96, 0x1, R2, P2 ;  /* 0x0000000160607824 */ /* 0x008fca00010e0602 */
[----:B------:R1:W-:Y:S04]  /*1571b0*/  STL [R1+0x52c0], R96 ;  /* 0x0052c06001007387 */ /* 0x0003e80000100800 */
[----:B------:R-:W3:Y:S01]  /*1571c0*/  LDL.LU R102, [R1+0x52f8] ;  /* 0x0052f80001667983 */ /* 0x000ee20000300800 */
[----:B----4-:R-:W-:-:S05]  /*1571d0*/  IADD3 R9, P2, R9, R252, RZ ;  /* 0x000000fc09097210 */ /* 0x010fca0007f5e0ff */
[----:B------:R4:W-:Y:S04]  /*1571e0*/  STL [R1+0x52ec], R9 ;  /* 0x0052ec0901007387 */ /* 0x0009e80000100800 */
[----:B------:R-:W3:Y:S04]  /*1571f0*/  LDL.LU R100, [R1+0x5300] ;  /* 0x0053000001647983 */ /* 0x000ee80000300800 */
[----:B-1----:R-:W3:Y:S04]  /*157200*/  LDL.LU R96, [R1+0x5314] ;  /* 0x0053140001607983 */ /* 0x002ee80000300800 */
[----:B----4-:R-:W4:Y:S01]  /*157210*/  LDL.LU R9, [R1+0x52f0] ;  /* 0x0052f00001097983 */ /* 0x010f220000300800 */
[----:B------:R-:W-:-:S05]  /*157220*/  IMAD.X R8, R8, 0x1, R2, P4 ;  /* 0x0000000108087824 */ /* 0x000fca00020e0602 */
[----:B------:R1:W-:Y:S04]  /*157230*/  STL [R1+0x52c8], R8 ;  /* 0x0052c80801007387 */ /* 0x0003e80000100800 */
[----:B-1----:R-:W4:Y:S01]  /*157240*/  LDL.LU R8, [R1+0x531c] ;  /* 0x00531c0001087983 */ /* 0x002f220000300800 */
[-C--:B------:R-:W-:Y:S01]  /*157250*/  IADD3 R242, P4, R242, R252.reuse, RZ ;  /* 0x000000fcf2f27210 */ /* 0x080fe20007f9e0ff */
[--C-:B--2---:R-:W-:Y:S02]  /*157260*/  IMAD.X R241, R241, 0x1, R2.reuse, P3 ;  /* 0x00000001f1f17824 */ /* 0x104fe400018e0602 */
[--C-:B------:R-:W-:Y:S01]  /*157270*/  IMAD.X R240, R240, 0x1, R2.reuse, P6 ;  /* 0x00000001f0f07824 */ /* 0x100fe200030e0602 */
[-C--:B------:R-:W-:Y:S01]  /*157280*/  IADD3 R101, P3, R101, R252.reuse, RZ ;  /* 0x000000fc65657210 */ /* 0x080fe20007f7e0ff */
[----:B------:R-:W-:Y:S04]  /*157290*/  STL [R1+0x52f4], R242 ;  /* 0x0052f4f201007387 */ /* 0x000fe80000100800 */
[----:B------:R1:W-:Y:S01]  /*1572a0*/  STL [R1+0x52d0], R241 ;  /* 0x0052d0f101007387 */ /* 0x0003e20000100800 */
[----:B------:R-:W-:Y:S01]  /*1572b0*/  IMAD.X R226, R226, 0x1, R2, P5 ;  /* 0x00000001e2e27824 */ /* 0x000fe200028e0602 */
[----:B------:R-:W-:-:S02]  /*1572c0*/  IADD3 R99, P6, R99, R252, RZ ;  /* 0x000000fc63637210 */ /* 0x000fc40007fde0ff */
[----:B-1----:R-:W2:Y:S04]  /*1572d0*/  LDL.LU R241, [R1+0x5324] ;  /* 0x0053240001f17983 */ /* 0x002ea80000300800 */
[----:B------:R1:W-:Y:S01]  /*1572e0*/  STL [R1+0x52d8], R240 ;  /* 0x0052d8f001007387 */ /* 0x0003e20000100800 */
[----:B------:R-:W-:Y:S02]  /*1572f0*/  IADD3 R98, P5, R98, R252, RZ ;  /* 0x000000fc62627210 */ /* 0x000fe40007fbe0ff */
[----:B------:R-:W-:Y:S01]  /*157300*/  IADD3.X R97, R97, R2, RZ, P2, !PT ;  /* 0x0000000261617210 */ /* 0x000fe200017fe4ff */
[----:B-1----:R-:W2:Y:S04]  /*157310*/  LDL.LU R240, [R1+0x532c] ;  /* 0x00532c0001f07983 */ /* 0x002ea80000300800 */
[----:B------:R1:W-:Y:S04]  /*157320*/  STL [R1+0x52e0], R226 ;  /* 0x0052e0e201007387 */ /* 0x0003e80000100800 */
[----:B-1----:R-:W2:Y:S04]  /*157330*/  LDL.LU R226, [R1+0x5308] ;  /* 0x0053080001e27983 */ /* 0x002ea80000300800 */
[----:B------:R-:W-:Y:S04]  /*157340*/  STL [R1+0x52fc], R101 ;  /* 0x0052fc6501007387 */ /* 0x000fe80000100800 */
[----:B------:R1:W-:Y:S04]  /*157350*/  STL [R1+0x530c], R98 ;  /* 0x00530c6201007387 */ /* 0x0003e80000100800 */
[----:B-1----:R-:W2:Y:S04]  /*157360*/  LDL.LU R98, [R1+0x5334] ;  /* 0x0053340001627983 */ /* 0x002ea80000300800 */
[----:B------:R-:W-:Y:S04]  /*157370*/  STL [R1+0x5304], R99 ;  /* 0x0053046301007387 */ /* 0x000fe80000100800 */
[----:B------:R-:W-:Y:S01]  /*157380*/  STL [R1+0x52e8], R97 ;  /* 0x0052e86101007387 */ /* 0x000fe20000100800 */
[----:B---3--:R-:W-:-:S05]  /*157390*/  IADD3 R96, P2, R96, R252, RZ ;  /* 0x000000fc60607210 */ /* 0x008fca0007f5e0ff */
[----:B------:R1:W-:Y:S01]  /*1573a0*/  STL [R1+0x5314], R96 ;  /* 0x0053146001007387 */ /* 0x0003e20000100800 */
[----:B----4-:R-:W-:-:S03]  /*1573b0*/  IMAD.X R9, R9, 0x1, R2, P4 ;  /* 0x0000000109097824 */ /* 0x010fc600020e0602 */
[----:B-1----:R-:W3:Y:S04]  /*1573c0*/  LDL.LU R96, [R1+0x5310] ;  /* 0x0053100001607983 */ /* 0x002ee80000300800 */
[----:B------:R-:W4:Y:S04]  /*1573d0*/  LDL.LU R97, [R1+0x533c] ;  /* 0x00533c0001617983 */ /* 0x000f280000300800 */
[----:B------:R1:W-:Y:S04]  /*1573e0*/  STL [R1+0x52f0], R9 ;  /* 0x0052f00901007387 */ /* 0x0003e80000100800 */
[----:B-1----:R-:W4:Y:S01]  /*1573f0*/  LDL.LU R9, [R1+0x5318] ;  /* 0x0053180001097983 */ /* 0x002f220000300800 */
[----:B------:R-:W-:-:S05]  /*157400*/  IADD3 R8, P4, R8, R252, RZ ;  /* 0x000000fc08087210 */ /* 0x000fca0007f9e0ff */
[----:B------:R1:W-:Y:S04]  /*157410*/  STL [R1+0x531c], R8 ;  /* 0x00531c0801007387 */ /* 0x0003e80000100800 */
[----:B-1----:R-:W4:Y:S01]  /*157420*/  LDL.LU R8, [R1+0x5344] ;  /* 0x0053440001087983 */ /* 0x002f220000300800 */
[--C-:B------:R-:W-:Y:S01]  /*157430*/  IMAD.X R102, R102, 0x1, R2.reuse, P3 ;  /* 0x0000000166667824 */ /* 0x100fe200018e0602 */
[----:B--2---:R-:W-:Y:S01]  /*157440*/  IADD3 R241, P3, R241, R252, RZ ;  /* 0x000000fcf1f17210 */ /* 0x004fe20007f7e0ff */
[----:B------:R-:W-:-:S03]  /*157450*/  IMAD.X R100, R100, 0x1, R2, P6 ;  /* 0x0000000164647824 */ /* 0x000fc600030e0602 */
[----:B------:R-:W-:Y:S04]  /*157460*/  STL [R1+0x52f8], R102 ;  /* 0x0052f86601007387 */ /* 0x000fe80000100800 */
[----:B------:R-:W-:Y:S01]  /*157470*/  STL [R1+0x5324], R241 ;  /* 0x005324f101007387 */ /* 0x000fe20000100800 */
[----:B------:R-:W-:-:S05]  /*157480*/  IADD3 R240, P6, R240, R252, RZ ;  /* 0x000000fcf0f07210 */ /* 0x000fca0007fde0ff */
[----:B------:R1:W-:Y:S01]  /*157490*/  STL [R1+0x532c], R240 ;  /* 0x00532cf001007387 */ /* 0x0003e20000100800 */
[----:B------:R-:W-:-:S03]  /*1574a0*/  IMAD.X R226, R226, 0x1, R2, P5 ;  /* 0x00000001e2e27824 */ /* 0x000fc600028e0602 */
[----:B-1----:R-:W2:Y:S04]  /*1574b0*/  LDL.LU R240, [R1+0x534c] ;  /* 0x00534c0001f07983 */ /* 0x002ea80000300800 */
[----:B------:R-:W2:Y:S04]  /*1574c0*/  LDL.LU R241, [R1+0x5354] ;  /* 0x0053540001f17983 */ /* 0x000ea80000300800 */
[----:B------:R1:W-:Y:S04]  /*1574d0*/  STL [R1+0x5308], R226 ;  /* 0x005308e201007387 */ /* 0x0003e80000100800 */
[----:B------:R-:W2:Y:S01]  /*1574e0*/  LDL.LU R243, [R1+0x5330] ;  /* 0x0053300001f37983 */ /* 0x000ea20000300800 */
[----:B------:R-:W-:-:S03]  /*1574f0*/  IADD3 R98, P5, R98, R252, RZ ;  /* 0x000000fc62627210 */ /* 0x000fc60007fbe0ff */
[----:B-1----:R-:W2:Y:S04]  /*157500*/  LDL.LU R226, [R1+0x535c] ;  /* 0x00535c0001e27983 */ /* 0x002ea80000300800 */
[----:B------:R1:W-:Y:S04]  /*157510*/  STL [R1+0x5334], R98 ;  /* 0x0053346201007387 */ /* 0x0003e80000100800 */
[----:B-1----:R-:W2:Y:S04]  /*157520*/  LDL.LU R98, [R1+0x5338] ;  /* 0x0053380001627983 */ /* 0x002ea80000300800 */
[----:B------:R-:W-:Y:S01]  /*157530*/  STL [R1+0x5300], R100 ;  /* 0x0053006401007387 */ /* 0x000fe20000100800 */
[----:B---3--:R-:W-:Y:S01]  /*157540*/  IMAD.X R96, R96, 0x1, R2, P2 ;  /* 0x0000000160607824 */ /* 0x008fe200010e0602 */
[----:B----4-:R-:W-:-:S04]  /*157550*/  IADD3 R97, P2, R97, R252, RZ ;  /* 0x000000fc61617210 */ /* 0x010fc80007f5e0ff */
[----:B------:R1:W-:Y:S01]  /*157560*/  STL [R1+0x5310], R96 ;  /* 0x0053106001007387 */ /* 0x0003e20000100800 */
[----:B------:R-:W-:-:S03]  /*157570*/  IADD3.X R9, R9, R2, RZ, P4, !PT ;  /* 0x0000000209097210 */ /* 0x000fc600027fe4ff */
[----:B-1----:R-:W3:Y:S01]  /*157580*/  LDL.LU R96, [R1+0x5364] ;  /* 0x0053640001607983 */ /* 0x002ee20000300800 */
[----:B------:R-:W-:-:S03]  /*157590*/  IADD3 R8, P4, R8, R252, RZ ;  /* 0x000000fc08087210 */ /* 0x000fc60007f9e0ff */
[----:B------:R-:W4:Y:S04]  /*1575a0*/  LDL.LU R252, [R1+0x5320] ;  /* 0x0053200001fc7983 */ /* 0x000f280000300800 */
[----:B------:R-:W-:Y:S04]  /*1575b0*/  STL [R1+0x533c], R97 ;  /* 0x00533c6101007387 */ /* 0x000fe80000100800 */
[----:B------:R1:W-:Y:S04]  /*1575c0*/  STL [R1+0x5344], R8 ;  /* 0x0053440801007387 */ /* 0x0003e80000100800 */
[----:B------:R1:W-:Y:S04]  /*1575d0*/  STL [R1+0x5318], R9 ;  /* 0x0053180901007387 */ /* 0x0003e80000100800 */
[----:B-1----:R-:W3:Y:S04]  /*1575e0*/  LDL.LU R8, [R1+0x536c] ;  /* 0x00536c0001087983 */ /* 0x002ee80000300800 */
[----:B------:R-:W3:Y:S04]  /*1575f0*/  LDL.LU R242, [R1+0x5374] ;  /* 0x0053740001f27983 */ /* 0x000ee80000300800 */
[----:B------:R-:W3:Y:S04]  /*157600*/  LDL.LU R97, [R1+0x537c] ;  /* 0x00537c0001617983 */ /* 0x000ee80000300800 */
[----:B------:R-:W3:Y:S01]  /*157610*/  LDL.LU R9, [R1+0x5384] ;  /* 0x0053840001097983 */ /* 0x000ee20000300800 */
[----:B----4-:R-:W-:-:S05]  /*157620*/  IMAD.X R252, R252, 0x1, R2, P3 ;  /* 0x00000001fcfc7824 */ /* 0x010fca00018e0602 */
[----:B------:R1:W-:Y:S02]  /*157630*/  STL [R1+0x5320], R252 ;  /* 0x005320fc01007387 */ /* 0x0003e40000100800 */
[----:B-1----:R-:W1:Y:S02]  /*157640*/  LDC R252, c[0x0][0x23c] ;  /* 0x00008f00fffc7b82 */ /* 0x002e640000000800 */
[----:B-1----:R-:W-:-:S04]  /*157650*/  IMAD.SHL.U32 R252, R252, 0x80, RZ ;  /* 0x00000080fcfc7824 */ /* 0x002fc800078e00ff */
[----:B------:R-:W-:-:S05]  /*157660*/  IMAD.SHL.U32 R252, R252, 0x4, RZ ;  /* 0x00000004fcfc7824 */ /* 0x000fca00078e00ff */
[----:B--2---:R-:W-:-:S05]  /*157670*/  IADD3 R240, P3, R240, R252, RZ ;  /* 0x000000fcf0f07210 */ /* 0x004fca0007f7e0ff */
[----:B------:R1:W-:Y:S04]  /*157680*/  STL [R1+0x534c], R240 ;  /* 0x00534cf001007387 */ /* 0x0003e80000100800 */
[----:B-1----:R-:W2:Y:S04]  /*157690*/  LDL.LU R240, [R1+0x6e50] ;  /* 0x006e500001f07983 */ /* 0x002ea80000300800 */
[----:B------:R-:W4:Y:S01]  /*1576a0*/  LDL.LU R252, [R1+0x5328] ;  /* 0x0053280001fc7983 */ /* 0x000f220000300800 */
[--C-:B------:R-:W-:Y:S02]  /*1576b0*/  IMAD.X R243, R243, 0x1, R2.reuse, P5 ;  /* 0x00000001f3f37824 */ /* 0x100fe400028e0602 */
[----:B------:R-:W-:-:S02]  /*1576c0*/  IMAD.X R98, R98, 0x1, R2, P2 ;  /* 0x0000000162627824 */ /* 0x000fc400010e0602 */
[----:B----4-:R-:W-:-:S05]  /*1576d0*/  IMAD.X R252, R252, 0x1, R2, P6 ;  /* 0x00000001fcfc7824 */ /* 0x010fca00030e0602 */
[----:B------:R1:W-:Y:S02]  /*1576e0*/  STL [R1+0x5328], R252 ;  /* 0x005328fc01007387 */ /* 0x0003e40000100800 */
[----:B-1----:R-:W1:Y:S02]  /*1576f0*/  LDC R252, c[0x0][0x23c] ;  /* 0x00008f00fffc7b82 */ /* 0x002e640000000800 */
[----:B-1----:R-:W-:-:S05]  /*157700*/  IMAD.SHL.U32 R252, R252, 0x80, RZ ;  /* 0x00000080fcfc7824 */ /* 0x002fca00078e00ff */
[----:B------:R-:W-:-:S04]  /*157710*/  SHF.L.U32 R252, R252, 0x2, RZ ;  /* 0x00000002fcfc7819 */ /* 0x000fc800000006ff */
[-C--:B------:R-:W-:Y:S02]  /*157720*/  IADD3 R241, P6, R241, R252.reuse, RZ ;  /* 0x000000fcf1f17210 */ /* 0x080fe40007fde0ff */
[----:B------:R-:W-:-:S03]  /*157730*/  IADD3 R226, P5, R226, R252, RZ ;  /* 0x000000fce2e27210 */ /* 0x000fc60007fbe0ff */
[----:B------:R1:W-:Y:S01]  /*157740*/  STL [R1+0x5354], R241 ;  /* 0x005354f101007387 */ /* 0x0003e20000100800 */
[----:B---3--:R-:W-:-:S03]  /*157750*/  IADD3 R96, P2, R96, R252, RZ ;  /* 0x000000fc60607210 */ /* 0x008fc60007f5e0ff */
[----:B-1----:R-:W2:Y:S04]  /*157760*/  LDL.LU R241, [R1+0x6e4c] ;  /* 0x006e4c0001f17983 */ /* 0x002ea80000300800 */
[----:B------:R1:W-:Y:S04]  /*157770*/  STL [R1+0x5330], R243 ;  /* 0x005330f301007387 */ /* 0x0003e80000100800 */
[----:B-1----:R-:W3:Y:S04]  /*157780*/  LDL.LU R243, [R1+0x538c] ;  /* 0x00538c0001f37983 */ /* 0x002ee80000300800 */
[----:B------:R1:W-:Y:S04]  /*157790*/  STL [R1+0x535c], R226 ;  /* 0x00535ce201007387 */ /* 0x0003e80000100800 */
[----:B-1----:R-:W4:Y:S04]  /*1577a0*/  LDL.LU R226, [R1+0x5368] ;  /* 0x0053680001e27983 */ /* 0x002f280000300800 */
[----:B------:R-:W2:Y:S04]  /*1577b0*/  LDL.LU R252, [R1+0x5340] ;  /* 0x0053400001fc7983 */ /* 0x000ea80000300800 */
[----:B------:R1:W-:Y:S04]  /*1577c0*/  STL [R1+0x5338], R98 ;  /* 0x0053386201007387 */ /* 0x0003e80000100800 */
[----:B-1----:R-:W4:Y:S04]  /*1577d0*/  LDL.LU R98, [R1+0x5378] ;  /* 0x0053780001627983 */ /* 0x002f280000300800 */
[----:B------:R1:W-:Y:S04]  /*1577e0*/  STL [R1+0x5364], R96 ;  /* 0x0053646001007387 */ /* 0x0003e80000100800 */
[----:B-1----:R-:W4:Y:S01]  /*1577f0*/  LDL.LU R96, [R1+0x5380] ;  /* 0x0053800001607983 */ /* 0x002f220000300800 */
[----:B--2---:R-:W-:-:S05]  /*157800*/  IMAD.X R252, R252, 0x1, R2, P4 ;  /* 0x00000001fcfc7824 */ /* 0x004fca00020e0602 */
[----:B------:R1:W-:Y:S02]  /*157810*/  STL [R1+0x5340], R252 ;  /* 0x005340fc01007387 */ /* 0x0003e40000100800 */
[----:B-1----:R-:W1:Y:S02]  /*157820*/  LDC R252, c[0x0][0x23c] ;  /* 0x00008f00fffc7b82 */ /* 0x002e640000000800 */
[----:B-1----:R-:W-:-:S04]  /*157830*/  IMAD.SHL.U32 R252, R252, 0x80, RZ ;  /* 0x00000080fcfc7824 */ /* 0x002fc800078e00ff */
[----:B------:R-:W-:-:S05]  /*157840*/  IMAD.SHL.U32 R252, R252, 0x4, RZ ;  /* 0x00000004fcfc7824 */ /* 0x000fca00078e00ff */
[----:B------:R-:W-:Y:S02]  /*157850*/  IADD3 R8, P4, R8, R252, RZ ;  /* 0x000000fc08087210 */ /* 0x000fe40007f9e0ff */
[----:B------:R-:W2:Y:S04]  /*157860*/  LDL.LU R252, [R1+0x5348] ;  /* 0x0053480001fc7983 */ /* 0x000ea80000300800 */
[----:B------:R1:W-:Y:S04]  /*157870*/  STL [R1+0x536c], R8 ;  /* 0x00536c0801007387 */ /* 0x0003e80000100800 */
[----:B-1----:R-:W4:Y:S01]  /*157880*/  LDL.LU R8, [R1+0x5388] ;  /* 0x0053880001087983 */ /* 0x002f220000300800 */
[----:B--2---:R-:W-:-:S05]  /*157890*/  IADD3.X R252, R252, R2, RZ, P3, !PT ;  /* 0x00000002fcfc7210 */ /* 0x004fca0001ffe4ff */
[----:B------:R1:W-:Y:S02]  /*1578a0*/  STL [R1+0x5348], R252 ;  /* 0x005348fc01007387 */ /* 0x0003e40000100800 */
[----:B-1----:R-:W1:Y:S02]  /*1578b0*/  LDC R252, c[0x0][0x23c] ;  /* 0x00008f00fffc7b82 */ /* 0x002e640000000800 */
[----:B-1----:R-:W-:-:S04]  /*1578c0*/  IMAD.SHL.U32 R252, R252, 0x80, RZ ;  /* 0x00000080fcfc7824 */ /* 0x002fc800078e00ff */
[----:B------:R-:W-:-:S05]  /*1578d0*/  IMAD.SHL.U32 R252, R252, 0x4, RZ ;  /* 0x00000004fcfc7824 */ /* 0x000fca00078e00ff */
[----:B------:R-:W-:-:S05]  /*1578e0*/  IADD3 R242, P3, R242, R252, RZ ;  /* 0x000000fcf2f27210 */ /* 0x000fca0007f7e0ff */
[----:B------:R1:W-:Y:S04]  /*1578f0*/  STL [R1+0x5374], R242 ;  /* 0x005374f201007387 */ /* 0x0003e80000100800 */
[----:B-1----:R-:W2:Y:S04]  /*157900*/  LDL.LU R242, [R1+0x6e48] ;  /* 0x006e480001f27983 */ /* 0x002ea80000300800 */
[----:B------:R-:W3:Y:S02]  /*157910*/  LDL.LU R252, [R1+0x5350] ;  /* 0x0053500001fc7983 */ /* 0x000ee40000300800 */
[----:B---3--:R-:W-:-:S05]  /*157920*/  IMAD.X R252, R252, 0x1, R2, P6 ;  /* 0x00000001fcfc7824 */ /* 0x008fca00030e0602 */
[----:B------:R1:W-:Y:S02]  /*157930*/  STL [R1+0x5350], R252 ;  /* 0x005350fc01007387 */ /* 0x0003e40000100800 */
[----:B-1----:R-:W1:Y:S02]  /*157940*/  LDC R252, c[0x0][0x23c] ;  /* 0x00008f00fffc7b82 */ /* 0x002e640000000800 */
[----:B-1----:R-:W-:-:S04]  /*157950*/  IMAD.SHL.U32 R252, R252, 0x80, RZ ;  /* 0x00000080fcfc7824 */ /* 0x002fc800078e00ff */
[----:B------:R-:W-:-:S05]  /*157960*/  IMAD.SHL.U32 R252, R252, 0x4, RZ ;  /* 0x00000004fcfc7824 */ /* 0x000fca00078e00ff */
[----:B------:R-:W-:Y:S02]  /*157970*/  IADD3 R97, P6, R97, R252, RZ ;  /* 0x000000fc61617210 */ /* 0x000fe40007fde0ff */
[----:B------:R-:W3:Y:S02]  /*157980*/  LDL.LU R252, [R1+0x5358] ;  /* 0x0053580001fc7983 */ /* 0x000ee40000300800 */
[----:B---3--:R-:W-:-:S05]  /*157990*/  IADD3.X R252, R252, R2, RZ, P5, !PT ;  /* 0x00000002fcfc7210 */ /* 0x008fca0002ffe4ff */
[----:B------:R1:W-:Y:S02]  /*1579a0*/  STL [R1+0x5358], R252 ;  /* 0x005358fc01007387 */ /* 0x0003e40000100800 */
[----:B-1----:R-:W1:Y:S02]  /*1579b0*/  LDC R252, c[0x0][0x23c] ;  /* 0x00008f00fffc7b82 */ /* 0x002e640000000800 */
[----:B-1----:R-:W-:-:S04]  /*1579c0*/  IMAD.SHL.U32 R252, R252, 0x80, RZ ;  /* 0x00000080fcfc7824 */ /* 0x002fc800078e00ff */
[----:B------:R-:W-:-:S05]  /*1579d0*/  IMAD.SHL.U32 R252, R252, 0x4, RZ ;  /* 0x00000004fcfc7824 */ /* 0x000fca00078e00ff */
[----:B------:R-:W-:Y:S02]  /*1579e0*/  IADD3 R9, P5, R9, R252, RZ ;  /* 0x000000fc09097210 */ /* 0x000fe40007fbe0ff */
[----:B------:R-:W3:Y:S02]  /*1579f0*/  LDL.LU R252, [R1+0x5360] ;  /* 0x0053600001fc7983 */ /* 0x000ee40000300800 */
[----:B---3--:R-:W-:-:S05]  /*157a00*/  IMAD.X R252, R252, 0x1, R2, P2 ;  /* 0x00000001fcfc7824 */ /* 0x008fca00010e0602 */
[----:B------:R1:W-:Y:S02]  /*157a10*/  STL [R1+0x5360], R252 ;  /* 0x005360fc01007387 */ /* 0x0003e40000100800 */
[----:B-1----:R-:W1:Y:S02]  /*157a20*/  LDC R252, c[0x0][0x23c] ;  /* 0x00008f00fffc7b82 */ /* 0x002e640000000800 */
[----:B------:R-:W-:Y:S01]  /*157a30*/  STL [R1+0x537c], R97 ;  /* 0x00537c6101007387 */ /* 0x000fe20000100800 */
[----:B-1----:R-:W-:-:S04]  /*157a40*/  IMAD.SHL.U32 R252, R252, 0x80, RZ ;  /* 0x00000080fcfc7824 */ /* 0x002fc800078e00ff */
[----:B------:R-:W-:-:S05]  /*157a50*/  IMAD.SHL.U32 R252, R252, 0x4, RZ ;  /* 0x00000004fcfc7824 */ /* 0x000fca00078e00ff */
[----:B------:R-:W-:-:S05]  /*157a60*/  IADD3 R243, P2, R243, R252, RZ ;  /* 0x000000fcf3f37210 */ /* 0x000fca0007f5e0ff */
[----:B------:R1:W-:Y:S04]  /*157a70*/  STL [R1+0x538c], R243 ;  /* 0x00538cf301007387 */ /* 0x0003e80000100800 */
[----:B-1----:R-:W2:Y:S04]  /*157a80*/  LDL.LU R243, [R1+0x6e44] ;  /* 0x006e440001f37983 */ /* 0x002ea80000300800 */
[----:B------:R-:W3:Y:S01]  /*157a90*/  LDL.LU R252, [R1+0x5370] ;  /* 0x0053700001fc7983 */ /* 0x000ee20000300800 */
[----:B----4-:R-:W-:-:S05]  /*157aa0*/  IADD3.X R226, R226, R2, RZ, P4, !PT ;  /* 0x00000002e2e27210 */ /* 0x010fca00027fe4ff */
[----:B------:R1:W-:Y:S02]  /*157ab0*/  STL [R1+0x5368], R226 ;  /* 0x005368e201007387 */ /* 0x0003e40000100800 */
[----:B-1----:R-:W1:Y:S02]  /*157ac0*/  S2R R226, SR_TID.X ;  /* 0x0000000000e27919 */ /* 0x002e640000002100 */
[----:B------:R-:W-:Y:S01]  /*157ad0*/  STL [R1+0x5384], R9 ;  /* 0x0053840901007387 */ /* 0x000fe20000100800 */
[--C-:B------:R-:W-:Y:S02]  /*157ae0*/  IMAD.X R8, R8, 0x1, R2.reuse, P2 ;  /* 0x0000000108087824 */ /* 0x100fe400010e0602 */
[--C-:B------:R-:W-:Y:S02]  /*157af0*/  IMAD.X R98, R98, 0x1, R2.reuse, P6 ;  /* 0x0000000162627824 */ /* 0x100fe400030e0602 */
[--C-:B------:R-:W-:Y:S01]  /*157b00*/  IMAD.X R96, R96, 0x1, R2.reuse, P5 ;  /* 0x0000000160607824 */ /* 0x100fe200028e0602 */
[----:B-1----:R-:W-:Y:S01]  /*157b10*/  LOP3.LUT R226, R226, 0x3f, RZ, 0xc0, !PT ;  /* 0x0000003fe2e27812 */ /* 0x002fe200078ec0ff */
[----:B---3--:R-:W-:-:S05]  /*157b20*/  IMAD.X R252, R252, 0x1, R2, P3 ;  /* 0x00000001fcfc7824 */ /* 0x008fca00018e0602 */
[----:B------:R1:W-:Y:S04]  /*157b30*/  STL [R1+0x5370], R252 ;  /* 0x005370fc01007387 */ /* 0x0003e80000100800 */
[----:B------:R3:W-:Y:S01]  /*157b40*/  STL [R1+0x5388], R8 ;  /* 0x0053880801007387 */ /* 0x0007e20000100800 */
[C---:B-1----:R-:W-:Y:S01]  /*157b50*/  IMAD.SHL.U32 R252, R226.reuse, 0x4, RZ ;  /* 0x00000004e2fc7824 */ /* 0x042fe200078e00ff */
[----:B---3--:R-:W-:-:S04]  /*157b60*/  LOP3.LUT R8, R226, 0x40, RZ, 0xfc, !PT ;  /* 0x00000040e2087812 */ /* 0x008fc800078efcff */
[C---:B------:R-:W-:Y:S02]  /*157b70*/  LOP3.LUT R226, R252.reuse, 0x60, RZ, 0x3c, !PT ;  /* 0x00000060fce27812 */ /* 0x040fe400078e3cff */
[----:B------:R-:W-:-:S04]  /*157b80*/  LOP3.LUT R252, R252, 0x10, RZ, 0x3c, !PT ;  /* 0x00000010fcfc7812 */ /* 0x000fc800078e3cff */
[----:B------:R-:W1:Y:S02]  /*157b90*/  S2R R226, SR_TID.X ;  /* 0x0000000000e27919 */ /* 0x000e640000002100 */
[----:B------:R-:W3:Y:S01]  /*157ba0*/  LDC R252, c[0x0][0x23c] ;  /* 0x00008f00fffc7b82 */ /* 0x000ee20000000800 */
[----:B------:R-:W-:Y:S04]  /*157bb0*/  STL [R1+0x5378], R98 ;  /* 0x0053786201007387 */ /* 0x000fe80000100800 */
[----:B------:R-:W-:Y:S01]  /*157bc0*/  STL [R1+0x5380], R96 ;  /* 0x0053806001007387 */ /* 0x000fe20000100800 */
[----:B------:R-:W-:Y:S02]  /*157bd0*/  ISETP.GT.AND P3, PT, R3, 0x1a, PT ;  /* 0x0000001a0300780c */ /* 0x000fe40003f64270 */
[----:B---3--:R-:W-:-:S05]  /*157be0*/  SHF.L.U32 R252, R252, 0x7, RZ ;  /* 0x00000007fcfc7819 */ /* 0x008fca00000006ff */
[----:B------:R-:W-:Y:S01]  /*157bf0*/  IMAD.SHL.U32 R252, R252, 0x4, RZ ;  /* 0x00000004fcfc7824 */ /* 0x000fe200078e00ff */
[----:B-1----:R-:W-:Y:S01]  /*157c00*/  LOP3.LUT R226, R226, 0x3f, RZ, 0xc0, !PT ;  /* 0x0000003fe2e27812 */ /* 0x002fe200078ec0ff */
[----:B------:R1:W-:Y:S04]  /*157c10*/  STL.64 [R1+0x6fe0], R250 ;  /* 0x006fe0fa01007387 */ /* 0x0003e80000100a00 */
[----:B------:R3:W-:Y:S04]  /*157c20*/  LDGSTS.E [R4+-0x7a700], desc[UR32][R6.64], P1 ;  /* 0x8590000006047fae */ /* 0x0007e80008921860 */
[----:B-1----:R-:W4:Y:S04]  /*157c30*/  LDL R250, [R1+0x6328] ;  /* 0x0063280001fa7983 */ /* 0x002f280000100800 */
[----:B------:R-:W4:Y:S04]  /*157c40*/  LDL R251, [R1+0x6334] ;  /* 0x0063340001fb7983 */ /* 0x000f280000100800 */
[----:B------:R1:W-:Y:S04]  /*157c50*/  STL.64 [R1+0x6fd8], R248 ;  /* 0x006fd8f801007387 */ /* 0x0003e80000100a00 */
        /* <DEDUP_REMOVED lines=8> */
[----:B--2---:R1:W-:Y:S04]  /*157ce0*/  STL.64 [R1+0x6fc0], R242 ;  /* 0x006fc0f201007387 */ /* 0x0043e80000100a00 */
[----:B-1----:R-:W2:Y:S04]  /*157cf0*/  LDL R243, [R1+0x6424] ;  /* 0x0064240001f37983 */ /* 0x002ea80000100800 */
[----:B------:R-:W4:Y:S04]  /*157d00*/  LDL R242, [R1+0x6418] ;  /* 0x0064180001f27983 */ /* 0x000f280000100800 */
[----:B------:R1:W-:Y:S04]  /*157d10*/  STL.64 [R1+0x6fb8], R240 ;  /* 0x006fb8f001007387 */ /* 0x0003e80000100a00 */
[----:B-1----:R-:W2:Y:S01]  /*157d20*/  LDL R241, [R1+0x642c] ;  /* 0x00642c0001f17983 */ /* 0x002ea20000100800 */
[----:B------:R-:W-:-:S03]  /*157d30*/  IMAD.MOV.U32 R240, RZ, RZ, R5 ;  /* 0x000000fffff07224 */ /* 0x000fc600078e0005 */
[----:B------:R1:W-:Y:S04]  /*157d40*/  STL.64 [R1+0x6fb0], R114 ;  /* 0x006fb07201007387 */ /* 0x0003e80000100a00 */
[----:B-1----:R-:W4:Y:S04]  /*157d50*/  LDL R114, [R1+0x6398] ;  /* 0x0063980001727983 */ /* 0x002f280000100800 */
[----:B------:R-:W4:Y:S04]  /*157d60*/  LDL R115, [R1+0x63a4] ;  /* 0x0063a40001737983 */ /* 0x000f280000100800 */
[----:B------:R1:W-:Y:S04]  /*157d70*/  STL.64 [R1+0x6fa8], R112 ;  /* 0x006fa87001007387 */ /* 0x0003e80000100a00 */
[----:B-1----:R-:W4:Y:S04]  /*157d80*/  LDL R112, [R1+0x63a0] ;  /* 0x0063a00001707983 */ /* 0x002f280000100800 */
[----:B------:R-:W4:Y:S01]  /*157d90*/  LDL R113, [R1+0x63ac] ;  /* 0x0063ac0001717983 */ /* 0x000f220000100800 */
[----:B------:R-:W-:Y:S01]  /*157da0*/  SEL R5, RZ, 0x4, !P3 ;  /* 0x00000004ff057807 */ /* 0x000fe20005800000 */
[----:B---3--:R-:W-:Y:S01]  /*157db0*/  IMAD.MOV.U32 R7, RZ, RZ, R240 ;  /* 0x000000ffff077224 */ /* 0x008fe200078e00f0 */
[----:B------:R-:W-:Y:S01]  /*157dc0*/  ISETP.GT.AND P2, PT, R3, 0x1e, PT ;  /* 0x0000001e0300780c */ /* 0x000fe20003f44270 */
[----:B------:R-:W-:Y:S01]  /*157dd0*/  STL.64 [R1+0x6fa0], R110 ;  /* 0x006fa06e01007387 */ /* 0x000fe20000100a00 */
[----:B------:R-:W-:-:S03]  /*157de0*/  SEL R5, R5, RZ, !P0 ;  /* 0x000000ff05057207 */ /* 0x000fc60004000000 */
[----:B------:R1:W-:Y:S01]  /*157df0*/  STL.64 [R1+0x6f98], R108 ;  /* 0x006f986c01007387 */ /* 0x0003e20000100a00 */
[----:B------:R-:W-:Y:S02]  /*157e00*/  ISETP.NE.U32.AND P3, PT, R5, RZ, PT ;  /* 0x000000ff0500720c */ /* 0x000fe40003f65070 */
[----:B------:R-:W-:Y:S01]  /*157e10*/  SEL R5, RZ, 0x4, !P2 ;  /* 0x00000004ff057807 */ /* 0x000fe20005000000 */
[----:B------:R-:W-:Y:S03]  /*157e20*/  STL.64 [R1+0x6f90], R106 ;  /* 0x006f906a01007387 */ /* 0x000fe60000100a00 */
[----:B------:R-:W-:Y:S01]  /*157e30*/  SEL R5, R5, RZ, !P0 ;  /* 0x000000ff05057207 */ /* 0x000fe20004000000 */
[----:B------:R3:W-:Y:S03]  /*157e40*/  STL.64 [R1+0x6f88], R104 ;  /* 0x006f886801007387 */ /* 0x0007e60000100a00 */
[----:B------:R-:W-:Y:S01]  /*157e50*/  ISETP.NE.U32.AND P2, PT, R5, RZ, PT ;  /* 0x000000ff0500720c */ /* 0x000fe20003f45070 */
        /* <DEDUP_REMOVED lines=41> */
[----:B-1----:R-:W3:Y:S04]  /*1580f0*/  LDL R108, [R1+0x59a0] ;  /* 0x0059a000016c7983 */ /* 0x002ee80000100800 */
[----:B------:R-:W3:Y:S04]  /*158100*/  LDL R109, [R1+0x59ac] ;  /* 0x0059ac00016d7983 */ /* 0x000ee80000100800 */
[----:B------:R-:W3:Y:S04]  /*158110*/  LDL R110, [R1+0x5998] ;  /* 0x00599800016e7983 */ /* 0x000ee80000100800 */
[----:B------:R-:W3:Y:S01]  /*158120*/  LDL R111, [R1+0x59a4] ;  /* 0x0059a400016f7983 */ /* 0x000ee20000100800 */
[----:B--2---:R-:W-:-:S03]  /*158130*/  IMAD.MOV.U32 R6, RZ, RZ, R241 ;  /* 0x000000ffff067224 */ /* 0x004fc600078e00f1 */
[----:B------:R-:W2:Y:S04]  /*158140*/  LDL R241, [R1+0x632c] ;  /* 0x00632c0001f17983 */ /* 0x000ea80000100800 */
[----:B------:R1:W-:Y:S02]  /*158150*/  LDGSTS.E [R4+-0x7a600], desc[UR32][R6.64], P1 ;  /* 0x85a0000006047fae */ /* 0x0003e40008921860 */
[----:B-1----:R-:W-:Y:S01]  /*158160*/  IMAD.MOV.U32 R6, RZ, RZ, R243 ;  /* 0x000000ffff067224 */ /* 0x002fe200078e00f3 */
[----:B----4-:R-:W-:Y:S01]  /*158170*/  MOV R7, R242 ;  /* 0x000000f200077202 */ /* 0x010fe20000000f00 */
[----:B------:R-:W4:Y:S04]  /*158180*/  LDL R243, [R1+0x6324] ;  /* 0x0063240001f37983 */ /* 0x000f280000100800 */
[----:B------:R-:W4:Y:S04]  /*158190*/  LDL R242, [R1+0x6318] ;  /* 0x0063180001f27983 */ /* 0x000f280000100800 */
[----:B------:R1:W-:Y:S02]  /*1581a0*/  LDGSTS.E [R4+-0x7a500], desc[UR32][R6.64], P1 ;  /* 0x85b0000006047fae */ /* 0x0003e40008921860 */
[----:B-1----:R-:W-:-:S02]  /*1581b0*/  IMAD.MOV.U32 R6, RZ, RZ, R247 ;  /* 0x000000ffff067224 */ /* 0x002fc400078e00f7 */
[----:B------:R-:W-:Y:S01]  /*1581c0*/  IMAD.MOV.U32 R7, RZ, RZ, R246 ;  /* 0x000000ffff077224 */ /* 0x000fe200078e00f6 */
        /* <DEDUP_REMOVED lines=8> */
[----:B-1----:R-:W-:Y:S01]  /*158250*/  IMAD.MOV.U32 R6, RZ, RZ, R113 ;  /* 0x000000ffff067224 */ /* 0x002fe200078e0071 */
[----:B------:R-:W-:Y:S01]  /*158260*/  MOV R7, R112 ;  /* 0x0000007000077202 */ /* 0x000fe20000000f00 */
        /* <DEDUP_REMOVED lines=16> */
[----:B------:R-:W4:Y:S01]  /*158370*/  LDL R250, [R1+0x6228] ;  /* 0x0062280001fa7983 */ /* 0x000f220000100800 */
[----:B------:R-:W-:-:S03]  /*158380*/  ISETP.GT.AND P1, PT, R3, 0x22, PT ;  /* 0x000000220300780c */ /* 0x000fc60003f24270 */
[----:B------:R3:W-:Y:S01]  /*158390*/  LDGSTS.E [R4+-0x78700], desc[UR32][R6.64], P2 ;  /* 0x8790000006047fae */ /* 0x0007e20009121860 */
[----:B------:R-:W-:-:S04]  /*1583a0*/  SEL R5, RZ, 0x4, !P1 ;  /* 0x00000004ff057807 */ /* 0x000fc80004800000 */
[----:B------:R-:W-:-:S04]  /*1583b0*/  SEL R5, R5, RZ, !P0 ;  /* 0x000000ff05057207 */ /* 0x000fc80004000000 */
[----:B------:R-:W-:Y:S02]  /*1583c0*/  ISETP.NE.U32.AND P3, PT, R5, RZ, PT ;  /* 0x000000ff0500720c */ /* 0x000fe40003f65070 */
[----:B------:R-:W-:-:S04]  /*1583d0*/  ISETP.GT.AND P1, PT, R3, 0x26, PT ;  /* 0x000000260300780c */ /* 0x000fc80003f24270 */
[----:B------:R-:W-:-:S04]  /*1583e0*/  SEL R5, RZ, 0x4, !P1 ;  /* 0x00000004ff057807 */ /* 0x000fc80004800000 */
[----:B------:R-:W-:-:S04]  /*1583f0*/  SEL R5, R5, RZ, !P0 ;  /* 0x000000ff05057207 */ /* 0x000fc80004000000 */
[----:B------:R-:W-:Y:S01]  /*158400*/  ISETP.NE.U32.AND P1, PT, R5, RZ, PT ;  /* 0x000000ff0500720c */ /* 0x000fe20003f25070 */
[----:B---3--:R-:W-:Y:S02]  /*158410*/  IMAD.MOV.U32 R7, RZ, RZ, R240 ;  /* 0x000000ffff077224 */ /* 0x008fe400078e00f0 */
[----:B------:R-:W3:Y:S01]  /*158420*/  LDL R240, [R1+0x6220] ;  /* 0x0062200001f07983 */ /* 0x000ee20000100800 */
[----:B--2---:R-:W-:-:S03]  /*158430*/  IMAD.MOV.U32 R6, RZ, RZ, R241 ;  /* 0x000000ffff067224 */ /* 0x004fc600078e00f1 */
[----:B------:R-:W2:Y:S04]  /*158440*/  LDL R241, [R1+0x622c] ;  /* 0x00622c0001f17983 */ /* 0x000ea80000100800 */
[----:B------:R4:W-:Y:S02]  /*158450*/  LDGSTS.E [R4+-0x78600], desc[UR32][R6.64], P2 ;  /* 0x87a0000006047fae */ /* 0x0009e40009121860 */
[----:B----4-:R-:W-:Y:S02]  /*158460*/  IMAD.MOV.U32 R6, RZ, RZ, R243 ;  /* 0x000000ffff067224 */ /* 0x010fe400078e00f3 */
[----:B------:R-:W4:Y:S01]  /*158470*/  LDL R243, [R1+0x6224] ;  /* 0x0062240001f37983 */ /* 0x000f220000100800 */
[----:B------:R-:W-:-:S03]  /*158480*/  IMAD.MOV.U32 R7, RZ, RZ, R242 ;  /* 0x000000ffff077224 */ /* 0x000fc600078e00f2 */
[----:B------:R-:W4:Y:S04]  /*158490*/  LDL R242, [R1+0x6218] ;  /* 0x0062180001f27983 */ /* 0x000f280000100800 */
[----:B------:R1:W-:Y:S02]  /*1584a0*/  LDGSTS.E [R4+-0x78500], desc[UR32][R6.64], P2 ;  /* 0x87b0000006047fae */ /* 0x0003e40009121860 */
[----:B-1----:R-:W-:Y:S02]  /*1584b0*/  IMAD.MOV.U32 R6, RZ, RZ, R247 ;  /* 0x000000ffff067224 */ /* 0x002fe400078e00f7 */
[----:B------:R-:W4:Y:S01]  /*1584c0*/  LDL R247, [R1+0x61bc] ;  /* 0x0061bc0001f77983 */ /* 0x000f220000100800 */
[----:B------:R-:W-:-:S03]  /*1584d0*/  MOV R7, R246 ;  /* 0x000000f600077202 */ /* 0x000fc60000000f00 */
[----:B------:R-:W4:Y:S04]  /*1584e0*/  LDL R246, [R1+0x61b0] ;  /* 0x0061b00001f67983 */ /* 0x000f280000100800 */
[----:B------:R1:W-:Y:S02]  /*1584f0*/  LDGSTS.E [R4+-0x77800], desc[UR32][R6.64], P3 ;  /* 0x8880000006047fae */ /* 0x0003e40009921860 */
[----:B-1----:R-:W-:Y:S02]  /*158500*/  IMAD.MOV.U32 R6, RZ, RZ, R249 ;  /* 0x000000ffff067224 */ /* 0x002fe400078e00f9 */
[----:B------:R-:W4:Y:S01]  /*158510*/  LDL R249, [R1+0x61b4] ;  /* 0x0061b40001f97983 */ /* 0x000f220000100800 */
[----:B------:R-:W-:-:S03]  /*158520*/  IMAD.MOV.U32 R7, RZ, RZ, R248 ;  /* 0x000000ffff077224 */ /* 0x000fc600078e00f8 */
        /* <DEDUP_REMOVED lines=29> */
[----:B------:R-:W-:Y:S02]  /*158700*/  ISETP.NE.U32.AND P2, PT, R5, RZ, PT ;  /* 0x000000ff0500720c */ /* 0x000fe40003f45070 */
[----:B---3--:R-:W-:Y:S02]  /*158710*/  MOV R7, R240 ;  /* 0x000000f000077202 */ /* 0x008fe40000000f00 */
        /* <DEDUP_REMOVED lines=360> */
[----:B-1----:R-:W-:Y:S01]  /*159da0*/  IMAD.MOV.U32 R6, RZ, RZ, R115 ;  /* 0x000000ffff067224 */ /* 0x002fe200078e0073 */
[----:B------:R-:W-:Y:S01]  /*159db0*/  ISETP.GT.AND P2, PT, R3, 0x6a, PT ;  /* 0x0000006a0300780c */ /* 0x000fe20003f44270 */
[----:B------:R-:W4:Y:S01]  /*159dc0*/  LDL R115, [R1+0x5924] ;  /* 0x0059240001737983 */ /* 0x000f220000100800 */
[----:B------:R-:W-:Y:S02]  /*159dd0*/  IMAD.MOV.U32 R7, RZ, RZ, R114 ;  /* 0x000000ffff077224 */ /* 0x000fe400078e0072 */
[----:B------:R-:W-:Y:S01]  /*159de0*/  SEL R5, RZ, 0x4, !P2 ;  /* 0x00000004ff057807 */ /* 0x000fe20005000000 */
[----:B------:R-:W4:Y:S04]  /*159df0*/  LDL R114, [R1+0x5918] ;  /* 0x0059180001727983 */ /* 0x000f280000100800 */
[----:B------:R1:W-:Y:S02]  /*159e00*/  LDGSTS.E [R4+-0x67500], desc[UR32][R6.64], P3 ;  /* 0x98b0000006047fae */ /* 0x0003e40009921860 */
[----:B-1----:R-:W-:-:S02]  /*159e10*/  IMAD.MOV.U32 R6, RZ, RZ, R245 ;  /* 0x000000ffff067224 */ /* 0x002fc400078e00f5 */
        /* <DEDUP_REMOVED lines=8> */
[----:B------:R-:W-:-:S03]  /*159ea0*/  SEL R5, R5, RZ, !P0 ;  /* 0x000000ff05057207 */ /* 0x000fc60004000000 */
[----:B------:R3:W-:Y:S01]  /*159eb0*/  LDGSTS.E [R4+-0x66700], desc[UR32][R6.64], P1 ;  /* 0x9990000006047fae */ /* 0x0007e20008921860 */
        /* <DEDUP_REMOVED lines=26> */
[----:B------:R-:W-:Y:S01]  /*15a060*/  IMAD.MOV.U32 R7, RZ, RZ, R108 ;  /* 0x000000ffff077224 */ /* 0x000fe200078e006c */
[----:B------:R-:W-:Y:S01]  /*15a070*/  ISETP.GT.AND P1, PT, R3, 0x72, PT ;  /* 0x000000720300780c */ /* 0x000fe20003f24270 */
[----:B------:R-:W4:Y:S04]  /*15a080*/  LDL R108, [R1+0x5840] ;  /* 0x00584000016c7983 */ /* 0x000f280000100800 */
[----:B------:R1:W-:Y:S04]  /*15a090*/  LDGSTS.E [R4+-0x65600], desc[UR32][R6.64], P3 ;  /* 0x9aa0000006047fae */ /* 0x0003e80009921860 */
[----:B------:R-:W4:Y:S01]  /*15a0a0*/  LDL R109, [R1+0x584c] ;  /* 0x00584c00016d7983 */ /* 0x000f220000100800 */
[----:B-1----:R-:W-:Y:S01]  /*15a0b0*/  IMAD.MOV.U32 R6, RZ, RZ, R111 ;  /* 0x000000ffff067224 */ /* 0x002fe200078e006f */
[----:B------:R-:W-:-:S02]  /*15a0c0*/  MOV R7, R110 ;  /* 0x0000006e00077202 */ /* 0x000fc40000000f00 */
[----:B------:R-:W4:Y:S04]  /*15a0d0*/  LDL R111, [R1+0x5844] ;  /* 0x00584400016f7983 */ /* 0x000f280000100800 */
[----:B------:R1:W-:Y:S01]  /*15a0e0*/  LDGSTS.E [R4+-0x65500], desc[UR32][R6.64], P3 ;  /* 0x9ab0000006047fae */ /* 0x0003e20009921860 */
[----:B------:R-:W-:-:S03]  /*15a0f0*/  SEL R5, RZ, 0x4, !P1 ;  /* 0x00000004ff057807 */ /* 0x000fc60004800000 */
[----:B------:R-:W4:Y:S01]  /*15a100*/  LDL R110, [R1+0x5838] ;  /* 0x00583800016e7983 */ /* 0x000f220000100800 */
[----:B-1----:R-:W-:-:S03]  /*15a110*/  IMAD.MOV.U32 R6, RZ, RZ, R245 ;  /* 0x000000ffff067224 */ /* 0x002fc600078e00f5 */
        /* <DEDUP_REMOVED lines=8> */
[----:B------:R-:W-:-:S03]  /*15a1a0*/  SEL R5, R5, RZ, !P0 ;  /* 0x000000ff05057207 */ /* 0x000fc60004000000 */
[----:B------:R1:W-:Y:S01]  /*15a1b0*/  LDGSTS.E [R4+-0x64700], desc[UR32][R6.64], P2 ;  /* 0x9b90000006047fae */ /* 0x0003e20009121860 */
[----:B------:R-:W-:Y:S01]  /*15a1c0*/  ISETP.NE.U32.AND P3, PT, R5, RZ, PT ;  /* 0x000000ff0500720c */ /* 0x000fe20003f65070 */
[----:B-1----:R-:W-:Y:S01]  /*15a1d0*/  IMAD.MOV.U32 R6, RZ, RZ, R113 ;  /* 0x000000ffff067224 */ /* 0x002fe200078e0071 */
[----:B------:R-:W-:Y:S01]  /*15a1e0*/  MOV R7, R112 ;  /* 0x0000007000077202 */ /* 0x000fe20000000f00 */
[----:B------:R-:W4:Y:S04]  /*15a1f0*/  LDL R113, [R1+0x57dc] ;  /* 0x0057dc0001717983 */ /* 0x000f280000100800 */
[----:B------:R1:W-:Y:S04]  /*15a200*/  LDGSTS.E [R4+-0x64600], desc[UR32][R6.64], P2 ;  /* 0x9ba0000006047fae */ /* 0x0003e80009121860 */
[----:B------:R-:W4:Y:S01]  /*15a210*/  LDL R112, [R1+0x57d0] ;  /* 0x0057d00001707983 */ /* 0x000f220000100800 */
[----:B-1----:R-:W-:-:S02]  /*15a220*/  IMAD.MOV.U32 R6, RZ, RZ, R115 ;  /* 0x000000ffff067224 */ /* 0x002fc400078e0073 */
[----:B------:R-:W-:Y:S01]  /*15a230*/  IMAD.MOV.U32 R7, RZ, RZ, R114 ;  /* 0x000000ffff077224 */ /* 0x000fe200078e0072 */
[----:B------:R-:W4:Y:S04]  /*15a240*/  LDL R115, [R1+0x57d4] ;  /* 0x0057d40001737983 */ /* 0x000f280000100800 */
[----:B------:R3:W-:Y:S04]  /*15a250*/  LDGSTS.E [R4+-0x64500], desc[UR32][R6.64], P2 ;  /* 0x9bb0000006047fae */ /* 0x0007e80009121860 */
[----:B------:R-:W4:Y:S01]  /*15a260*/  LDL R114, [R1+0x57c8] ;  /* 0x0057c80001727983 */ /* 0x000f220000100800 */
[----:B---3--:R-:W-:-:S03]  /*15a270*/  IMAD.MOV.U32 R7, RZ, RZ, R240 ;  /* 0x000000ffff077224 */ /* 0x008fc600078e00f0 */
[----:B------:R-:W3:Y:S01]  /*15a280*/  LDL R240, [R1+0x57c0] ;  /* 0x0057c00001f07983 */ /* 0x000ee20000100800 */
[----:B------:R-:W-:-:S04]  /*15a290*/  ISETP.GT.AND P1, PT, R3, 0x76, PT ;  /* 0x000000760300780c */ /* 0x000fc80003f24270 */
[----:B------:R-:W-:-:S04]  /*15a2a0*/  SEL R5, RZ, 0x4, !P1 ;  /* 0x00000004ff057807 */ /* 0x000fc80004800000 */
[----:B------:R-:W-:-:S04]  /*15a2b0*/  SEL R5, R5, RZ, !P0 ;  /* 0x000000ff05057207 */ /* 0x000fc80004000000 */
[----:B------:R-:W-:Y:S01]  /*15a2c0*/  ISETP.NE.U32.AND P1, PT, R5, RZ, PT ;  /* 0x000000ff0500720c */ /* 0x000fe20003f25070 */
[----:B--2---:R-:W-:Y:S02]  /*15a2d0*/  IMAD.MOV.U32 R6, RZ, RZ, R241 ;  /* 0x000000ffff067224 */ /* 0x004fe400078e00f1 */
        /* <DEDUP_REMOVED lines=29> */
[----:B------:R-:W-:Y:S01]  /*15a4b0*/  SEL R5, R5, RZ, !P0 ;  /* 0x000000ff05057207 */ /* 0x000fe20004000000 */
[----:B-1----:R-:W-:Y:S02]  /*15a4c0*/  IMAD.MOV.U32 R6, RZ, RZ, R109 ;  /* 0x000000ffff067224 */ /* 0x002fe400078e006d */
[----:B------:R-:W-:Y:S01]  /*15a4d0*/  IMAD.MOV.U32 R7, RZ, RZ, R108 ;  /* 0x000000ffff077224 */ /* 0x000fe200078e006c */
[----:B------:R-:W-:-:S04]  /*15a4e0*/  ISETP.NE.U32.AND P3, PT, R5, RZ, PT ;  /* 0x000000ff0500720c */ /* 0x000fc80003f65070 */
[----:B------:R1:W-:Y:S02]  /*15a4f0*/  LDGSTS.E [R4+-0x62600], desc[UR32][R6.64], P1 ;  /* 0x9da0000006047fae */ /* 0x0003e40008921860 */
[----:B-1----:R-:W-:Y:S01]  /*15a500*/  IMAD.MOV.U32 R6, RZ, RZ, R111 ;  /* 0x000000ffff067224 */ /* 0x002fe200078e006f */
[----:B------:R-:W-:Y:S01]  /*15a510*/  MOV R7, R110 ;  /* 0x0000006e00077202 */ /* 0x000fe20000000f00 */
[----:B------:R-:W4:Y:S04]  /*15a520*/  LDL R111, [R1+0x668c] ;  /* 0x00668c00016f7983 */ /* 0x000f280000100800 */
[----:B------:R1:W-:Y:S01]  /*15a530*/  LDGSTS.E [R4+-0x62500], desc[UR32][R6.64], P1 ;  /* 0x9db0000006047fae */ /* 0x0003e20008921860 */
[----:B------:R-:W-:-:S03]  /*15a540*/  ISETP.GT.AND P2, PT, R3, 0x7e, PT ;  /* 0x0000007e0300780c */ /* 0x000fc60003f44270 */
[----:B------:R-:W4:Y:S01]  /*15a550*/  LDL R110, [R1+0x6680] ;  /* 0x00668000016e7983 */ /* 0x000f220000100800 */
[----:B-1----:R-:W-:Y:S02]  /*15a560*/  IMAD.MOV.U32 R6, RZ, RZ, R113 ;  /* 0x000000ffff067224 */ /* 0x002fe400078e0071 */
[----:B------:R-:W-:Y:S01]  /*15a570*/  IMAD.MOV.U32 R7, RZ, RZ, R112 ;  /* 0x000000ffff077224 */ /* 0x000fe200078e0070 */
[----:B------:R-:W-:Y:S01]  /*15a580*/  SEL R5, RZ, 0x4, !P2 ;  /* 0x00000004ff057807 */ /* 0x000fe20005000000 */
[----:B------:R-:W4:Y:S04]  /*15a590*/  LDL R112, [R1+0x6678] ;  /* 0x0066780001707983 */ /* 0x000f280000100800 */
[----:B------:R1:W-:Y:S04]  /*15a5a0*/  LDGSTS.E [R4+-0x61800], desc[UR32][R6.64], P3 ;  /* 0x9e80000006047fae */ /* 0x0003e80009921860 */
[----:B------:R-:W4:Y:S01]  /*15a5b0*/  LDL R113, [R1+0x6684] ;  /* 0x0066840001717983 */ /* 0x000f220000100800 */
[----:B-1----:R-:W-:-:S02]  /*15a5c0*/  IMAD.MOV.U32 R6, RZ, RZ, R115 ;  /* 0x000000ffff067224 */ /* 0x002fc400078e0073 */
[----:B------:R-:W-:Y:S01]  /*15a5d0*/  IMAD.MOV.U32 R7, RZ, RZ, R114 ;  /* 0x000000ffff077224 */ /* 0x000fe200078e0072 */
[----:B------:R-:W-:Y:S01]  /*15a5e0*/  SEL R5, R5, RZ, !P0 ;  /* 0x000000ff05057207 */ /* 0x000fe20004000000 */
[----:B------:R-:W4:Y:S04]  /*15a5f0*/  LDL R114, [R1+0x6610] ;  /* 0x0066100001727983 */ /* 0x000f280000100800 */
[----:B------:R3:W-:Y:S01]  /*15a600*/  LDGSTS.E [R4+-0x61700], desc[UR32][R6.64], P3 ;  /* 0x9e90000006047fae */ /* 0x0007e20009921860 */
[----:B------:R-:W-:-:S03]  /*15a610*/  ISETP.NE.U32.AND P2, PT, R5, RZ, PT ;  /* 0x000000ff0500720c */ /* 0x000fc60003f45070 */
[----:B------:R-:W4:Y:S01]  /*15a620*/  LDL R115, [R1+0x661c] ;  /* 0x00661c0001737983 */ /* 0x000f220000100800 */
[----:B---3--:R-:W-:Y:S01]  /*15a630*/  MOV R7, R240 ;  /* 0x000000f000077202 */ /* 0x008fe20000000f00 */
[----:B--2---:R-:W-:-:S05]  /*15a640*/  IMAD.MOV.U32 R6, RZ, RZ, R241 ;  /* 0x000000ffff067224 */ /* 0x004fca00078e00f1 */
[----:B------:R4:W-:Y:S02]  /*15a650*/  LDGSTS.E [R4+-0x61600], desc[UR32][R6.64], P3 ;  /* 0x9ea0000006047fae */ /* 0x0009e40009921860 */
[----:B----4-:R-:W-:Y:S02]  /*15a660*/  IMAD.MOV.U32 R6, RZ, RZ, R247 ;  /* 0x000000ffff067224 */ /* 0x010fe400078e00f7 */
[----:B------:R-:W2:Y:S01]  /*15a670*/  LDL R247, [R1+0x669c] ;  /* 0x00669c0001f77983 */ /* 0x000ea20000100800 */
[----:B------:R-:W-:-:S03]  /*15a680*/  IMAD.MOV.U32 R7, RZ, RZ, R246 ;  /* 0x000000ffff077224 */ /* 0x000fc600078e00f6 */
[----:B------:R-:W3:Y:S04]  /*15a690*/  LDL R246, [R1+0x6690] ;  /* 0x0066900001f67983 */ /* 0x000ee80000100800 */
[----:B------:R1:W-:Y:S02]  /*15a6a0*/  LDGSTS.E [R4+-0x61500], desc[UR32][R6.64], P3 ;  /* 0x9eb0000006047fae */ /* 0x0003e40009921860 */
[----:B-1----:R-:W-:Y:S02]  /*15a6b0*/  IMAD.MOV.U32 R6, RZ, RZ, R249 ;  /* 0x000000ffff067224 */ /* 0x002fe400078e00f9 */
[----:B------:R-:W4:Y:S01]  /*15a6c0*/  LDL R249, [R1+0x6694] ;  /* 0x0066940001f97983 */ /* 0x000f220000100800 */
[----:B------:R-:W-:-:S03]  /*15a6d0*/  IMAD.MOV.U32 R7, RZ, RZ, R248 ;  /* 0x000000ffff077224 */ /* 0x000fc600078e00f8 */
[----:B------:R-:W4:Y:S04]  /*15a6e0*/  LDL R248, [R1+0x6688] ;  /* 0x0066880001f87983 */ /* 0x000f280000100800 */
[----:B------:R1:W-:Y:S02]  /*15a6f0*/  LDGSTS.E [R4+-0x60800], desc[UR32][R6.64], P2 ;  /* 0x9f80000006047fae */ /* 0x0003e40009121860 */
[----:B-1----:R-:W-:Y:S01]  /*15a700*/  IMAD.MOV.U32 R6, RZ, RZ, R243 ;  /* 0x000000ffff067224 */ /* 0x002fe200078e00f3 */
[----:B------:R-:W-:-:S05]  /*15a710*/  MOV R7, R242 ;  /* 0x000000f200077202 */ /* 0x000fca0000000f00 */
[----:B------:R1:W-:Y:S02]  /*15a720*/  LDGSTS.E [R4+-0x60700], desc[UR32][R6.64], P2 ;  /* 0x9f90000006047fae */ /* 0x0003e40009121860 */
[----:B-1----:R-:W-:Y:S02]  /*15a730*/  IMAD.MOV.U32 R6, RZ, RZ, R245 ;  /* 0x000000ffff067224 */ /* 0x002fe400078e00f5 */
[----:B------:R-:W-:-:S05]  /*15a740*/  IMAD.MOV.U32 R7, RZ, RZ, R244 ;  /* 0x000000ffff077224 */ /* 0x000fca00078e00f4 */
[----:B------:R1:W-:Y:S02]  /*15a750*/  LDGSTS.E [R4+-0x60600], desc[UR32][R6.64], P2 ;  /* 0x9fa0000006047fae */ /* 0x0003e40009121860 */
[----:B-1----:R-:W-:Y:S02]  /*15a760*/  IMAD.MOV.U32 R6, RZ, RZ, R251 ;  /* 0x000000ffff067224 */ /* 0x002fe400078e00fb */
[----:B------:R-:W4:Y:S01]  /*15a770*/  LDL R251, [R1+0x6614] ;  /* 0x0066140001fb7983 */ /* 0x000f220000100800 */
[----:B------:R-:W-:-:S03]  /*15a780*/  IMAD.MOV.U32 R7, RZ, RZ, R250 ;  /* 0x000000ffff077224 */ /* 0x000fc600078e00fa */
[----:B------:R-:W4:Y:S01]  /*15a790*/  LDL R250, [R1+0x6608] ;  /* 0x0066080001fa7983 */ /* 0x000f220000100800 */
[----:B------:R-:W-:Y:S01]  /*15a7a0*/  ISETP.GT.AND P1, PT, R3, 0x3, PT ;  /* 0x000000030300780c */ /* 0x000fe20003f24270 */
[----:B------:R-:W-:Y:S02]  /*15a7b0*/  IMAD.SHL.U32 R241, R226, 0x4, RZ ;  /* 0x00000004e2f17824 */ /* 0x000fe400078e00ff */
[----:B------:R1:W-:Y:S03]  /*15a7c0*/  LDGSTS.E [R4+-0x60500], desc[UR32][R6.64], P2 ;  /* 0x9fb0000006047fae */ /* 0x0003e60009121860 */
[----:B------:R-:W-:Y:S01]  /*15a7d0*/  LOP3.LUT R243, R241, 0x60, RZ, 0x3c, !PT ;  /* 0x00000060f1f37812 */ /* 0x000fe200078e3cff */
[----:B------:R-:W-:Y:S01]  /*15a7e0*/  STL [R1+0x6ff4], R241 ;  /* 0x006ff4f101007387 */ /* 0x000fe20000100800 */
[----:B-1----:R-:W-:-:S03]  /*15a7f0*/  SEL R4, RZ, 0x4, !P1 ;  /* 0x00000004ff047807 */ /* 0x002fc60004800000 */
[----:B------:R-:W-:Y:S01]  /*15a800*/  STL [R1+0x6fec], R243 ;  /* 0x006fecf301007387 */ /* 0x000fe20000100800 */
[----:B------:R-:W-:Y:S02]  /*15a810*/  ISETP.GT.AND P1, PT, R3, 0x7, PT ;  /* 0x000000070300780c */ /* 0x000fe40003f24270 */
[----:B------:R-:W-:Y:S01]  /*15a820*/  SEL R4, R4, RZ, !P0 ;  /* 0x000000ff04047207 */ /* 0x000fe20004000000 */
[----:B------:R-:W4:Y:S03]  /*15a830*/  LDL R240, [R1+0x6600] ;  /* 0x0066000001f07983 */ /* 0x000f260000100800 */
[----:B------:R-:W-:Y:S01]  /*15a840*/  ISETP.NE.U32.AND P2, PT, R4, RZ, PT ;  /* 0x000000ff0400720c */ /* 0x000fe20003f45070 */
[----:B------:R-:W4:Y:S01]  /*15a850*/  LDL R242, [R1+0x660c] ;  /* 0x00660c0001f27983 */ /* 0x000f220000100800 */
[----:B------:R-:W-:-:S03]  /*15a860*/  SEL R4, RZ, 0x4, !P1 ;  /* 0x00000004ff047807 */ /* 0x000fc60004800000 */
[----:B------:R-:W4:Y:S01]  /*15a870*/  LDL R244, [R1+0x65f8] ;  /* 0x0065f80001f47983 */ /* 0x000f220000100800 */
[----:B------:R-:W-:-:S03]  /*15a880*/  SEL R4, R4, RZ, !P0 ;  /* 0x000000ff04047207 */ /* 0x000fc60004000000 */
[----:B------:R-:W4:Y:S01]  /*15a890*/  LDL R245, [R1+0x6604] ;  /* 0x0066040001f57983 */ /* 0x000f220000100800 */
[----:B------:R-:W-:Y:S02]  /*15a8a0*/  ISETP.NE.U32.AND P3, PT, R4, RZ, PT ;  /* 0x000000ff0400720c */ /* 0x000fe40003f65070 */
[----:B------:R-:W-:Y:S01]  /*15a8b0*/  IADD3 R4, R243, 0x100000, R225 ;  /* 0x00100000f3047810 */ /* 0x000fe20007ffe0e1 */
[----:B------:R-:W4:Y:S01]  /*15a8c0*/  LDL R108, [R1+0x5b80] ;  /* 0x005b8000016c7983 */ /* 0x000f220000100800 */
[----:B--2---:R-:W-:-:S03]  /*15a8d0*/  MOV R6, R247 ;  /* 0x000000f700067202 */ /* 0x004fc60000000f00 */
[----:B------:R-:W2:Y:S01]  /*15a8e0*/  LDL R109, [R1+0x5b8c] ;  /* 0x005b8c00016d7983 */ /* 0x000ea20000100800 */
[----:B---3--:R-:W-:-:S03]  /*15a8f0*/  IMAD.MOV.U32 R7, RZ, RZ, R246 ;  /* 0x000000ffff077224 */ /* 0x008fc600078e00f6 */
[----:B------:R-:W3:Y:S04]  /*15a900*/  LDL R247, [R1+0x659c] ;  /* 0x00659c0001f77983 */ /* 0x000ee80000100800 */
[----:B------:R-:W2:Y:S04]  /*15a910*/  LDL R246, [R1+0x6590] ;  /* 0x0065900001f67983 */ /* 0x000ea80000100800 */
[----:B------:R4:W-:Y:S04]  /*15a920*/  LDGSTS.E [R4+-0x7f400], desc[UR32][R6.64], P2 ;  /* 0x80c0000006047fae */ /* 0x0009e80009121860 */
[----:B------:R-:W2:Y:S04]  /*15a930*/  LDL R104, [R1+0x5a78] ;  /* 0x005a780001687983 */ /* 0x000ea80000100800 */
[----:B------:R-:W2:Y:S01]  /*15a940*/  LDL R105, [R1+0x5a84] ;  /* 0x005a840001697983 */ /* 0x000ea20000100800 */
[----:B----4-:R-:W-:-:S03]  /*15a950*/  IMAD.MOV.U32 R6, RZ, RZ, R249 ;  /* 0x000000ffff067224 */ /* 0x010fc600078e00f9 */
[----:B------:R-:W4:Y:S01]  /*15a960*/  LDL R106, [R1+0x5a10] ;  /* 0x005a1000016a7983 */ /* 0x000f220000100800 */
[----:B------:R-:W-:-:S03]  /*15a970*/  IMAD.MOV.U32 R7, RZ, RZ, R248 ;  /* 0x000000ffff077224 */ /* 0x000fc600078e00f8 */
[----:B------:R-:W4:Y:S04]  /*15a980*/  LDL R248, [R1+0x6588] ;  /* 0x0065880001f87983 */ /* 0x000f280000100800 */
[----:B------:R-:W4:Y:S04]  /*15a990*/  LDL R249, [R1+0x6594] ;  /* 0x0065940001f97983 */ /* 0x000f280000100800 */
[----:B------:R1:W-:Y:S04]  /*15a9a0*/  LDGSTS.E [R4+-0x7f300], desc[UR32][R6.64], P2 ;  /* 0x80d0000006047fae */ /* 0x0003e80009121860 */
[----:B------:R-:W4:Y:S01]  /*15a9b0*/  LDL R107, [R1+0x5a1c] ;  /* 0x005a1c00016b7983 */ /* 0x000f220000100800 */
[----:B-1----:R-:W-:-:S02]  /*15a9c0*/  IMAD.MOV.U32 R6, RZ, RZ, R111 ;  /* 0x000000ffff067224 */ /* 0x002fc400078e006f */
[----:B------:R-:W-:Y:S01]  /*15a9d0*/  IMAD.MOV.U32 R7, RZ, RZ, R110 ;  /* 0x000000ffff077224 */ /* 0x000fe200078e006e */
[----:B------:R-:W4:Y:S04]  /*15a9e0*/  LDL R111, [R1+0x658c] ;  /* 0x00658c00016f7983 */ /* 0x000f280000100800 */
[----:B------:R-:W4:Y:S04]  /*15a9f0*/  LDL R110, [R1+0x6580] ;  /* 0x00658000016e7983 */ /* 0x000f280000100800 */
[----:B------:R1:W-:Y:S02]  /*15aa00*/  LDGSTS.E [R4+-0x7f200], desc[UR32][R6.64], P2 ;  /* 0x80e0000006047fae */ /* 0x0003e40009121860 */
[----:B-1----:R-:W-:Y:S01]  /*15aa10*/  MOV R6, R113 ;  /* 0x0000007100067202 */ /* 0x002fe20000000f00 */
        /* <DEDUP_REMOVED lines=12> */
[----:B------:R-:W4:Y:S01]  /*15aae0*/  LDL R250, [R1+0x6508] ;  /* 0x0065080001fa7983 */ /* 0x000f220000100800 */
[----:B------:R-:W-:-:S03]  /*15aaf0*/  ISETP.GT.AND P1, PT, R3, 0xb, PT ;  /* 0x0000000b0300780c */ /* 0x000fc60003f24270 */
[----:B------:R1:W-:Y:S01]  /*15ab00*/  LDGSTS.E [R4+-0x7e300], desc[UR32][R6.64], P3 ;  /* 0x81d0000006047fae */ /* 0x0003e20009921860 */
[----:B------:R-:W-:-:S04]  /*15ab10*/  SEL R5, RZ, 0x4, !P1 ;  /* 0x00000004ff057807 */ /* 0x000fc80004800000 */
[----:B------:R-:W-:Y:S01]  /*15ab20*/  SEL R5, R5, RZ, !P0 ;  /* 0x000000ff05057207 */ /* 0x000fe20004000000 */
[----:B-1----:R-:W-:Y:S01]  /*15ab30*/  IMAD.MOV.U32 R7, RZ, RZ, R240 ;  /* 0x000000ffff077224 */ /* 0x002fe200078e00f0 */
[----:B------:R-:W-:Y:S01]  /*15ab40*/  MOV R6, R242 ;  /* 0x000000f200067202 */ /* 0x000fe20000000f00 */
[----:B------:R-:W4:Y:S01]  /*15ab50*/  LDL R240, [R1+0x6500] ;  /* 0x0065000001f07983 */ /* 0x000f220000100800 */
[----:B------:R-:W-:-:S03]  /*15ab60*/  ISETP.NE.U32.AND P2, PT, R5, RZ, PT ;  /* 0x000000ff0500720c */ /* 0x000fc60003f45070 */
[----:B------:R-:W4:Y:S04]  /*15ab70*/  LDL R242, [R1+0x650c] ;  /* 0x00650c0001f27983 */ /* 0x000f280000100800 */
[----:B------:R1:W-:Y:S01]  /*15ab80*/  LDGSTS.E [R4+-0x7e200], desc[UR32][R6.64], P3 ;  /* 0x81e0000006047fae */ /* 0x0003e20009921860 */
[----:B------:R-:W-:Y:S01]  /*15ab90*/  ISETP.GT.AND P1, PT, R3, 0xf, PT ;  /* 0x0000000f0300780c */ /* 0x000fe20003f24270 */
[----:B-1----:R-:W-:Y:S02]  /*15aba0*/  IMAD.MOV.U32 R6, RZ, RZ, R245 ;  /* 0x000000ffff067224 */ /* 0x002fe400078e00f5 */
[----:B------:R-:W-:Y:S01]  /*15abb0*/  IMAD.MOV.U32 R7, RZ, RZ, R244 ;  /* 0x000000ffff077224 */ /* 0x000fe200078e00f4 */
[----:B------:R-:W4:Y:S04]  /*15abc0*/  LDL R245, [R1+0x6504] ;  /* 0x0065040001f57983 */ /* 0x000f280000100800 */
[----:B------:R-:W4:Y:S04]  /*15abd0*/  LDL R244, [R1+0x64f8] ;  /* 0x0064f80001f47983 */ /* 0x000f280000100800 */
[----:B------:R3:W-:Y:S01]  /*15abe0*/  LDGSTS.E [R4+-0x7e100], desc[UR32][R6.64], P3 ;  /* 0x81f0000006047fae */ /* 0x0007e20009921860 */
        /* <DEDUP_REMOVED lines=23> */
[----:B-1----:R-:W-:Y:S02]  /*15ad60*/  MOV R6, R115 ;  /* 0x0000007300067202 */ /* 0x002fe40000000f00 */
        /* <DEDUP_REMOVED lines=13> */
[----:B------:R-:W4:Y:S01]  /*15ae40*/  LDL R240, [R1+0x6400] ;  /* 0x0064000001f07983 */ /* 0x000f220000100800 */
[----:B------:R-:W-:-:S03]  /*15ae50*/  IMAD.MOV.U32 R6, RZ, RZ, R242 ;  /* 0x000000ffff067224 */ /* 0x000fc600078e00f2 */
[----:B------:R-:W4:Y:S01]  /*15ae60*/  LDL R242, [R1+0x640c] ;  /* 0x00640c0001f27983 */ /* 0x000f220000100800 */
[----:B------:R-:W-:-:S03]  /*15ae70*/  ISETP.NE.U32.AND P3, PT, R5, RZ, PT ;  /* 0x000000ff0500720c */ /* 0x000fc60003f65070 */
[----:B------:R1:W-:Y:S01]  /*15ae80*/  LDGSTS.E [R4+-0x7c200], desc[UR32][R6.64], P1 ;  /* 0x83e0000006047fae */ /* 0x0003e20008921860 */
[----:B------:R-:W-:Y:S02]  /*15ae90*/  ISETP.GT.AND P2, PT, R3, 0x17, PT ;  /* 0x000000170300780c */ /* 0x000fe40003f44270 */
[----:B-1----:R-:W-:Y:S02]  /*15aea0*/  MOV R6, R245 ;  /* 0x000000f500067202 */ /* 0x002fe40000000f00 */
[----:B------:R-:W4:Y:S01]  /*15aeb0*/  LDL R245, [R1+0x6404] ;  /* 0x0064040001f57983 */ /* 0x000f220000100800 */
[----:B------:R-:W-:-:S03]  /*15aec0*/  IMAD.MOV.U32 R7, RZ, RZ, R244 ;  /* 0x000000ffff077224 */ /* 0x000fc600078e00f4 */
        /* <DEDUP_REMOVED lines=44> */
[----:B------:R-:W-:Y:S01]  /*15b190*/  ISETP.GT.AND P1, PT, R3, 0x1f, PT ;  /* 0x0000001f0300780c */ /* 0x000fe20003f24270 */
[----:B-1----:R-:W-:Y:S02]  /*15b1a0*/  IMAD.MOV.U32 R6, RZ, RZ, R245 ;  /* 0x000000ffff067224 */ /* 0x002fe400078e00f5 */
[----:B------:R-:W4:Y:S01]  /*15b1b0*/  LDL R245, [R1+0x6304] ;  /* 0x0063040001f57983 */ /* 0x000f220000100800 */
[----:B------:R-:W-:-:S03]  /*15b1c0*/  IMAD.MOV.U32 R7, RZ, RZ, R244 ;  /* 0x000000ffff077224 */ /* 0x000fc600078e00f4 */
[----:B------:R-:W4:Y:S04]  /*15b1d0*/  LDL R244, [R1+0x62f8] ;  /* 0x0062f80001f47983 */ /* 0x000f280000100800 */
[----:B------:R3:W-:Y:S01]  /*15b1e0*/  LDGSTS.E [R4+-0x7a100], desc[UR32][R6.64], P2 ;  /* 0x85f0000006047fae */ /* 0x0007e20009121860 */
        /* <DEDUP_REMOVED lines=38> */
[----:B------:R-:W-:-:S03]  /*15b450*/  MOV R6, R242 ;  /* 0x000000f200067202 */ /* 0x000fc60000000f00 */
        /* <DEDUP_REMOVED lines=321> */
[----:B------:R-:W-:Y:S01]  /*15c870*/  ISETP.GT.AND P1, PT, R3, 0x5b, PT ;  /* 0x0000005b0300780c */ /* 0x000fe20003f24270 */
[----:B------:R-:W4:Y:S01]  /*15c880*/  LDL R115, [R1+0x5b0c] ;  /* 0x005b0c0001737983 */ /* 0x000f220000100800 */
[----:B------:R-:W-:-:S02]  /*15c890*/  IMAD.MOV.U32 R7, RZ, RZ, R114 ;  /* 0x000000ffff077224 */ /* 0x000fc400078e0072 */
[----:B------:R-:W-:Y:S01]  /*15c8a0*/  SEL R5, RZ, 0x4, !P1 ;  /* 0x00000004ff057807 */ /* 0x000fe20004800000 */
        /* <DEDUP_REMOVED lines=9> */
[----:B-1----:R-:W-:Y:S02]  /*15c940*/  IMAD.MOV.U32 R7, RZ, RZ, R240 ;  /* 0x000000ffff077224 */ /* 0x002fe400078e00f0 */
[----:B------:R-:W4:Y:S01]  /*15c950*/  LDL R240, [R1+0x5af8] ;  /* 0x005af80001f07983 */ /* 0x000f220000100800 */
[----:B------:R-:W-:-:S03]  /*15c960*/  IMAD.MOV.U32 R6, RZ, RZ, R242 ;  /* 0x000000ffff067224 */ /* 0x000fc600078e00f2 */
[----:B------:R-:W4:Y:S04]  /*15c970*/  LDL R242, [R1+0x5b04] ;  /* 0x005b040001f27983 */ /* 0x000f280000100800 */
        /* <DEDUP_REMOVED lines=20> */
[----:B-1----:R-:W-:Y:S01]  /*15cac0*/  MOV R6, R109 ;  /* 0x0000006d00067202 */ /* 0x002fe20000000f00 */
[----:B------:R-:W-:Y:S01]  /*15cad0*/  IMAD.MOV.U32 R7, RZ, RZ, R108 ;  /* 0x000000ffff077224 */ /* 0x000fe200078e006c */
[----:B------:R-:W-:Y:S01]  /*15cae0*/  ISETP.GT.AND P2, PT, R3, 0x63, PT ;  /* 0x000000630300780c */ /* 0x000fe20003f44270 */
[----:B------:R-:W4:Y:S04]  /*15caf0*/  LDL R108, [R1+0x5a00] ;  /* 0x005a0000016c7983 */ /* 0x000f280000100800 */
[----:B------:R1:W-:Y:S04]  /*15cb00*/  LDGSTS.E [R4+-0x69200], desc[UR32][R6.64], P3 ;  /* 0x96e0000006047fae */ /* 0x0003e80009921860 */
[----:B------:R-:W4:Y:S01]  /*15cb10*/  LDL R109, [R1+0x5a0c] ;  /* 0x005a0c00016d7983 */ /* 0x000f220000100800 */
[----:B-1----:R-:W-:-:S02]  /*15cb20*/  IMAD.MOV.U32 R6, RZ, RZ, R111 ;  /* 0x000000ffff067224 */ /* 0x002fc400078e006f */
        /* <DEDUP_REMOVED lines=9> */
[----:B------:R1:W-:Y:S04]  /*15cbc0*/  LDGSTS.E [R4+-0x68400], desc[UR32][R6.64], P1 ;  /* 0x97c0000006047fae */ /* 0x0003e80008921860 */
[----:B------:R-:W4:Y:S01]  /*15cbd0*/  LDL R113, [R1+0x599c] ;  /* 0x00599c0001717983 */ /* 0x000f220000100800 */
[----:B-1----:R-:W-:-:S03]  /*15cbe0*/  MOV R6, R251 ;  /* 0x000000fb00067202 */ /* 0x002fc60000000f00 */
[----:B------:R-:W4:Y:S01]  /*15cbf0*/  LDL R251, [R1+0x5a14] ;  /* 0x005a140001fb7983 */ /* 0x000f220000100800 */
[----:B------:R-:W-:-:S03]  /*15cc00*/  IMAD.MOV.U32 R7, RZ, RZ, R250 ;  /* 0x000000ffff077224 */ /* 0x000fc600078e00fa */
[----:B------:R-:W4:Y:S04]  /*15cc10*/  LDL R250, [R1+0x5a08] ;  /* 0x005a080001fa7983 */ /* 0x000f280000100800 */
[----:B------:R1:W-:Y:S01]  /*15cc20*/  LDGSTS.E [R4+-0x68300], desc[UR32][R6.64], P1 ;  /* 0x97d0000006047fae */ /* 0x0003e20008921860 */
[----:B------:R-:W-:Y:S01]  /*15cc30*/  ISETP.NE.U32.AND P3, PT, R5, RZ, PT ;  /* 0x000000ff0500720c */ /* 0x000fe20003f65070 */
[----:B-1----:R-:W-:Y:S02]  /*15cc40*/  IMAD.MOV.U32 R6, RZ, RZ, R115 ;  /* 0x000000ffff067224 */ /* 0x002fe400078e0073 */
[----:B------:R-:W-:Y:S01]  /*15cc50*/  IMAD.MOV.U32 R7, RZ, RZ, R114 ;  /* 0x000000ffff077224 */ /* 0x000fe200078e0072 */
[----:B------:R-:W4:Y:S04]  /*15cc60*/  LDL R115, [R1+0x5994] ;  /* 0x0059940001737983 */ /* 0x000f280000100800 */
[----:B------:R1:W-:Y:S01]  /*15cc70*/  LDGSTS.E [R4+-0x68200], desc[UR32][R6.64], P1 ;  /* 0x97e0000006047fae */ /* 0x0003e20008921860 */
[----:B------:R-:W-:-:S03]  /*15cc80*/  ISETP.GT.AND P2, PT, R3, 0x67, PT ;  /* 0x000000670300780c */ /* 0x000fc60003f44270 */
[----:B------:R-:W4:Y:S01]  /*15cc90*/  LDL R114, [R1+0x5988] ;  /* 0x0059880001727983 */ /* 0x000f220000100800 */
[----:B-1----:R-:W-:Y:S02]  /*15cca0*/  IMAD.MOV.U32 R6, RZ, RZ, R242 ;  /* 0x000000ffff067224 */ /* 0x002fe400078e00f2 */
[----:B------:R-:W-:Y:S01]  /*15ccb0*/  IMAD.MOV.U32 R7, RZ, RZ, R240 ;  /* 0x000000ffff077224 */ /* 0x000fe200078e00f0 */
[----:B------:R-:W4:Y:S04]  /*15ccc0*/  LDL R242, [R1+0x598c] ;  /* 0x00598c0001f27983 */ /* 0x000f280000100800 */
[----:B------:R1:W-:Y:S01]  /*15ccd0*/  LDGSTS.E [R4+-0x68100], desc[UR32][R6.64], P1 ;  /* 0x97f0000006047fae */ /* 0x0003e20008921860 */
[----:B------:R-:W-:-:S03]  /*15cce0*/  SEL R5, RZ, 0x4, !P2 ;  /* 0x00000004ff057807 */ /* 0x000fc60005000000 */
[----:B------:R-:W4:Y:S01]  /*15ccf0*/  LDL R240, [R1+0x5980] ;  /* 0x0059800001f07983 */ /* 0x000f220000100800 */
[----:B-1----:R-:W-:Y:S01]  /*15cd00*/  MOV R6, R245 ;  /* 0x000000f500067202 */ /* 0x002fe20000000f00 */
[----:B------:R-:W-:Y:S01]  /*15cd10*/  IMAD.MOV.U32 R7, RZ, RZ, R244 ;  /* 0x000000ffff077224 */ /* 0x000fe200078e00f4 */
[----:B------:R-:W-:Y:S01]  /*15cd20*/  SEL R5, R5, RZ, !P0 ;  /* 0x000000ff05057207 */ /* 0x000fe20004000000 */
[----:B------:R-:W4:Y:S04]  /*15cd30*/  LDL R244, [R1+0x5978] ;  /* 0x0059780001f47983 */ /* 0x000f280000100800 */
[----:B------:R3:W-:Y:S01]  /*15cd40*/  LDGSTS.E [R4+-0x67400], desc[UR32][R6.64], P3 ;  /* 0x98c0000006047fae */ /* 0x0007e20009921860 */
[----:B------:R-:W-:-:S03]  /*15cd50*/  ISETP.NE.U32.AND P2, PT, R5, RZ, PT ;  /* 0x000000ff0500720c */ /* 0x000fc60003f45070 */
[----:B------:R-:W4:Y:S01]  /*15cd60*/  LDL R245, [R1+0x5984] ;  /* 0x0059840001f57983 */ /* 0x000f220000100800 */
[----:B---3--:R-:W-:-:S03]  /*15cd70*/  IMAD.MOV.U32 R6, RZ, RZ, R247 ;  /* 0x000000ffff067224 */ /* 0x008fc600078e00f7 */
        /* <DEDUP_REMOVED lines=10> */
[----:B------:R-:W-:-:S05]  /*15ce20*/  IMAD.MOV.U32 R7, RZ, RZ, R104 ;  /* 0x000000ffff077224 */ /* 0x000fca00078e0068 */
        /* <DEDUP_REMOVED lines=11> */
[----:B------:R-:W-:Y:S02]  /*15cee0*/  SEL R5, R5, RZ, !P0 ;  /* 0x000000ff05057207 */ /* 0x000fe40004000000 */
[----:B-1----:R-:W-:Y:S01]  /*15cef0*/  MOV R6, R109 ;  /* 0x0000006d00067202 */ /* 0x002fe20000000f00 */
[----:B------:R-:W-:Y:S01]  /*15cf00*/  IMAD.MOV.U32 R7, RZ, RZ, R108 ;  /* 0x000000ffff077224 */ /* 0x000fe200078e006c */
[----:B------:R-:W-:-:S04]  /*15cf10*/  ISETP.NE.U32.AND P3, PT, R5, RZ, PT ;  /* 0x000000ff0500720c */ /* 0x000fc80003f65070 */
[----:B------:R1:W-:Y:S01]  /*15cf20*/  LDGSTS.E [R4+-0x66200], desc[UR32][R6.64], P2 ;  /* 0x99e0000006047fae */ /* 0x0003e20009121860 */
[----:B------:R-:W-:Y:S01]  /*15cf30*/  ISETP.GT.AND P1, PT, R3, 0x6f, PT ;  /* 0x0000006f0300780c */ /* 0x000fe20003f24270 */
[----:B-1----:R-:W-:Y:S02]  /*15cf40*/  IMAD.MOV.U32 R6, RZ, RZ, R111 ;  /* 0x000000ffff067224 */ /* 0x002fe400078e006f */
[----:B------:R-:W-:-:S05]  /*15cf50*/  IMAD.MOV.U32 R7, RZ, RZ, R110 ;  /* 0x000000ffff077224 */ /* 0x000fca00078e006e */
[----:B------:R1:W-:Y:S01]  /*15cf60*/  LDGSTS.E [R4+-0x66100], desc[UR32][R6.64], P2 ;  /* 0x99f0000006047fae */ /* 0x0003e20009121860 */
[----:B------:R-:W-:Y:S01]  /*15cf70*/  SEL R5, RZ, 0x4, !P1 ;  /* 0x00000004ff057807 */ /* 0x000fe20004800000 */
[----:B-1----:R-:W-:Y:S02]  /*15cf80*/  IMAD.MOV.U32 R6, RZ, RZ, R113 ;  /* 0x000000ffff067224 */ /* 0x002fe400078e0071 */
[----:B------:R-:W-:-:S05]  /*15cf90*/  IMAD.MOV.U32 R7, RZ, RZ, R112 ;  /* 0x000000ffff077224 */ /* 0x000fca00078e0070 */
[----:B------:R1:W-:Y:S01]  /*15cfa0*/  LDGSTS.E [R4+-0x65400], desc[UR32][R6.64], P3 ;  /* 0x9ac0000006047fae */ /* 0x0003e20009921860 */
[----:B------:R-:W-:Y:S02]  /*15cfb0*/  SEL R5, R5, RZ, !P0 ;  /* 0x000000ff05057207 */ /* 0x000fe40004000000 */
[----:B-1----:R-:W-:Y:S01]  /*15cfc0*/  MOV R6, R115 ;  /* 0x0000007300067202 */ /* 0x002fe20000000f00 */
[----:B------:R-:W-:-:S05]  /*15cfd0*/  IMAD.MOV.U32 R7, RZ, RZ, R114 ;  /* 0x000000ffff077224 */ /* 0x000fca00078e0072 */
[----:B------:R1:W-:Y:S01]  /*15cfe0*/  LDGSTS.E [R4+-0x65300], desc[UR32][R6.64], P3 ;  /* 0x9ad0000006047fae */ /* 0x0003e20009921860 */
[----:B------:R-:W-:Y:S01]  /*15cff0*/  ISETP.NE.U32.AND P1, PT, R5, RZ, PT ;  /* 0x000000ff0500720c */ /* 0x000fe20003f25070 */
[----:B-1----:R-:W-:Y:S02]  /*15d000*/  IMAD.MOV.U32 R6, RZ, RZ, R242 ;  /* 0x000000ffff067224 */ /* 0x002fe400078e00f2 */
[----:B------:R-:W-:-:S05]  /*15d010*/  IMAD.MOV.U32 R7, RZ, RZ, R240 ;  /* 0x000000ffff077224 */ /* 0x000fca00078e00f0 */
[----:B------:R1:W-:Y:S01]  /*15d020*/  LDGSTS.E [R4+-0x65200], desc[UR32][R6.64], P3 ;  /* 0x9ae0000006047fae */ /* 0x0003e20009921860 */
[----:B------:R-:W-:Y:S01]  /*15d030*/  ISETP.GT.AND P2, PT, R3, 0x73, PT ;  /* 0x000000730300780c */ /* 0x000fe20003f44270 */
[----:B-1----:R-:W-:Y:S02]  /*15d040*/  IMAD.MOV.U32 R6, RZ, RZ, R245 ;  /* 0x000000ffff067224 */ /* 0x002fe400078e00f5 */
[----:B------:R-:W-:-:S05]  /*15d050*/  IMAD.MOV.U32 R7, RZ, RZ, R244 ;  /* 0x000000ffff077224 */ /* 0x000fca00078e00f4 */
        /* <DEDUP_REMOVED lines=8> */
[----:B---3--:R-:W-:Y:S01]  /*15d0e0*/  MOV R6, R247 ;  /* 0x000000f700067202 */ /* 0x008fe20000000f00 */
[----:B--2---:R-:W-:-:S05]  /*15d0f0*/  IMAD.MOV.U32 R7, RZ, RZ, R246 ;  /* 0x000000ffff077224 */ /* 0x004fca00078e00f6 */
[----:B------:R4:W-:Y:S02]  /*15d100*/  LDGSTS.E [R4+-0x64400], desc[UR32][R6.64], P1 ;  /* 0x9bc0000006047fae */ /* 0x0009e40008921860 */
[----:B----4-:R-:W-:Y:S02]  /*15d110*/  IMAD.MOV.U32 R7, RZ, RZ, R248 ;  /* 0x000000ffff077224 */ /* 0x010fe400078e00f8 */
[----:B------:R-:W-:-:S05]  /*15d120*/  IMAD.MOV.U32 R6, RZ, RZ, R249 ;  /* 0x000000ffff067224 */ /* 0x000fca00078e00f9 */
[----:B------:R1:W-:Y:S02]  /*15d130*/  LDGSTS.E [R4+-0x64300], desc[UR32][R6.64], P1 ;  /* 0x9bd0000006047fae */ /* 0x0003e40008921860 */
[----:B-1----:R-:W-:Y:S02]  /*15d140*/  IMAD.MOV.U32 R6, RZ, RZ, R251 ;  /* 0x000000ffff067224 */ /* 0x002fe400078e00fb */
[----:B------:R-:W-:-:S05]  /*15d150*/  IMAD.MOV.U32 R7, RZ, RZ, R250 ;  /* 0x000000ffff077224 */ /* 0x000fca00078e00fa */
        /* <DEDUP_REMOVED lines=8> */
[----:B------:R-:W-:-:S05]  /*15d1e0*/  IMAD.MOV.U32 R7, RZ, RZ, R233 ;  /* 0x000000ffff077224 */ /* 0x000fca00078e00e9 */
[----:B------:R1:W-:Y:S02]  /*15d1f0*/  LDGSTS.E [R4+-0x63300], desc[UR32][R6.64], P3 ;  /* 0x9cd0000006047fae */ /* 0x0003e40009921860 */
[----:B-1----:R-:W-:Y:S01]  /*15d200*/  MOV R6, R230 ;  /* 0x000000e600067202 */ /* 0x002fe20000000f00 */
[----:B------:R-:W-:-:S05]  /*15d210*/  IMAD.MOV.U32 R7, RZ, RZ, R231 ;  /* 0x000000ffff077224 */ /* 0x000fca00078e00e7 */
        /* <DEDUP_REMOVED lines=21> */
[----:B------:R-:W-:Y:S02]  /*15d370*/  SEL R5, RZ, 0x4, !P1 ;  /* 0x00000004ff057807 */ /* 0x000fe40004800000 */
[----:B-1----:R-:W-:Y:S01]  /*15d380*/  MOV R6, R215 ;  /* 0x000000d700067202 */ /* 0x002fe20000000f00 */
[----:B------:R-:W-:-:S05]  /*15d390*/  IMAD.MOV.U32 R7, RZ, RZ, R216 ;  /* 0x000000ffff077224 */ /* 0x000fca00078e00d8 */
[----:B------:R1:W-:Y:S01]  /*15d3a0*/  LDGSTS.E [R4+-0x61400], desc[UR32][R6.64], P3 ;  /* 0x9ec0000006047fae */ /* 0x0003e20009921860 */
[----:B------:R-:W-:Y:S01]  /*15d3b0*/  SEL R5, R5, RZ, !P0 ;  /* 0x000000ff05057207 */ /* 0x000fe20004000000 */
[----:B-1----:R-:W-:Y:S02]  /*15d3c0*/  IMAD.MOV.U32 R6, RZ, RZ, R213 ;  /* 0x000000ffff067224 */ /* 0x002fe400078e00d5 */
[----:B------:R-:W-:-:S05]  /*15d3d0*/  IMAD.MOV.U32 R7, RZ, RZ, R214 ;  /* 0x000000ffff077224 */ /* 0x000fca00078e00d6 */
[----:B------:R1:W-:Y:S01]  /*15d3e0*/  LDGSTS.E [R4+-0x61300], desc[UR32][R6.64], P3 ;  /* 0x9ed0000006047fae */ /* 0x0003e20009921860 */
[----:B------:R-:W-:Y:S01]  /*15d3f0*/  ISETP.NE.U32.AND P1, PT, R5, RZ, PT ;  /* 0x000000ff0500720c */ /* 0x000fe20003f25070 */
[----:B-1----:R-:W-:Y:S02]  /*15d400*/  IMAD.MOV.U32 R6, RZ, RZ, R211 ;  /* 0x000000ffff067224 */ /* 0x002fe400078e00d3 */
[----:B------:R-:W-:-:S05]  /*15d410*/  IMAD.MOV.U32 R7, RZ, RZ, R212 ;  /* 0x000000ffff077224 */ /* 0x000fca00078e00d4 */
[----:B------:R1:W-:Y:S02]  /*15d420*/  LDGSTS.E [R4+-0x61200], desc[UR32][R6.64], P3 ;  /* 0x9ee0000006047fae */ /* 0x0003e40009921860 */
[----:B-1----:R-:W-:Y:S01]  /*15d430*/  MOV R6, R209 ;  /* 0x000000d100067202 */ /* 0x002fe20000000f00 */
[----:B------:R-:W-:-:S05]  /*15d440*/  IMAD.MOV.U32 R7, RZ, RZ, R210 ;  /* 0x000000ffff077224 */ /* 0x000fca00078e00d2 */
[----:B------:R1:W-:Y:S01]  /*15d450*/  LDGSTS.E [R4+-0x61100], desc[UR32][R6.64], P3 ;  /* 0x9ef0000006047fae */ /* 0x0003e20009921860 */
[----:B------:R-:W2:Y:S01]  /*15d460*/  S2R R240, SR_TID.X ;  /* 0x0000000000f07919 */ /* 0x000ea20000002100 */
        /* <DEDUP_REMOVED lines=9> */
[----:B------:R-:W-:Y:S01]  /*15d500*/  ISETP.GE.AND P2, PT, R8, R3, PT ;  /* 0x000000030800720c */ /* 0x000fe20003f46270 */
[----:B-1----:R-:W-:Y:S02]  /*15d510*/  IMAD.MOV.U32 R6, RZ, RZ, R201 ;  /* 0x000000ffff067224 */ /* 0x002fe400078e00c9 */
[----:B------:R-:W-:-:S05]  /*15d520*/  IMAD.MOV.U32 R7, RZ, RZ, R202 ;  /* 0x000000ffff077224 */ /* 0x000fca00078e00ca */
[----:B------:R1:W-:Y:S01]  /*15d530*/  LDGSTS.E [R4+-0x60100], desc[UR32][R6.64], P1 ;  /* 0x9ff0000006047fae */ /* 0x0003e20008921860 */
[----:B------:R-:W-:Y:S02]  /*15d540*/  ISETP.GE.AND P1, PT, R226, R3, PT ;  /* 0x00000003e200720c */ /* 0x000fe40003f26270 */
[----:B--2---:R-:W-:Y:S01]  /*15d550*/  LOP3.LUT R245, R240, 0x3f, RZ, 0xc0, !PT ;  /* 0x0000003ff0f57812 */ /* 0x004fe200078ec0ff */
[----:B------:R-:W0:Y:S01]  /*15d560*/  LDGDEPBAR ;  /* 0x00000000000079af */ /* 0x000e220000000000 */
[----:B------:R-:W-:-:S04]  /*15d570*/  SEL R3, RZ, 0x4, P1 ;  /* 0x00000004ff037807 */ /* 0x000fc80000800000 */
[----:B------:R-:W-:-:S04]  /*15d580*/  SEL R3, R3, RZ, !P0 ;  /* 0x000000ff03037207 */ /* 0x000fc80004000000 */
[----:B------:R-:W-:Y:S02]  /*15d590*/  ISETP.NE.U32.AND P1, PT, R3, RZ, PT ;  /* 0x000000ff0300720c */ /* 0x000fe40003f25070 */
[----:B------:R-:W-:Y:S01]  /*15d5a0*/  SEL R3, RZ, 0x4, P2 ;  /* 0x00000004ff037807 */ /* 0x000fe20001000000 */
[----:B------:R-:W-:Y:S01]  /*15d5b0*/  IMAD.SHL.U32 R245, R245, 0x4, RZ ;  /* 0x00000004f5f57824 */ /* 0x000fe200078e00ff */
[----:B------:R-:W-:Y:S02]  /*15d5c0*/  LEA R8, R227, UR4, 0x12 ;  /* 0x00000004e3087c11 */ /* 0x000fe4000f8e90ff */
[----:B------:R-:W-:Y:S01]  /*15d5d0*/  SEL R3, R3, RZ, !P0 ;  /* 0x000000ff03037207 */ /* 0x000fe20004000000 */
[----:B-1----:R-:W-:Y:S01]  /*15d5e0*/  IMAD.MOV.U32 R7, RZ, RZ, R200 ;  /* 0x000000ffff077224 */ /* 0x002fe200078e00c8 */
[----:B------:R-:W-:Y:S02]  /*15d5f0*/  MOV R6, R199 ;  /* 0x000000c700067202 */ /* 0x000fe40000000f00 */
[----:B------:R-:W-:Y:S01]  /*15d600*/  ISETP.NE.U32.AND P0, PT, R3, RZ, PT ;  /* 0x000000ff0300720c */ /* 0x000fe20003f05070 */
[----:B------:R-:W-:-:S05]  /*15d610*/  IMAD.IADD R4, R245, 0x1, R8 ;  /* 0x00000001f5047824 */ /* 0x000fca00078e0208 */
[----:B------:R1:W-:Y:S02]  /*15d620*/  LDGSTS.E [R4], desc[UR32][R6.64], P1 ;  /* 0x0000000006047fae */ /* 0x0003e40008921860 */
[----:B-1----:R-:W-:Y:S02]  /*15d630*/  IMAD.MOV.U32 R6, RZ, RZ, R197 ;  /* 0x000000ffff067224 */ /* 0x002fe400078e00c5 */
[----:B------:R-:W-:Y:S01]  /*15d640*/  IMAD.MOV.U32 R7, RZ, RZ, R198 ;  /* 0x000000ffff077224 */ /* 0x000fe200078e00c6 */
[----:B------:R-:W-:Y:S04]  /*15d650*/  STL [R1+0x6ffc], R240 ;  /* 0x006ffcf001007387 */ /* 0x000fe80000100800 */
[----:B------:R1:W-:Y:S04]  /*15d660*/  LDGSTS.E [R4+0x100], desc[UR32][R6.64], P0 ;  /* 0x0010000006047fae */ /* 0x0003e80008121860 */
[----:B------:R2:W-:Y:S04]  /*15d670*/  STL [R1+0x6ff8], R245 ;  /* 0x006ff8f501007387 */ /* 0x0005e80000100800 */
[----:B------:R-:W3:Y:S01]  /*15d680*/  LDL.LU.64 R16, [R1+0x4ad8] ;  /* 0x004ad80001107983 */ /* 0x000ee20000300a00 */
[----:B-1----:R-:W-:-:S02]  /*15d690*/  IMAD.MOV.U32 R6, RZ, RZ, R195 ;  /* 0x000000ffff067224 */ /* 0x002fc400078e00c3 */
[----:B------:R-:W-:-:S05]  /*15d6a0*/  IMAD.MOV.U32 R7, RZ, RZ, R196 ;  /* 0x000000ffff077224 */ /* 0x000fca00078e00c4 */
[----:B------:R1:W-:Y:S02]  /*15d6b0*/  LDGSTS.E [R4+0x1000], desc[UR32][R6.64], P1 ;  /* 0x0100000006047fae */ /* 0x0003e40008921860 */
[----:B-1----:R-:W-:Y:S01]  /*15d6c0*/  MOV R6, R193 ;  /* 0x000000c100067202 */ /* 0x002fe20000000f00 */
[----:B------:R-:W-:-:S05]  /*15d6d0*/  IMAD.MOV.U32 R7, RZ, RZ, R194 ;  /* 0x000000ffff077224 */ /* 0x000fca00078e00c2 */
[----:B------:R1:W-:Y:S02]  /*15d6e0*/  LDGSTS.E [R4+0x1100], desc[UR32][R6.64], P0 ;  /* 0x0110000006047fae */ /* 0x0003e40008121860 */
[----:B-1----:R-:W-:Y:S02]  /*15d6f0*/  IMAD.MOV.U32 R6, RZ, RZ, R191 ;  /* 0x000000ffff067224 */ /* 0x002fe400078e00bf */
[----:B------:R-:W-:-:S05]  /*15d700*/  IMAD.MOV.U32 R7, RZ, RZ, R192 ;  /* 0x000000ffff077224 */ /* 0x000fca00078e00c0 */
[----:B------:R1:W-:Y:S02]  /*15d710*/  LDGSTS.E [R4+0x2000], desc[UR32][R6.64], P1 ;  /* 0x0200000006047fae */ /* 0x0003e40008921860 */
[----:B-1----:R-:W-:Y:S02]  /*15d720*/  IMAD.MOV.U32 R6, RZ, RZ, R189 ;  /* 0x000000ffff067224 */ /* 0x002fe400078e00bd */
        /* <DEDUP_REMOVED lines=108> */
[----:B------:R-:W-:Y:S02]  /*15ddf0*/  IMAD.MOV.U32 R7, RZ, RZ, R11 ;  /* 0x000000ffff077224 */ /* 0x000fe400078e000b */
[----:B------:R-:W4:Y:S04]  /*15de00*/  LDL.LU.64 R10, [R1+0x4ad0] ;  /* 0x004ad000010a7983 */ /* 0x000f280000300a00 */
[----:B------:R1:W-:Y:S02]  /*15de10*/  LDGSTS.E [R4+0x14100], desc[UR32][R6.64], P0 ;  /* 0x1410000006047fae */ /* 0x0003e40008121860 */
[----:B-1----:R-:W-:Y:S01]  /*15de20*/  MOV R6, R12 ;  /* 0x0000000c00067202 */ /* 0x002fe20000000f00 */
[----:B------:R-:W-:-:S02]  /*15de30*/  IMAD.MOV.U32 R7, RZ, RZ, R13 ;  /* 0x000000ffff077224 */ /* 0x000fc400078e000d */
[----:B------:R-:W2:Y:S04]  /*15de40*/  LDL.LU.64 R12, [R1+0x4ac8] ;  /* 0x004ac800010c7983 */ /* 0x000ea80000300a00 */
[----:B------:R1:W-:Y:S02]  /*15de50*/  LDGSTS.E [R4+0x15000], desc[UR32][R6.64], P1 ;  /* 0x1500000006047fae */ /* 0x0003e40008921860 */
[----:B-1----:R-:W-:Y:S02]  /*15de60*/  IMAD.MOV.U32 R6, RZ, RZ, R14 ;  /* 0x000000ffff067224 */ /* 0x002fe400078e000e */
[----:B------:R-:W-:Y:S02]  /*15de70*/  IMAD.MOV.U32 R7, RZ, RZ, R15 ;  /* 0x000000ffff077224 */ /* 0x000fe400078e000f */
[----:B------:R-:W2:Y:S04]  /*15de80*/  LDL.LU.64 R14, [R1+0x4ac0] ;  /* 0x004ac000010e7983 */ /* 0x000ea80000300a00 */
[----:B------:R-:W2:Y:S04]  /*15de90*/  LDL.LU.64 R30, [R1+0x4ab8] ;  /* 0x004ab800011e7983 */ /* 0x000ea80000300a00 */
[----:B------:R-:W2:Y:S04]  /*15dea0*/  LDL.LU.64 R28, [R1+0x4ab0] ;  /* 0x004ab000011c7983 */ /* 0x000ea80000300a00 */
[----:B------:R-:W2:Y:S04]  /*15deb0*/  LDL.LU.64 R34, [R1+0x4aa8] ;  /* 0x004aa80001227983 */ /* 0x000ea80000300a00 */
[----:B------:R1:W-:Y:S04]  /*15dec0*/  LDGSTS.E [R4+0x15100], desc[UR32][R6.64], P0 ;  /* 0x1510000006047fae */ /* 0x0003e80008121860 */
[----:B------:R-:W2:Y:S04]  /*15ded0*/  LDL.LU.64 R26, [R1+0x4aa0] ;  /* 0x004aa000011a7983 */ /* 0x000ea80000300a00 */
[----:B------:R-:W2:Y:S01]  /*15dee0*/  LDL.LU.64 R24, [R1+0x4a98] ;  /* 0x004a980001187983 */ /* 0x000ea20000300a00 */
[----:B-1----:R-:W-:-:S03]  /*15def0*/  IMAD.MOV.U32 R6, RZ, RZ, R117 ;  /* 0x000000ffff067224 */ /* 0x002fc600078e0075 */
[----:B------:R-:W2:Y:S01]  /*15df00*/  LDL.LU.64 R22, [R1+0x4a90] ;  /* 0x004a900001167983 */ /* 0x000ea20000300a00 */
[----:B------:R-:W-:-:S03]  /*15df10*/  IMAD.MOV.U32 R7, RZ, RZ, R118 ;  /* 0x000000ffff077224 */ /* 0x000fc600078e0076 */
[----:B------:R-:W2:Y:S04]  /*15df20*/  LDL.LU.64 R36, [R1+0x4a88] ;  /* 0x004a880001247983 */ /* 0x000ea80000300a00 */
[----:B------:R1:W-:Y:S04]  /*15df30*/  LDGSTS.E [R4+0x16000], desc[UR32][R6.64], P1 ;  /* 0x1600000006047fae */ /* 0x0003e80008921860 */
[----:B------:R-:W2:Y:S04]  /*15df40*/  LDL.LU.64 R20, [R1+0x4a80] ;  /* 0x004a800001147983 */ /* 0x000ea80000300a00 */
[----:B------:R-:W2:Y:S01]  /*15df50*/  LDL.LU.64 R18, [R1+0x4a78] ;  /* 0x004a780001127983 */ /* 0x000ea20000300a00 */
        /* <DEDUP_REMOVED lines=15> */
[----:B---3--:R-:W-:-:S05]  /*15e050*/  IADD3 R6, P2, R16, R252, RZ ;  /* 0x000000fc10067210 */ /* 0x008fca0007f5e0ff */
[----:B------:R-:W-:Y:S02]  /*15e060*/  IMAD.X R5, R17, 0x1, R2, P2 ;  /* 0x0000000111057824 */ /* 0x000fe400010e0602 */
[----:B------:R-:W3:Y:S04]  /*15e070*/  LDL.LU.64 R16, [R1+0x4a70] ;  /* 0x004a700001107983 */ /* 0x000ee80000300a00 */
[----:B------:R-:W3:Y:S01]  /*15e080*/  LDL.LU.64 R32, [R1+0x4a68] ;  /* 0x004a680001207983 */ /* 0x000ee20000300a00 */
[----:B----4-:R-:W-:-:S05]  /*15e090*/  IADD3 R9, P2, R10, R252, RZ ;  /* 0x000000fc0a097210 */ /* 0x010fca0007f5e0ff */
[----:B------:R-:W-:Y:S01]  /*15e0a0*/  IMAD.X R7, R11, 0x1, R2, P2 ;  /* 0x000000010b077824 */ /* 0x000fe200010e0602 */
[----:B--2---:R-:W-:-:S04]  /*15e0b0*/  IADD3 R11, P2, R12, R252, RZ ;  /* 0x000000fc0c0b7210 */ /* 0x004fc80007f5e0ff */
[----:B------:R-:W-:Y:S02]  /*15e0c0*/  IADD3.X R10, R13, R2, RZ, P2, !PT ;  /* 0x000000020d0a7210 */ /* 0x000fe400017fe4ff */
[----:B------:R-:W-:-:S05]  /*15e0d0*/  IADD3 R13, P2, R14, R252, RZ ;  /* 0x000000fc0e0d7210 */ /* 0x000fca0007f5e0ff */
[----:B------:R-:W-:Y:S01]  /*15e0e0*/  IMAD.X R12, R15, 0x1, R2, P2 ;  /* 0x000000010f0c7824 */ /* 0x000fe200010e0602 */
[----:B------:R-:W-:-:S05]  /*15e0f0*/  IADD3 R15, P2, R30, R252, RZ ;  /* 0x000000fc1e0f7210 */ /* 0x000fca0007f5e0ff */
[--C-:B------:R-:W-:Y:S01]  /*15e100*/  IMAD.X R14, R31, 0x1, R2.reuse, P2 ;  /* 0x000000011f0e7824 */ /* 0x100fe200010e0602 */
[-C--:B------:R-:W-:Y:S01]  /*15e110*/  IADD3 R97, P2, R28, R252.reuse, RZ ;  /* 0x000000fc1c617210 */ /* 0x080fe20007f5e0ff */
[----:B------:R-:W2:Y:S04]  /*15e120*/  LDL.LU.64 R30, [R1+0x4a60] ;  /* 0x004a6000011e7983 */ /* 0x000ea80000300a00 */
[--C-:B------:R-:W-:Y:S01]  /*15e130*/  IMAD.X R96, R29, 0x1, R2.reuse, P2 ;  /* 0x000000011d607824 */ /* 0x100fe200010e0602 */
[-C--:B------:R-:W-:Y:S01]  /*15e140*/  IADD3 R99, P2, R34, R252.reuse, RZ ;  /* 0x000000fc22637210 */ /* 0x080fe20007f5e0ff */
[----:B------:R-:W4:Y:S04]  /*15e150*/  LDL.LU.64 R28, [R1+0x4a58] ;  /* 0x004a5800011c7983 */ /* 0x000f280000300a00 */
[--C-:B------:R-:W-:Y:S01]  /*15e160*/  IMAD.X R98, R35, 0x1, R2.reuse, P2 ;  /* 0x0000000123627824 */ /* 0x100fe200010e0602 */
[-C--:B------:R-:W-:Y:S01]  /*15e170*/  IADD3 R101, P2, R26, R252.reuse, RZ ;  /* 0x000000fc1a657210 */ /* 0x080fe20007f5e0ff */
[----:B------:R-:W4:Y:S04]  /*15e180*/  LDL.LU.64 R34, [R1+0x4a50] ;  /* 0x004a500001227983 */ /* 0x000f280000300a00 */
[----:B------:R-:W-:Y:S01]  /*15e190*/  IMAD.X R100, R27, 0x1, R2, P2 ;  /* 0x000000011b647824 */ /* 0x000fe200010e0602 */
[----:B------:R-:W-:Y:S01]  /*15e1a0*/  IADD3 R103, P2, R24, R252, RZ ;  /* 0x000000fc18677210 */ /* 0x000fe20007f5e0ff */
[----:B------:R-:W4:Y:S03]  /*15e1b0*/  LDL.LU.64 R26, [R1+0x4a48] ;  /* 0x004a4800011a7983 */ /* 0x000f260000300a00 */
[----:B------:R-:W-:-:S02]  /*15e1c0*/  IADD3.X R102, R25, R2, RZ, P2, !PT ;  /* 0x0000000219667210 */ /* 0x000fc400017fe4ff */
[-C--:B------:R-:W-:Y:S01]  /*15e1d0*/  IADD3 R117, P2, R22, R252.reuse, RZ ;  /* 0x000000fc16757210 */ /* 0x080fe20007f5e0ff */
[----:B------:R-:W4:Y:S04]  /*15e1e0*/  LDL.LU.64 R24, [R1+0x4a40] ;  /* 0x004a400001187983 */ /* 0x000f280000300a00 */
[--C-:B------:R-:W-:Y:S01]  /*15e1f0*/  IMAD.X R116, R23, 0x1, R2.reuse, P2 ;  /* 0x0000000117747824 */ /* 0x100fe200010e0602 */
[-C--:B------:R-:W-:Y:S01]  /*15e200*/  IADD3 R119, P2, R36, R252.reuse, RZ ;  /* 0x000000fc24777210 */ /* 0x080fe20007f5e0ff */
[----:B------:R-:W4:Y:S04]  /*15e210*/  LDL.LU.64 R22, [R1+0x4a38] ;  /* 0x004a380001167983 */ /* 0x000f280000300a00 */
[----:B------:R-:W-:Y:S01]  /*15e220*/  IMAD.X R118, R37, 0x1, R2, P2 ;  /* 0x0000000125767824 */ /* 0x000fe200010e0602 */
[----:B------:R-:W-:-:S05]  /*15e230*/  IADD3 R121, P2, R20, R252, RZ ;  /* 0x000000fc14797210 */ /* 0x000fca0007f5e0ff */
[--C-:B------:R-:W-:Y:S01]  /*15e240*/  IMAD.X R120, R21, 0x1, R2.reuse, P2 ;  /* 0x0000000115787824 */ /* 0x100fe200010e0602 */
[-C--:B------:R-:W-:Y:S01]  /*15e250*/  IADD3 R123, P2, R18, R252.reuse, RZ ;  /* 0x000000fc127b7210 */ /* 0x080fe20007f5e0ff */
[----:B------:R-:W4:Y:S04]  /*15e260*/  LDL.LU.64 R20, [R1+0x4a30] ;  /* 0x004a300001147983 */ /* 0x000f280000300a00 */
[----:B------:R-:W-:Y:S02]  /*15e270*/  IMAD.X R122, R19, 0x1, R2, P2 ;  /* 0x00000001137a7824 */ /* 0x000fe400010e0602 */
[----:B------:R-:W4:Y:S01]  /*15e280*/  LDL.LU.64 R18, [R1+0x4a28] ;  /* 0x004a280001127983 */ /* 0x000f220000300a00 */
[----:B---3--:R-:W-:-:S05]  /*15e290*/  IADD3 R125, P2, R16, R252, RZ ;  /* 0x000000fc107d7210 */ /* 0x008fca0007f5e0ff */
[----:B------:R-:W-:Y:S02]  /*15e2a0*/  IMAD.X R124, R17, 0x1, R2, P2 ;  /* 0x00000001117c7824 */ /* 0x000fe400010e0602 */
[----:B------:R-:W3:Y:S01]  /*15e2b0*/  LDL.LU.64 R16, [R1+0x4a20] ;  /* 0x004a200001107983 */ /* 0x000ee20000300a00 */
[----:B------:R-:W-:-:S03]  /*15e2c0*/  IADD3 R127, P2, R32, R252, RZ ;  /* 0x000000fc207f7210 */ /* 0x000fc60007f5e0ff */
[----:B------:R-:W3:Y:S01]  /*15e2d0*/  LDL.LU.64 R38, [R1+0x4a18] ;  /* 0x004a180001267983 */ /* 0x000ee20000300a00 */
[----:B------:R-:W-:-:S03]  /*15e2e0*/  IADD3.X R126, R33, R2, RZ, P2, !PT ;  /* 0x00000002217e7210 */ /* 0x000fc600017fe4ff */
[----:B------:R-:W3:Y:S01]  /*15e2f0*/  LDL.LU.64 R32, [R1+0x4a10] ;  /* 0x004a100001207983 */ /* 0x000ee20000300a00 */
[----:B--2---:R-:W-:-:S05]  /*15e300*/  IADD3 R129, P2, R30, R252, RZ ;  /* 0x000000fc1e817210 */ /* 0x004fca0007f5e0ff */
[--C-:B------:R-:W-:Y:S01]  /*15e310*/  IMAD.X R128, R31, 0x1, R2.reuse, P2 ;  /* 0x000000011f807824 */ /* 0x100fe200010e0602 */
[-C--:B----4-:R-:W-:Y:S01]  /*15e320*/  IADD3 R131, P2, R28, R252.reuse, RZ ;  /* 0x000000fc1c837210 */ /* 0x090fe20007f5e0ff */
[----:B------:R-:W2:Y:S04]  /*15e330*/  LDL.LU.64 R30, [R1+0x4a08] ;  /* 0x004a0800011e7983 */ /* 0x000ea80000300a00 */
[--C-:B------:R-:W-:Y:S01]  /*15e340*/  IMAD.X R130, R29, 0x1, R2.reuse, P2 ;  /* 0x000000011d827824 */ /* 0x100fe200010e0602 */
[-C--:B------:R-:W-:Y:S01]  /*15e350*/  IADD3 R133, P2, R34, R252.reuse, RZ ;  /* 0x000000fc22857210 */ /* 0x080fe20007f5e0ff */
[----:B------:R-:W4:Y:S04]  /*15e360*/  LDL.LU.64 R28, [R1+0x4a00] ;  /* 0x004a0000011c7983 */ /* 0x000f280000300a00 */
[----:B------:R-:W-:Y:S01]  /*15e370*/  IMAD.X R132, R35, 0x1, R2, P2 ;  /* 0x0000000123847824 */ /* 0x000fe200010e0602 */
[----:B------:R-:W4:Y:S01]  /*15e380*/  LDL.LU.64 R36, [R1+0x49f8] ;  /* 0x0049f80001247983 */ /* 0x000f220000300a00 */
[----:B------:R-:W-:-:S05]  /*15e390*/  IADD3 R135, P2, R26, R252, RZ ;  /* 0x000000fc1a877210 */ /* 0x000fca0007f5e0ff */
[--C-:B------:R-:W-:Y:S01]  /*15e3a0*/  IMAD.X R134, R27, 0x1, R2.reuse, P2 ;  /* 0x000000011b867824 */ /* 0x100fe200010e0602 */
[-C--:B------:R-:W-:Y:S01]  /*15e3b0*/  IADD3 R137, P2, R24, R252.reuse, RZ ;  /* 0x000000fc18897210 */ /* 0x080fe20007f5e0ff */
[----:B------:R-:W4:Y:S04]  /*15e3c0*/  LDL.LU.64 R26, [R1+0x49f0] ;  /* 0x0049f000011a7983 */ /* 0x000f280000300a00 */
[----:B------:R-:W-:Y:S02]  /*15e3d0*/  IMAD.X R136, R25, 0x1, R2, P2 ;  /* 0x0000000119887824 */ /* 0x000fe400010e0602 */
[----:B------:R-:W4:Y:S01]  /*15e3e0*/  LDL.LU.64 R24, [R1+0x49e8] ;  /* 0x0049e80001187983 */ /* 0x000f220000300a00 */
[----:B------:R-:W-:-:S03]  /*15e3f0*/  IADD3 R139, P2, R22, R252, RZ ;  /* 0x000000fc168b7210 */ /* 0x000fc60007f5e0ff */
[----:B------:R-:W4:Y:S01]  /*15e400*/  LDL.LU.64 R34, [R1+0x49e0] ;  /* 0x0049e00001227983 */ /* 0x000f220000300a00 */
[----:B------:R-:W-:-:S03]  /*15e410*/  IADD3.X R138, R23, R2, RZ, P2, !PT ;  /* 0x00000002178a7210 */ /* 0x000fc600017fe4ff */
[----:B------:R-:W4:Y:S01]  /*15e420*/  LDL.LU.64 R22, [R1+0x49d8] ;  /* 0x0049d80001167983 */ /* 0x000f220000300a00 */
        /* <DEDUP_REMOVED lines=9> */
[----:B------:R-:W-:-:S05]  /*15e4c0*/  IADD3 R147, P2, R38, R252, RZ ;  /* 0x000000fc26937210 */ /* 0x000fca0007f5e0ff */
[----:B------:R-:W-:Y:S01]  /*15e4d0*/  IMAD.X R146, R39, 0x1, R2, P2 ;  /* 0x0000000127927824 */ /* 0x000fe200010e0602 */
[----:B------:R-:W-:-:S05]  /*15e4e0*/  IADD3 R149, P2, R32, R252, RZ ;  /* 0x000000fc20957210 */ /* 0x000fca0007f5e0ff */
[----:B------:R-:W-:Y:S02]  /*15e4f0*/  IMAD.X R148, R33, 0x1, R2, P2 ;  /* 0x0000000121947824 */ /* 0x000fe400010e0602 */
[----:B------:R-:W3:Y:S01]  /*15e500*/  LDL.LU.64 R32, [R1+0x49b8] ;  /* 0x0049b80001207983 */ /* 0x000ee20000300a00 */
[----:B--2---:R-:W-:-:S04]  /*15e510*/  IADD3 R151, P2, R30, R252, RZ ;  /* 0x000000fc1e977210 */ /* 0x004fc80007f5e0ff */
[----:B------:R-:W-:Y:S02]  /*15e520*/  IADD3.X R150, R31, R2, RZ, P2, !PT ;  /* 0x000000021f967210 */ /* 0x000fe400017fe4ff */
[-C--:B----4-:R-:W-:Y:S01]  /*15e530*/  IADD3 R153, P2, R28, R252.reuse, RZ ;  /* 0x000000fc1c997210 */ /* 0x090fe20007f5e0ff */
[----:B------:R-:W2:Y:S04]  /*15e540*/  LDL.LU.64 R30, [R1+0x49b0] ;  /* 0x0049b000011e7983 */ /* 0x000ea80000300a00 */
        /* <DEDUP_REMOVED lines=8> */
[--C-:B------:R-:W-:Y:S01]  /*15e5d0*/  IMAD.X R158, R25, 0x1, R2.reuse, P2 ;  /* 0x00000001199e7824 */ /* 0x100fe200010e0602 */
[-C--:B------:R-:W-:Y:S01]  /*15e5e0*/  IADD3 R161, P2, R34, R252.reuse, RZ ;  /* 0x000000fc22a17210 */ /* 0x080fe20007f5e0ff */
[----:B------:R-:W4:Y:S04]  /*15e5f0*/  LDL.LU.64 R24, [R1+0x4998] ;  /* 0x0049980001187983 */ /* 0x000f280000300a00 */
[----:B------:R-:W-:Y:S01]  /*15e600*/  IMAD.X R160, R35, 0x1, R2, P2 ;  /* 0x0000000123a07824 */ /* 0x000fe200010e0602 */
[----:B------:R-:W-:-:S04]  /*15e610*/  IADD3 R163, P2, R22, R252, RZ ;  /* 0x000000fc16a37210 */ /* 0x000fc80007f5e0ff */
[----:B------:R-:W-:Y:S02]  /*15e620*/  IADD3.X R162, R23, R2, RZ, P2, !PT ;  /* 0x0000000217a27210 */ /* 0x000fe400017fe4ff */
[----:B------:R-:W4:Y:S01]  /*15e630*/  LDL.LU.64 R22, [R1+0x4990] ;  /* 0x0049900001167983 */ /* 0x000f220000300a00 */
[----:B------:R-:W-:-:S05]  /*15e640*/  IADD3 R165, P2, R20, R252, RZ ;  /* 0x000000fc14a57210 */ /* 0x000fca0007f5e0ff */
[--C-:B------:R-:W-:Y:S01]  /*15e650*/  IMAD.X R164, R21, 0x1, R2.reuse, P2 ;  /* 0x0000000115a47824 */ /* 0x100fe200010e0602 */
[-C--:B------:R-:W-:Y:S01]  /*15e660*/  IADD3 R167, P2, R18, R252.reuse, RZ ;  /* 0x000000fc12a77210 */ /* 0x080fe20007f5e0ff */
[----:B------:R-:W4:Y:S04]  /*15e670*/  LDL.LU.64 R20, [R1+0x4988] ;  /* 0x0049880001147983 */ /* 0x000f280000300a00 */
[----:B------:R-:W-:Y:S02]  /*15e680*/  IMAD.X R166, R19, 0x1, R2, P2 ;  /* 0x0000000113a67824 */ /* 0x000fe400010e0602 */
[----:B------:R-:W4:Y:S04]  /*15e690*/  LDL.LU.64 R18, [R1+0x4980] ;  /* 0x0049800001127983 */ /* 0x000f280000300a00 */
[----:B------:R-:W4:Y:S01]  /*15e6a0*/  LDL.LU.64 R42, [R1+0x4978] ;  /* 0x00497800012a7983 */ /* 0x000f220000300a00 */
[----:B---3--:R-:W-:-:S05]  /*15e6b0*/  IADD3 R169, P2, R16, R252, RZ ;  /* 0x000000fc10a97210 */ /* 0x008fca0007f5e0ff */
[----:B------:R-:W-:Y:S02]  /*15e6c0*/  IMAD.X R168, R17, 0x1, R2, P2 ;  /* 0x0000000111a87824 */ /* 0x000fe400010e0602 */
[----:B------:R-:W3:Y:S04]  /*15e6d0*/  LDL.LU.64 R16, [R1+0x4970] ;  /* 0x0049700001107983 */ /* 0x000ee80000300a00 */
[----:B------:R-:W3:Y:S04]  /*15e6e0*/  LDL.LU.64 R40, [R1+0x4968] ;  /* 0x0049680001287983 */ /* 0x000ee80000300a00 */
[----:B------:R-:W3:Y:S01]  /*15e6f0*/  LDL.LU.64 R38, [R1+0x4960] ;  /* 0x0049600001267983 */ /* 0x000ee20000300a00 */
[----:B------:R-:W-:-:S03]  /*15e700*/  IADD3 R171, P2, R32, R252, RZ ;  /* 0x000000fc20ab7210 */ /* 0x000fc60007f5e0ff */
[----:B------:R-:W3:Y:S02]  /*15e710*/  LDL.LU.64 R36, [R1+0x4958] ;  /* 0x0049580001247983 */ /* 0x000ee40000300a00 */
[----:B------:R-:W-:Y:S02]  /*15e720*/  IMAD.X R170, R33, 0x1, R2, P2 ;  /* 0x0000000121aa7824 */ /* 0x000fe400010e0602 */
[----:B------:R-:W3:Y:S04]  /*15e730*/  LDL.LU.64 R34, [R1+0x4950] ;  /* 0x0049500001227983 */ /* 0x000ee80000300a00 */
[----:B------:R-:W3:Y:S01]  /*15e740*/  LDL.LU.64 R32, [R1+0x4948] ;  /* 0x0049480001207983 */ /* 0x000ee20000300a00 */
[----:B--2---:R-:W-:-:S05]  /*15e750*/  IADD3 R173, P2, R30, R252, RZ ;  /* 0x000000fc1ead7210 */ /* 0x004fca0007f5e0ff */
[----:B------:R-:W-:Y:S01]  /*15e760*/  IMAD.X R172, R31, 0x1, R2, P2 ;  /* 0x000000011fac7824 */ /* 0x000fe200010e0602 */
[----:B----4-:R-:W-:Y:S01]  /*15e770*/  IADD3 R175, P2, R28, R252, RZ ;  /* 0x000000fc1caf7210 */ /* 0x010fe20007f5e0ff */
[----:B------:R-:W2:Y:S03]  /*15e780*/  LDL.LU.64 R30, [R1+0x4940] ;  /* 0x00494000011e7983 */ /* 0x000ea60000300a00 */
[----:B------:R-:W-:Y:S02]  /*15e790*/  IADD3.X R174, R29, R2, RZ, P2, !PT ;  /* 0x000000021dae7210 */ /* 0x000fe400017fe4ff */
[----:B------:R-:W4:Y:S01]  /*15e7a0*/  LDL.LU.64 R28, [R1+0x4938] ;  /* 0x00493800011c7983 */ /* 0x000f220000300a00 */
[----:B------:R-:W-:-:S05]  /*15e7b0*/  IADD3 R177, P2, R26, R252, RZ ;  /* 0x000000fc1ab17210 */ /* 0x000fca0007f5e0ff */
[--C-:B------:R-:W-:Y:S01]  /*15e7c0*/  IMAD.X R176, R27, 0x1, R2.reuse, P2 ;  /* 0x000000011bb07824 */ /* 0x100fe200010e0602 */
[-C--:B------:R-:W-:Y:S01]  /*15e7d0*/  IADD3 R179, P2, R24, R252.reuse, RZ ;  /* 0x000000fc18b37210 */ /* 0x080fe20007f5e0ff */
[----:B------:R-:W4:Y:S04]  /*15e7e0*/  LDL.LU.64 R26, [R1+0x4930] ;  /* 0x00493000011a7983 */ /* 0x000f280000300a00 */
[----:B------:R-:W-:Y:S02]  /*15e7f0*/  IMAD.X R178, R25, 0x1, R2, P2 ;  /* 0x0000000119b27824 */ /* 0x000fe400010e0602 */
[----:B------:R-:W4:Y:S01]  /*15e800*/  LDL.LU.64 R24, [R1+0x4928] ;  /* 0x0049280001187983 */ /* 0x000f220000300a00 */
[----:B------:R-:W-:-:S05]  /*15e810*/  IADD3 R181, P2, R22, R252, RZ ;  /* 0x000000fc16b57210 */ /* 0x000fca0007f5e0ff */
[----:B------:R-:W-:Y:S02]  /*15e820*/  IMAD.X R180, R23, 0x1, R2, P2 ;  /* 0x0000000117b47824 */ /* 0x000fe400010e0602 */
[----:B------:R-:W4:Y:S01]  /*15e830*/  LDL.LU.64 R22, [R1+0x4920] ;  /* 0x0049200001167983 */ /* 0x000f220000300a00 */
[----:B------:R-:W-:-:S05]  /*15e840*/  IADD3 R183, P2, R20, R252, RZ ;  /* 0x000000fc14b77210 */ /* 0x000fca0007f5e0ff */
[--C-:B------:R-:W-:Y:S01]  /*15e850*/  IMAD.X R182, R21, 0x1, R2.reuse, P2 ;  /* 0x0000000115b67824 */ /* 0x100fe200010e0602 */
[-C--:B------:R-:W-:Y:S01]  /*15e860*/  IADD3 R185, P2, R18, R252.reuse, RZ ;  /* 0x000000fc12b97210 */ /* 0x080fe20007f5e0ff */
[----:B------:R-:W4:Y:S04]  /*15e870*/  LDL.LU.64 R20, [R1+0x4918] ;  /* 0x0049180001147983 */ /* 0x000f280000300a00 */
[----:B------:R-:W-:Y:S01]  /*15e880*/  IMAD.X R184, R19, 0x1, R2, P2 ;  /* 0x0000000113b87824 */ /* 0x000fe200010e0602 */
[----:B------:R-:W-:Y:S01]  /*15e890*/  IADD3 R187, P2, R42, R252, RZ ;  /* 0x000000fc2abb7210 */ /* 0x000fe20007f5e0ff */
[----:B------:R-:W4:Y:S03]  /*15e8a0*/  LDL.LU.64 R18, [R1+0x4910] ;  /* 0x0049100001127983 */ /* 0x000f260000300a00 */
[----:B------:R-:W-:-:S02]  /*15e8b0*/  IADD3.X R186, R43, R2, RZ, P2, !PT ;  /* 0x000000022bba7210 */ /* 0x000fc400017fe4ff */
[----:B---3--:R-:W-:-:S05]  /*15e8c0*/  IADD3 R189, P2, R16, R252, RZ ;  /* 0x000000fc10bd7210 */ /* 0x008fca0007f5e0ff */
[----:B------:R-:W-:Y:S02]  /*15e8d0*/  IMAD.X R188, R17, 0x1, R2, P2 ;  /* 0x0000000111bc7824 */ /* 0x000fe400010e0602 */
[----:B------:R-:W3:Y:S01]  /*15e8e0*/  LDL.LU.64 R16, [R1+0x4908] ;  /* 0x0049080001107983 */ /* 0x000ee20000300a00 */
[----:B------:R-:W-:-:S05]  /*15e8f0*/  IADD3 R191, P2, R40, R252, RZ ;  /* 0x000000fc28bf7210 */ /* 0x000fca0007f5e0ff */
[----:B------:R-:W-:Y:S01]  /*15e900*/  IMAD.X R190, R41, 0x1, R2, P2 ;  /* 0x0000000129be7824 */ /* 0x000fe200010e0602 */
[----:B------:R-:W-:-:S05]  /*15e910*/  IADD3 R193, P2, R38, R252, RZ ;  /* 0x000000fc26c17210 */ /* 0x000fca0007f5e0ff */
[----:B------:R-:W-:Y:S01]  /*15e920*/  IMAD.X R192, R39, 0x1, R2, P2 ;  /* 0x0000000127c07824 */ /* 0x000fe200010e0602 */
[----:B------:R-:W-:-:S05]  /*15e930*/  IADD3 R195, P2, R36, R252, RZ ;  /* 0x000000fc24c37210 */ /* 0x000fca0007f5e0ff */
[--C-:B------:R-:W-:Y:S01]  /*15e940*/  IMAD.X R194, R37, 0x1, R2.reuse, P2 ;  /* 0x0000000125c27824 */ /* 0x100fe200010e0602 */
[-C--:B------:R-:W-:Y:S01]  /*15e950*/  IADD3 R197, P2, R34, R252.reuse, RZ ;  /* 0x000000fc22c57210 */ /* 0x080fe20007f5e0ff */
[----:B------:R-:W3:Y:S04]  /*15e960*/  LDL.LU.64 R36, [R1+0x4900] ;  /* 0x0049000001247983 */ /* 0x000ee80000300a00 */
[----:B------:R-:W-:Y:S01]  /*15e970*/  IMAD.X R196, R35, 0x1, R2, P2 ;  /* 0x0000000123c47824 */ /* 0x000fe200010e0602 */
[----:B------:R-:W-:Y:S01]  /*15e980*/  IADD3 R199, P2, R32, R252, RZ ;  /* 0x000000fc20c77210 */ /* 0x000fe20007f5e0ff */
[----:B------:R-:W3:Y:S03]  /*15e990*/  LDL.LU.64 R34, [R1+0x48f8] ;  /* 0x0048f80001227983 */ /* 0x000ee60000300a00 */
[----:B------:R-:W-:-:S02]  /*15e9a0*/  IADD3.X R198, R33, R2, RZ, P2, !PT ;  /* 0x0000000221c67210 */ /* 0x000fc400017fe4ff */
[----:B------:R-:W3:Y:S01]  /*15e9b0*/  LDL.LU.64 R32, [R1+0x48f0] ;  /* 0x0048f00001207983 */ /* 0x000ee20000300a00 */
[----:B--2---:R-:W-:-:S05]  /*15e9c0*/  IADD3 R201, P2, R30, R252, RZ ;  /* 0x000000fc1ec97210 */ /* 0x004fca0007f5e0ff */
[--C-:B------:R-:W-:Y:S01]  /*15e9d0*/  IMAD.X R200, R31, 0x1, R2.reuse, P2 ;  /* 0x000000011fc87824 */ /* 0x100fe200010e0602 */
[-C--:B----4-:R-:W-:Y:S01]  /*15e9e0*/  IADD3 R203, P2, R28, R252.reuse, RZ ;  /* 0x000000fc1ccb7210 */ /* 0x090fe20007f5e0ff */
[----:B------:R-:W2:Y:S04]  /*15e9f0*/  LDL.LU.64 R30, [R1+0x48e8] ;  /* 0x0048e800011e7983 */ /* 0x000ea80000300a00 */
[----:B------:R-:W-:Y:S02]  /*15ea00*/  IMAD.X R202, R29, 0x1, R2, P2 ;  /* 0x000000011dca7824 */ /* 0x000fe400010e0602 */
        /* <DEDUP_REMOVED lines=10> */
[----:B------:R-:W-:-:S04]  /*15eab0*/  IADD3 R211, P2, R20, R252, RZ ;  /* 0x000000fc14d37210 */ /* 0x000fc80007f5e0ff */
[----:B------:R-:W-:Y:S02]  /*15eac0*/  IADD3.X R210, R21, R2, RZ, P2, !PT ;  /* 0x0000000215d27210 */ /* 0x000fe400017fe4ff */
[-C--:B------:R-:W-:Y:S01]  /*15ead0*/  IADD3 R213, P2, R18, R252.reuse, RZ ;  /* 0x000000fc12d57210 */ /* 0x080fe20007f5e0ff */
[----:B------:R-:W4:Y:S04]  /*15eae0*/  LDL.LU.64 R20, [R1+0x48c0] ;  /* 0x0048c00001147983 */ /* 0x000f280000300a00 */
[----:B------:R-:W-:Y:S02]  /*15eaf0*/  IMAD.X R212, R19, 0x1, R2, P2 ;  /* 0x0000000113d47824 */ /* 0x000fe400010e0602 */
[----:B------:R-:W4:Y:S01]  /*15eb00*/  LDL.LU.64 R18, [R1+0x48b8] ;  /* 0x0048b80001127983 */ /* 0x000f220000300a00 */
[----:B---3--:R-:W-:-:S05]  /*15eb10*/  IADD3 R215, P2, R16, R252, RZ ;  /* 0x000000fc10d77210 */ /* 0x008fca0007f5e0ff */
[----:B------:R-:W-:Y:S02]  /*15eb20*/  IMAD.X R214, R17, 0x1, R2, P2 ;  /* 0x0000000111d67824 */ /* 0x000fe400010e0602 */
        /* <DEDUP_REMOVED lines=15> */
[----:B------:R-:W-:-:S05]  /*15ec20*/  IADD3 R217, P2, R36, R252, RZ ;  /* 0x000000fc24d97210 */ /* 0x000fca0007f5e0ff */
[----:B------:R-:W-:Y:S01]  /*15ec30*/  IMAD.X R216, R37, 0x1, R2, P2 ;  /* 0x0000000125d87824 */ /* 0x000fe200010e0602 */
[----:B------:R-:W-:-:S05]  /*15ec40*/  IADD3 R219, P2, R34, R252, RZ ;  /* 0x000000fc22db7210 */ /* 0x000fca0007f5e0ff */
[----:B------:R-:W-:Y:S01]  /*15ec50*/  IMAD.X R218, R35, 0x1, R2, P2 ;  /* 0x0000000123da7824 */ /* 0x000fe200010e0602 */
[----:B------:R-:W-:-:S05]  /*15ec60*/  IADD3 R221, P2, R32, R252, RZ ;  /* 0x000000fc20dd7210 */ /* 0x000fca0007f5e0ff */
[----:B------:R-:W-:Y:S01]  /*15ec70*/  IMAD.X R220, R33, 0x1, R2, P2 ;  /* 0x0000000121dc7824 */ /* 0x000fe200010e0602 */
[----:B--2---:R-:W-:-:S04]  /*15ec80*/  IADD3 R223, P2, R30, R252, RZ ;  /* 0x000000fc1edf7210 */ /* 0x004fc80007f5e0ff */
[----:B------:R-:W-:Y:S02]  /*15ec90*/  IADD3.X R222, R31, R2, RZ, P2, !PT ;  /* 0x000000021fde7210 */ /* 0x000fe400017fe4ff */
[----:B----4-:R-:W-:-:S05]  /*15eca0*/  IADD3 R225, P2, R28, R252, RZ ;  /* 0x000000fc1ce17210 */ /* 0x010fca0007f5e0ff */
[----:B------:R-:W-:Y:S01]  /*15ecb0*/  IMAD.X R224, R29, 0x1, R2, P2 ;  /* 0x000000011de07824 */ /* 0x000fe200010e0602 */
[----:B------:R-:W-:-:S05]  /*15ecc0*/  IADD3 R227, P2, R26, R252, RZ ;  /* 0x000000fc1ae37210 */ /* 0x000fca0007f5e0ff */
[----:B------:R-:W-:Y:S01]  /*15ecd0*/  IMAD.X R226, R27, 0x1, R2, P2 ;  /* 0x000000011be27824 */ /* 0x000fe200010e0602 */
[----:B------:R-:W-:-:S05]  /*15ece0*/  IADD3 R229, P2, R24, R252, RZ ;  /* 0x000000fc18e57210 */ /* 0x000fca0007f5e0ff */
[----:B------:R-:W-:Y:S01]  /*15ecf0*/  IMAD.X R228, R25, 0x1, R2, P2 ;  /* 0x0000000119e47824 */ /* 0x000fe200010e0602 */
[----:B------:R-:W-:-:S05]  /*15ed00*/  IADD3 R231, P2, R22, R252, RZ ;  /* 0x000000fc16e77210 */ /* 0x000fca0007f5e0ff */
[----:B------:R-:W-:Y:S01]  /*15ed10*/  IMAD.X R230, R23, 0x1, R2, P2 ;  /* 0x0000000117e67824 */ /* 0x000fe200010e0602 */
[----:B------:R-:W-:-:S05]  /*15ed20*/  IADD3 R233, P2, R20, R252, RZ ;  /* 0x000000fc14e97210 */ /* 0x000fca0007f5e0ff */
[----:B------:R-:W-:Y:S01]  /*15ed30*/  IMAD.X R232, R21, 0x1, R2, P2 ;  /* 0x0000000115e87824 */ /* 0x000fe200010e0602 */
[----:B------:R-:W-:-:S04]  /*15ed40*/  IADD3 R235, P2, R18, R252, RZ ;  /* 0x000000fc12eb7210 */ /* 0x000fc80007f5e0ff */
[----:B------:R-:W-:Y:S02]  /*15ed50*/  IADD3.X R234, R19, R2, RZ, P2, !PT ;  /* 0x0000000213ea7210 */ /* 0x000fe400017fe4ff */
[----:B------:R-:W-:Y:S02]  /*15ed60*/  LOP3.LUT R11, R11, R10, RZ, 0x3c, !PT ;  /* 0x0000000a0b0b7212 */ /* 0x000fe400078e3cff */
[----:B------:R-:W-:Y:S02]  /*15ed70*/  LOP3.LUT R13, R13, R12, RZ, 0x3c, !PT ;  /* 0x0000000c0d0d7212 */ /* 0x000fe400078e3cff */
[----:B------:R-:W-:Y:S02]  /*15ed80*/  LOP3.LUT R15, R15, R14, RZ, 0x3c, !PT ;  /* 0x0000000e0f0f7212 */ /* 0x000fe400078e3cff */
[----:B------:R-:W-:Y:S01]  /*15ed90*/  LOP3.LUT R97, R97, R96, RZ, 0x3c, !PT ;  /* 0x0000006061617212 */ /* 0x000fe200078e3cff */
[----:B------:R-:W-:Y:S01]  /*15eda0*/  IMAD.MOV.U32 R245, RZ, RZ, R238 ;  /* 0x000000fffff57224 */ /* 0x000fe200078e00ee */
[----:B------:R-:W-:-:S02]  /*15edb0*/  LOP3.LUT R10, R11, R10, RZ, 0x3c, !PT ;  /* 0x0000000a0b0a7212 */ /* 0x000fc400078e3cff */
[----:B------:R-:W-:Y:S01]  /*15edc0*/  LOP3.LUT R99, R99, R98, RZ, 0x3c, !PT ;  /* 0x0000006263637212 */ /* 0x000fe200078e3cff */
[----:B------:R-:W-:Y:S01]  /*15edd0*/  IMAD.MOV.U32 R243, RZ, RZ, R5 ;  /* 0x000000fffff37224 */ /* 0x000fe200078e0005 */
[----:B------:R-:W-:Y:S02]  /*15ede0*/  LOP3.LUT R12, R13, R12, RZ, 0x3c, !PT ;  /* 0x0000000c0d0c7212 */ /* 0x000fe400078e3cff */
[----:B------:R-:W-:Y:S01]  /*15edf0*/  LOP3.LUT R101, R101, R100, RZ, 0x3c, !PT ;  /* 0x0000006465657212 */ /* 0x000fe200078e3cff */
[----:B------:R-:W-:Y:S01]  /*15ee00*/  IMAD.MOV.U32 R238, RZ, RZ, R9 ;  /* 0x000000ffffee7224 */ /* 0x000fe200078e0009 */
[----:B------:R-:W-:Y:S02]  /*15ee10*/  LOP3.LUT R14, R15, R14, RZ, 0x3c, !PT ;  /* 0x0000000e0f0e7212 */ /* 0x000fe400078e3cff */
[----:B------:R-:W-:Y:S02]  /*15ee20*/  LOP3.LUT R103, R103, R102, RZ, 0x3c, !PT ;  /* 0x0000006667677212 */ /* 0x000fe400078e3cff */
[----:B------:R-:W-:-:S02]  /*15ee30*/  LOP3.LUT R96, R97, R96, RZ, 0x3c, !PT ;  /* 0x0000006061607212 */ /* 0x000fc400078e3cff */
[----:B------:R-:W-:Y:S02]  /*15ee40*/  LOP3.LUT R117, R117, R116, RZ, 0x3c, !PT ;  /* 0x0000007475757212 */ /* 0x000fe400078e3cff */
[----:B------:R-:W-:Y:S02]  /*15ee50*/  LOP3.LUT R11, R11, R10, RZ, 0x3c, !PT ;  /* 0x0000000a0b0b7212 */ /* 0x000fe400078e3cff */
[----:B------:R-:W-:Y:S02]  /*15ee60*/  LOP3.LUT R98, R99, R98, RZ, 0x3c, !PT ;  /* 0x0000006263627212 */ /* 0x000fe400078e3cff */
[----:B------:R-:W-:Y:S02]  /*15ee70*/  LOP3.LUT R119, R119, R118, RZ, 0x3c, !PT ;  /* 0x0000007677777212 */ /* 0x000fe400078e3cff */
[----:B------:R-:W-:Y:S02]  /*15ee80*/  LOP3.LUT R13, R13, R12, RZ, 0x3c, !PT ;  /* 0x0000000c0d0d7212 */ /* 0x000fe400078e3cff */
[----:B------:R-:W-:-:S02]  /*15ee90*/  LOP3.LUT R100, R101, R100, RZ, 0x3c, !PT ;  /* 0x0000006465647212 */ /* 0x000fc400078e3cff */
[----:B------:R-:W-:Y:S02]  /*15eea0*/  LOP3.LUT R121, R121, R120, RZ, 0x3c, !PT ;  /* 0x0000007879797212 */ /* 0x000fe400078e3cff */
[----:B---3--:R-:W-:Y:S01]  /*15eeb0*/  IADD3 R237, P2, R16, R252, RZ ;  /* 0x000000fc10ed7210 */ /* 0x008fe20007f5e0ff */
[----:B------:R-:W-:Y:S02]  /*15eec0*/  IMAD.MOV.U32 R16, RZ, RZ, R246 ;  /* 0x000000ffff107224 */ /* 0x000fe400078e00f6 */
[----:B------:R-:W1:Y:S02]  /*15eed0*/  S2R R246, SR_TID.X ;  /* 0x0000000000f67919 */ /* 0x000e640000002100 */
[----:B------:R-:W-:Y:S02]  /*15eee0*/  IMAD.X R236, R17, 0x1, R2, P2 ;  /* 0x0000000111ec7824 */ /* 0x000fe400010e0602 */
[----:B------:R-:W-:Y:S02]  /*15eef0*/  IMAD.MOV.U32 R17, RZ, RZ, R110 ;  /* 0x000000ffff117224 */ /* 0x000fe400078e006e */
[----:B------:R-:W-:-:S02]  /*15ef00*/  IMAD.MOV.U32 R19, RZ, RZ, R111 ;  /* 0x000000ffff137224 */ /* 0x000fc400078e006f */
[----:B------:R-:W-:Y:S01]  /*15ef10*/  IMAD.MOV.U32 R18, RZ, RZ, R112 ;  /* 0x000000ffff127224 */ /* 0x000fe200078e0070 */
[----:B------:R2:W-:Y:S01]  /*15ef20*/  STL.64 [R1+0x38e8], R16 ;  /* 0x0038e81001007387 */ /* 0x0005e20000100a00 */
[----:B------:R-:W-:Y:S01]  /*15ef30*/  IMAD.MOV.U32 R240, RZ, RZ, R242 ;  /* 0x000000fffff07224 */ /* 0x000fe200078e00f2 */
[----:B--2---:R-:W-:Y:S02]  /*15ef40*/  MOV R16, R114 ;  /* 0x0000007200107202 */ /* 0x004fe40000000f00 */
[----:B-1----:R-:W-:Y:S02]  /*15ef50*/  LOP3.LUT R242, R246, 0x3f, RZ, 0xc0, !PT ;  /* 0x0000003ff6f27812 */ /* 0x002fe400078ec0ff */
[----:B------:R-:W-:-:S03]  /*15ef60*/  LOP3.LUT R251, R251, R250, RZ, 0x3c, !PT ;  /* 0x000000fafbfb7212 */ /* 0x000fc600078e3cff */
[----:B------:R-:W-:Y:S01]  /*15ef70*/  IMAD.SHL.U32 R242, R242, 0x4, RZ ;  /* 0x00000004f2f27824 */ /* 0x000fe200078e00ff */
[----:B------:R-:W-:Y:S02]  /*15ef80*/  LOP3.LUT R249, R249, R248, RZ, 0x3c, !PT ;  /* 0x000000f8f9f97212 */ /* 0x000fe400078e3cff */
[----:B------:R-:W-:Y:S01]  /*15ef90*/  LOP3.LUT R250, R251, R250, RZ, 0x3c, !PT ;  /* 0x000000fafbfa7212 */ /* 0x000fe200078e3cff */
[----:B------:R-:W-:Y:S01]  /*15efa0*/  IMAD.MOV.U32 R17, RZ, RZ, R113 ;  /* 0x000000ffff117224 */ /* 0x000fe200078e0071 */
[----:B------:R-:W-:Y:S01]  /*15efb0*/  LOP3.LUT R248, R249, R248, RZ, 0x3c, !PT ;  /* 0x000000f8f9f87212 */ /* 0x000fe200078e3cff */
[----:B------:R-:W-:Y:S01]  /*15efc0*/  IMAD.MOV.U32 R241, RZ, RZ, R115 ;  /* 0x000000fffff17224 */ /* 0x000fe200078e0073 */
[----:B------:R-:W-:Y:S01]  /*15efd0*/  LOP3.LUT R242, R242, 0x10, RZ, 0x3c, !PT ;  /* 0x00000010f2f27812 */ /* 0x000fe200078e3cff */
[----:B------:R-:W-:Y:S01]  /*15efe0*/  IMAD.MOV.U32 R246, RZ, RZ, R247 ;  /* 0x000000fffff67224 */ /* 0x000fe200078e00f7 */
[----:B------:R-:W-:Y:S01]  /*15eff0*/  LOP3.LUT R251, R251, R250, RZ, 0x3c, !PT ;  /* 0x000000fafbfb7212 */ /* 0x000fe200078e3cff */
[----:B------:R1:W-:Y:S01]  /*15f000*/  STL.64 [R1+0x38f0], R18 ;  /* 0x0038f01201007387 */ /* 0x0003e20000100a00 */
[----:B------:R-:W-:-:S02]  /*15f010*/  LOP3.LUT R249, R249, R248, RZ, 0x3c, !PT ;  /* 0x000000f8f9f97212 */ /* 0x000fc400078e3cff */
[----:B------:R-:W-:Y:S01]  /*15f020*/  MOV R247, R239 ;  /* 0x000000ef00f77202 */ /* 0x000fe20000000f00 */
[----:B------:R2:W-:Y:S01]  /*15f030*/  STL.64 [R1+0x3900], R16 ;  /* 0x0039001001007387 */ /* 0x0005e20000100a00 */
[----:B------:R-:W-:Y:S01]  /*15f040*/  IMAD.IADD R3, R242, 0x1, R8 ;  /* 0x00000001f2037824 */ /* 0x000fe200078e0208 */
[----:B------:R-:W-:Y:S01]  /*15f050*/  MOV R239, R7 ;  /* 0x0000000700ef7202 */ /* 0x000fe20000000f00 */
[----:B------:R-:W-:Y:S01]  /*15f060*/  IMAD.MOV.U32 R242, RZ, RZ, R6 ;  /* 0x000000fffff27224 */ /* 0x000fe200078e0006 */
[----:B------:R3:W-:Y:S04]  /*15f070*/  STL.64 [R1+0x38f8], R240 ;  /* 0x0038f8f001007387 */ /* 0x0007e80000100a00 */
[----:B------:R-:W-:Y:S01]  /*15f080*/  STL.64 [R1+0x3908], R250 ;  /* 0x003908fa01007387 */ /* 0x000fe20000100a00 */
[----:B------:R-:W-:-:S03]  /*15f090*/  LOP3.LUT R15, R15, R14, RZ, 0x3c, !PT ;  /* 0x0000000e0f0f7212 */ /* 0x000fc600078e3cff */
[----:B------:R-:W-:Y:S01]  /*15f0a0*/  STL.64 [R1+0x3910], R248 ;  /* 0x003910f801007387 */ /* 0x000fe20000100a00 */
[----:B------:R-:W-:-:S03]  /*15f0b0*/  LOP3.LUT R102, R103, R102, RZ, 0x3c, !PT ;  /* 0x0000006667667212 */ /* 0x000fc600078e3cff */
[----:B------:R-:W-:Y:S01]  /*15f0c0*/  STL.64 [R1+0x3918], R246 ;  /* 0x003918f601007387 */ /* 0x000fe20000100a00 */
[----:B------:R-:W-:-:S03]  /*15f0d0*/  LOP3.LUT R123, R123, R122, RZ, 0x3c, !PT ;  /* 0x0000007a7b7b7212 */ /* 0x000fc600078e3cff */
[----:B------:R-:W4:Y:S01]  /*15f0e0*/  LDL.64 R6, [R1+0x3900] ;  /* 0x0039000001067983 */ /* 0x000f220000100a00 */
[----:B------:R-:W-:Y:S02]  /*15f0f0*/  LOP3.LUT R97, R97, R96, RZ, 0x3c, !PT ;  /* 0x0000006061617212 */ /* 0x000fe400078e3cff */
[----:B------:R-:W-:Y:S01]  /*15f100*/  LOP3.LUT R116, R117, R116, RZ, 0x3c, !PT ;  /* 0x0000007475747212 */ /* 0x000fe200078e3cff */
[----:B------:R3:W-:Y:S01]  /*15f110*/  STL.64 [R1+0x3920], R244 ;  /* 0x003920f401007387 */ /* 0x0007e20000100a00 */
[----:B------:R-:W-:Y:S02]  /*15f120*/  LOP3.LUT R125, R125, R124, RZ, 0x3c, !PT ;  /* 0x0000007c7d7d7212 */ /* 0x000fe400078e3cff */
[----:B------:R-:W-:Y:S01]  /*15f130*/  LOP3.LUT R99, R99, R98, RZ, 0x3c, !PT ;  /* 0x0000006263637212 */ /* 0x000fe200078e3cff */
[----:B------:R3:W-:Y:S01]  /*15f140*/  STL.64 [R1+0x4ad8], R242 ;  /* 0x004ad8f201007387 */ /* 0x0007e20000100a00 */
[----:B------:R-:W-:Y:S02]  /*15f150*/  LOP3.LUT R118, R119, R118, RZ, 0x3c, !PT ;  /* 0x0000007677767212 */ /* 0x000fe400078e3cff */
[----:B------:R-:W-:Y:S01]  /*15f160*/  LOP3.LUT R127, R127, R126, RZ, 0x3c, !PT ;  /* 0x0000007e7f7f7212 */ /* 0x000fe200078e3cff */
[----:B------:R-:W-:Y:S01]  /*15f170*/  STL.64 [R1+0x4ad0], R238 ;  /* 0x004ad0ee01007387 */ /* 0x000fe20000100a00 */
[----:B------:R-:W-:-:S02]  /*15f180*/  LOP3.LUT R101, R101, R100, RZ, 0x3c, !PT ;  /* 0x0000006465657212 */ /* 0x000fc400078e3cff */
[----:B------:R-:W-:Y:S01]  /*15f190*/  LOP3.LUT R120, R121, R120, RZ, 0x3c, !PT ;  /* 0x0000007879787212 */ /* 0x000fe200078e3cff */
[----:B------:R-:W-:Y:S01]  /*15f1a0*/  STL.64 [R1+0x4ac8], R10 ;  /* 0x004ac80a01007387 */ /* 0x000fe20000100a00 */
[----:B------:R-:W-:Y:S02]  /*15f1b0*/  LOP3.LUT R129, R129, R128, RZ, 0x3c, !PT ;  /* 0x0000008081817212 */ /* 0x000fe400078e3cff */
[----:B------:R-:W-:Y:S01]  /*15f1c0*/  LOP3.LUT R103, R103, R102, RZ, 0x3c, !PT ;  /* 0x0000006667677212 */ /* 0x000fe200078e3cff */
[----:B------:R-:W-:Y:S01]  /*15f1d0*/  STL.64 [R1+0x4ac0], R12 ;  /* 0x004ac00c01007387 */ /* 0x000fe20000100a00 */
        /* <DEDUP_REMOVED lines=13> */
[----:B------:R-:W-:Y:S02]  /*15f2b0*/  LOP3.LUT R128, R129, R128, RZ, 0x3c, !PT ;  /* 0x0000008081807212 */ /* 0x000fe400078e3cff */
[----:B------:R-:W-:Y:S01]  /*15f2c0*/  LOP3.LUT R137, R137, R136, RZ, 0x3c, !PT ;  /* 0x0000008889897212 */ /* 0x000fe200078e3cff */
[----:B------:R-:W-:Y:S01]  /*15f2d0*/  STL.64 [R1+0x4a98], R102 ;  /* 0x004a986601007387 */ /* 0x000fe20000100a00 */
[----:B------:R-:W-:Y:S02]  /*15f2e0*/  LOP3.LUT R123, R123, R122, RZ, 0x3c, !PT ;  /* 0x0000007a7b7b7212 */ /* 0x000fe400078e3cff */
[----:B------:R-:W-:Y:S02]  /*15f2f0*/  LOP3.LUT R130, R131, R130, RZ, 0x3c, !PT ;  /* 0x0000008283827212 */ /* 0x000fe400078e3cff */
[----:B------:R-:W-:Y:S01]  /*15f300*/  LOP3.LUT R139, R139, R138, RZ, 0x3c, !PT ;  /* 0x0000008a8b8b7212 */ /* 0x000fe200078e3cff */
[----:B------:R-:W-:Y:S01]  /*15f310*/  STL.64 [R1+0x4a90], R116 ;  /* 0x004a907401007387 */ /* 0x000fe20000100a00 */
[----:B------:R-:W-:-:S02]  /*15f320*/  LOP3.LUT R125, R125, R124, RZ, 0x3c, !PT ;  /* 0x0000007c7d7d7212 */ /* 0x000fc400078e3cff */
[----:B------:R-:W-:Y:S01]  /*15f330*/  LOP3.LUT R132, R133, R132, RZ, 0x3c, !PT ;  /* 0x0000008485847212 */ /* 0x000fe200078e3cff */
[----:B------:R-:W-:Y:S01]  /*15f340*/  STL.64 [R1+0x4a88], R118 ;  /* 0x004a887601007387 */ /* 0x000fe20000100a00 */
[----:B------:R-:W-:Y:S02]  /*15f350*/  LOP3.LUT R127, R127, R126, RZ, 0x3c, !PT ;  /* 0x0000007e7f7f7212 */ /* 0x000fe400078e3cff */
        /* <DEDUP_REMOVED lines=18> */
[----:B------:R-:W-:-:S03]  /*15f480*/  IMAD.MOV.U32 R114, RZ, RZ, R147 ;  /* 0x000000ffff727224 */ /* 0x000fc600078e0093 */
[----:B------:R-:W-:Y:S01]  /*15f490*/  STL.64 [R1+0x4a50], R132 ;  /* 0x004a508401007387 */ /* 0x000fe20000100a00 */
[----:B------:R-:W-:-:S03]  /*15f4a0*/  IMAD.MOV.U32 R115, RZ, RZ, R146 ;  /* 0x000000ffff737224 */ /* 0x000fc600078e0092 */
[----:B------:R-:W-:Y:S01]  /*15f4b0*/  STL.64 [R1+0x4a48], R134 ;  /* 0x004a488601007387 */ /* 0x000fe20000100a00 */
[----:B------:R-:W-:-:S03]  /*15f4c0*/  IMAD.MOV.U32 R112, RZ, RZ, R149 ;  /* 0x000000ffff707224 */ /* 0x000fc600078e0095 */
[----:B------:R-:W-:Y:S01]  /*15f4d0*/  STL.64 [R1+0x4a40], R136 ;  /* 0x004a408801007387 */ /* 0x000fe20000100a00 */
[----:B------:R-:W-:-:S03]  /*15f4e0*/  IMAD.MOV.U32 R113, RZ, RZ, R148 ;  /* 0x000000ffff717224 */ /* 0x000fc600078e0094 */
[----:B------:R-:W-:Y:S04]  /*15f4f0*/  STL.64 [R1+0x4a38], R138 ;  /* 0x004a388a01007387 */ /* 0x000fe80000100a00 */
[----:B------:R-:W3:Y:S04]  /*15f500*/  LDL.64 R146, [R1+0x38f0] ;  /* 0x0038f00001927983 */ /* 0x000ee80000100a00 */
[----:B------:R-:W-:Y:S04]  /*15f510*/  STL.64 [R1+0x4a30], R140 ;  /* 0x004a308c01007387 */ /* 0x000fe80000100a00 */
[----:B------:R-:W4:Y:S01]  /*15f520*/  LDL.64 R148, [R1+0x38e8] ;  /* 0x0038e80001947983 */ /* 0x000f220000100a00 */
[----:B------:R-:W-:-:S02]  /*15f530*/  LOP3.LUT R143, R143, R142, RZ, 0x3c, !PT ;  /* 0x0000008e8f8f7212 */ /* 0x000fc400078e3cff */
[----:B------:R-:W-:Y:S02]  /*15f540*/  LOP3.LUT R145, R145, R144, RZ, 0x3c, !PT ;  /* 0x0000009091917212 */ /* 0x000fe400078e3cff */
[----:B------:R-:W-:Y:S02]  /*15f550*/  LOP3.LUT R142, R143, R142, RZ, 0x3c, !PT ;  /* 0x0000008e8f8e7212 */ /* 0x000fe400078e3cff */
[----:B------:R-:W-:Y:S02]  /*15f560*/  LOP3.LUT R144, R145, R144, RZ, 0x3c, !PT ;  /* 0x0000009091907212 */ /* 0x000fe400078e3cff */
[----:B------:R-:W-:Y:S02]  /*15f570*/  LOP3.LUT R143, R143, R142, RZ, 0x3c, !PT ;  /* 0x0000008e8f8f7212 */ /* 0x000fe400078e3cff */
[----:B------:R-:W-:Y:S01]  /*15f580*/  LOP3.LUT R145, R145, R144, RZ, 0x3c, !PT ;  /* 0x0000009091917212 */ /* 0x000fe200078e3cff */
[----:B------:R-:W-:Y:S01]  /*15f590*/  IMAD.MOV.U32 R110, RZ, RZ, R151 ;  /* 0x000000ffff6e7224 */ /* 0x000fe200078e0097 */
[----:B------:R-:W-:Y:S01]  /*15f5a0*/  MOV R111, R150 ;  /* 0x00000096006f7202 */ /* 0x000fe20000000f00 */
[----:B------:R-:W-:Y:S01]  /*15f5b0*/  STL.64 [R1+0x4a28], R142 ;  /* 0x004a288e01007387 */ /* 0x000fe20000100a00 */
[----:B------:R-:W-:-:S02]  /*15f5c0*/  IMAD.MOV.U32 R108, RZ, RZ, R153 ;  /* 0x000000ffff6c7224 */ /* 0x000fc400078e0099 */
[----:B------:R-:W-:Y:S01]  /*15f5d0*/  IMAD.MOV.U32 R109, RZ, RZ, R152 ;  /* 0x000000ffff6d7224 */ /* 0x000fe200078e0098 */
[----:B------:R-:W-:Y:S01]  /*15f5e0*/  STL.64 [R1+0x4a20], R144 ;  /* 0x004a209001007387 */ /* 0x000fe20000100a00 */
[----:B------:R-:W-:Y:S01]  /*15f5f0*/  IMAD.MOV.U32 R106, RZ, RZ, R155 ;  /* 0x000000ffff6a7224 */ /* 0x000fe200078e009b */
[----:B------:R-:W-:Y:S01]  /*15f600*/  MOV R105, R156 ;  /* 0x0000009c00697202 */ /* 0x000fe20000000f00 */
[----:B------:R-:W-:Y:S01]  /*15f610*/  IMAD.MOV.U32 R107, RZ, RZ, R154 ;  /* 0x000000ffff6b7224 */ /* 0x000fe200078e009a */
[----:B------:R-:W-:Y:S01]  /*15f620*/  STL.64 [R1+0x4a18], R114 ;  /* 0x004a187201007387 */ /* 0x000fe20000100a00 */
[----:B------:R-:W-:Y:S02]  /*15f630*/  IMAD.MOV.U32 R104, RZ, RZ, R157 ;  /* 0x000000ffff687224 */ /* 0x000fe400078e009d */
[----:B------:R-:W-:Y:S01]  /*15f640*/  IMAD.MOV.U32 R94, RZ, RZ, R159 ;  /* 0x000000ffff5e7224 */ /* 0x000fe200078e009f */
[----:B------:R3:W-:Y:S01]  /*15f650*/  STL.64 [R1+0x4a10], R112 ;  /* 0x004a107001007387 */ /* 0x0007e20000100a00 */
[----:B------:R-:W-:Y:S01]  /*15f660*/  IMAD.MOV.U32 R95, RZ, RZ, R158 ;  /* 0x000000ffff5f7224 */ /* 0x000fe200078e009e */
[----:B------:R-:W-:Y:S01]  /*15f670*/  MOV R91, R162 ;  /* 0x000000a2005b7202 */ /* 0x000fe20000000f00 */
[----:B------:R-:W-:Y:S01]  /*15f680*/  IMAD.MOV.U32 R92, RZ, RZ, R161 ;  /* 0x000000ffff5c7224 */ /* 0x000fe200078e00a1 */
[----:B------:R-:W-:Y:S01]  /*15f690*/  STL.64 [R1+0x4a08], R110 ;  /* 0x004a086e01007387 */ /* 0x000fe20000100a00 */
[----:B------:R-:W-:-:S02]  /*15f6a0*/  IMAD.MOV.U32 R93, RZ, RZ, R160 ;  /* 0x000000ffff5d7224 */ /* 0x000fc400078e00a0 */
[----:B------:R-:W-:Y:S01]  /*15f6b0*/  IMAD.MOV.U32 R90, RZ, RZ, R163 ;  /* 0x000000ffff5a7224 */ /* 0x000fe200078e00a3 */
[----:B------:R-:W-:Y:S01]  /*15f6c0*/  STL.64 [R1+0x4a00], R108 ;  /* 0x004a006c01007387 */ /* 0x000fe20000100a00 */
[----:B------:R-:W-:Y:S02]  /*15f6d0*/  IMAD.MOV.U32 R88, RZ, RZ, R165 ;  /* 0x000000ffff587224 */ /* 0x000fe400078e00a5 */
[----:B------:R-:W-:Y:S01]  /*15f6e0*/  IMAD.MOV.U32 R89, RZ, RZ, R164 ;  /* 0x000000ffff597224 */ /* 0x000fe200078e00a4 */
[----:B------:R-:W-:Y:S01]  /*15f6f0*/  STL.64 [R1+0x49f8], R106 ;  /* 0x0049f86a01007387 */ /* 0x000fe20000100a00 */
[----:B------:R-:W-:Y:S01]  /*15f700*/  IMAD.MOV.U32 R86, RZ, RZ, R167 ;  /* 0x000000ffff567224 */ /* 0x000fe200078e00a7 */
[----:B------:R-:W-:Y:S01]  /*15f710*/  MOV R85, R168 ;  /* 0x000000a800557202 */ /* 0x000fe20000000f00 */
[----:B------:R-:W-:Y:S01]  /*15f720*/  IMAD.MOV.U32 R87, RZ, RZ, R166 ;  /* 0x000000ffff577224 */ /* 0x000fe200078e00a6 */
[----:B------:R-:W-:Y:S01]  /*15f730*/  STL.64 [R1+0x49f0], R104 ;  /* 0x0049f06801007387 */ /* 0x000fe20000100a00 */
[----:B------:R-:W-:-:S02]  /*15f740*/  IMAD.MOV.U32 R84, RZ, RZ, R169 ;  /* 0x000000ffff547224 */ /* 0x000fc400078e00a9 */
[----:B------:R-:W-:Y:S01]  /*15f750*/  IMAD.MOV.U32 R82, RZ, RZ, R171 ;  /* 0x000000ffff527224 */ /* 0x000fe200078e00ab */
[----:B------:R3:W-:Y:S01]  /*15f760*/  STL.64 [R1+0x49e8], R94 ;  /* 0x0049e85e01007387 */ /* 0x0007e20000100a00 */
[----:B------:R-:W-:Y:S01]  /*15f770*/  IMAD.MOV.U32 R83, RZ, RZ, R170 ;  /* 0x000000ffff537224 */ /* 0x000fe200078e00aa */
[----:B------:R-:W-:Y:S01]  /*15f780*/  MOV R79, R174 ;  /* 0x000000ae004f7202 */ /* 0x000fe20000000f00 */
[----:B------:R-:W-:Y:S01]  /*15f790*/  IMAD.MOV.U32 R80, RZ, RZ, R173 ;  /* 0x000000ffff507224 */ /* 0x000fe200078e00ad */
[----:B------:R-:W-:Y:S01]  /*15f7a0*/  STL.64 [R1+0x49e0], R92 ;  /* 0x0049e05c01007387 */ /* 0x000fe20000100a00 */
[----:B------:R-:W-:Y:S02]  /*15f7b0*/  IMAD.MOV.U32 R81, RZ, RZ, R172 ;  /* 0x000000ffff517224 */ /* 0x000fe400078e00ac */
[----:B------:R-:W-:Y:S01]  /*15f7c0*/  IMAD.MOV.U32 R78, RZ, RZ, R175 ;  /* 0x000000ffff4e7224 */ /* 0x000fe200078e00af */
        /* <DEDUP_REMOVED lines=8> */
[----:B------:R-:W-:-:S03]  /*15f850*/  IMAD.MOV.U32 R72, RZ, RZ, R181 ;  /* 0x000000ffff487224 */ /* 0x000fc600078e00b5 */
        /* <DEDUP_REMOVED lines=77> */
[----:B-1----:R-:W-:Y:S01]  /*15fd30*/  MOV R19, R234 ;  /* 0x000000ea00137202 */ /* 0x002fe20000000f00 */
[----:B------:R-:W-:Y:S01]  /*15fd40*/  IMAD.MOV.U32 R21, RZ, RZ, R232 ;  /* 0x000000ffff157224 */ /* 0x000fe200078e00e8 */
[----:B------:R-:W-:Y:S01]  /*15fd50*/  STL.64 [R1+0x48f0], R32 ;  /* 0x0048f02001007387 */ /* 0x000fe20000100a00 */
[----:B------:R-:W-:-:S03]  /*15fd60*/  IMAD.MOV.U32 R18, RZ, RZ, R235 ;  /* 0x000000ffff127224 */ /* 0x000fc600078e00eb */
[----:B------:R-:W-:Y:S01]  /*15fd70*/  STL.64 [R1+0x48e8], R30 ;  /* 0x0048e81e01007387 */ /* 0x000fe20000100a00 */
[----:B--2---:R-:W-:Y:S02]  /*15fd80*/  IMAD.MOV.U32 R16, RZ, RZ, R237 ;  /* 0x000000ffff107224 */ /* 0x004fe400078e00ed */
[----:B------:R-:W-:Y:S01]  /*15fd90*/  IMAD.MOV.U32 R17, RZ, RZ, R236 ;  /* 0x000000ffff117224 */ /* 0x000fe200078e00ec */
[----:B------:R-:W-:Y:S04]  /*15fda0*/  STL.64 [R1+0x48e0], R28 ;  /* 0x0048e01c01007387 */ /* 0x000fe80000100a00 */
[----:B------:R-:W-:Y:S04]  /*15fdb0*/  STL.64 [R1+0x48d8], R26 ;  /* 0x0048d81a01007387 */ /* 0x000fe80000100a00 */
[----:B------:R-:W-:Y:S04]  /*15fdc0*/  STL.64 [R1+0x48d0], R24 ;  /* 0x0048d01801007387 */ /* 0x000fe80000100a00 */
[----:B------:R-:W-:Y:S04]  /*15fdd0*/  STL.64 [R1+0x48c8], R22 ;  /* 0x0048c81601007387 */ /* 0x000fe80000100a00 */
[----:B------:R-:W-:Y:S04]  /*15fde0*/  STL.64 [R1+0x48c0], R20 ;  /* 0x0048c01401007387 */ /* 0x000fe80000100a00 */
[----:B------:R-:W-:Y:S04]  /*15fdf0*/  STL.64 [R1+0x48b8], R18 ;  /* 0x0048b81201007387 */ /* 0x000fe80000100a00 */
[----:B------:R1:W-:Y:S04]  /*15fe00*/  STL.64 [R1+0x48b0], R16 ;  /* 0x0048b01001007387 */ /* 0x0003e80000100a00 */
        /* <DEDUP_REMOVED lines=10> */
[----:B------:R-:W3:Y:S04]  /*15feb0*/  LDL R244, [R1+0x56e8] ;  /* 0x0056e80001f47983 */ /* 0x000ee80000100800 */
[----:B------:R-:W4:Y:S04]  /*15fec0*/  LDL R246, [R1+0x56ec] ;  /* 0x0056ec0001f67983 */ /* 0x000f280000100800 */
[----:B------:R-:W2:Y:S04]  /*15fed0*/  LDL R242, [R1+0x56e4] ;  /* 0x0056e40001f27983 */ /* 0x000ea80000100800 */
[----:B------:R-:W4:Y:S04]  /*15fee0*/  LDL R247, [R1+0x56f0] ;  /* 0x0056f00001f77983 */ /* 0x000f280000100800 */
[----:B------:R-:W4:Y:S04]  /*15fef0*/  LDL R248, [R1+0x5654] ;  /* 0x0056540001f87983 */ /* 0x000f280000100800 */
[----:B------:R-:W4:Y:S04]  /*15ff00*/  LDL R249, [R1+0x5658] ;  /* 0x0056580001f97983 */ /* 0x000f280000100800 */
[----:B------:R-:W4:Y:S04]  /*15ff10*/  LDL R250, [R1+0x565c] ;  /* 0x00565c0001fa7983 */ /* 0x000f280000100800 */
[----:B------:R-:W4:Y:S04]  /*15ff20*/  LDL R251, [R1+0x5660] ;  /* 0x0056600001fb7983 */ /* 0x000f280000100800 */
        /* <DEDUP_REMOVED lines=71> */
[----:B------:R-:W-:Y:S01]  /*1603a0*/  LDGSTS.E [R4+0x3e000], desc[UR32][R22.64], P1 ;  /* 0x3e00000016047fae */ /* 0x000fe20008921860 */
[----:B--2---:R-:W-:-:S03]  /*1603b0*/  IMAD.MOV.U32 R5, RZ, RZ, R242 ;  /* 0x000000ffff057224 */ /* 0x004fc600078e00f2 */
[----:B------:R-:W-:Y:S04]  /*1603c0*/  LDGSTS.E [R4+0x3e100], desc[UR32][R20.64], P0 ;  /* 0x3e10000014047fae */ /* 0x000fe80008121860 */
[----:B------:R-:W-:Y:S04]  /*1603d0*/  LDGSTS.E [R4+0x3f000], desc[UR32][R18.64], P1 ;  /* 0x3f00000012047fae */ /* 0x000fe80008921860 */
[----:B------:R3:W-:Y:S04]  /*1603e0*/  LDGSTS.E [R4+0x3f100], desc[UR32][R16.64], P0 ;  /* 0x3f10000010047fae */ /* 0x0007e80008121860 */
[----:B------:R-:W2:Y:S04]  /*1603f0*/  LDL R242, [R1+0x554c] ;  /* 0x00554c0001f27983 */ /* 0x000ea80000100800 */
[----:B------:R-:W2:Y:S01]  /*160400*/  LDL R104, [R1+0x54c4] ;  /* 0x0054c40001687983 */ /* 0x000ea20000100800 */
[----:B---3--:R-:W-:-:S03]  /*160410*/  IMAD.MOV.U32 R4, RZ, RZ, R244 ;  /* 0x000000ffff047224 */ /* 0x008fc600078e00f4 */
[----:B------:R-:W3:Y:S04]  /*160420*/  LDL R105, [R1+0x54c8] ;  /* 0x0054c80001697983 */ /* 0x000ee80000100800 */
[----:B------:R-:W3:Y:S04]  /*160430*/  LDL R244, [R1+0x5550] ;  /* 0x0055500001f47983 */ /* 0x000ee80000100800 */
[----:B------:R4:W-:Y:S04]  /*160440*/  LDGSTS.E [R3+0x200], desc[UR32][R4.64], P1 ;  /* 0x0020000004037fae */ /* 0x0009e80008921860 */
[----:B------:R-:W3:Y:S04]  /*160450*/  LDL R106, [R1+0x5434] ;  /* 0x00543400016a7983 */ /* 0x000ee80000100800 */
[----:B------:R-:W3:Y:S01]  /*160460*/  LDL R107, [R1+0x5438] ;  /* 0x00543800016b7983 */ /* 0x000ee20000100800 */
[----:B----4-:R-:W-:Y:S01]  /*160470*/  IMAD.MOV.U32 R4, RZ, RZ, R247 ;  /* 0x000000ffff047224 */ /* 0x010fe200078e00f7 */
[----:B------:R-:W-:-:S02]  /*160480*/  MOV R5, R246 ;  /* 0x000000f600057202 */ /* 0x000fc40000000f00 */
[----:B------:R-:W4:Y:S04]  /*160490*/  LDL R247, [R1+0x54d0] ;  /* 0x0054d00001f77983 */ /* 0x000f280000100800 */
[----:B------:R-:W4:Y:S04]  /*1604a0*/  LDL R246, [R1+0x54cc] ;  /* 0x0054cc0001f67983 */ /* 0x000f280000100800 */
[----:B------:R1:W-:Y:S04]  /*1604b0*/  LDGSTS.E [R3+0x300], desc[UR32][R4.64], P0 ;  /* 0x0030000004037fae */ /* 0x0003e80008121860 */
[----:B------:R-:W4:Y:S04]  /*1604c0*/  LDL R108, [R1+0x539c] ;  /* 0x00539c00016c7983 */ /* 0x000f280000100800 */
[----:B------:R-:W4:Y:S01]  /*1604d0*/  LDL R109, [R1+0x53a0] ;  /* 0x0053a000016d7983 */ /* 0x000f220000100800 */
[----:B-1----:R-:W-:-:S03]  /*1604e0*/  IMAD.MOV.U32 R4, RZ, RZ, R249 ;  /* 0x000000ffff047224 */ /* 0x002fc600078e00f9 */
[----:B------:R-:W4:Y:S01]  /*1604f0*/  LDL R110, [R1+0x4af8] ;  /* 0x004af800016e7983 */ /* 0x000f220000100800 */
[----:B------:R-:W-:-:S03]  /*160500*/  IMAD.MOV.U32 R5, RZ, RZ, R248 ;  /* 0x000000ffff057224 */ /* 0x000fc600078e00f8 */
[----:B------:R-:W4:Y:S04]  /*160510*/  LDL R248, [R1+0x543c] ;  /* 0x00543c0001f87983 */ /* 0x000f280000100800 */
[----:B------:R-:W4:Y:S04]  /*160520*/  LDL R249, [R1+0x5440] ;  /* 0x0054400001f97983 */ /* 0x000f280000100800 */
[----:B------:R1:W-:Y:S04]  /*160530*/  LDGSTS.E [R3+0x1200], desc[UR32][R4.64], P1 ;  /* 0x0120000004037fae */ /* 0x0003e80008921860 */
[----:B------:R-:W4:Y:S01]  /*160540*/  LDL R111, [R1+0x4afc] ;  /* 0x004afc00016f7983 */ /* 0x000f220000100800 */
[----:B-1----:R-:W-:-:S02]  /*160550*/  IMAD.MOV.U32 R4, RZ, RZ, R251 ;  /* 0x000000ffff047224 */ /* 0x002fc400078e00fb */
[----:B------:R-:W-:Y:S01]  /*160560*/  IMAD.MOV.U32 R5, RZ, RZ, R250 ;  /* 0x000000ffff057224 */ /* 0x000fe200078e00fa */
[----:B------:R-:W4:Y:S04]  /*160570*/  LDL R251, [R1+0x53a8] ;  /* 0x0053a80001fb7983 */ /* 0x000f280000100800 */
[----:B------:R-:W4:Y:S04]  /*160580*/  LDL R250, [R1+0x53a4] ;  /* 0x0053a40001fa7983 */ /* 0x000f280000100800 */
[----:B------:R1:W-:Y:S02]  /*160590*/  LDGSTS.E [R3+0x1300], desc[UR32][R4.64], P0 ;  /* 0x0130000004037fae */ /* 0x0003e40008121860 */
[----:B-1----:R-:W-:-:S02]  /*1605a0*/  MOV R5, R112 ;  /* 0x0000007000057202 */ /* 0x002fc40000000f00 */
[----:B------:R-:W4:Y:S01]  /*1605b0*/  LDL R112, [R1+0x4b00] ;  /* 0x004b000001707983 */ /* 0x000f220000100800 */
[----:B------:R-:W-:-:S03]  /*1605c0*/  IMAD.MOV.U32 R4, RZ, RZ, R113 ;  /* 0x000000ffff047224 */ /* 0x000fc600078e0071 */
[----:B------:R-:W4:Y:S04]  /*1605d0*/  LDL R113, [R1+0x4b04] ;  /* 0x004b040001717983 */ /* 0x000f280000100800 */
[----:B------:R1:W-:Y:S02]  /*1605e0*/  LDGSTS.E [R3+0x2200], desc[UR32][R4.64], P1 ;  /* 0x0220000004037fae */ /* 0x0003e40008921860 */
[----:B-1----:R-:W-:Y:S02]  /*1605f0*/  IMAD.MOV.U32 R5, RZ, RZ, R114 ;  /* 0x000000ffff057224 */ /* 0x002fe400078e0072 */
        /* <DEDUP_REMOVED lines=9> */
[----:B--2---:R-:W-:Y:S02]  /*160690*/  MOV R5, R242 ;  /* 0x000000f200057202 */ /* 0x004fe40000000f00 */
[----:B------:R-:W2:Y:S01]  /*1606a0*/  LDL R242, [R1+0x4b80] ;  /* 0x004b800001f27983 */ /* 0x000ea20000100800 */
[----:B---3--:R-:W-:-:S03]  /*1606b0*/  IMAD.MOV.U32 R4, RZ, RZ, R244 ;  /* 0x000000ffff047224 */ /* 0x008fc600078e00f4 */
[----:B------:R-:W3:Y:S04]  /*1606c0*/  LDL R244, [R1+0x4b84] ;  /* 0x004b840001f47983 */ /* 0x000ee80000100800 */
[----:B------:R1:W-:Y:S02]  /*1606d0*/  LDGSTS.E [R3+0x3300], desc[UR32][R4.64], P0 ;  /* 0x0330000004037fae */ /* 0x0003e40008121860 */
[----:B-1----:R-:W-:Y:S02]  /*1606e0*/  IMAD.MOV.U32 R4, RZ, RZ, R105 ;  /* 0x000000ffff047224 */ /* 0x002fe400078e0069 */
[----:B------:R-:W-:Y:S01]  /*1606f0*/  IMAD.MOV.U32 R5, RZ, RZ, R104 ;  /* 0x000000ffff057224 */ /* 0x000fe200078e0068 */
[----:B------:R-:W3:Y:S04]  /*160700*/  LDL R105, [R1+0x4d84] ;  /* 0x004d840001697983 */ /* 0x000ee80000100800 */
[----:B------:R4:W-:Y:S04]  /*160710*/  LDGSTS.E [R3+0x4200], desc[UR32][R4.64], P1 ;  /* 0x0420000004037fae */ /* 0x0009e80008921860 */
[----:B------:R-:W3:Y:S01]  /*160720*/  LDL R104, [R1+0x4d80] ;  /* 0x004d800001687983 */ /* 0x000ee20000100800 */
[----:B----4-:R-:W-:-:S02]  /*160730*/  IMAD.MOV.U32 R4, RZ, RZ, R247 ;  /* 0x000000ffff047224 */ /* 0x010fc400078e00f7 */
[----:B------:R-:W-:Y:S01]  /*160740*/  IMAD.MOV.U32 R5, RZ, RZ, R246 ;  /* 0x000000ffff057224 */ /* 0x000fe200078e00f6 */
[----:B------:R-:W4:Y:S04]  /*160750*/  LDL R247, [R1+0x4bfc] ;  /* 0x004bfc0001f77983 */ /* 0x000f280000100800 */
[----:B------:R-:W4:Y:S04]  /*160760*/  LDL R246, [R1+0x4bf8] ;  /* 0x004bf80001f67983 */ /* 0x000f280000100800 */
[----:B------:R1:W-:Y:S02]  /*160770*/  LDGSTS.E [R3+0x4300], desc[UR32][R4.64], P0 ;  /* 0x0430000004037fae */ /* 0x0003e40008121860 */
[----:B-1----:R-:W-:Y:S01]  /*160780*/  IMAD.MOV.U32 R4, RZ, RZ, R107 ;  /* 0x000000ffff047224 */ /* 0x002fe200078e006b */
[----:B------:R-:W-:Y:S01]  /*160790*/  MOV R5, R106 ;  /* 0x0000006a00057202 */ /* 0x000fe20000000f00 */
        /* <DEDUP_REMOVED lines=8> */
[----:B-1----:R-:W-:-:S02]  /*160820*/  IMAD.MOV.U32 R4, RZ, RZ, R109 ;  /* 0x000000ffff047224 */ /* 0x002fc400078e006d */
[----:B------:R-:W-:Y:S01]  /*160830*/  IMAD.MOV.U32 R5, RZ, RZ, R108 ;  /* 0x000000ffff057224 */ /* 0x000fe200078e006c */
[----:B------:R-:W4:Y:S04]  /*160840*/  LDL R109, [R1+0x4e84] ;  /* 0x004e8400016d7983 */ /* 0x000f280000100800 */
[----:B------:R1:W-:Y:S04]  /*160850*/  LDGSTS.E [R3+0x6200], desc[UR32][R4.64], P1 ;  /* 0x0620000004037fae */ /* 0x0003e80008921860 */
[----:B------:R-:W4:Y:S01]  /*160860*/  LDL R108, [R1+0x4e80] ;  /* 0x004e8000016c7983 */ /* 0x000f220000100800 */
[----:B-1----:R-:W-:Y:S01]  /*160870*/  IMAD.MOV.U32 R4, RZ, RZ, R251 ;  /* 0x000000ffff047224 */ /* 0x002fe200078e00fb */
[----:B------:R-:W-:-:S02]  /*160880*/  MOV R5, R250 ;  /* 0x000000fa00057202 */ /* 0x000fc40000000f00 */
        /* <DEDUP_REMOVED lines=8> */
[----:B-1----:R-:W-:-:S03]  /*160910*/  IMAD.MOV.U32 R5, RZ, RZ, R112 ;  /* 0x000000ffff057224 */ /* 0x002fc600078e0070 */
[----:B------:R-:W4:Y:S01]  /*160920*/  LDL R112, [R1+0x4c88] ;  /* 0x004c880001707983 */ /* 0x000f220000100800 */
[----:B------:R-:W-:-:S03]  /*160930*/  IMAD.MOV.U32 R4, RZ, RZ, R113 ;  /* 0x000000ffff047224 */ /* 0x000fc600078e0071 */
[----:B------:R-:W4:Y:S04]  /*160940*/  LDL R113, [R1+0x4c8c] ;  /* 0x004c8c0001717983 */ /* 0x000f280000100800 */
[----:B------:R1:W-:Y:S02]  /*160950*/  LDGSTS.E [R3+0x7300], desc[UR32][R4.64], P0 ;  /* 0x0730000004037fae */ /* 0x0003e40008121860 */
[----:B-1----:R-:W-:Y:S02]  /*160960*/  MOV R5, R114 ;  /* 0x0000007200057202 */ /* 0x002fe40000000f00 */
[----:B------:R-:W4:Y:S01]  /*160970*/  LDL R114, [R1+0x4d08] ;  /* 0x004d080001727983 */ /* 0x000f220000100800 */
[----:B------:R-:W-:-:S03]  /*160980*/  IMAD.MOV.U32 R4, RZ, RZ, R115 ;  /* 0x000000ffff047224 */ /* 0x000fc600078e0073 */
[----:B------:R-:W4:Y:S04]  /*160990*/  LDL R115, [R1+0x4d0c] ;  /* 0x004d0c0001737983 */ /* 0x000f280000100800 */
[----:B------:R2:W-:Y:S02]  /*1609a0*/  LDGSTS.E [R3+0x8200], desc[UR32][R4.64], P1 ;  /* 0x0820000004037fae */ /* 0x0005e40008921860 */
[----:B--2---:R-:W-:Y:S02]  /*1609b0*/  IMAD.MOV.U32 R5, RZ, RZ, R242 ;  /* 0x000000ffff057224 */ /* 0x004fe400078e00f2 */
[----:B------:R-:W2:Y:S01]  /*1609c0*/  LDL R242, [R1+0x4d88] ;  /* 0x004d880001f27983 */ /* 0x000ea20000100800 */
[----:B---3--:R-:W-:-:S03]  /*1609d0*/  IMAD.MOV.U32 R4, RZ, RZ, R244 ;  /* 0x000000ffff047224 */ /* 0x008fc600078e00f4 */
[----:B------:R-:W3:Y:S04]  /*1609e0*/  LDL R244, [R1+0x4d8c] ;  /* 0x004d8c0001f47983 */ /* 0x000ee80000100800 */
[----:B------:R4:W-:Y:S02]  /*1609f0*/  LDGSTS.E [R3+0x8300], desc[UR32][R4.64], P0 ;  /* 0x0830000004037fae */ /* 0x0009e40008121860 */
[----:B----4-:R-:W-:Y:S02]  /*160a00*/  IMAD.MOV.U32 R4, RZ, RZ, R247 ;  /* 0x000000ffff047224 */ /* 0x010fe400078e00f7 */
[----:B------:R-:W4:Y:S01]  /*160a10*/  LDL R247, [R1+0x4e0c] ;  /* 0x004e0c0001f77983 */ /* 0x000f220000100800 */
[----:B------:R-:W-:-:S03]  /*160a20*/  IMAD.MOV.U32 R5, RZ, RZ, R246 ;  /* 0x000000ffff057224 */ /* 0x000fc600078e00f6 */
[----:B------:R-:W4:Y:S04]  /*160a30*/  LDL R246, [R1+0x4e08] ;  /* 0x004e080001f67983 */ /* 0x000f280000100800 */
[----:B------:R1:W-:Y:S02]  /*160a40*/  LDGSTS.E [R3+0x9200], desc[UR32][R4.64], P1 ;  /* 0x0920000004037fae */ /* 0x0003e40008921860 */
[----:B-1----:R-:W-:Y:S02]  /*160a50*/  IMAD.MOV.U32 R4, RZ, RZ, R249 ;  /* 0x000000ffff047224 */ /* 0x002fe400078e00f9 */
[----:B------:R-:W4:Y:S01]  /*160a60*/  LDL R249, [R1+0x4e8c] ;  /* 0x004e8c0001f97983 */ /* 0x000f220000100800 */
[----:B------:R-:W-:-:S03]  /*160a70*/  MOV R5, R248 ;  /* 0x000000f800057202 */ /* 0x000fc60000000f00 */
        /* <DEDUP_REMOVED lines=12> */
[----:B-1----:R-:W-:Y:S01]  /*160b40*/  IMAD.MOV.U32 R4, RZ, RZ, R95 ;  /* 0x000000ffff047224 */ /* 0x002fe200078e005f */
[----:B------:R-:W-:Y:S01]  /*160b50*/  MOV R5, R94 ;  /* 0x0000005e00057202 */ /* 0x000fe20000000f00 */
        /* <DEDUP_REMOVED lines=8> */
[----:B-1----:R-:W-:Y:S02]  /*160be0*/  IMAD.MOV.U32 R4, RZ, RZ, R105 ;  /* 0x000000ffff047224 */ /* 0x002fe400078e0069 */
[----:B------:R-:W-:Y:S01]  /*160bf0*/  IMAD.MOV.U32 R5, RZ, RZ, R104 ;  /* 0x000000ffff057224 */ /* 0x000fe200078e0068 */
[----:B------:R-:W4:Y:S04]  /*160c00*/  LDL R105, [R1+0x510c] ;  /* 0x00510c0001697983 */ /* 0x000f280000100800 */
[----:B------:R2:W-:Y:S04]  /*160c10*/  LDGSTS.E [R3+0xc200], desc[UR32][R4.64], P1 ;  /* 0x0c20000004037fae */ /* 0x0005e80008921860 */
[----:B------:R-:W4:Y:S01]  /*160c20*/  LDL R104, [R1+0x5108] ;  /* 0x0051080001687983 */ /* 0x000f220000100800 */
[----:B--2---:R-:W-:-:S03]  /*160c30*/  MOV R5, R242 ;  /* 0x000000f200057202 */ /* 0x004fc60000000f00 */
        /* <DEDUP_REMOVED lines=9> */
[----:B----4-:R-:W-:-:S03]  /*160cd0*/  IMAD.MOV.U32 R4, RZ, RZ, R247 ;  /* 0x000000ffff047224 */ /* 0x010fc600078e00f7 */
        /* <DEDUP_REMOVED lines=19> */
[----:B-1----:R-:W-:-:S03]  /*160e10*/  IMAD.MOV.U32 R4, RZ, RZ, R251 ;  /* 0x000000ffff047224 */ /* 0x002fc600078e00fb */
        /* <DEDUP_REMOVED lines=33> */
[----:B------:R-:W4:Y:S04]  /*161030*/  LDL.LU.64 R16, [R1+0x48a0] ;  /* 0x0048a00001107983 */ /* 0x000f280000300a00 */
[----:B------:R-:W4:Y:S04]  /*161040*/  LDL.LU.64 R10, [R1+0x4898] ;  /* 0x00489800010a7983 */ /* 0x000f280000300a00 */
[----:B------:R-:W4:Y:S04]  /*161050*/  LDL.LU.64 R12, [R1+0x4890] ;  /* 0x00489000010c7983 */ /* 0x000f280000300a00 */
[----:B------:R1:W-:Y:S04]  /*161060*/  LDGSTS.E [R3+0x12300], desc[UR32][R4.64], P0 ;  /* 0x1230000004037fae */ /* 0x0003e80008121860 */
[----:B------:R-:W4:Y:S04]  /*161070*/  LDL.LU.64 R14, [R1+0x4888] ;  /* 0x00488800010e7983 */ /* 0x000f280000300a00 */
[----:B------:R-:W4:Y:S01]  /*161080*/  LDL.LU.64 R30, [R1+0x4880] ;  /* 0x00488000011e7983 */ /* 0x000f220000300a00 */
[----:B-1----:R-:W-:-:S03]  /*161090*/  IMAD.MOV.U32 R4, RZ, RZ, R95 ;  /* 0x000000ffff047224 */ /* 0x002fc600078e005f */
[----:B------:R-:W4:Y:S01]  /*1610a0*/  LDL.LU.64 R28, [R1+0x4878] ;  /* 0x00487800011c7983 */ /* 0x000f220000300a00 */
[----:B------:R-:W-:-:S03]  /*1610b0*/  IMAD.MOV.U32 R5, RZ, RZ, R94 ;  /* 0x000000ffff057224 */ /* 0x000fc600078e005e */
        /* <DEDUP_REMOVED lines=11> */
[----:B-1----:R-:W-:Y:S01]  /*161170*/  IMAD.MOV.U32 R4, RZ, RZ, R107 ;  /* 0x000000ffff047224 */ /* 0x002fe200078e006b */
[----:B------:R-:W-:-:S05]  /*161180*/  MOV R5, R106 ;  /* 0x0000006a00057202 */ /* 0x000fca0000000f00 */
[----:B------:R1:W-:Y:S02]  /*161190*/  LDGSTS.E [R3+0x14200], desc[UR32][R4.64], P1 ;  /* 0x1420000004037fae */ /* 0x0003e40008921860 */
[----:B-1----:R-:W-:Y:S02]  /*1611a0*/  IMAD.MOV.U32 R4, RZ, RZ, R109 ;  /* 0x000000ffff047224 */ /* 0x002fe400078e006d */
[----:B------:R-:W-:-:S05]  /*1611b0*/  IMAD.MOV.U32 R5, RZ, RZ, R108 ;  /* 0x000000ffff057224 */ /* 0x000fca00078e006c */
[----:B------:R1:W-:Y:S02]  /*1611c0*/  LDGSTS.E [R3+0x14300], desc[UR32][R4.64], P0 ;  /* 0x1430000004037fae */ /* 0x0003e40008121860 */
[----:B-1----:R-:W-:Y:S02]  /*1611d0*/  IMAD.MOV.U32 R4, RZ, RZ, R111 ;  /* 0x000000ffff047224 */ /* 0x002fe400078e006f */
[----:B------:R-:W-:-:S05]  /*1611e0*/  IMAD.MOV.U32 R5, RZ, RZ, R110 ;  /* 0x000000ffff057224 */ /* 0x000fca00078e006e */
[----:B------:R1:W-:Y:S02]  /*1611f0*/  LDGSTS.E [R3+0x15200], desc[UR32][R4.64], P1 ;  /* 0x1520000004037fae */ /* 0x0003e40008921860 */
[----:B-1----:R-:W-:Y:S01]  /*161200*/  IMAD.MOV.U32 R4, RZ, RZ, R113 ;  /* 0x000000ffff047224 */ /* 0x002fe200078e0071 */
[----:B------:R-:W-:-:S05]  /*161210*/  MOV R5, R112 ;  /* 0x0000007000057202 */ /* 0x000fca0000000f00 */
[----:B------:R1:W-:Y:S02]  /*161220*/  LDGSTS.E [R3+0x15300], desc[UR32][R4.64], P0 ;  /* 0x1530000004037fae */ /* 0x0003e40008121860 */
[----:B-1----:R-:W-:Y:S02]  /*161230*/  IMAD.MOV.U32 R4, RZ, RZ, R115 ;  /* 0x000000ffff047224 */ /* 0x002fe400078e0073 */
[----:B------:R-:W-:-:S05]  /*161240*/  IMAD.MOV.U32 R5, RZ, RZ, R114 ;  /* 0x000000ffff057224 */ /* 0x000fca00078e0072 */
[----:B------:R2:W-:Y:S02]  /*161250*/  LDGSTS.E [R3+0x16200], desc[UR32][R4.64], P1 ;  /* 0x1620000004037fae */ /* 0x0005e40008921860 */
[----:B--2---:R-:W-:Y:S02]  /*161260*/  IMAD.MOV.U32 R5, RZ, RZ, R242 ;  /* 0x000000ffff057224 */ /* 0x004fe400078e00f2 */
[----:B---3--:R-:W-:-:S05]  /*161270*/  IMAD.MOV.U32 R4, RZ, RZ, R244 ;  /* 0x000000ffff047224 */ /* 0x008fca00078e00f4 */
[----:B------:R4:W-:Y:S02]  /*161280*/  LDGSTS.E [R3+0x16300], desc[UR32][R4.64], P0 ;  /* 0x1630000004037fae */ /* 0x0009e40008121860 */
[----:B----4-:R-:W-:Y:S01]  /*161290*/  IMAD.MOV.U32 R4, RZ, RZ, R247 ;  /* 0x000000ffff047224 */ /* 0x010fe200078e00f7 */
[----:B------:R-:W-:-:S05]  /*1612a0*/  MOV R5, R246 ;  /* 0x000000f600057202 */ /* 0x000fca0000000f00 */
[----:B------:R1:W-:Y:S02]  /*1612b0*/  LDGSTS.E [R3+0x17200], desc[UR32][R4.64], P1 ;  /* 0x1720000004037fae */ /* 0x0003e40008921860 */
[----:B-1----:R-:W-:Y:S02]  /*1612c0*/  IMAD.MOV.U32 R4, RZ, RZ, R249 ;  /* 0x000000ffff047224 */ /* 0x002fe400078e00f9 */
[----:B------:R-:W-:-:S05]  /*1612d0*/  IMAD.MOV.U32 R5, RZ, RZ, R248 ;  /* 0x000000ffff057224 */ /* 0x000fca00078e00f8 */
[----:B------:R1:W-:Y:S02]  /*1612e0*/  LDGSTS.E [R3+0x17300], desc[UR32][R4.64], P0 ;  /* 0x1730000004037fae */ /* 0x0003e40008121860 */
[----:B-1----:R-:W-:Y:S02]  /*1612f0*/  IMAD.MOV.U32 R4, RZ, RZ, R251 ;  /* 0x000000ffff047224 */ /* 0x002fe400078e00fb */
[----:B------:R-:W-:Y:S01]  /*161300*/  IMAD.MOV.U32 R5, RZ, RZ, R250 ;  /* 0x000000ffff057224 */ /* 0x000fe200078e00fa */
[----:B------:R-:W-:-:S04]  /*161310*/  IADD3 R6, P2, R16, R252, RZ ;  /* 0x000000fc10067210 */ /* 0x000fc80007f5e0ff */
[----:B------:R1:W-:Y:S02]  /*161320*/  LDGSTS.E [R3+0x18200], desc[UR32][R4.64], P1 ;  /* 0x1820000004037fae */ /* 0x0003e40008921860 */
[----:B-1----:R-:W-:Y:S02]  /*161330*/  IMAD.X R5, R17, 0x1, R2, P2 ;  /* 0x0000000111057824 */ /* 0x002fe400010e0602 */
[----:B------:R-:W2:Y:S01]  /*161340*/  LDL.LU.64 R16, [R1+0x4838] ;  /* 0x0048380001107983 */ /* 0x000ea20000300a00 */
[----:B------:R-:W-:-:S03]  /*161350*/  IADD3 R9, P2, R10, R252, RZ ;  /* 0x000000fc0a097210 */ /* 0x000fc60007f5e0ff */
[----:B------:R-:W3:Y:S01]  /*161360*/  LDL.LU.64 R32, [R1+0x4830] ;  /* 0x0048300001207983 */ /* 0x000ee20000300a00 */
[----:B------:R-:W-:Y:S02]  /*161370*/  IADD3.X R7, R11, R2, RZ, P2, !PT ;  /* 0x000000020b077210 */ /* 0x000fe400017fe4ff */
[----:B------:R-:W-:-:S05]  /*161380*/  IADD3 R11, P2, R12, R252, RZ ;  /* 0x000000fc0c0b7210 */ /* 0x000fca0007f5e0ff */
[----:B------:R-:W-:Y:S01]  /*161390*/  IMAD.X R10, R13, 0x1, R2, P2 ;  /* 0x000000010d0a7824 */ /* 0x000fe200010e0602 */
[----:B------:R-:W-:-:S05]  /*1613a0*/  IADD3 R13, P2, R14, R252, RZ ;  /* 0x000000fc0e0d7210 */ /* 0x000fca0007f5e0ff */
[----:B------:R-:W-:Y:S01]  /*1613b0*/  IMAD.X R12, R15, 0x1, R2, P2 ;  /* 0x000000010f0c7824 */ /* 0x000fe200010e0602 */
        /* <DEDUP_REMOVED lines=22> */
[----:B------:R-:W-:Y:S01]  /*161520*/  IMAD.X R120, R37, 0x1, R2, P2 ;  /* 0x0000000125787824 */ /* 0x000fe200010e0602 */
[----:B------:R-:W-:-:S05]  /*161530*/  IADD3 R123, P2, R18, R252, RZ ;  /* 0x000000fc127b7210 */ /* 0x000fca0007f5e0ff */
[----:B------:R-:W-:Y:S02]  /*161540*/  IMAD.X R122, R19, 0x1, R2, P2 ;  /* 0x00000001137a7824 */ /* 0x000fe400010e0602 */
[----:B------:R-:W4:Y:S01]  /*161550*/  LDL.LU.64 R18, [R1+0x47f8] ;  /* 0x0047f80001127983 */ /* 0x000f220000300a00 */
[----:B--2---:R-:W-:-:S04]  /*161560*/  IADD3 R125, P2, R16, R252, RZ ;  /* 0x000000fc107d7210 */ /* 0x004fc80007f5e0ff */
[----:B------:R-:W-:Y:S02]  /*161570*/  IADD3.X R124, R17, R2, RZ, P2, !PT ;  /* 0x00000002117c7210 */ /* 0x000fe400017fe4ff */
[----:B------:R-:W2:Y:S01]  /*161580*/  LDL.LU.64 R16, [R1+0x47f0] ;  /* 0x0047f00001107983 */ /* 0x000ea20000300a00 */
[----:B---3--:R-:W-:-:S05]  /*161590*/  IADD3 R127, P2, R32, R252, RZ ;  /* 0x000000fc207f7210 */ /* 0x008fca0007f5e0ff */
[----:B------:R-:W-:Y:S02]  /*1615a0*/  IMAD.X R126, R33, 0x1, R2, P2 ;  /* 0x00000001217e7824 */ /* 0x000fe400010e0602 */
[----:B------:R-:W3:Y:S01]  /*1615b0*/  LDL.LU.64 R32, [R1+0x47e8] ;  /* 0x0047e80001207983 */ /* 0x000ee20000300a00 */
[----:B----4-:R-:W-:-:S05]  /*1615c0*/  IADD3 R129, P2, R30, R252, RZ ;  /* 0x000000fc1e817210 */ /* 0x010fca0007f5e0ff */
[----:B------:R-:W-:Y:S02]  /*1615d0*/  IMAD.X R128, R31, 0x1, R2, P2 ;  /* 0x000000011f807824 */ /* 0x000fe400010e0602 */
[----:B------:R-:W4:Y:S01]  /*1615e0*/  LDL.LU.64 R30, [R1+0x47e0] ;  /* 0x0047e000011e7983 */ /* 0x000f220000300a00 */
[----:B------:R-:W-:-:S03]  /*1615f0*/  IADD3 R131, P2, R28, R252, RZ ;  /* 0x000000fc1c837210 */ /* 0x000fc60007f5e0ff */
[----:B------:R-:W4:Y:S02]  /*161600*/  LDL.LU.64 R38, [R1+0x47d8] ;  /* 0x0047d80001267983 */ /* 0x000f240000300a00 */
[--C-:B------:R-:W-:Y:S01]  /*161610*/  IMAD.X R130, R29, 0x1, R2.reuse, P2 ;  /* 0x000000011d827824 */ /* 0x100fe200010e0602 */
[-C--:B------:R-:W-:Y:S01]  /*161620*/  IADD3 R133, P2, R26, R252.reuse, RZ ;  /* 0x000000fc1a857210 */ /* 0x080fe20007f5e0ff */
[----:B------:R-:W4:Y:S04]  /*161630*/  LDL.LU.64 R28, [R1+0x47d0] ;  /* 0x0047d000011c7983 */ /* 0x000f280000300a00 */
[--C-:B------:R-:W-:Y:S01]  /*161640*/  IMAD.X R132, R27, 0x1, R2.reuse, P2 ;  /* 0x000000011b847824 */ /* 0x100fe200010e0602 */
[-C--:B------:R-:W-:Y:S01]  /*161650*/  IADD3 R135, P2, R34, R252.reuse, RZ ;  /* 0x000000fc22877210 */ /* 0x080fe20007f5e0ff */
[----:B------:R-:W4:Y:S04]  /*161660*/  LDL.LU.64 R26, [R1+0x47c8] ;  /* 0x0047c800011a7983 */ /* 0x000f280000300a00 */
[----:B------:R-:W-:Y:S01]  /*161670*/  IMAD.X R134, R35, 0x1, R2, P2 ;  /* 0x0000000123867824 */ /* 0x000fe200010e0602 */
[----:B------:R-:W4:Y:S01]  /*161680*/  LDL.LU.64 R36, [R1+0x47c0] ;  /* 0x0047c00001247983 */ /* 0x000f220000300a00 */
[----:B------:R-:W-:-:S04]  /*161690*/  IADD3 R137, P2, R24, R252, RZ ;  /* 0x000000fc18897210 */ /* 0x000fc80007f5e0ff */
[----:B------:R-:W-:Y:S02]  /*1616a0*/  IADD3.X R136, R25, R2, RZ, P2, !PT ;  /* 0x0000000219887210 */ /* 0x000fe400017fe4ff */
[----:B------:R-:W4:Y:S01]  /*1616b0*/  LDL.LU.64 R24, [R1+0x47b8] ;  /* 0x0047b80001187983 */ /* 0x000f220000300a00 */
[----:B------:R-:W-:-:S05]  /*1616c0*/  IADD3 R139, P2, R22, R252, RZ ;  /* 0x000000fc168b7210 */ /* 0x000fca0007f5e0ff */
[----:B------:R-:W-:Y:S02]  /*1616d0*/  IMAD.X R138, R23, 0x1, R2, P2 ;  /* 0x00000001178a7824 */ /* 0x000fe400010e0602 */
[----:B------:R-:W4:Y:S01]  /*1616e0*/  LDL.LU.64 R22, [R1+0x47b0] ;  /* 0x0047b00001167983 */ /* 0x000f220000300a00 */
[----:B------:R-:W-:-:S03]  /*1616f0*/  IADD3 R141, P2, R20, R252, RZ ;  /* 0x000000fc148d7210 */ /* 0x000fc60007f5e0ff */
[----:B------:R-:W4:Y:S02]  /*161700*/  LDL.LU.64 R34, [R1+0x47a8] ;  /* 0x0047a80001227983 */ /* 0x000f240000300a00 */
[----:B------:R-:W-:Y:S02]  /*161710*/  IMAD.X R140, R21, 0x1, R2, P2 ;  /* 0x00000001158c7824 */ /* 0x000fe400010e0602 */
[----:B------:R-:W4:Y:S01]  /*161720*/  LDL.LU.64 R20, [R1+0x47a0] ;  /* 0x0047a00001147983 */ /* 0x000f220000300a00 */
[----:B------:R-:W-:-:S05]  /*161730*/  IADD3 R143, P2, R18, R252, RZ ;  /* 0x000000fc128f7210 */ /* 0x000fca0007f5e0ff */
[----:B------:R-:W-:Y:S02]  /*161740*/  IMAD.X R142, R19, 0x1, R2, P2 ;  /* 0x00000001138e7824 */ /* 0x000fe400010e0602 */
[----:B------:R-:W4:Y:S01]  /*161750*/  LDL.LU.64 R18, [R1+0x4798] ;  /* 0x0047980001127983 */ /* 0x000f220000300a00 */
[----:B--2---:R-:W-:-:S05]  /*161760*/  IADD3 R145, P2, R16, R252, RZ ;  /* 0x000000fc10917210 */ /* 0x004fca0007f5e0ff */
[----:B------:R-:W-:Y:S02]  /*161770*/  IMAD.X R144, R17, 0x1, R2, P2 ;  /* 0x0000000111907824 */ /* 0x000fe400010e0602 */
[----:B------:R-:W2:Y:S01]  /*161780*/  LDL.LU.64 R16, [R1+0x4790] ;  /* 0x0047900001107983 */ /* 0x000ea20000300a00 */
[----:B---3--:R-:W-:-:S05]  /*161790*/  IADD3 R147, P2, R32, R252, RZ ;  /* 0x000000fc20937210 */ /* 0x008fca0007f5e0ff */
[----:B------:R-:W-:Y:S02]  /*1617a0*/  IMAD.X R146, R33, 0x1, R2, P2 ;  /* 0x0000000121927824 */ /* 0x000fe400010e0602 */
[----:B------:R-:W3:Y:S01]  /*1617b0*/  LDL.LU.64 R32, [R1+0x4788] ;  /* 0x0047880001207983 */ /* 0x000ee20000300a00 */
[----:B----4-:R-:W-:-:S04]  /*1617c0*/  IADD3 R149, P2, R30, R252, RZ ;  /* 0x000000fc1e957210 */ /* 0x010fc80007f5e0ff */
[----:B------:R-:W-:Y:S02]  /*1617d0*/  IADD3.X R148, R31, R2, RZ, P2, !PT ;  /* 0x000000021f947210 */ /* 0x000fe400017fe4ff */
        /* <DEDUP_REMOVED lines=13> */
[----:B------:R-:W-:Y:S01]  /*1618b0*/  IADD3 R161, P2, R22, R252, RZ ;  /* 0x000000fc16a17210 */ /* 0x000fe20007f5e0ff */
[----:B------:R-:W4:Y:S03]  /*1618c0*/  LDL.LU.64 R24, [R1+0x4768] ;  /* 0x0047680001187983 */ /* 0x000f260000300a00 */
        /* <DEDUP_REMOVED lines=10> */
[----:B--2---:R-:W-:-:S05]  /*161970*/  IADD3 R169, P2, R16, R252, RZ ;  /* 0x000000fc10a97210 */ /* 0x004fca0007f5e0ff */
[----:B------:R-:W-:Y:S02]  /*161980*/  IMAD.X R168, R17, 0x1, R2, P2 ;  /* 0x0000000111a87824 */ /* 0x000fe400010e0602 */
[----:B------:R-:W2:Y:S04]  /*161990*/  LDL.LU.64 R16, [R1+0x4748] ;  /* 0x0047480001107983 */ /* 0x000ea80000300a00 */
[----:B------:R-:W2:Y:S04]  /*1619a0*/  LDL.LU.64 R44, [R1+0x4740] ;  /* 0x00474000012c7983 */ /* 0x000ea80000300a00 */
[----:B------:R-:W2:Y:S04]  /*1619b0*/  LDL.LU.64 R42, [R1+0x4738] ;  /* 0x00473800012a7983 */ /* 0x000ea80000300a00 */
[----:B------:R-:W2:Y:S04]  /*1619c0*/  LDL.LU.64 R40, [R1+0x4730] ;  /* 0x0047300001287983 */ /* 0x000ea80000300a00 */
[----:B------:R-:W2:Y:S04]  /*1619d0*/  LDL.LU.64 R38, [R1+0x4728] ;  /* 0x0047280001267983 */ /* 0x000ea80000300a00 */
[----:B------:R-:W2:Y:S01]  /*1619e0*/  LDL.LU.64 R36, [R1+0x4720] ;  /* 0x0047200001247983 */ /* 0x000ea20000300a00 */
[----:B---3--:R-:W-:-:S03]  /*1619f0*/  IADD3 R171, P2, R32, R252, RZ ;  /* 0x000000fc20ab7210 */ /* 0x008fc60007f5e0ff */
[----:B------:R-:W3:Y:S02]  /*161a00*/  LDL.LU.64 R34, [R1+0x4718] ;  /* 0x0047180001227983 */ /* 0x000ee40000300a00 */
[--C-:B------:R-:W-:Y:S01]  /*161a10*/  IMAD.X R170, R33, 0x1, R2.reuse, P2 ;  /* 0x0000000121aa7824 */ /* 0x100fe200010e0602 */
[----:B----4-:R-:W-:Y:S01]  /*161a20*/  IADD3 R173, P2, R30, R252, RZ ;  /* 0x000000fc1ead7210 */ /* 0x010fe20007f5e0ff */
[----:B------:R-:W4:Y:S03]  /*161a30*/  LDL.LU.64 R32, [R1+0x4710] ;  /* 0x0047100001207983 */ /* 0x000f260000300a00 */
[----:B------:R-:W-:Y:S02]  /*161a40*/  IADD3.X R172, R31, R2, RZ, P2, !PT ;  /* 0x000000021fac7210 */ /* 0x000fe400017fe4ff */
[-C--:B------:R-:W-:Y:S01]  /*161a50*/  IADD3 R175, P2, R28, R252.reuse, RZ ;  /* 0x000000fc1caf7210 */ /* 0x080fe20007f5e0ff */
[----:B------:R-:W4:Y:S04]  /*161a60*/  LDL.LU.64 R30, [R1+0x4708] ;  /* 0x00470800011e7983 */ /* 0x000f280000300a00 */
[--C-:B------:R-:W-:Y:S01]  /*161a70*/  IMAD.X R174, R29, 0x1, R2.reuse, P2 ;  /* 0x000000011dae7824 */ /* 0x100fe200010e0602 */
[----:B------:R-:W-:Y:S01]  /*161a80*/  IADD3 R177, P2, R26, R252, RZ ;  /* 0x000000fc1ab17210 */ /* 0x000fe20007f5e0ff */
[----:B------:R-:W4:Y:S04]  /*161a90*/  LDL.LU.64 R28, [R1+0x4700] ;  /* 0x00470000011c7983 */ /* 0x000f280000300a00 */
[----:B------:R-:W-:-:S02]  /*161aa0*/  IMAD.X R176, R27, 0x1, R2, P2 ;  /* 0x000000011bb07824 */ /* 0x000fc400010e0602 */
        /* <DEDUP_REMOVED lines=8> */
[----:B------:R-:W-:Y:S01]  /*161b30*/  IMAD.X R182, R21, 0x1, R2, P2 ;  /* 0x0000000115b67824 */ /* 0x000fe200010e0602 */
[----:B------:R-:W-:Y:S01]  /*161b40*/  IADD3 R185, P2, R18, R252, RZ ;  /* 0x000000fc12b97210 */ /* 0x000fe20007f5e0ff */
[----:B------:R-:W4:Y:S03]  /*161b50*/  LDL.LU.64 R20, [R1+0x46e0] ;  /* 0x0046e00001147983 */ /* 0x000f260000300a00 */
[----:B------:R-:W-:Y:S02]  /*161b60*/  IADD3.X R184, R19, R2, RZ, P2, !PT ;  /* 0x0000000213b87210 */ /* 0x000fe400017fe4ff */
[----:B------:R-:W4:Y:S01]  /*161b70*/  LDL.LU.64 R18, [R1+0x46d8] ;  /* 0x0046d80001127983 */ /* 0x000f220000300a00 */
[----:B--2---:R-:W-:-:S05]  /*161b80*/  IADD3 R187, P2, R16, R252, RZ ;  /* 0x000000fc10bb7210 */ /* 0x004fca0007f5e0ff */
[----:B------:R-:W-:Y:S02]  /*161b90*/  IMAD.X R186, R17, 0x1, R2, P2 ;  /* 0x0000000111ba7824 */ /* 0x000fe400010e0602 */
[----:B------:R-:W2:Y:S01]  /*161ba0*/  LDL.LU.64 R16, [R1+0x46d0] ;  /* 0x0046d00001107983 */ /* 0x000ea20000300a00 */
        /* <DEDUP_REMOVED lines=10> */
[----:B---3--:R-:W-:-:S05]  /*161c50*/  IADD3 R199, P2, R34, R252, RZ ;  /* 0x000000fc22c77210 */ /* 0x008fca0007f5e0ff */
[--C-:B------:R-:W-:Y:S01]  /*161c60*/  IMAD.X R198, R35, 0x1, R2.reuse, P2 ;  /* 0x0000000123c67824 */ /* 0x100fe200010e0602 */
[-C--:B----4-:R-:W-:Y:S01]  /*161c70*/  IADD3 R201, P2, R32, R252.reuse, RZ ;  /* 0x000000fc20c97210 */ /* 0x090fe20007f5e0ff */
[----:B------:R-:W3:Y:S04]  /*161c80*/  LDL.LU.64 R34, [R1+0x46c8] ;  /* 0x0046c80001227983 */ /* 0x000ee80000300a00 */
        /* <DEDUP_REMOVED lines=19> */
[----:B------:R-:W-:Y:S01]  /*161dc0*/  IADD3 R215, P2, R18, R252, RZ ;  /* 0x000000fc12d77210 */ /* 0x000fe20007f5e0ff */
[----:B------:R-:W4:Y:S04]  /*161dd0*/  LDL.LU.64 R20, [R1+0x4690] ;  /* 0x0046900001147983 */ /* 0x000f280000300a00 */
[----:B------:R-:W-:-:S02]  /*161de0*/  IMAD.X R214, R19, 0x1, R2, P2 ;  /* 0x0000000113d67824 */ /* 0x000fc400010e0602 */
[----:B------:R-:W4:Y:S01]  /*161df0*/  LDL.LU.64 R18, [R1+0x4688] ;  /* 0x0046880001127983 */ /* 0x000f220000300a00 */
[----:B--2---:R-:W-:-:S05]  /*161e00*/  IADD3 R217, P2, R16, R252, RZ ;  /* 0x000000fc10d97210 */ /* 0x004fca0007f5e0ff */
[----:B------:R-:W-:Y:S02]  /*161e10*/  IMAD.X R216, R17, 0x1, R2, P2 ;  /* 0x0000000111d87824 */ /* 0x000fe400010e0602 */
[----:B------:R-:W2:Y:S04]  /*161e20*/  LDL.LU.64 R16, [R1+0x4680] ;  /* 0x0046800001107983 */ /* 0x000ea80000300a00 */
        /* <DEDUP_REMOVED lines=18> */
[----:B---3--:R-:W-:-:S05]  /*161f50*/  IADD3 R219, P2, R34, R252, RZ ;  /* 0x000000fc22db7210 */ /* 0x008fca0007f5e0ff */
[----:B------:R-:W-:Y:S01]  /*161f60*/  IMAD.X R218, R35, 0x1, R2, P2 ;  /* 0x0000000123da7824 */ /* 0x000fe200010e0602 */
[----:B----4-:R-:W-:-:S04]  /*161f70*/  IADD3 R221, P2, R32, R252, RZ ;  /* 0x000000fc20dd7210 */ /* 0x010fc80007f5e0ff */
[----:B------:R-:W-:Y:S02]  /*161f80*/  IADD3.X R220, R33, R2, RZ, P2, !PT ;  /* 0x0000000221dc7210 */ /* 0x000fe400017fe4ff */
        /* <DEDUP_REMOVED lines=12> */
[----:B------:R-:W-:-:S05]  /*162050*/  IADD3 R235, P2, R18, R252, RZ ;  /* 0x000000fc12eb7210 */ /* 0x000fca0007f5e0ff */
[----:B------:R-:W-:Y:S01]  /*162060*/  IMAD.X R234, R19, 0x1, R2, P2 ;  /* 0x0000000113ea7824 */ /* 0x000fe200010e0602 */
[----:B------:R-:W-:-:S04]  /*162070*/  LOP3.LUT R240, R240, 0x3f, RZ, 0xc0, !PT ;  /* 0x0000003ff0f07812 */ /* 0x000fc800078ec0ff */
[----:B------:R-:W-:Y:S02]  /*162080*/  SHF.L.U32 R240, R240, 0x2, RZ ;  /* 0x00000002f0f07819 */ /* 0x000fe400000006ff */
[----:B------:R-:W-:Y:S02]  /*162090*/  LOP3.LUT R11, R11, R10, RZ, 0x3c, !PT ;  /* 0x0000000a0b0b7212 */ /* 0x000fe400078e3cff */
[----:B------:R-:W-:Y:S02]  /*1620a0*/  LOP3.LUT R240, R240, 0x20, RZ, 0x3c, !PT ;  /* 0x00000020f0f07812 */ /* 0x000fe400078e3cff */
[----:B------:R-:W-:Y:S02]  /*1620b0*/  LOP3.LUT R13, R13, R12, RZ, 0x3c, !PT ;  /* 0x0000000c0d0d7212 */ /* 0x000fe400078e3cff */
[----:B------:R-:W-:Y:S02]  /*1620c0*/  LOP3.LUT R15, R15, R14, RZ, 0x3c, !PT ;  /* 0x0000000e0f0f7212 */ /* 0x000fe400078e3cff */
[----:B------:R-:W-:Y:S01]  /*1620d0*/  LOP3.LUT R97, R97, R96, RZ, 0x3c, !PT ;  /* 0x0000006061617212 */ /* 0x000fe200078e3cff */
[----:B------:R-:W-:Y:S01]  /*1620e0*/  IMAD.IADD R4, R240, 0x1, R8 ;  /* 0x00000001f0047824 */ /* 0x000fe200078e0208 */
[----:B------:R-:W-:-:S02]  /*1620f0*/  LOP3.LUT R10, R11, R10, RZ, 0x3c, !PT ;  /* 0x0000000a0b0a7212 */ /* 0x000fc400078e3cff */
[----:B------:R-:W-:Y:S01]  /*162100*/  LOP3.LUT R99, R99, R98, RZ, 0x3c, !PT ;  /* 0x0000006263637212 */ /* 0x000fe200078e3cff */
[----:B------:R-:W-:Y:S01]  /*162110*/  IMAD.MOV.U32 R240, RZ, RZ, R6 ;  /* 0x000000fffff07224 */ /* 0x000fe200078e0006 */
[----:B------:R-:W-:Y:S01]  /*162120*/  LOP3.LUT R12, R13, R12, RZ, 0x3c, !PT ;  /* 0x0000000c0d0c7212 */ /* 0x000fe200078e3cff */
[----:B------:R-:W-:Y:S01]  /*162130*/  IMAD.MOV.U32 R241, RZ, RZ, R5 ;  /* 0x000000fffff17224 */ /* 0x000fe200078e0005 */
[----:B------:R-:W-:Y:S01]  /*162140*/  LOP3.LUT R101, R101, R100, RZ, 0x3c, !PT ;  /* 0x0000006465657212 */ /* 0x000fe200078e3cff */
[----:B------:R-:W-:Y:S01]  /*162150*/  IMAD.MOV.U32 R238, RZ, RZ, R9 ;  /* 0x000000ffffee7224 */ /* 0x000fe200078e0009 */
[----:B------:R-:W-:Y:S02]  /*162160*/  LOP3.LUT R14, R15, R14, RZ, 0x3c, !PT ;  /* 0x0000000e0f0e7212 */ /* 0x000fe400078e3cff */
[----:B------:R-:W-:Y:S02]  /*162170*/  LOP3.LUT R103, R103, R102, RZ, 0x3c, !PT ;  /* 0x0000006667677212 */ /* 0x000fe400078e3cff */
[----:B------:R-:W-:-:S02]  /*162180*/  MOV R239, R7 ;  /* 0x0000000700ef7202 */ /* 0x000fc40000000f00 */
[----:B------:R-:W-:Y:S02]  /*162190*/  LOP3.LUT R96, R97, R96, RZ, 0x3c, !PT ;  /* 0x0000006061607212 */ /* 0x000fe400078e3cff */
[----:B------:R-:W-:Y:S02]  /*1621a0*/  LOP3.LUT R117, R117, R116, RZ, 0x3c, !PT ;  /* 0x0000007475757212 */ /* 0x000fe400078e3cff */
[----:B------:R-:W-:Y:S02]  /*1621b0*/  LOP3.LUT R11, R11, R10, RZ, 0x3c, !PT ;  /* 0x0000000a0b0b7212 */ /* 0x000fe400078e3cff */
        /* <DEDUP_REMOVED lines=47> */
[----:B--2---:R-:W-:-:S05]  /*1624b0*/  IADD3 R237, P2, R16, R252, RZ ;  /* 0x000000fc10ed7210 */ /* 0x004fca0007f5e0ff */
[----:B------:R-:W-:Y:S02]  /*1624c0*/  IMAD.X R236, R17, 0x1, R2, P2 ;  /* 0x0000000111ec7824 */ /* 0x000fe400010e0602 */
[----:B------:R-:W-:Y:S02]  /*1624d0*/  IMAD.MOV.U32 R17, RZ, RZ, R106 ;  /* 0x000000ffff117224 */ /* 0x000fe400078e006a */
[----:B------:R-:W-:Y:S01]  /*1624e0*/  IMAD.MOV.U32 R16, RZ, RZ, R107 ;  /* 0x000000ffff107224 */ /* 0x000fe200078e006b */
[----:B------:R-:W-:-:S04]  /*1624f0*/  MOV R21, R108 ;  /* 0x0000006c00157202 */ /* 0x000fc80000000f00 */
[----:B------:R1:W-:Y:S01]  /*162500*/  STL.64 [R1+0x38a0], R16 ;  /* 0x0038a01001007387 */ /* 0x0003e20000100a00 */
[----:B------:R-:W-:Y:S02]  /*162510*/  IMAD.MOV.U32 R20, RZ, RZ, R109 ;  /* 0x000000ffff147224 */ /* 0x000fe400078e006d */
[----:B------:R-:W-:Y:S02]  /*162520*/  IMAD.MOV.U32 R19, RZ, RZ, R110 ;  /* 0x000000ffff137224 */ /* 0x000fe400078e006e */
[----:B------:R-:W-:Y:S01]  /*162530*/  IMAD.MOV.U32 R18, RZ, RZ, R111 ;  /* 0x000000ffff127224 */ /* 0x000fe200078e006f */
[----:B------:R-:W-:Y:S01]  /*162540*/  STL.64 [R1+0x38a8], R20 ;  /* 0x0038a81401007387 */ /* 0x000fe20000100a00 */
[----:B-1----:R-:W-:Y:S02]  /*162550*/  IMAD.MOV.U32 R17, RZ, RZ, R112 ;  /* 0x000000ffff117224 */ /* 0x002fe400078e0070 */
[----:B------:R-:W-:Y:S01]  /*162560*/  IMAD.MOV.U32 R16, RZ, RZ, R113 ;  /* 0x000000ffff107224 */ /* 0x000fe200078e0071 */
[----:B------:R-:W-:Y:S01]  /*162570*/  STL.64 [R1+0x38b0], R18 ;  /* 0x0038b01201007387 */ /* 0x000fe20000100a00 */
[----:B------:R-:W-:-:S03]  /*162580*/  IMAD.MOV.U32 R245, RZ, RZ, R114 ;  /* 0x000000fffff57224 */ /* 0x000fc600078e0072 */
[----:B------:R1:W-:Y:S01]  /*162590*/  STL.64 [R1+0x38b8], R16 ;  /* 0x0038b81001007387 */ /* 0x0003e20000100a00 */
[----:B------:R-:W-:-:S04]  /*1625a0*/  LOP3.LUT R251, R251, R250, RZ, 0x3c, !PT ;  /* 0x000000fafbfb7212 */ /* 0x000fc800078e3cff */
[----:B------:R-:W-:Y:S02]  /*1625b0*/  LOP3.LUT R250, R251, R250, RZ, 0x3c, !PT ;  /* 0x000000fafbfa7212 */ /* 0x000fe400078e3cff */
[----:B------:R-:W-:-:S04]  /*1625c0*/  LOP3.LUT R249, R249, R248, RZ, 0x3c, !PT ;  /* 0x000000f8f9f97212 */ /* 0x000fc800078e3cff */
[----:B------:R-:W-:Y:S02]  /*1625d0*/  LOP3.LUT R248, R249, R248, RZ, 0x3c, !PT ;  /* 0x000000f8f9f87212 */ /* 0x000fe400078e3cff */
[----:B------:R-:W-:Y:S02]  /*1625e0*/  LOP3.LUT R247, R247, R246, RZ, 0x3c, !PT ;  /* 0x000000f6f7f77212 */ /* 0x000fe400078e3cff */
[----:B------:R-:W-:Y:S02]  /*1625f0*/  LOP3.LUT R251, R251, R250, RZ, 0x3c, !PT ;  /* 0x000000fafbfb7212 */ /* 0x000fe400078e3cff */
[----:B------:R-:W-:Y:S02]  /*162600*/  LOP3.LUT R246, R247, R246, RZ, 0x3c, !PT ;  /* 0x000000f6f7f67212 */ /* 0x000fe400078e3cff */
[----:B------:R-:W-:Y:S02]  /*162610*/  LOP3.LUT R249, R249, R248, RZ, 0x3c, !PT ;  /* 0x000000f8f9f97212 */ /* 0x000fe400078e3cff */
[----:B------:R-:W-:Y:S01]  /*162620*/  LOP3.LUT R247, R247, R246, RZ, 0x3c, !PT ;  /* 0x000000f6f7f77212 */ /* 0x000fe200078e3cff */
[----:B------:R2:W-:Y:S01]  /*162630*/  STL.64 [R1+0x38c0], R244 ;  /* 0x0038c0f401007387 */ /* 0x0005e20000100a00 */
[----:B------:R-:W-:-:S03]  /*162640*/  IMAD.MOV.U32 R243, RZ, RZ, R115 ;  /* 0x000000fffff37224 */ /* 0x000fc600078e0073 */
[----:B------:R-:W-:Y:S04]  /*162650*/  STL.64 [R1+0x38d0], R250 ;  /* 0x0038d0fa01007387 */ /* 0x000fe80000100a00 */
[----:B------:R3:W-:Y:S04]  /*162660*/  STL.64 [R1+0x38c8], R248 ;  /* 0x0038c8f801007387 */ /* 0x0007e80000100a00 */
[----:B------:R4:W-:Y:S04]  /*162670*/  STL.64 [R1+0x38d8], R246 ;  /* 0x0038d8f601007387 */ /* 0x0009e80000100a00 */
        /* <DEDUP_REMOVED lines=12> */
[----:B------:R-:W-:Y:S01]  /*162740*/  STL.64 [R1+0x4858], R116 ;  /* 0x0048587401007387 */ /* 0x000fe20000100a00 */
[----:B------:R-:W-:-:S03]  /*162750*/  IMAD.MOV.U32 R17, RZ, RZ, R130 ;  /* 0x000000ffff117224 */ /* 0x000fc600078e0082 */
[----:B------:R-:W-:Y:S04]  /*162760*/  STL.64 [R1+0x4850], R118 ;  /* 0x0048507601007387 */ /* 0x000fe80000100a00 */
[----:B------:R-:W-:Y:S04]  /*162770*/  STL.64 [R1+0x4848], R120 ;  /* 0x0048487801007387 */ /* 0x000fe80000100a00 */
[----:B------:R-:W-:Y:S04]  /*162780*/  STL.64 [R1+0x4840], R122 ;  /* 0x0048407a01007387 */ /* 0x000fe80000100a00 */
[----:B------:R-:W3:Y:S04]  /*162790*/  LDL.64 R130, [R1+0x38b0] ;  /* 0x0038b00001827983 */ /* 0x000ee80000100a00 */
        /* <DEDUP_REMOVED lines=8> */
[----:B------:R-:W-:Y:S01]  /*162820*/  STL.64 [R1+0x4810], R136 ;  /* 0x0048108801007387 */ /* 0x000fe20000100a00 */
[----:B------:R-:W-:-:S03]  /*162830*/  IMAD.MOV.U32 R112, RZ, RZ, R151 ;  /* 0x000000ffff707224 */ /* 0x000fc600078e0097 */
[----:B------:R-:W-:Y:S01]  /*162840*/  STL.64 [R1+0x4808], R138 ;  /* 0x0048088a01007387 */ /* 0x000fe20000100a00 */
[----:B------:R-:W-:-:S03]  /*162850*/  MOV R113, R150 ;  /* 0x0000009600717202 */ /* 0x000fc60000000f00 */
[----:B------:R-:W-:Y:S04]  /*162860*/  STL.64 [R1+0x4800], R140 ;  /* 0x0048008c01007387 */ /* 0x000fe80000100a00 */
[----:B------:R-:W4:Y:S04]  /*162870*/  LDL.64 R148, [R1+0x38a8] ;  /* 0x0038a80001947983 */ /* 0x000f280000100a00 */
[----:B------:R-:W-:Y:S04]  /*162880*/  STL.64 [R1+0x47f8], R142 ;  /* 0x0047f88e01007387 */ /* 0x000fe80000100a00 */
[----:B------:R-:W2:Y:S01]  /*162890*/  LDL.64 R150, [R1+0x38a0] ;  /* 0x0038a00001967983 */ /* 0x000ea20000100a00 */
[----:B------:R-:W-:-:S02]  /*1628a0*/  LOP3.LUT R145, R145, R144, RZ, 0x3c, !PT ;  /* 0x0000009091917212 */ /* 0x000fc400078e3cff */
[----:B------:R-:W-:Y:S02]  /*1628b0*/  LOP3.LUT R147, R147, R146, RZ, 0x3c, !PT ;  /* 0x0000009293937212 */ /* 0x000fe400078e3cff */
[----:B------:R-:W-:Y:S02]  /*1628c0*/  LOP3.LUT R144, R145, R144, RZ, 0x3c, !PT ;  /* 0x0000009091907212 */ /* 0x000fe400078e3cff */
[----:B------:R-:W-:Y:S02]  /*1628d0*/  LOP3.LUT R146, R147, R146, RZ, 0x3c, !PT ;  /* 0x0000009293927212 */ /* 0x000fe400078e3cff */
[----:B------:R-:W-:Y:S02]  /*1628e0*/  LOP3.LUT R145, R145, R144, RZ, 0x3c, !PT ;  /* 0x0000009091917212 */ /* 0x000fe400078e3cff */
[----:B------:R-:W-:Y:S01]  /*1628f0*/  LOP3.LUT R147, R147, R146, RZ, 0x3c, !PT ;  /* 0x0000009293937212 */ /* 0x000fe200078e3cff */
        /* <DEDUP_REMOVED lines=13> */
[----:B------:R1:W-:Y:S01]  /*1629d0*/  STL.64 [R1+0x47d8], R112 ;  /* 0x0047d87001007387 */ /* 0x0003e20000100a00 */
        /* <DEDUP_REMOVED lines=16> */
[----:B------:R1:W-:Y:S01]  /*162ae0*/  STL.64 [R1+0x47b0], R94 ;  /* 0x0047b05e01007387 */ /* 0x0003e20000100a00 */
        /* <DEDUP_REMOVED lines=95> */
[----:B------:R1:W-:Y:S04]  /*1630e0*/  STL.64 [R1+0x46b0], R30 ;  /* 0x0046b01e01007387 */ /* 0x0003e80000100a00 */
[----:B------:R1:W-:Y:S04]  /*1630f0*/  STL.64 [R1+0x46a8], R28 ;  /* 0x0046a81c01007387 */ /* 0x0003e80000100a00 */
[----:B------:R1:W-:Y:S04]  /*163100*/  STL.64 [R1+0x46a0], R26 ;  /* 0x0046a01a01007387 */ /* 0x0003e80000100a00 */
[----:B------:R1:W-:Y:S04]  /*163110*/  STL.64 [R1+0x4698], R24 ;  /* 0x0046981801007387 */ /* 0x0003e80000100a00 */
[----:B------:R1:W-:Y:S04]  /*163120*/  STL.64 [R1+0x4690], R22 ;  /* 0x0046901601007387 */ /* 0x0003e80000100a00 */
[----:B------:R1:W-:Y:S04]  /*163130*/  STL.64 [R1+0x4688], R20 ;  /* 0x0046881401007387 */ /* 0x0003e80000100a00 */
[----:B------:R1:W-:Y:S04]  /*163140*/  STL.64 [R1+0x4680], R18 ;  /* 0x0046801201007387 */ /* 0x0003e80000100a00 */
[----:B--2---:R-:W-:Y:S04]  /*163150*/  LDGSTS.E [R3+0x18300], desc[UR32][R150.64], P0 ;  /* 0x1830000096037fae */ /* 0x004fe80008121860 */
[----:B----4-:R-:W-:Y:S04]  /*163160*/  LDGSTS.E [R3+0x19200], desc[UR32][R148.64], P1 ;  /* 0x1920000094037fae */ /* 0x010fe80008921860 */
[----:B---3--:R-:W-:Y:S04]  /*163170*/  LDGSTS.E [R3+0x19300], desc[UR32][R130.64], P0 ;  /* 0x1930000082037fae */ /* 0x008fe80008121860 */
[----:B------:R2:W-:Y:S04]  /*163180*/  LDGSTS.E [R3+0x1a200], desc[UR32][R6.64], P1 ;  /* 0x1a20000006037fae */ /* 0x0005e80008921860 */
[----:B------:R-:W-:Y:S04]  /*163190*/  LDGSTS.E [R3+0x1a300], desc[UR32][R244.64], P0 ;  /* 0x1a300000f4037fae */ /* 0x000fe80008121860 */
[----:B------:R-:W-:Y:S04]  /*1631a0*/  LDGSTS.E [R3+0x1b200], desc[UR32][R250.64], P1 ;  /* 0x1b200000fa037fae */ /* 0x000fe80008921860 */
[----:B------:R-:W-:Y:S04]  /*1631b0*/  LDGSTS.E [R3+0x1b300], desc[UR32][R248.64], P0 ;  /* 0x1b300000f8037fae */ /* 0x000fe80008121860 */
[----:B------:R-:W3:Y:S04]  /*1631c0*/  LDL.LU R245, [R1+0x6ff8] ;  /* 0x006ff80001f57983 */ /* 0x000ee80000300800 */
[----:B------:R-:W-:Y:S04]  /*1631d0*/  LDGSTS.E [R3+0x1c200], desc[UR32][R246.64], P1 ;  /* 0x1c200000f6037fae */ /* 0x000fe80008921860 */
[----:B------:R-:W4:Y:S04]  /*1631e0*/  LDL R248, [R1+0x56fc] ;  /* 0x0056fc0001f87983 */ /* 0x000f280000100800 */
[----:B------:R-:W3:Y:S04]  /*1631f0*/  LDL R249, [R1+0x5700] ;  /* 0x0057000001f97983 */ /* 0x000ee80000100800 */
[----:B------:R-:W2:Y:S04]  /*163200*/  LDL R246, [R1+0x56f4] ;  /* 0x0056f40001f67983 */ /* 0x000ea80000100800 */
[----:B------:R-:W4:Y:S04]  /*163210*/  LDL R247, [R1+0x56f8] ;  /* 0x0056f80001f77983 */ /* 0x000f280000100800 */
[----:B------:R-:W3:Y:S04]  /*163220*/  LDL R250, [R1+0x5664] ;  /* 0x0056640001fa7983 */ /* 0x000ee80000100800 */
[----:B------:R-:W3:Y:S04]  /*163230*/  LDL R251, [R1+0x5668] ;  /* 0x0056680001fb7983 */ /* 0x000ee80000100800 */
        /* <DEDUP_REMOVED lines=28> */
[----:B-1----:R-:W3:Y:S04]  /*163400*/  LDL R114, [R1+0x5670] ;  /* 0x0056700001727983 */ /* 0x002ee80000100800 */
        /* <DEDUP_REMOVED lines=41> */
[----:B------:R-:W-:Y:S01]  /*1636a0*/  LDGSTS.E [R3+0x3a300], desc[UR32][R36.64], P0 ;  /* 0x3a30000024037fae */ /* 0x000fe20008121860 */
[----:B--2---:R-:W-:-:S03]  /*1636b0*/  IMAD.MOV.U32 R7, RZ, RZ, R246 ;  /* 0x000000ffff077224 */ /* 0x004fc600078e00f6 */
[----:B------:R-:W-:Y:S01]  /*1636c0*/  LDGSTS.E [R3+0x3b200], desc[UR32][R34.64], P1 ;  /* 0x3b20000022037fae */ /* 0x000fe20008921860 */
[----:B----4-:R-:W-:-:S03]  /*1636d0*/  IMAD.MOV.U32 R6, RZ, RZ, R247 ;  /* 0x000000ffff067224 */ /* 0x010fc600078e00f7 */
[----:B------:R-:W2:Y:S04]  /*1636e0*/  LDL R246, [R1+0x54d4] ;  /* 0x0054d40001f67983 */ /* 0x000ea80000100800 */
        /* <DEDUP_REMOVED lines=12> */
[----:B------:R3:W-:Y:S04]  /*1637b0*/  LDGSTS.E [R4+0x400], desc[UR32][R6.64], P1 ;  /* 0x0040000006047fae */ /* 0x0007e80008921860 */
[----:B------:R-:W4:Y:S04]  /*1637c0*/  LDL R109, [R1+0x544c] ;  /* 0x00544c00016d7983 */ /* 0x000f280000100800 */
[----:B------:R-:W4:Y:S01]  /*1637d0*/  LDL R110, [R1+0x5450] ;  /* 0x00545000016e7983 */ /* 0x000f220000100800 */
[----:B---3--:R-:W-:Y:S01]  /*1637e0*/  IMAD.MOV.U32 R6, RZ, RZ, R249 ;  /* 0x000000ffff067224 */ /* 0x008fe200078e00f9 */
[----:B------:R-:W-:-:S02]  /*1637f0*/  MOV R7, R248 ;  /* 0x000000f800077202 */ /* 0x000fc40000000f00 */
[----:B------:R-:W3:Y:S04]  /*163800*/  LDL R249, [R1+0x5448] ;  /* 0x0054480001f97983 */ /* 0x000ee80000100800 */
[----:B------:R-:W3:Y:S04]  /*163810*/  LDL R248, [R1+0x5444] ;  /* 0x0054440001f87983 */ /* 0x000ee80000100800 */
[----:B------:R1:W-:Y:S04]  /*163820*/  LDGSTS.E [R4+0x500], desc[UR32][R6.64], P0 ;  /* 0x0050000006047fae */ /* 0x0003e80008121860 */
[----:B------:R-:W3:Y:S04]  /*163830*/  LDL R111, [R1+0x53b4] ;  /* 0x0053b400016f7983 */ /* 0x000ee80000100800 */
[----:B------:R-:W3:Y:S01]  /*163840*/  LDL R112, [R1+0x53b8] ;  /* 0x0053b80001707983 */ /* 0x000ee20000100800 */
[----:B-1----:R-:W-:-:S02]  /*163850*/  IMAD.MOV.U32 R6, RZ, RZ, R251 ;  /* 0x000000ffff067224 */ /* 0x002fc400078e00fb */
[----:B------:R-:W-:Y:S01]  /*163860*/  IMAD.MOV.U32 R7, RZ, RZ, R250 ;  /* 0x000000ffff077224 */ /* 0x000fe200078e00fa */
[----:B------:R-:W3:Y:S04]  /*163870*/  LDL R251, [R1+0x53b0] ;  /* 0x0053b00001fb7983 */ /* 0x000ee80000100800 */
[----:B------:R-:W3:Y:S04]  /*163880*/  LDL R250, [R1+0x53ac] ;  /* 0x0053ac0001fa7983 */ /* 0x000ee80000100800 */
[----:B------:R1:W-:Y:S02]  /*163890*/  LDGSTS.E [R4+0x1400], desc[UR32][R6.64], P1 ;  /* 0x0140000006047fae */ /* 0x0003e40008921860 */
[----:B-1----:R-:W-:-:S02]  /*1638a0*/  IMAD.MOV.U32 R6, RZ, RZ, R114 ;  /* 0x000000ffff067224 */ /* 0x002fc400078e0072 */
[----:B------:R-:W3:Y:S01]  /*1638b0*/  LDL R114, [R1+0x4b0c] ;  /* 0x004b0c0001727983 */ /* 0x000ee20000100800 */
[----:B------:R-:W-:-:S03]  /*1638c0*/  IMAD.MOV.U32 R7, RZ, RZ, R113 ;  /* 0x000000ffff077224 */ /* 0x000fc600078e0071 */
[----:B------:R-:W3:Y:S04]  /*1638d0*/  LDL R113, [R1+0x4b08] ;  /* 0x004b080001717983 */ /* 0x000ee80000100800 */
[----:B------:R1:W-:Y:S02]  /*1638e0*/  LDGSTS.E [R4+0x1500], desc[UR32][R6.64], P0 ;  /* 0x0150000006047fae */ /* 0x0003e40008121860 */
[----:B-1----:R-:W-:Y:S02]  /*1638f0*/  MOV R7, R115 ;  /* 0x0000007300077202 */ /* 0x002fe40000000f00 */
[----:B------:R-:W3:Y:S01]  /*163900*/  LDL R115, [R1+0x4b10] ;  /* 0x004b100001737983 */ /* 0x000ee20000100800 */
[----:B------:R-:W-:-:S03]  /*163910*/  IMAD.MOV.U32 R6, RZ, RZ, R240 ;  /* 0x000000ffff067224 */ /* 0x000fc600078e00f0 */
[----:B------:R-:W3:Y:S04]  /*163920*/  LDL R240, [R1+0x4b14] ;  /* 0x004b140001f07983 */ /* 0x000ee80000100800 */
[----:B------:R1:W-:Y:S02]  /*163930*/  LDGSTS.E [R4+0x2400], desc[UR32][R6.64], P1 ;  /* 0x0240000006047fae */ /* 0x0003e40008921860 */
[----:B-1----:R-:W-:Y:S02]  /*163940*/  IMAD.MOV.U32 R7, RZ, RZ, R95 ;  /* 0x000000ffff077224 */ /* 0x002fe400078e005f */
        /* <DEDUP_REMOVED lines=14> */
[----:B--2---:R-:W-:Y:S02]  /*163a30*/  IMAD.MOV.U32 R7, RZ, RZ, R246 ;  /* 0x000000ffff077224 */ /* 0x004fe400078e00f6 */
[----:B------:R-:W2:Y:S01]  /*163a40*/  LDL R246, [R1+0x4b90] ;  /* 0x004b900001f67983 */ /* 0x000ea20000100800 */
[----:B----4-:R-:W-:-:S03]  /*163a50*/  IMAD.MOV.U32 R6, RZ, RZ, R247 ;  /* 0x000000ffff067224 */ /* 0x010fc600078e00f7 */
[----:B------:R-:W4:Y:S04]  /*163a60*/  LDL R247, [R1+0x4b94] ;  /* 0x004b940001f77983 */ /* 0x000f280000100800 */
[----:B------:R1:W-:Y:S02]  /*163a70*/  LDGSTS.E [R4+0x4400], desc[UR32][R6.64], P1 ;  /* 0x0440000006047fae */ /* 0x0003e40008921860 */
[----:B-1----:R-:W-:Y:S02]  /*163a80*/  IMAD.MOV.U32 R7, RZ, RZ, R107 ;  /* 0x000000ffff077224 */ /* 0x002fe400078e006b */
[----:B------:R-:W4:Y:S01]  /*163a90*/  LDL R107, [R1+0x4d98] ;  /* 0x004d9800016b7983 */ /* 0x000f220000100800 */
[----:B------:R-:W-:-:S03]  /*163aa0*/  IMAD.MOV.U32 R6, RZ, RZ, R108 ;  /* 0x000000ffff067224 */ /* 0x000fc600078e006c */
[----:B------:R-:W4:Y:S04]  /*163ab0*/  LDL R108, [R1+0x4d9c] ;  /* 0x004d9c00016c7983 */ /* 0x000f280000100800 */
[----:B------:R3:W-:Y:S02]  /*163ac0*/  LDGSTS.E [R4+0x4500], desc[UR32][R6.64], P0 ;  /* 0x0450000006047fae */ /* 0x0007e40008121860 */
[----:B---3--:R-:W-:Y:S02]  /*163ad0*/  IMAD.MOV.U32 R6, RZ, RZ, R249 ;  /* 0x000000ffff067224 */ /* 0x008fe400078e00f9 */
[----:B------:R-:W3:Y:S01]  /*163ae0*/  LDL R249, [R1+0x4c0c] ;  /* 0x004c0c0001f97983 */ /* 0x000ee20000100800 */
[----:B------:R-:W-:-:S03]  /*163af0*/  MOV R7, R248 ;  /* 0x000000f800077202 */ /* 0x000fc60000000f00 */
[----:B------:R-:W3:Y:S04]  /*163b00*/  LDL R248, [R1+0x4c08] ;  /* 0x004c080001f87983 */ /* 0x000ee80000100800 */
[----:B------:R1:W-:Y:S02]  /*163b10*/  LDGSTS.E [R4+0x5400], desc[UR32][R6.64], P1 ;  /* 0x0540000006047fae */ /* 0x0003e40008921860 */
[----:B-1----:R-:W-:Y:S02]  /*163b20*/  IMAD.MOV.U32 R6, RZ, RZ, R110 ;  /* 0x000000ffff067224 */ /* 0x002fe400078e006e */
[----:B------:R-:W-:Y:S01]  /*163b30*/  IMAD.MOV.U32 R7, RZ, RZ, R109 ;  /* 0x000000ffff077224 */ /* 0x000fe200078e006d */
[----:B------:R-:W3:Y:S04]  /*163b40*/  LDL R110, [R1+0x4e1c] ;  /* 0x004e1c00016e7983 */ /* 0x000ee80000100800 */
[----:B------:R1:W-:Y:S04]  /*163b50*/  LDGSTS.E [R4+0x5500], desc[UR32][R6.64], P0 ;  /* 0x0550000006047fae */ /* 0x0003e80008121860 */
[----:B------:R-:W3:Y:S01]  /*163b60*/  LDL R109, [R1+0x4e18] ;  /* 0x004e1800016d7983 */ /* 0x000ee20000100800 */
[----:B-1----:R-:W-:-:S02]  /*163b70*/  IMAD.MOV.U32 R6, RZ, RZ, R251 ;  /* 0x000000ffff067224 */ /* 0x002fc400078e00fb */
[----:B------:R-:W-:Y:S01]  /*163b80*/  IMAD.MOV.U32 R7, RZ, RZ, R250 ;  /* 0x000000ffff077224 */ /* 0x000fe200078e00fa */
[----:B------:R-:W3:Y:S04]  /*163b90*/  LDL R251, [R1+0x4c14] ;  /* 0x004c140001fb7983 */ /* 0x000ee80000100800 */
[----:B------:R-:W3:Y:S04]  /*163ba0*/  LDL R250, [R1+0x4c10] ;  /* 0x004c100001fa7983 */ /* 0x000ee80000100800 */
[----:B------:R1:W-:Y:S02]  /*163bb0*/  LDGSTS.E [R4+0x6400], desc[UR32][R6.64], P1 ;  /* 0x0640000006047fae */ /* 0x0003e40008921860 */
[----:B-1----:R-:W-:Y:S01]  /*163bc0*/  IMAD.MOV.U32 R6, RZ, RZ, R112 ;  /* 0x000000ffff067224 */ /* 0x002fe200078e0070 */
[----:B------:R-:W-:Y:S01]  /*163bd0*/  MOV R7, R111 ;  /* 0x0000006f00077202 */ /* 0x000fe20000000f00 */
        /* <DEDUP_REMOVED lines=23> */
[----:B---3--:R-:W-:Y:S02]  /*163d50*/  IMAD.MOV.U32 R6, RZ, RZ, R249 ;  /* 0x000000ffff067224 */ /* 0x008fe400078e00f9 */
[----:B------:R-:W3:Y:S01]  /*163d60*/  LDL R249, [R1+0x4e94] ;  /* 0x004e940001f97983 */ /* 0x000ee20000100800 */
[----:B------:R-:W-:-:S03]  /*163d70*/  IMAD.MOV.U32 R7, RZ, RZ, R248 ;  /* 0x000000ffff077224 */ /* 0x000fc600078e00f8 */
[----:B------:R-:W3:Y:S04]  /*163d80*/  LDL R248, [R1+0x4e90] ;  /* 0x004e900001f87983 */ /* 0x000ee80000100800 */
[----:B------:R1:W-:Y:S02]  /*163d90*/  LDGSTS.E [R4+0x9400], desc[UR32][R6.64], P1 ;  /* 0x0940000006047fae */ /* 0x0003e40008921860 */
[----:B-1----:R-:W-:Y:S02]  /*163da0*/  IMAD.MOV.U32 R6, RZ, RZ, R251 ;  /* 0x000000ffff067224 */ /* 0x002fe400078e00fb */
[----:B------:R-:W3:Y:S01]  /*163db0*/  LDL R251, [R1+0x4f14] ;  /* 0x004f140001fb7983 */ /* 0x000ee20000100800 */
[----:B------:R-:W-:-:S03]  /*163dc0*/  MOV R7, R250 ;  /* 0x000000fa00077202 */ /* 0x000fc60000000f00 */
        /* <DEDUP_REMOVED lines=8> */
[----:B------:R-:W-:Y:S01]  /*163e50*/  IMAD.MOV.U32 R7, RZ, RZ, R95 ;  /* 0x000000ffff077224 */ /* 0x000fe200078e005f */
[----:B------:R-:W3:Y:S04]  /*163e60*/  LDL R104, [R1+0x509c] ;  /* 0x00509c0001687983 */ /* 0x000ee80000100800 */
[----:B------:R1:W-:Y:S04]  /*163e70*/  LDGSTS.E [R4+0xa500], desc[UR32][R6.64], P0 ;  /* 0x0a50000006047fae */ /* 0x0003e80008121860 */
[----:B------:R-:W3:Y:S01]  /*163e80*/  LDL R95, [R1+0x5098] ;  /* 0x00509800015f7983 */ /* 0x000ee20000100800 */
[----:B-1----:R-:W-:Y:S01]  /*163e90*/  IMAD.MOV.U32 R6, RZ, RZ, R240 ;  /* 0x000000ffff067224 */ /* 0x002fe200078e00f0 */
[----:B------:R-:W-:-:S02]  /*163ea0*/  MOV R7, R115 ;  /* 0x0000007300077202 */ /* 0x000fc40000000f00 */
[----:B------:R-:W3:Y:S04]  /*163eb0*/  LDL R240, [R1+0x4f94] ;  /* 0x004f940001f07983 */ /* 0x000ee80000100800 */
[----:B------:R1:W-:Y:S04]  /*163ec0*/  LDGSTS.E [R4+0xb400], desc[UR32][R6.64], P1 ;  /* 0x0b40000006047fae */ /* 0x0003e80008921860 */
[----:B------:R-:W3:Y:S01]  /*163ed0*/  LDL R115, [R1+0x4f90] ;  /* 0x004f900001737983 */ /* 0x000ee20000100800 */
[----:B-1----:R-:W-:Y:S02]  /*163ee0*/  IMAD.MOV.U32 R6, RZ, RZ, R106 ;  /* 0x000000ffff067224 */ /* 0x002fe400078e006a */
[----:B------:R-:W-:Y:S01]  /*163ef0*/  IMAD.MOV.U32 R7, RZ, RZ, R105 ;  /* 0x000000ffff077224 */ /* 0x000fe200078e0069 */
[----:B------:R-:W3:Y:S04]  /*163f00*/  LDL R106, [R1+0x5114] ;  /* 0x00511400016a7983 */ /* 0x000ee80000100800 */
[----:B------:R1:W-:Y:S04]  /*163f10*/  LDGSTS.E [R4+0xb500], desc[UR32][R6.64], P0 ;  /* 0x0b50000006047fae */ /* 0x0003e80008121860 */
[----:B------:R-:W3:Y:S01]  /*163f20*/  LDL R105, [R1+0x5110] ;  /* 0x0051100001697983 */ /* 0x000ee20000100800 */
[----:B-1----:R-:W-:-:S03]  /*163f30*/  IMAD.MOV.U32 R7, RZ, RZ, R242 ;  /* 0x000000ffff077224 */ /* 0x002fc600078e00f2 */
[----:B------:R-:W3:Y:S01]  /*163f40*/  LDL R242, [R1+0x4f98] ;  /* 0x004f980001f27983 */ /* 0x000ee20000100800 */
[----:B------:R-:W-:-:S03]  /*163f50*/  IMAD.MOV.U32 R6, RZ, RZ, R244 ;  /* 0x000000ffff067224 */ /* 0x000fc600078e00f4 */
[----:B------:R-:W3:Y:S04]  /*163f60*/  LDL R244, [R1+0x4f9c] ;  /* 0x004f9c0001f47983 */ /* 0x000ee80000100800 */
[----:B------:R1:W-:Y:S02]  /*163f70*/  LDGSTS.E [R4+0xc400], desc[UR32][R6.64], P1 ;  /* 0x0c40000006047fae */ /* 0x0003e40008921860 */
[----:B-1----:R-:W-:Y:S01]  /*163f80*/  IMAD.MOV.U32 R6, RZ, RZ, R108 ;  /* 0x000000ffff067224 */ /* 0x002fe200078e006c */
[----:B------:R-:W-:Y:S01]  /*163f90*/  MOV R7, R107 ;  /* 0x0000006b00077202 */ /* 0x000fe20000000f00 */
[----:B------:R-:W3:Y:S04]  /*163fa0*/  LDL R108, [R1+0x511c] ;  /* 0x00511c00016c7983 */ /* 0x000ee80000100800 */
[----:B------:R2:W-:Y:S04]  /*163fb0*/  LDGSTS.E [R4+0xc500], desc[UR32][R6.64], P0 ;  /* 0x0c50000006047fae */ /* 0x0005e80008121860 */
[----:B------:R-:W3:Y:S01]  /*163fc0*/  LDL R107, [R1+0x5118] ;  /* 0x00511800016b7983 */ /* 0x000ee20000100800 */
[----:B--2---:R-:W-:-:S03]  /*163fd0*/  IMAD.MOV.U32 R7, RZ, RZ, R246 ;  /* 0x000000ffff077224 */ /* 0x004fc600078e00f6 */
[----:B------:R-:W2:Y:S01]  /*163fe0*/  LDL R246, [R1+0x5010] ;  /* 0x0050100001f67983 */ /* 0x000ea20000100800 */
[----:B----4-:R-:W-:-:S03]  /*163ff0*/  IMAD.MOV.U32 R6, RZ, RZ, R247 ;  /* 0x000000ffff067224 */ /* 0x010fc600078e00f7 */
[----:B------:R-:W4:Y:S04]  /*164000*/  LDL R247, [R1+0x5014] ;  /* 0x0050140001f77983 */ /* 0x000f280000100800 */
[----:B------:R1:W-:Y:S02]  /*164010*/  LDGSTS.E [R4+0xd400], desc[UR32][R6.64], P1 ;  /* 0x0d40000006047fae */ /* 0x0003e40008921860 */
[----:B-1----:R-:W-:Y:S02]  /*164020*/  IMAD.MOV.U32 R6, RZ, RZ, R110 ;  /* 0x000000ffff067224 */ /* 0x002fe400078e006e */
[----:B------:R-:W-:Y:S01]  /*164030*/  IMAD.MOV.U32 R7, RZ, RZ, R109 ;  /* 0x000000ffff077224 */ /* 0x000fe200078e006d */
[----:B------:R-:W4:Y:S04]  /*164040*/  LDL R110, [R1+0x5194] ;  /* 0x00519400016e7983 */ /* 0x000f280000100800 */
[----:B------:R3:W-:Y:S04]  /*164050*/  LDGSTS.E [R4+0xd500], desc[UR32][R6.64], P0 ;  /* 0x0d50000006047fae */ /* 0x0007e80008121860 */
[----:B------:R-:W4:Y:S01]  /*164060*/  LDL R109, [R1+0x5190] ;  /* 0x00519000016d7983 */ /* 0x000f220000100800 */
[----:B---3--:R-:W-:-:S03]  /*164070*/  IMAD.MOV.U32 R6, RZ, RZ, R249 ;  /* 0x000000ffff067224 */ /* 0x008fc600078e00f9 */
        /* <DEDUP_REMOVED lines=29> */
[----:B--2---:R-:W-:Y:S02]  /*164250*/  MOV R7, R246 ;  /* 0x000000f600077202 */ /* 0x004fe40000000f00 */
        /* <DEDUP_REMOVED lines=13> */
[----:B------:R-:W3:Y:S04]  /*164330*/  LDL.LU.64 R16, [R1+0x3d80] ;  /* 0x003d800001107983 */ /* 0x000ee80000300a00 */
[----:B------:R-:W3:Y:S04]  /*164340*/  LDL.LU.64 R10, [R1+0x3d78] ;  /* 0x003d7800010a7983 */ /* 0x000ee80000300a00 */
[----:B------:R1:W-:Y:S04]  /*164350*/  LDGSTS.E [R4+0x12400], desc[UR32][R6.64], P1 ;  /* 0x1240000006047fae */ /* 0x0003e80008921860 */
[----:B------:R-:W3:Y:S04]  /*164360*/  LDL.LU.64 R12, [R1+0x3d60] ;  /* 0x003d6000010c7983 */ /* 0x000ee80000300a00 */
[----:B------:R-:W3:Y:S01]  /*164370*/  LDL.LU.64 R14, [R1+0x3d58] ;  /* 0x003d5800010e7983 */ /* 0x000ee20000300a00 */
[----:B-1----:R-:W-:Y:S01]  /*164380*/  IMAD.MOV.U32 R6, RZ, RZ, R104 ;  /* 0x000000ffff067224 */ /* 0x002fe200078e0068 */
[----:B------:R-:W-:-:S02]  /*164390*/  MOV R7, R95 ;  /* 0x0000005f00077202 */ /* 0x000fc40000000f00 */
[----:B------:R-:W3:Y:S04]  /*1643a0*/  LDL.LU.64 R30, [R1+0x3d40] ;  /* 0x003d4000011e7983 */ /* 0x000ee80000300a00 */
[----:B------:R1:W-:Y:S04]  /*1643b0*/  LDGSTS.E [R4+0x12500], desc[UR32][R6.64], P0 ;  /* 0x1250000006047fae */ /* 0x0003e80008121860 */
[----:B------:R-:W3:Y:S04]  /*1643c0*/  LDL.LU.64 R28, [R1+0x3d38] ;  /* 0x003d3800011c7983 */ /* 0x000ee80000300a00 */
[----:B------:R-:W3:Y:S01]  /*1643d0*/  LDL.LU.64 R26, [R1+0x3d20] ;  /* 0x003d2000011a7983 */ /* 0x000ee20000300a00 */
[----:B-1----:R-:W-:-:S03]  /*1643e0*/  IMAD.MOV.U32 R6, RZ, RZ, R106 ;  /* 0x000000ffff067224 */ /* 0x002fc600078e006a */
[----:B------:R-:W3:Y:S01]  /*1643f0*/  LDL.LU.64 R34, [R1+0x3d18] ;  /* 0x003d180001227983 */ /* 0x000ee20000300a00 */
[----:B------:R-:W-:-:S03]  /*164400*/  IMAD.MOV.U32 R7, RZ, RZ, R105 ;  /* 0x000000ffff077224 */ /* 0x000fc600078e0069 */
        /* <DEDUP_REMOVED lines=8> */
[----:B------:R1:W-:Y:S02]  /*164490*/  LDGSTS.E [R4+0x13500], desc[UR32][R6.64], P0 ;  /* 0x1350000006047fae */ /* 0x0003e40008121860 */
        /* <DEDUP_REMOVED lines=16> */
[----:B----4-:R-:W-:-:S05]  /*1645a0*/  IMAD.MOV.U32 R6, RZ, RZ, R247 ;  /* 0x000000ffff067224 */ /* 0x010fca00078e00f7 */
[----:B------:R3:W-:Y:S02]  /*1645b0*/  LDGSTS.E [R4+0x16500], desc[UR32][R6.64], P0 ;  /* 0x1650000006047fae */ /* 0x0007e40008121860 */
[----:B---3--:R-:W-:Y:S01]  /*1645c0*/  IMAD.MOV.U32 R6, RZ, RZ, R249 ;  /* 0x000000ffff067224 */ /* 0x008fe200078e00f9 */
[----:B------:R-:W-:-:S05]  /*1645d0*/  MOV R7, R248 ;  /* 0x000000f800077202 */ /* 0x000fca0000000f00 */
[----:B------:R1:W-:Y:S02]  /*1645e0*/  LDGSTS.E [R4+0x17400], desc[UR32][R6.64], P1 ;  /* 0x1740000006047fae */ /* 0x0003e40008921860 */
[----:B-1----:R-:W-:Y:S02]  /*1645f0*/  IMAD.MOV.U32 R6, RZ, RZ, R251 ;  /* 0x000000ffff067224 */ /* 0x002fe400078e00fb */
[----:B------:R-:W-:-:S05]  /*164600*/  IMAD.MOV.U32 R7, RZ, RZ, R250 ;  /* 0x000000ffff077224 */ /* 0x000fca00078e00fa */
[----:B------:R1:W-:Y:S02]  /*164610*/  LDGSTS.E [R4+0x17500], desc[UR32][R6.64], P0 ;  /* 0x1750000006047fae */ /* 0x0003e40008121860 */
[----:B-1----:R-:W-:-:S05]  /*164620*/  IADD3 R6, P2, R16, R252, RZ ;  /* 0x000000fc10067210 */ /* 0x002fca0007f5e0ff */
[----:B------:R-:W-:Y:S02]  /*164630*/  IMAD.X R5, R17, 0x1, R2, P2 ;  /* 0x0000000111057824 */ /* 0x000fe400010e0602 */
[----:B------:R-:W2:Y:S01]  /*164640*/  LDL.LU.64 R16, [R1+0x3cd8] ;  /* 0x003cd80001107983 */ /* 0x000ea20000300a00 */
[----:B------:R-:W-:-:S03]  /*164650*/  IADD3 R9, P2, R10, R252, RZ ;  /* 0x000000fc0a097210 */ /* 0x000fc60007f5e0ff */
[----:B------:R-:W3:Y:S02]  /*164660*/  LDL.LU.64 R32, [R1+0x3cd0] ;  /* 0x003cd00001207983 */ /* 0x000ee40000300a00 */
[----:B------:R-:W-:Y:S01]  /*164670*/  IMAD.X R7, R11, 0x1, R2, P2 ;  /* 0x000000010b077824 */ /* 0x000fe200010e0602 */
[----:B------:R-:W-:-:S05]  /*164680*/  IADD3 R11, P2, R12, R252, RZ ;  /* 0x000000fc0c0b7210 */ /* 0x000fca0007f5e0ff */
[----:B------:R-:W-:Y:S01]  /*164690*/  IMAD.X R10, R13, 0x1, R2, P2 ;  /* 0x000000010d0a7824 */ /* 0x000fe200010e0602 */
[----:B------:R-:W-:-:S04]  /*1646a0*/  IADD3 R13, P2, R14, R252, RZ ;  /* 0x000000fc0e0d7210 */ /* 0x000fc80007f5e0ff */
[----:B------:R-:W-:Y:S02]  /*1646b0*/  IADD3.X R12, R15, R2, RZ, P2, !PT ;  /* 0x000000020f0c7210 */ /* 0x000fe400017fe4ff */
[----:B------:R-:W-:-:S05]  /*1646c0*/  IADD3 R15, P2, R30, R252, RZ ;  /* 0x000000fc1e0f7210 */ /* 0x000fca0007f5e0ff */
[----:B------:R-:W-:Y:S02]  /*1646d0*/  IMAD.X R14, R31, 0x1, R2, P2 ;  /* 0x000000011f0e7824 */ /* 0x000fe400010e0602 */
[----:B------:R-:W4:Y:S01]  /*1646e0*/  LDL.LU.64 R30, [R1+0x3cc8] ;  /* 0x003cc800011e7983 */ /* 0x000f220000300a00 */
[----:B------:R-:W-:-:S05]  /*1646f0*/  IADD3 R97, P2, R28, R252, RZ ;  /* 0x000000fc1c617210 */ /* 0x000fca0007f5e0ff */
        /* <DEDUP_REMOVED lines=60> */
[----:B----4-:R-:W-:-:S05]  /*164ac0*/  IADD3 R149, P2, R30, R252, RZ ;  /* 0x000000fc1e957210 */ /* 0x010fca0007f5e0ff */
[--C-:B------:R-:W-:Y:S01]  /*164ad0*/  IMAD.X R148, R31, 0x1, R2.reuse, P2 ;  /* 0x000000011f947824 */ /* 0x100fe200010e0602 */
[-C--:B------:R-:W-:Y:S01]  /*164ae0*/  IADD3 R151, P2, R38, R252.reuse, RZ ;  /* 0x000000fc26977210 */ /* 0x080fe20007f5e0ff */
[----:B------:R-:W4:Y:S04]  /*164af0*/  LDL.LU.64 R30, [R1+0x3c18] ;  /* 0x003c1800011e7983 */ /* 0x000f280000300a00 */
[----:B------:R-:W-:Y:S01]  /*164b00*/  IMAD.X R150, R39, 0x1, R2, P2 ;  /* 0x0000000127967824 */ /* 0x000fe200010e0602 */
[----:B------:R-:W-:-:S04]  /*164b10*/  IADD3 R153, P2, R28, R252, RZ ;  /* 0x000000fc1c997210 */ /* 0x000fc80007f5e0ff */
[----:B------:R-:W-:Y:S02]  /*164b20*/  IADD3.X R152, R29, R2, RZ, P2, !PT ;  /* 0x000000021d987210 */ /* 0x000fe400017fe4ff */
        /* <DEDUP_REMOVED lines=31> */
[-C--:B----4-:R-:W-:Y:S01]  /*164d20*/  IADD3 R173, P2, R30, R252.reuse, RZ ;  /* 0x000000fc1ead7210 */ /* 0x090fe20007f5e0ff */
        /* <DEDUP_REMOVED lines=24> */
[----:B------:R-:W-:-:S04]  /*164eb0*/  IADD3 R189, P2, R44, R252, RZ ;  /* 0x000000fc2cbd7210 */ /* 0x000fc80007f5e0ff */
        /* <DEDUP_REMOVED lines=9> */
[----:B---3--:R-:W-:-:S05]  /*164f50*/  IADD3 R199, P2, R34, R252, RZ ;  /* 0x000000fc22c77210 */ /* 0x008fca0007f5e0ff */
[--C-:B------:R-:W-:Y:S01]  /*164f60*/  IMAD.X R198, R35, 0x1, R2.reuse, P2 ;  /* 0x0000000123c67824 */ /* 0x100fe200010e0602 */
[----:B----4-:R-:W-:Y:S01]  /*164f70*/  IADD3 R201, P2, R32, R252, RZ ;  /* 0x000000fc20c97210 */ /* 0x010fe20007f5e0ff */
[----:B------:R-:W3:Y:S03]  /*164f80*/  LDL.LU.64 R34, [R1+0x3b60] ;  /* 0x003b600001227983 */ /* 0x000ee60000300a00 */
[----:B------:R-:W-:Y:S02]  /*164f90*/  IADD3.X R200, R33, R2, RZ, P2, !PT ;  /* 0x0000000221c87210 */ /* 0x000fe400017fe4ff */
        /* <DEDUP_REMOVED lines=20> */
[----:B------:R-:W-:Y:S02]  /*1650e0*/  IMAD.X R214, R19, 0x1, R2, P2 ;  /* 0x0000000113d67824 */ /* 0x000fe400010e0602 */
        /* <DEDUP_REMOVED lines=26> */
[----:B----4-:R-:W-:-:S05]  /*165290*/  IADD3 R221, P2, R32, R252, RZ ;  /* 0x000000fc20dd7210 */ /* 0x010fca0007f5e0ff */
[----:B------:R-:W-:Y:S01]  /*1652a0*/  IMAD.X R220, R33, 0x1, R2, P2 ;  /* 0x0000000121dc7824 */ /* 0x000fe200010e0602 */
[----:B------:R-:W-:-:S05]  /*1652b0*/  IADD3 R223, P2, R30, R252, RZ ;  /* 0x000000fc1edf7210 */ /* 0x000fca0007f5e0ff */
[----:B------:R-:W-:Y:S01]  /*1652c0*/  IMAD.X R222, R31, 0x1, R2, P2 ;  /* 0x000000011fde7824 */ /* 0x000fe200010e0602 */
        /* <DEDUP_REMOVED lines=12> */
[----:B------:R-:W-:Y:S02]  /*165390*/  LOP3.LUT R11, R11, R10, RZ, 0x3c, !PT ;  /* 0x0000000a0b0b7212 */ /* 0x000fe400078e3cff */
[----:B------:R-:W-:Y:S02]  /*1653a0*/  LOP3.LUT R13, R13, R12, RZ, 0x3c, !PT ;  /* 0x0000000c0d0d7212 */ /* 0x000fe400078e3cff */
[----:B------:R-:W-:Y:S02]  /*1653b0*/  LOP3.LUT R15, R15, R14, RZ, 0x3c, !PT ;  /* 0x0000000e0f0f7212 */ /* 0x000fe400078e3cff */
[----:B------:R-:W-:Y:S02]  /*1653c0*/  LOP3.LUT R97, R97, R96, RZ, 0x3c, !PT ;  /* 0x0000006061617212 */ /* 0x000fe400078e3cff */
[----:B------:R-:W-:Y:S02]  /*1653d0*/  LOP3.LUT R3, R245, 0x30, RZ, 0x3c, !PT ;  /* 0x00000030f5037812 */ /* 0x000fe400078e3cff */
[----:B------:R-:W-:-:S02]  /*1653e0*/  LOP3.LUT R10, R11, R10, RZ, 0x3c, !PT ;  /* 0x0000000a0b0a7212 */ /* 0x000fc400078e3cff */
[----:B------:R-:W-:Y:S01]  /*1653f0*/  LOP3.LUT R99, R99, R98, RZ, 0x3c, !PT ;  /* 0x0000006263637212 */ /* 0x000fe200078e3cff */
[----:B------:R-:W-:Y:S01]  /*165400*/  IMAD.MOV.U32 R243, RZ, RZ, R5 ;  /* 0x000000fffff37224 */ /* 0x000fe200078e0005 */
[----:B------:R-:W-:Y:S02]  /*165410*/  LOP3.LUT R12, R13, R12, RZ, 0x3c, !PT ;  /* 0x0000000c0d0c7212 */ /* 0x000fe400078e3cff */
[----:B------:R-:W-:Y:S01]  /*165420*/  LOP3.LUT R101, R101, R100, RZ, 0x3c, !PT ;  /* 0x0000006465657212 */ /* 0x000fe200078e3cff */
[----:B------:R-:W-:Y:S01]  /*165430*/  IMAD.MOV.U32 R238, RZ, RZ, R9 ;  /* 0x000000ffffee7224 */ /* 0x000fe200078e0009 */
[----:B------:R-:W-:Y:S01]  /*165440*/  LOP3.LUT R14, R15, R14, RZ, 0x3c, !PT ;  /* 0x0000000e0f0e7212 */ /* 0x000fe200078e3cff */
[----:B------:R-:W-:Y:S01]  /*165450*/  IMAD.MOV.U32 R239, RZ, RZ, R7 ;  /* 0x000000ffffef7224 */ /* 0x000fe200078e0007 */
        /* <DEDUP_REMOVED lines=53> */
[----:B--2---:R-:W-:-:S04]  /*1657b0*/  IADD3 R237, P2, R16, R252, RZ ;  /* 0x000000fc10ed7210 */ /* 0x004fc80007f5e0ff */
[----:B------:R-:W-:Y:S01]  /*1657c0*/  IADD3.X R236, R17, R2, RZ, P2, !PT ;  /* 0x0000000211ec7210 */ /* 0x000fe200017fe4ff */
[----:B------:R-:W-:Y:S02]  /*1657d0*/  IMAD.MOV.U32 R19, RZ, RZ, R105 ;  /* 0x000000ffff137224 */ /* 0x000fe400078e0069 */
[----:B------:R-:W-:Y:S02]  /*1657e0*/  IMAD.MOV.U32 R18, RZ, RZ, R106 ;  /* 0x000000ffff127224 */ /* 0x000fe400078e006a */
[----:B------:R-:W-:Y:S02]  /*1657f0*/  IMAD.MOV.U32 R17, RZ, RZ, R107 ;  /* 0x000000ffff117224 */ /* 0x000fe400078e006b */
[----:B------:R-:W-:Y:S01]  /*165800*/  IMAD.MOV.U32 R16, RZ, RZ, R108 ;  /* 0x000000ffff107224 */ /* 0x000fe200078e006c */
[----:B------:R1:W-:Y:S01]  /*165810*/  STL.64 [R1+0x3850], R18 ;  /* 0x0038501201007387 */ /* 0x0003e20000100a00 */
[----:B------:R-:W-:-:S03]  /*165820*/  MOV R21, R109 ;  /* 0x0000006d00157202 */ /* 0x000fc60000000f00 */
[----:B------:R2:W-:Y:S01]  /*165830*/  STL.64 [R1+0x3858], R16 ;  /* 0x0038581001007387 */ /* 0x0005e20000100a00 */
[----:B------:R-:W-:Y:S02]  /*165840*/  IMAD.MOV.U32 R20, RZ, RZ, R110 ;  /* 0x000000ffff147224 */ /* 0x000fe400078e006e */
[----:B-1----:R-:W-:Y:S02]  /*165850*/  IMAD.MOV.U32 R19, RZ, RZ, R111 ;  /* 0x000000ffff137224 */ /* 0x002fe400078e006f */
[----:B------:R-:W-:Y:S01]  /*165860*/  IMAD.MOV.U32 R18, RZ, RZ, R112 ;  /* 0x000000ffff127224 */ /* 0x000fe200078e0070 */
[----:B------:R-:W-:Y:S01]  /*165870*/  STL.64 [R1+0x3868], R20 ;  /* 0x0038681401007387 */ /* 0x000fe20000100a00 */
[----:B--2---:R-:W-:Y:S02]  /*165880*/  IMAD.MOV.U32 R17, RZ, RZ, R113 ;  /* 0x000000ffff117224 */ /* 0x004fe400078e0071 */
[----:B------:R-:W-:Y:S01]  /*165890*/  IMAD.MOV.U32 R16, RZ, RZ, R114 ;  /* 0x000000ffff107224 */ /* 0x000fe200078e0072 */
[----:B------:R-:W-:Y:S01]  /*1658a0*/  STL.64 [R1+0x3860], R18 ;  /* 0x0038601201007387 */ /* 0x000fe20000100a00 */
[----:B------:R-:W-:-:S03]  /*1658b0*/  IMAD.MOV.U32 R241, RZ, RZ, R115 ;  /* 0x000000fffff17224 */ /* 0x000fc600078e0073 */
[----:B------:R-:W-:Y:S01]  /*1658c0*/  STL.64 [R1+0x3870], R16 ;  /* 0x0038701001007387 */ /* 0x000fe20000100a00 */
[----:B------:R-:W-:-:S04]  /*1658d0*/  LOP3.LUT R251, R251, R250, RZ, 0x3c, !PT ;  /* 0x000000fafbfb7212 */ /* 0x000fc800078e3cff */
[----:B------:R-:W-:Y:S02]  /*1658e0*/  LOP3.LUT R250, R251, R250, RZ, 0x3c, !PT ;  /* 0x000000fafbfa7212 */ /* 0x000fe400078e3cff */
[----:B------:R-:W-:-:S04]  /*1658f0*/  LOP3.LUT R249, R249, R248, RZ, 0x3c, !PT ;  /* 0x000000f8f9f97212 */ /* 0x000fc800078e3cff */
[----:B------:R-:W-:Y:S02]  /*165900*/  LOP3.LUT R248, R249, R248, RZ, 0x3c, !PT ;  /* 0x000000f8f9f87212 */ /* 0x000fe400078e3cff */
[----:B------:R-:W-:Y:S02]  /*165910*/  LOP3.LUT R247, R247, R246, RZ, 0x3c, !PT ;  /* 0x000000f6f7f77212 */ /* 0x000fe400078e3cff */
[----:B------:R-:W-:Y:S02]  /*165920*/  LOP3.LUT R251, R251, R250, RZ, 0x3c, !PT ;  /* 0x000000fafbfb7212 */ /* 0x000fe400078e3cff */
[----:B------:R-:W-:Y:S01]  /*165930*/  LOP3.LUT R246, R247, R246, RZ, 0x3c, !PT ;  /* 0x000000f6f7f67212 */ /* 0x000fe200078e3cff */
[----:B------:R-:W-:Y:S01]  /*165940*/  STL.64 [R1+0x3878], R240 ;  /* 0x003878f001007387 */ /* 0x000fe20000100a00 */
[----:B------:R-:W-:Y:S02]  /*165950*/  LOP3.LUT R249, R249, R248, RZ, 0x3c, !PT ;  /* 0x000000f8f9f97212 */ /* 0x000fe400078e3cff */
[----:B------:R-:W-:Y:S01]  /*165960*/  LOP3.LUT R247, R247, R246, RZ, 0x3c, !PT ;  /* 0x000000f6f7f77212 */ /* 0x000fe200078e3cff */
[----:B------:R1:W-:Y:S04]  /*165970*/  STL [R1+0x6ff0], R245 ;  /* 0x006ff0f501007387 */ /* 0x0003e80000100800 */
[----:B------:R-:W-:Y:S04]  /*165980*/  STL.64 [R1+0x3888], R250 ;  /* 0x003888fa01007387 */ /* 0x000fe80000100a00 */
[----:B------:R2:W-:Y:S01]  /*165990*/  STL.64 [R1+0x3880], R248 ;  /* 0x003880f801007387 */ /* 0x0005e20000100a00 */
[----:B-1----:R-:W-:Y:S01]  /*1659a0*/  MOV R245, R242 ;  /* 0x000000f200f57202 */ /* 0x002fe20000000f00 */
[----:B------:R-:W-:-:S02]  /*1659b0*/  IMAD.MOV.U32 R242, RZ, RZ, R6 ;  /* 0x000000fffff27224 */ /* 0x000fc400078e0006 */
[----:B------:R1:W-:Y:S04]  /*1659c0*/  STL.64 [R1+0x3890], R246 ;  /* 0x003890f601007387 */ /* 0x0003e80000100a00 */
        /* <DEDUP_REMOVED lines=16> */
[----:B------:R-:W-:-:S03]  /*165ad0*/  LOP3.LUT R141, R141, R140, RZ, 0x3c, !PT ;  /* 0x0000008c8d8d7212 */ /* 0x000fc600078e3cff */
[----:B------:R-:W-:Y:S01]  /*165ae0*/  STL.64 [R1+0x3cd0], R126 ;  /* 0x003cd07e01007387 */ /* 0x000fe20000100a00 */
[----:B------:R-:W-:-:S03]  /*165af0*/  LOP3.LUT R144, R145, R144, RZ, 0x3c, !PT ;  /* 0x0000009091907212 */ /* 0x000fc600078e3cff */
[----:B------:R-:W-:Y:S01]  /*165b00*/  STL.64 [R1+0x3cc8], R128 ;  /* 0x003cc88001007387 */ /* 0x000fe20000100a00 */
[----:B------:R-:W-:-:S03]  /*165b10*/  LOP3.LUT R143, R143, R142, RZ, 0x3c, !PT ;  /* 0x0000008e8f8f7212 */ /* 0x000fc600078e3cff */
[----:B------:R-:W-:Y:S01]  /*165b20*/  STL.64 [R1+0x3cc0], R130 ;  /* 0x003cc08201007387 */ /* 0x000fe20000100a00 */
[----:B------:R-:W-:-:S03]  /*165b30*/  MOV R114, R147 ;  /* 0x0000009300727202 */ /* 0x000fc60000000f00 */
[----:B------:R-:W-:Y:S01]  /*165b40*/  STL.64 [R1+0x3cb8], R132 ;  /* 0x003cb88401007387 */ /* 0x000fe20000100a00 */
[----:B------:R-:W-:-:S03]  /*165b50*/  IMAD.MOV.U32 R115, RZ, RZ, R146 ;  /* 0x000000ffff737224 */ /* 0x000fc600078e0092 */
[----:B------:R-:W-:Y:S01]  /*165b60*/  STL.64 [R1+0x3cb0], R134 ;  /* 0x003cb08601007387 */ /* 0x000fe20000100a00 */
[----:B------:R-:W-:-:S03]  /*165b70*/  LOP3.LUT R145, R145, R144, RZ, 0x3c, !PT ;  /* 0x0000009091917212 */ /* 0x000fc600078e3cff */
[----:B------:R-:W-:Y:S01]  /*165b80*/  STL.64 [R1+0x3ca8], R136 ;  /* 0x003ca88801007387 */ /* 0x000fe20000100a00 */
[----:B------:R-:W-:-:S03]  /*165b90*/  IMAD.MOV.U32 R112, RZ, RZ, R149 ;  /* 0x000000ffff707224 */ /* 0x000fc600078e0095 */
[----:B------:R-:W-:Y:S01]  /*165ba0*/  STL.64 [R1+0x3ca0], R138 ;  /* 0x003ca08a01007387 */ /* 0x000fe20000100a00 */
[----:B------:R-:W-:-:S03]  /*165bb0*/  IMAD.MOV.U32 R113, RZ, RZ, R148 ;  /* 0x000000ffff717224 */ /* 0x000fc600078e0094 */
[----:B------:R-:W4:Y:S01]  /*165bc0*/  LDL.64 R146, [R1+0x3860] ;  /* 0x0038600001927983 */ /* 0x000f220000100a00 */
[----:B------:R-:W-:-:S03]  /*165bd0*/  IMAD.MOV.U32 R110, RZ, RZ, R151 ;  /* 0x000000ffff6e7224 */ /* 0x000fc600078e0097 */
[----:B------:R-:W-:Y:S01]  /*165be0*/  STL.64 [R1+0x3c98], R140 ;  /* 0x003c988c01007387 */ /* 0x000fe20000100a00 */
[----:B------:R-:W-:-:S03]  /*165bf0*/  IMAD.MOV.U32 R111, RZ, RZ, R150 ;  /* 0x000000ffff6f7224 */ /* 0x000fc600078e0096 */
[----:B------:R-:W2:Y:S01]  /*165c00*/  LDL.64 R148, [R1+0x3868] ;  /* 0x0038680001947983 */ /* 0x000ea20000100a00 */
[----:B------:R-:W-:Y:S01]  /*165c10*/  MOV R108, R153 ;  /* 0x00000099006c7202 */ /* 0x000fe20000000f00 */
[----:B------:R-:W-:Y:S02]  /*165c20*/  IMAD.MOV.U32 R109, RZ, RZ, R152 ;  /* 0x000000ffff6d7224 */ /* 0x000fe400078e0098 */
[----:B------:R-:W-:Y:S04]  /*165c30*/  STL.64 [R1+0x3c90], R142 ;  /* 0x003c908e01007387 */ /* 0x000fe80000100a00 */
[----:B------:R-:W3:Y:S04]  /*165c40*/  LDL.64 R150, [R1+0x3858] ;  /* 0x0038580001967983 */ /* 0x000ee80000100a00 */
[----:B------:R-:W-:Y:S04]  /*165c50*/  STL.64 [R1+0x3c88], R144 ;  /* 0x003c889001007387 */ /* 0x000fe80000100a00 */
[----:B------:R-:W4:Y:S01]  /*165c60*/  LDL.64 R152, [R1+0x3850] ;  /* 0x0038500001987983 */ /* 0x000f220000100a00 */
[----:B------:R-:W-:-:S02]  /*165c70*/  IMAD.MOV.U32 R106, RZ, RZ, R155 ;  /* 0x000000ffff6a7224 */ /* 0x000fc400078e009b */
[----:B------:R-:W-:Y:S01]  /*165c80*/  IMAD.MOV.U32 R107, RZ, RZ, R154 ;  /* 0x000000ffff6b7224 */ /* 0x000fe200078e009a */
[----:B------:R-:W-:Y:S01]  /*165c90*/  STL.64 [R1+0x3c80], R114 ;  /* 0x003c807201007387 */ /* 0x000fe20000100a00 */
[----:B------:R-:W-:Y:S01]  /*165ca0*/  IMAD.MOV.U32 R104, RZ, RZ, R157 ;  /* 0x000000ffff687224 */ /* 0x000fe200078e009d */
[----:B------:R-:W-:Y:S01]  /*165cb0*/  MOV R94, R159 ;  /* 0x0000009f005e7202 */ /* 0x000fe20000000f00 */
[----:B------:R-:W-:Y:S01]  /*165cc0*/  IMAD.MOV.U32 R105, RZ, RZ, R156 ;  /* 0x000000ffff697224 */ /* 0x000fe200078e009c */
[----:B------:R1:W-:Y:S01]  /*165cd0*/  STL.64 [R1+0x3c78], R112 ;  /* 0x003c787001007387 */ /* 0x0003e20000100a00 */
        /* <DEDUP_REMOVED lines=135> */
[----:B-1----:R-:W2:Y:S04]  /*166550*/  LDL R246, [R1+0x5704] ;  /* 0x0057040001f67983 */ /* 0x002ea80000100800 */
[----:B------:R-:W3:Y:S04]  /*166560*/  LDL R247, [R1+0x5708] ;  /* 0x0057080001f77983 */ /* 0x000ee80000100800 */
        /* <DEDUP_REMOVED lines=84> */
[----:B------:R-:W2:Y:S01]  /*166ab0*/  LDL R246, [R1+0x54e4] ;  /* 0x0054e40001f67983 */ /* 0x000ea20000100800 */
[----:B------:R-:W-:-:S03]  /*166ac0*/  IMAD.IADD R3, R3, 0x1, R8 ;  /* 0x0000000103037824 */ /* 0x000fc600078e0208 */
[----:B------:R-:W2:Y:S01]  /*166ad0*/  LDL R107, [R1+0x54ec] ;  /* 0x0054ec00016b7983 */ /* 0x000ea20000100800 */
[----:B---3--:R-:W-:-:S03]  /*166ae0*/  IMAD.MOV.U32 R4, RZ, RZ, R247 ;  /* 0x000000ffff047224 */ /* 0x008fc600078e00f7 */
[----:B------:R-:W3:Y:S04]  /*166af0*/  LDL R108, [R1+0x54f0] ;  /* 0x0054f000016c7983 */ /* 0x000ee80000100800 */
[----:B------:R-:W3:Y:S04]  /*166b00*/  LDL R247, [R1+0x54e8] ;  /* 0x0054e80001f77983 */ /* 0x000ee80000100800 */
[----:B------:R4:W-:Y:S04]  /*166b10*/  LDGSTS.E [R3+0x600], desc[UR32][R4.64], P1 ;  /* 0x0060000004037fae */ /* 0x0009e80008921860 */
[----:B------:R-:W3:Y:S04]  /*166b20*/  LDL R109, [R1+0x545c] ;  /* 0x00545c00016d7983 */ /* 0x000ee80000100800 */
[----:B------:R-:W3:Y:S01]  /*166b30*/  LDL R110, [R1+0x5460] ;  /* 0x00546000016e7983 */ /* 0x000ee20000100800 */
[----:B----4-:R-:W-:-:S03]  /*166b40*/  IMAD.MOV.U32 R4, RZ, RZ, R249 ;  /* 0x000000ffff047224 */ /* 0x010fc600078e00f9 */
[----:B------:R-:W4:Y:S01]  /*166b50*/  LDL R111, [R1+0x53c4] ;  /* 0x0053c400016f7983 */ /* 0x000f220000100800 */
[----:B------:R-:W-:-:S03]  /*166b60*/  IMAD.MOV.U32 R5, RZ, RZ, R248 ;  /* 0x000000ffff057224 */ /* 0x000fc600078e00f8 */
[----:B------:R-:W4:Y:S04]  /*166b70*/  LDL R248, [R1+0x5454] ;  /* 0x0054540001f87983 */ /* 0x000f280000100800 */
[----:B------:R-:W4:Y:S04]  /*166b80*/  LDL R249, [R1+0x5458] ;  /* 0x0054580001f97983 */ /* 0x000f280000100800 */
[----:B------:R1:W-:Y:S04]  /*166b90*/  LDGSTS.E [R3+0x700], desc[UR32][R4.64], P0 ;  /* 0x0070000004037fae */ /* 0x0003e80008121860 */
[----:B------:R-:W4:Y:S01]  /*166ba0*/  LDL R112, [R1+0x53c8] ;  /* 0x0053c80001707983 */ /* 0x000f220000100800 */
[----:B-1----:R-:W-:Y:S01]  /*166bb0*/  MOV R4, R251 ;  /* 0x000000fb00047202 */ /* 0x002fe20000000f00 */
[----:B------:R-:W-:-:S02]  /*166bc0*/  IMAD.MOV.U32 R5, RZ, RZ, R250 ;  /* 0x000000ffff057224 */ /* 0x000fc400078e00fa */
[----:B------:R-:W4:Y:S04]  /*166bd0*/  LDL R251, [R1+0x53c0] ;  /* 0x0053c00001fb7983 */ /* 0x000f280000100800 */
[----:B------:R-:W4:Y:S04]  /*166be0*/  LDL R250, [R1+0x53bc] ;  /* 0x0053bc0001fa7983 */ /* 0x000f280000100800 */
[----:B------:R1:W-:Y:S02]  /*166bf0*/  LDGSTS.E [R3+0x1600], desc[UR32][R4.64], P1 ;  /* 0x0160000004037fae */ /* 0x0003e40008921860 */
[----:B-1----:R-:W-:-:S02]  /*166c00*/  IMAD.MOV.U32 R5, RZ, RZ, R113 ;  /* 0x000000ffff057224 */ /* 0x002fc400078e0071 */
        /* <DEDUP_REMOVED lines=24> */
[----:B--2---:R-:W-:Y:S02]  /*166d90*/  IMAD.MOV.U32 R5, RZ, RZ, R246 ;  /* 0x000000ffff057224 */ /* 0x004fe400078e00f6 */
[----:B------:R-:W2:Y:S01]  /*166da0*/  LDL R246, [R1+0x4ba0] ;  /* 0x004ba00001f67983 */ /* 0x000ea20000100800 */
[----:B---3--:R-:W-:-:S03]  /*166db0*/  MOV R4, R247 ;  /* 0x000000f700047202 */ /* 0x008fc60000000f00 */
        /* <DEDUP_REMOVED lines=12> */
[----:B-1----:R-:W-:Y:S01]  /*166e80*/  MOV R4, R110 ;  /* 0x0000006e00047202 */ /* 0x002fe20000000f00 */
[----:B------:R-:W-:Y:S01]  /*166e90*/  IMAD.MOV.U32 R5, RZ, RZ, R109 ;  /* 0x000000ffff057224 */ /* 0x000fe200078e006d */
        /* <DEDUP_REMOVED lines=58> */
[----:B-1----:R-:W-:Y:S01]  /*167240*/  MOV R4, R106 ;  /* 0x0000006a00047202 */ /* 0x002fe20000000f00 */
        /* <DEDUP_REMOVED lines=14> */
[----:B--2---:R-:W-:-:S03]  /*167330*/  IMAD.MOV.U32 R5, RZ, RZ, R246 ;  /* 0x000000ffff057224 */ /* 0x004fc600078e00f6 */
        /* <DEDUP_REMOVED lines=44> */
[----:B----4-:R-:W-:Y:S02]  /*167600*/  MOV R4, R249 ;  /* 0x000000f900047202 */ /* 0x010fe40000000f00 */
        /* <DEDUP_REMOVED lines=20> */
[----:B-1----:R-:W-:Y:S01]  /*167750*/  MOV R4, R106 ;  /* 0x0000006a00047202 */ /* 0x002fe20000000f00 */
[----:B------:R-:W-:-:S02]  /*167760*/  IMAD.MOV.U32 R5, RZ, RZ, R105 ;  /* 0x000000ffff057224 */ /* 0x000fc400078e0069 */
[----:B------:R-:W4:Y:S04]  /*167770*/  LDL.LU.64 R22, [R1+0x4548] ;  /* 0x0045480001167983 */ /* 0x000f280000300a00 */
[----:B------:R1:W-:Y:S04]  /*167780*/  LDGSTS.E [R3+0x13600], desc[UR32][R4.64], P1 ;  /* 0x1360000004037fae */ /* 0x0003e80008921860 */
[----:B------:R-:W4:Y:S04]  /*167790*/  LDL.LU.64 R20, [R1+0x4540] ;  /* 0x0045400001147983 */ /* 0x000f280000300a00 */
[----:B------:R-:W4:Y:S01]  /*1677a0*/  LDL.LU.64 R18, [R1+0x4508] ;  /* 0x0045080001127983 */ /* 0x000f220000300a00 */
[----:B-1----:R-:W-:-:S03]  /*1677b0*/  IMAD.MOV.U32 R4, RZ, RZ, R108 ;  /* 0x000000ffff047224 */ /* 0x002fc600078e006c */
[----:B------:R-:W4:Y:S01]  /*1677c0*/  LDL.LU.64 R36, [R1+0x4500] ;  /* 0x0045000001247983 */ /* 0x000f220000300a00 */
        /* <DEDUP_REMOVED lines=17> */
[----:B--2---:R-:W-:Y:S02]  /*1678e0*/  IMAD.MOV.U32 R5, RZ, RZ, R246 ;  /* 0x000000ffff057224 */ /* 0x004fe400078e00f6 */
[----:B---3--:R-:W-:-:S05]  /*1678f0*/  IMAD.MOV.U32 R4, RZ, RZ, R247 ;  /* 0x000000ffff047224 */ /* 0x008fca00078e00f7 */
[----:B------:R4:W-:Y:S02]  /*167900*/  LDGSTS.E [R3+0x16700], desc[UR32][R4.64], P0 ;  /* 0x1670000004037fae */ /* 0x0009e40008121860 */
[----:B----4-:R-:W-:Y:S02]  /*167910*/  IMAD.MOV.U32 R4, RZ, RZ, R249 ;  /* 0x000000ffff047224 */ /* 0x010fe400078e00f9 */
[----:B------:R-:W-:-:S05]  /*167920*/  IMAD.MOV.U32 R5, RZ, RZ, R248 ;  /* 0x000000ffff057224 */ /* 0x000fca00078e00f8 */
[----:B------:R1:W-:Y:S02]  /*167930*/  LDGSTS.E [R3+0x17600], desc[UR32][R4.64], P1 ;  /* 0x1760000004037fae */ /* 0x0003e40008921860 */
[----:B-1----:R-:W-:Y:S01]  /*167940*/  MOV R4, R251 ;  /* 0x000000fb00047202 */ /* 0x002fe20000000f00 */
[----:B------:R-:W-:Y:S01]  /*167950*/  IMAD.MOV.U32 R5, RZ, RZ, R250 ;  /* 0x000000ffff057224 */ /* 0x000fe200078e00fa */
[----:B------:R-:W-:-:S04]  /*167960*/  IADD3 R6, P2, R16, R252, RZ ;  /* 0x000000fc10067210 */ /* 0x000fc80007f5e0ff */
[----:B------:R1:W-:Y:S02]  /*167970*/  LDGSTS.E [R3+0x17700], desc[UR32][R4.64], P0 ;  /* 0x1770000004037fae */ /* 0x0003e40008121860 */
[----:B-1----:R-:W-:Y:S02]  /*167980*/  IMAD.X R5, R17, 0x1, R2, P2 ;  /* 0x0000000111057824 */ /* 0x002fe400010e0602 */
[----:B------:R-:W2:Y:S01]  /*167990*/  LDL.LU.64 R16, [R1+0x44c8] ;  /* 0x0044c80001107983 */ /* 0x000ea20000300a00 */
[----:B------:R-:W-:-:S03]  /*1679a0*/  IADD3 R9, P2, R10, R252, RZ ;  /* 0x000000fc0a097210 */ /* 0x000fc60007f5e0ff */
[----:B------:R-:W3:Y:S02]  /*1679b0*/  LDL.LU.64 R32, [R1+0x44c0] ;  /* 0x0044c00001207983 */ /* 0x000ee40000300a00 */
[--C-:B------:R-:W-:Y:S01]  /*1679c0*/  IMAD.X R7, R11, 0x1, R2.reuse, P2 ;  /* 0x000000010b077824 */ /* 0x100fe200010e0602 */
[-C--:B------:R-:W-:Y:S01]  /*1679d0*/  IADD3 R11, P2, R12, R252.reuse, RZ ;  /* 0x000000fc0c0b7210 */ /* 0x080fe20007f5e0ff */
[----:B------:R-:W4:Y:S04]  /*1679e0*/  LDL.LU.64 R30, [R1+0x4488] ;  /* 0x00448800011e7983 */ /* 0x000f280000300a00 */
[----:B------:R-:W-:Y:S01]  /*1679f0*/  IMAD.X R10, R13, 0x1, R2, P2 ;  /* 0x000000010d0a7824 */ /* 0x000fe200010e0602 */
[----:B------:R-:W-:-:S05]  /*167a00*/  IADD3 R13, P2, R14, R252, RZ ;  /* 0x000000fc0e0d7210 */ /* 0x000fca0007f5e0ff */
        /* <DEDUP_REMOVED lines=19> */
[----:B------:R-:W-:-:S04]  /*167b40*/  IADD3 R119, P2, R18, R252, RZ ;  /* 0x000000fc12777210 */ /* 0x000fc80007f5e0ff */
[----:B------:R-:W-:Y:S02]  /*167b50*/  IADD3.X R118, R19, R2, RZ, P2, !PT ;  /* 0x0000000213767210 */ /* 0x000fe400017fe4ff */
[-C--:B------:R-:W-:Y:S01]  /*167b60*/  IADD3 R121, P2, R36, R252.reuse, RZ ;  /* 0x000000fc24797210 */ /* 0x080fe20007f5e0ff */
[----:B------:R-:W4:Y:S04]  /*167b70*/  LDL.LU.64 R18, [R1+0x4420] ;  /* 0x0044200001127983 */ /* 0x000f280000300a00 */
[----:B------:R-:W-:Y:S01]  /*167b80*/  IMAD.X R120, R37, 0x1, R2, P2 ;  /* 0x0000000125787824 */ /* 0x000fe200010e0602 */
[----:B--2---:R-:W-:-:S05]  /*167b90*/  IADD3 R123, P2, R16, R252, RZ ;  /* 0x000000fc107b7210 */ /* 0x004fca0007f5e0ff */
[----:B------:R-:W-:Y:S02]  /*167ba0*/  IMAD.X R122, R17, 0x1, R2, P2 ;  /* 0x00000001117a7824 */ /* 0x000fe400010e0602 */
[----:B------:R-:W2:Y:S01]  /*167bb0*/  LDL.LU.64 R16, [R1+0x4418] ;  /* 0x0044180001107983 */ /* 0x000ea20000300a00 */
[----:B---3--:R-:W-:-:S05]  /*167bc0*/  IADD3 R125, P2, R32, R252, RZ ;  /* 0x000000fc207d7210 */ /* 0x008fca0007f5e0ff */
[--C-:B------:R-:W-:Y:S01]  /*167bd0*/  IMAD.X R124, R33, 0x1, R2.reuse, P2 ;  /* 0x00000001217c7824 */ /* 0x100fe200010e0602 */
[-C--:B----4-:R-:W-:Y:S01]  /*167be0*/  IADD3 R127, P2, R30, R252.reuse, RZ ;  /* 0x000000fc1e7f7210 */ /* 0x090fe20007f5e0ff */
[----:B------:R-:W3:Y:S04]  /*167bf0*/  LDL.LU.64 R32, [R1+0x4410] ;  /* 0x0044100001207983 */ /* 0x000ee80000300a00 */
[----:B------:R-:W-:Y:S02]  /*167c00*/  IMAD.X R126, R31, 0x1, R2, P2 ;  /* 0x000000011f7e7824 */ /* 0x000fe400010e0602 */
[----:B------:R-:W4:Y:S01]  /*167c10*/  LDL.LU.64 R30, [R1+0x4408] ;  /* 0x00440800011e7983 */ /* 0x000f220000300a00 */
[----:B------:R-:W-:-:S05]  /*167c20*/  IADD3 R129, P2, R28, R252, RZ ;  /* 0x000000fc1c817210 */ /* 0x000fca0007f5e0ff */
[----:B------:R-:W-:Y:S02]  /*167c30*/  IMAD.X R128, R29, 0x1, R2, P2 ;  /* 0x000000011d807824 */ /* 0x000fe400010e0602 */
[----:B------:R-:W4:Y:S01]  /*167c40*/  LDL.LU.64 R28, [R1+0x4400] ;  /* 0x00440000011c7983 */ /* 0x000f220000300a00 */
[----:B------:R-:W-:-:S03]  /*167c50*/  IADD3 R131, P2, R26, R252, RZ ;  /* 0x000000fc1a837210 */ /* 0x000fc60007f5e0ff */
[----:B------:R-:W4:Y:S01]  /*167c60*/  LDL.LU.64 R38, [R1+0x43f8] ;  /* 0x0043f80001267983 */ /* 0x000f220000300a00 */
[----:B------:R-:W-:Y:S02]  /*167c70*/  IADD3.X R130, R27, R2, RZ, P2, !PT ;  /* 0x000000021b827210 */ /* 0x000fe400017fe4ff */
        /* <DEDUP_REMOVED lines=14> */
[----:B------:R-:W4:Y:S02]  /*167d60*/  LDL.LU.64 R34, [R1+0x43d0] ;  /* 0x0043d00001227983 */ /* 0x000f240000300a00 */
[----:B------:R-:W-:Y:S02]  /*167d70*/  IMAD.X R140, R19, 0x1, R2, P2 ;  /* 0x00000001138c7824 */ /* 0x000fe400010e0602 */
[----:B------:R-:W4:Y:S01]  /*167d80*/  LDL.LU.64 R18, [R1+0x43c8] ;  /* 0x0043c80001127983 */ /* 0x000f220000300a00 */
[----:B--2---:R-:W-:-:S04]  /*167d90*/  IADD3 R143, P2, R16, R252, RZ ;  /* 0x000000fc108f7210 */ /* 0x004fc80007f5e0ff */
[----:B------:R-:W-:Y:S02]  /*167da0*/  IADD3.X R142, R17, R2, RZ, P2, !PT ;  /* 0x00000002118e7210 */ /* 0x000fe400017fe4ff */
        /* <DEDUP_REMOVED lines=33> */
[----:B------:R-:W2:Y:S04]  /*167fc0*/  LDL.LU.64 R16, [R1+0x4378] ;  /* 0x0043780001107983 */ /* 0x000ea80000300a00 */
        /* <DEDUP_REMOVED lines=48> */
[-C--:B----4-:R-:W-:Y:S01]  /*1682d0*/  IADD3 R201, P2, R32, R252.reuse, RZ ;  /* 0x000000fc20c97210 */ /* 0x090fe20007f5e0ff */
[----:B------:R-:W3:Y:S04]  /*1682e0*/  LDL.LU.64 R34, [R1+0x42f0] ;  /* 0x0042f00001227983 */ /* 0x000ee80000300a00 */
        /* <DEDUP_REMOVED lines=65> */
[----:B------:R-:W-:Y:S02]  /*168700*/  LOP3.LUT R241, R241, 0x40, RZ, 0x3c, !PT ;  /* 0x00000040f1f17812 */ /* 0x000fe400078e3cff */
[----:B------:R-:W-:Y:S02]  /*168710*/  LOP3.LUT R13, R13, R12, RZ, 0x3c, !PT ;  /* 0x0000000c0d0d7212 */ /* 0x000fe400078e3cff */
[----:B------:R-:W-:Y:S02]  /*168720*/  LOP3.LUT R15, R15, R14, RZ, 0x3c, !PT ;  /* 0x0000000e0f0f7212 */ /* 0x000fe400078e3cff */
[----:B------:R-:W-:Y:S02]  /*168730*/  LOP3.LUT R97, R97, R96, RZ, 0x3c, !PT ;  /* 0x0000006061617212 */ /* 0x000fe400078e3cff */
[----:B------:R-:W-:-:S02]  /*168740*/  LOP3.LUT R10, R11, R10, RZ, 0x3c, !PT ;  /* 0x0000000a0b0a7212 */ /* 0x000fc400078e3cff */
[----:B------:R-:W-:Y:S02]  /*168750*/  LOP3.LUT R99, R99, R98, RZ, 0x3c, !PT ;  /* 0x0000006263637212 */ /* 0x000fe400078e3cff */
[----:B------:R-:W-:Y:S01]  /*168760*/  IADD3 R4, R241, R8, RZ ;  /* 0x00000008f1047210 */ /* 0x000fe20007ffe0ff */
[----:B------:R-:W-:Y:S01]  /*168770*/  IMAD.MOV.U32 R241, RZ, RZ, R5 ;  /* 0x000000fffff17224 */ /* 0x000fe200078e0005 */
[----:B------:R-:W-:Y:S02]  /*168780*/  LOP3.LUT R12, R13, R12, RZ, 0x3c, !PT ;  /* 0x0000000c0d0c7212 */ /* 0x000fe400078e3cff */
[----:B------:R-:W-:Y:S01]  /*168790*/  LOP3.LUT R101, R101, R100, RZ, 0x3c, !PT ;  /* 0x0000006465657212 */ /* 0x000fe200078e3cff */
[----:B------:R-:W-:Y:S01]  /*1687a0*/  IMAD.MOV.U32 R238, RZ, RZ, R9 ;  /* 0x000000ffffee7224 */ /* 0x000fe200078e0009 */
[----:B------:R-:W-:Y:S01]  /*1687b0*/  LOP3.LUT R14, R15, R14, RZ, 0x3c, !PT ;  /* 0x0000000e0f0e7212 */ /* 0x000fe200078e3cff */
[----:B------:R-:W-:Y:S01]  /*1687c0*/  IMAD.MOV.U32 R239, RZ, RZ, R7 ;  /* 0x000000ffffef7224 */ /* 0x000fe200078e0007 */
        /* <DEDUP_REMOVED lines=53> */
[----:B--2---:R-:W-:Y:S01]  /*168b20*/  IADD3 R237, P2, R16, R252, RZ ;  /* 0x000000fc10ed7210 */ /* 0x004fe20007f5e0ff */
[----:B------:R-:W-:-:S04]  /*168b30*/  IMAD.MOV.U32 R19, RZ, RZ, R105 ;  /* 0x000000ffff137224 */ /* 0x000fc800078e0069 */
[----:B------:R-:W-:Y:S01]  /*168b40*/  IMAD.X R236, R17, 0x1, R2, P2 ;  /* 0x0000000111ec7824 */ /* 0x000fe200010e0602 */
[----:B------:R-:W-:Y:S01]  /*168b50*/  MOV R18, R106 ;  /* 0x0000006a00127202 */ /* 0x000fe20000000f00 */
[----:B------:R-:W-:Y:S02]  /*168b60*/  IMAD.MOV.U32 R17, RZ, RZ, R107 ;  /* 0x000000ffff117224 */ /* 0x000fe400078e006b */
[----:B------:R-:W-:Y:S02]  /*168b70*/  IMAD.MOV.U32 R16, RZ, RZ, R108 ;  /* 0x000000ffff107224 */ /* 0x000fe400078e006c */
[----:B------:R1:W-:Y:S01]  /*168b80*/  STL.64 [R1+0x3800], R18 ;  /* 0x0038001201007387 */ /* 0x0003e20000100a00 */
[----:B------:R-:W-:-:S03]  /*168b90*/  IMAD.MOV.U32 R21, RZ, RZ, R109 ;  /* 0x000000ffff157224 */ /* 0x000fc600078e006d */
[----:B------:R2:W-:Y:S01]  /*168ba0*/  STL.64 [R1+0x3808], R16 ;  /* 0x0038081001007387 */ /* 0x0005e20000100a00 */
[----:B------:R-:W-:Y:S02]  /*168bb0*/  IMAD.MOV.U32 R20, RZ, RZ, R110 ;  /* 0x000000ffff147224 */ /* 0x000fe400078e006e */
[----:B-1----:R-:W-:Y:S01]  /*168bc0*/  IMAD.MOV.U32 R19, RZ, RZ, R111 ;  /* 0x000000ffff137224 */ /* 0x002fe200078e006f */
[----:B------:R-:W-:Y:S02]  /*168bd0*/  MOV R18, R112 ;  /* 0x0000007000127202 */ /* 0x000fe40000000f00 */
[----:B------:R-:W-:Y:S01]  /*168be0*/  STL.64 [R1+0x3818], R20 ;  /* 0x0038181401007387 */ /* 0x000fe20000100a00 */
[----:B--2---:R-:W-:Y:S02]  /*168bf0*/  IMAD.MOV.U32 R17, RZ, RZ, R113 ;  /* 0x000000ffff117224 */ /* 0x004fe400078e0071 */
        /* <DEDUP_REMOVED lines=14> */
[----:B------:R-:W-:-:S02]  /*168ce0*/  IMAD.MOV.U32 R243, RZ, RZ, R240 ;  /* 0x000000fffff37224 */ /* 0x000fc400078e00f0 */
[----:B------:R-:W-:Y:S01]  /*168cf0*/  IMAD.MOV.U32 R240, RZ, RZ, R6 ;  /* 0x000000fffff07224 */ /* 0x000fe200078e0006 */
        /* <DEDUP_REMOVED lines=25> */
[----:B------:R-:W-:-:S03]  /*168e90*/  IMAD.MOV.U32 R114, RZ, RZ, R147 ;  /* 0x000000ffff727224 */ /* 0x000fc600078e0093 */
[----:B------:R-:W-:Y:S01]  /*168ea0*/  STL.64 [R1+0x4440], R132 ;  /* 0x0044408401007387 */ /* 0x000fe20000100a00 */
[----:B------:R-:W-:-:S03]  /*168eb0*/  MOV R115, R146 ;  /* 0x0000009200737202 */ /* 0x000fc60000000f00 */
[----:B------:R-:W-:Y:S01]  /*168ec0*/  STL.64 [R1+0x4438], R134 ;  /* 0x0044388601007387 */ /* 0x000fe20000100a00 */
[----:B------:R-:W-:-:S03]  /*168ed0*/  LOP3.LUT R145, R145, R144, RZ, 0x3c, !PT ;  /* 0x0000009091917212 */ /* 0x000fc600078e3cff */
[----:B------:R-:W-:Y:S01]  /*168ee0*/  STL.64 [R1+0x4430], R136 ;  /* 0x0044308801007387 */ /* 0x000fe20000100a00 */
[----:B------:R-:W-:-:S03]  /*168ef0*/  IMAD.MOV.U32 R112, RZ, RZ, R149 ;  /* 0x000000ffff707224 */ /* 0x000fc600078e0095 */
[----:B------:R-:W-:Y:S01]  /*168f00*/  STL.64 [R1+0x4428], R138 ;  /* 0x0044288a01007387 */ /* 0x000fe20000100a00 */
[----:B------:R-:W-:-:S03]  /*168f10*/  IMAD.MOV.U32 R113, RZ, RZ, R148 ;  /* 0x000000ffff717224 */ /* 0x000fc600078e0094 */
[----:B------:R-:W3:Y:S01]  /*168f20*/  LDL.64 R146, [R1+0x3810] ;  /* 0x0038100001927983 */ /* 0x000ee20000100a00 */
[----:B------:R-:W-:-:S03]  /*168f30*/  IMAD.MOV.U32 R110, RZ, RZ, R151 ;  /* 0x000000ffff6e7224 */ /* 0x000fc600078e0097 */
[----:B------:R-:W-:Y:S01]  /*168f40*/  STL.64 [R1+0x4420], R140 ;  /* 0x0044208c01007387 */ /* 0x000fe20000100a00 */
[----:B------:R-:W-:-:S03]  /*168f50*/  IMAD.MOV.U32 R111, RZ, RZ, R150 ;  /* 0x000000ffff6f7224 */ /* 0x000fc600078e0096 */
[----:B------:R-:W4:Y:S01]  /*168f60*/  LDL.64 R148, [R1+0x3818] ;  /* 0x0038180001947983 */ /* 0x000f220000100a00 */
[----:B------:R-:W-:Y:S01]  /*168f70*/  IMAD.MOV.U32 R108, RZ, RZ, R153 ;  /* 0x000000ffff6c7224 */ /* 0x000fe200078e0099 */
[----:B------:R-:W-:Y:S02]  /*168f80*/  MOV R109, R152 ;  /* 0x00000098006d7202 */ /* 0x000fe40000000f00 */
[----:B------:R-:W-:Y:S04]  /*168f90*/  STL.64 [R1+0x4418], R142 ;  /* 0x0044188e01007387 */ /* 0x000fe80000100a00 */
[----:B------:R-:W2:Y:S04]  /*168fa0*/  LDL.64 R150, [R1+0x3808] ;  /* 0x0038080001967983 */ /* 0x000ea80000100a00 */
[----:B------:R-:W-:Y:S04]  /*168fb0*/  STL.64 [R1+0x4410], R144 ;  /* 0x0044109001007387 */ /* 0x000fe80000100a00 */
[----:B------:R-:W3:Y:S01]  /*168fc0*/  LDL.64 R152, [R1+0x3800] ;  /* 0x0038000001987983 */ /* 0x000ee20000100a00 */
[----:B-1----:R-:W-:-:S02]  /*168fd0*/  IMAD.MOV.U32 R16, RZ, RZ, R155 ;  /* 0x000000ffff107224 */ /* 0x002fc400078e009b */
        /* <DEDUP_REMOVED lines=121> */
[----:B------:R-:W-:-:S03]  /*169770*/  IMAD.MOV.U32 R18, RZ, RZ, R237 ;  /* 0x000000ffff127224 */ /* 0x000fc600078e00ed */
[----:B------:R1:W-:Y:S04]  /*169780*/  STL.64 [R1+0x42d8], R30 ;  /* 0x0042d81e01007387 */ /* 0x0003e80000100a00 */
[----:B------:R1:W-:Y:S04]  /*169790*/  STL.64 [R1+0x42d0], R28 ;  /* 0x0042d01c01007387 */ /* 0x0003e80000100a00 */
[----:B------:R1:W-:Y:S04]  /*1697a0*/  STL.64 [R1+0x42c8], R26 ;  /* 0x0042c81a01007387 */ /* 0x0003e80000100a00 */
[----:B------:R1:W-:Y:S04]  /*1697b0*/  STL.64 [R1+0x42c0], R24 ;  /* 0x0042c01801007387 */ /* 0x0003e80000100a00 */
[----:B------:R1:W-:Y:S04]  /*1697c0*/  STL.64 [R1+0x42b8], R22 ;  /* 0x0042b81601007387 */ /* 0x0003e80000100a00 */
[----:B------:R1:W-:Y:S04]  /*1697d0*/  STL.64 [R1+0x42b0], R20 ;  /* 0x0042b01401007387 */ /* 0x0003e80000100a00 */
[----:B------:R1:W-:Y:S04]  /*1697e0*/  STL.64 [R1+0x42a8], R18 ;  /* 0x0042a81201007387 */ /* 0x0003e80000100a00 */
[----:B---3--:R-:W-:Y:S04]  /*1697f0*/  LDGSTS.E [R3+0x18600], desc[UR32][R152.64], P1 ;  /* 0x1860000098037fae */ /* 0x008fe80008921860 */
[----:B--2---:R-:W-:Y:S04]  /*169800*/  LDGSTS.E [R3+0x18700], desc[UR32][R150.64], P0 ;  /* 0x1870000096037fae */ /* 0x004fe80008121860 */
[----:B----4-:R-:W-:Y:S04]  /*169810*/  LDGSTS.E [R3+0x19600], desc[UR32][R148.64], P1 ;  /* 0x1960000094037fae */ /* 0x010fe80008921860 */
[----:B------:R-:W-:Y:S04]  /*169820*/  LDGSTS.E [R3+0x19700], desc[UR32][R146.64], P0 ;  /* 0x1970000092037fae */ /* 0x000fe80008121860 */
        /* <DEDUP_REMOVED lines=102> */
[----:B---3--:R-:W-:-:S03]  /*169e90*/  IMAD.MOV.U32 R6, RZ, RZ, R249 ;  /* 0x000000ffff067224 */ /* 0x008fc600078e00f9 */
[----:B------:R-:W3:Y:S01]  /*169ea0*/  LDL R112, [R1+0x53d4] ;  /* 0x0053d40001707983 */ /* 0x000ee20000100800 */
[----:B------:R-:W-:-:S03]  /*169eb0*/  IMAD.MOV.U32 R7, RZ, RZ, R248 ;  /* 0x000000ffff077224 */ /* 0x000fc600078e00f8 */
[----:B------:R-:W3:Y:S04]  /*169ec0*/  LDL R248, [R1+0x5464] ;  /* 0x0054640001f87983 */ /* 0x000ee80000100800 */
[----:B------:R-:W3:Y:S04]  /*169ed0*/  LDL R249, [R1+0x5468] ;  /* 0x0054680001f97983 */ /* 0x000ee80000100800 */
[----:B------:R1:W-:Y:S04]  /*169ee0*/  LDGSTS.E [R4+0x900], desc[UR32][R6.64], P0 ;  /* 0x0090000006047fae */ /* 0x0003e80008121860 */
[----:B------:R-:W3:Y:S01]  /*169ef0*/  LDL R113, [R1+0x53d8] ;  /* 0x0053d80001717983 */ /* 0x000ee20000100800 */
[----:B-1----:R-:W-:Y:S01]  /*169f00*/  IMAD.MOV.U32 R6, RZ, RZ, R251 ;  /* 0x000000ffff067224 */ /* 0x002fe200078e00fb */
[----:B------:R-:W-:-:S02]  /*169f10*/  MOV R7, R250 ;  /* 0x000000fa00077202 */ /* 0x000fc40000000f00 */
        /* <DEDUP_REMOVED lines=54> */
[----:B------:R-:W-:Y:S01]  /*16a280*/  IMAD.MOV.U32 R7, RZ, RZ, R112 ;  /* 0x000000ffff077224 */ /* 0x000fe200078e0070 */
        /* <DEDUP_REMOVED lines=63> */
[----:B--2---:R-:W-:-:S03]  /*16a680*/  MOV R7, R246 ;  /* 0x000000f600077202 */ /* 0x004fc60000000f00 */
        /* <DEDUP_REMOVED lines=44> */
[----:B---3--:R-:W-:Y:S02]  /*16a950*/  MOV R7, R248 ;  /* 0x000000f800077202 */ /* 0x008fe40000000f00 */
        /* <DEDUP_REMOVED lines=47> */
[----:B--2---:R-:W-:Y:S02]  /*16ac50*/  IMAD.MOV.U32 R7, RZ, RZ, R246 ;  /* 0x000000ffff077224 */ /* 0x004fe400078e00f6 */
[----:B----4-:R-:W-:-:S05]  /*16ac60*/  IMAD.MOV.U32 R6, RZ, RZ, R247 ;  /* 0x000000ffff067224 */ /* 0x010fca00078e00f7 */
[----:B------:R3:W-:Y:S02]  /*16ac70*/  LDGSTS.E [R4+0x16900], desc[UR32][R6.64], P0 ;  /* 0x1690000006047fae */ /* 0x0007e40008121860 */
[----:B---3--:R-:W-:Y:S02]  /*16ac80*/  IMAD.MOV.U32 R7, RZ, RZ, R248 ;  /* 0x000000ffff077224 */ /* 0x008fe400078e00f8 */
[----:B------:R-:W-:-:S05]  /*16ac90*/  IMAD.MOV.U32 R6, RZ, RZ, R249 ;  /* 0x000000ffff067224 */ /* 0x000fca00078e00f9 */
[----:B------:R1:W-:Y:S02]  /*16aca0*/  LDGSTS.E [R4+0x17800], desc[UR32][R6.64], P1 ;  /* 0x1780000006047fae */ /* 0x0003e40008921860 */
[----:B-1----:R-:W-:Y:S01]  /*16acb0*/  IMAD.MOV.U32 R6, RZ, RZ, R251 ;  /* 0x000000ffff067224 */ /* 0x002fe200078e00fb */
[----:B------:R-:W-:-:S05]  /*16acc0*/  MOV R7, R250 ;  /* 0x000000fa00077202 */ /* 0x000fca0000000f00 */
[----:B------:R1:W-:Y:S02]  /*16acd0*/  LDGSTS.E [R4+0x17900], desc[UR32][R6.64], P0 ;  /* 0x1790000006047fae */ /* 0x0003e40008121860 */
[----:B-1----:R-:W-:-:S05]  /*16ace0*/  IADD3 R6, P2, R16, R252, RZ ;  /* 0x000000fc10067210 */ /* 0x002fca0007f5e0ff */
        /* <DEDUP_REMOVED lines=10> */
[----:B------:R-:W-:Y:S01]  /*16ad90*/  IADD3 R97, P2, R30, R252, RZ ;  /* 0x000000fc1e617210 */ /* 0x000fe20007f5e0ff */
[----:B------:R-:W3:Y:S03]  /*16ada0*/  LDL.LU.64 R32, [R1+0x3ae0] ;  /* 0x003ae00001207983 */ /* 0x000ee60000300a00 */
        /* <DEDUP_REMOVED lines=54> */
[----:B------:R-:W-:-:S04]  /*16b110*/  IADD3 R145, P2, R18, R252, RZ ;  /* 0x000000fc12917210 */ /* 0x000fc80007f5e0ff */
[----:B------:R-:W-:Y:S02]  /*16b120*/  IADD3.X R144, R19, R2, RZ, P2, !PT ;  /* 0x0000000213907210 */ /* 0x000fe400017fe4ff */
        /* <DEDUP_REMOVED lines=69> */
[----:B------:R-:W2:Y:S01]  /*16b580*/  LDL.LU.64 R16, [R1+0x3978] ;  /* 0x0039780001107983 */ /* 0x000ea20000300a00 */
        /* <DEDUP_REMOVED lines=80> */
[----:B------:R-:W-:Y:S02]  /*16ba90*/  LOP3.LUT R10, R11, R10, RZ, 0x3c, !PT ;  /* 0x0000000a0b0a7212 */ /* 0x000fe400078e3cff */
[----:B------:R-:W-:-:S02]  /*16baa0*/  LOP3.LUT R99, R99, R98, RZ, 0x3c, !PT ;  /* 0x0000006263637212 */ /* 0x000fc400078e3cff */
[----:B------:R-:W-:Y:S02]  /*16bab0*/  LOP3.LUT R3, R245, 0x50, RZ, 0x3c, !PT ;  /* 0x00000050f5037812 */ /* 0x000fe400078e3cff */
        /* <DEDUP_REMOVED lines=76> */
[----:B------:R-:W-:Y:S01]  /*16bf80*/  STL.64 [R1+0x37e0], R16 ;  /* 0x0037e01001007387 */ /* 0x000fe20000100a00 */
[----:B------:R-:W-:Y:S01]  /*16bf90*/  IMAD.MOV.U32 R242, RZ, RZ, R244 ;  /* 0x000000fffff27224 */ /* 0x000fe200078e00f4 */
[----:B------:R-:W-:-:S04]  /*16bfa0*/  LOP3.LUT R251, R251, R250, RZ, 0x3c, !PT ;  /* 0x000000fafbfb7212 */ /* 0x000fc800078e3cff */
[----:B------:R-:W-:Y:S02]  /*16bfb0*/  LOP3.LUT R250, R251, R250, RZ, 0x3c, !PT ;  /* 0x000000fafbfa7212 */ /* 0x000fe400078e3cff */
[----:B------:R-:W-:-:S04]  /*16bfc0*/  LOP3.LUT R249, R249, R248, RZ, 0x3c, !PT ;  /* 0x000000f8f9f97212 */ /* 0x000fc800078e3cff */
[----:B------:R-:W-:Y:S02]  /*16bfd0*/  LOP3.LUT R248, R249, R248, RZ, 0x3c, !PT ;  /* 0x000000f8f9f87212 */ /* 0x000fe400078e3cff */
[----:B------:R-:W-:Y:S02]  /*16bfe0*/  LOP3.LUT R247, R247, R246, RZ, 0x3c, !PT ;  /* 0x000000f6f7f77212 */ /* 0x000fe400078e3cff */
[----:B------:R-:W-:Y:S02]  /*16bff0*/  LOP3.LUT R251, R251, R250, RZ, 0x3c, !PT ;  /* 0x000000fafbfb7212 */ /* 0x000fe400078e3cff */
[----:B------:R-:W-:Y:S02]  /*16c000*/  LOP3.LUT R246, R247, R246, RZ, 0x3c, !PT ;  /* 0x000000f6f7f67212 */ /* 0x000fe400078e3cff */
[----:B------:R-:W-:Y:S01]  /*16c010*/  LOP3.LUT R249, R249, R248, RZ, 0x3c, !PT ;  /* 0x000000f8f9f97212 */ /* 0x000fe200078e3cff */
[----:B------:R1:W-:Y:S01]  /*16c020*/  STL [R1+0x6fe8], R245 ;  /* 0x006fe8f501007387 */ /* 0x0003e20000100800 */
[----:B------:R-:W-:Y:S01]  /*16c030*/  LOP3.LUT R247, R247, R246, RZ, 0x3c, !PT ;  /* 0x000000f6f7f77212 */ /* 0x000fe200078e3cff */
[----:B------:R-:W-:-:S02]  /*16c040*/  IMAD.MOV.U32 R244, RZ, RZ, R6 ;  /* 0x000000fffff47224 */ /* 0x000fc400078e0006 */
[----:B------:R2:W-:Y:S01]  /*16c050*/  STL.64 [R1+0x37d8], R242 ;  /* 0x0037d8f201007387 */ /* 0x0005e20000100a00 */
[----:B------:R-:W-:Y:S02]  /*16c060*/  IMAD.MOV.U32 R240, RZ, RZ, R9 ;  /* 0x000000fffff07224 */ /* 0x000fe400078e0009 */
[----:B------:R-:W-:Y:S01]  /*16c070*/  IMAD.MOV.U32 R241, RZ, RZ, R7 ;  /* 0x000000fffff17224 */ /* 0x000fe200078e0007 */
[----:B------:R-:W-:Y:S01]  /*16c080*/  STL.64 [R1+0x37e8], R250 ;  /* 0x0037e8fa01007387 */ /* 0x000fe20000100a00 */
[----:B-1----:R-:W-:-:S03]  /*16c090*/  IMAD.MOV.U32 R245, RZ, RZ, R5 ;  /* 0x000000fffff57224 */ /* 0x002fc600078e0005 */
[----:B------:R1:W-:Y:S04]  /*16c0a0*/  STL.64 [R1+0x37f0], R248 ;  /* 0x0037f0f801007387 */ /* 0x0003e80000100a00 */
[----:B------:R-:W3:Y:S04]  /*16c0b0*/  LDL.64 R6, [R1+0x37e0] ;  /* 0x0037e00001067983 */ /* 0x000ee80000100a00 */
        /* <DEDUP_REMOVED lines=31> */
[----:B------:R-:W2:Y:S01]  /*16c2b0*/  LDL.64 R148, [R1+0x37d0] ;  /* 0x0037d00001947983 */ /* 0x000ea20000100a00 */
[----:B------:R-:W-:-:S03]  /*16c2c0*/  IMAD.MOV.U32 R110, RZ, RZ, R153 ;  /* 0x000000ffff6e7224 */ /* 0x000fc600078e0099 */
[----:B------:R-:W-:Y:S01]  /*16c2d0*/  STL.64 [R1+0x3aa8], R142 ;  /* 0x003aa88e01007387 */ /* 0x000fe20000100a00 */
[----:B------:R-:W-:-:S03]  /*16c2e0*/  IMAD.MOV.U32 R111, RZ, RZ, R152 ;  /* 0x000000ffff6f7224 */ /* 0x000fc600078e0098 */
[----:B------:R-:W4:Y:S01]  /*16c2f0*/  LDL.64 R150, [R1+0x37c8] ;  /* 0x0037c80001967983 */ /* 0x000f220000100a00 */
[----:B------:R-:W-:Y:S01]  /*16c300*/  IMAD.MOV.U32 R108, RZ, RZ, R155 ;  /* 0x000000ffff6c7224 */ /* 0x000fe200078e009b */
[----:B------:R-:W-:Y:S02]  /*16c310*/  MOV R109, R154 ;  /* 0x0000009a006d7202 */ /* 0x000fe40000000f00 */
[----:B------:R-:W-:Y:S04]  /*16c320*/  STL.64 [R1+0x3aa0], R144 ;  /* 0x003aa09001007387 */ /* 0x000fe80000100a00 */
[----:B------:R-:W3:Y:S04]  /*16c330*/  LDL.64 R152, [R1+0x37c0] ;  /* 0x0037c00001987983 */ /* 0x000ee80000100a00 */
[----:B------:R-:W-:Y:S04]  /*16c340*/  STL.64 [R1+0x3a98], R146 ;  /* 0x003a989201007387 */ /* 0x000fe80000100a00 */
[----:B------:R-:W2:Y:S01]  /*16c350*/  LDL.64 R154, [R1+0x37b8] ;  /* 0x0037b800019a7983 */ /* 0x000ea20000100a00 */
        /* <DEDUP_REMOVED lines=138> */
[----:B------:R-:W2:Y:S04]  /*16cc00*/  LDL.LU R243, [R1+0x6fec] ;  /* 0x006fec0001f37983 */ /* 0x000ea80000300800 */
[----:B------:R-:W-:Y:S04]  /*16cc10*/  LDGSTS.E [R4+0x1c800], desc[UR32][R246.64], P1 ;  /* 0x1c800000f6047fae */ /* 0x000fe80008921860 */
[----:B-1----:R-:W3:Y:S04]  /*16cc20*/  LDL R248, [R1+0x56b0] ;  /* 0x0056b00001f87983 */ /* 0x002ee80000100800 */
[----:B------:R-:W4:Y:S04]  /*16cc30*/  LDL R249, [R1+0x56bc] ;  /* 0x0056bc0001f97983 */ /* 0x000f280000100800 */
[----:B------:R-:W2:Y:S04]  /*16cc40*/  LDL R246, [R1+0x56b8] ;  /* 0x0056b80001f67983 */ /* 0x000ea80000100800 */
        /* <DEDUP_REMOVED lines=86> */
[----:B------:R-:W-:-:S03]  /*16d1b0*/  IADD3 R3, R3, R8, RZ ;  /* 0x0000000803037210 */ /* 0x000fc60007ffe0ff */
        /* <DEDUP_REMOVED lines=202> */
[----:B------:R-:W-:-:S02]  /*16de60*/  MOV R5, R106 ;  /* 0x0000006a00057202 */ /* 0x000fc40000000f00 */
        /* <DEDUP_REMOVED lines=24> */
[----:B---3--:R-:W-:-:S05]  /*16dff0*/  IMAD.MOV.U32 R4, RZ, RZ, R247 ;  /* 0x000000ffff047224 */ /* 0x008fca00078e00f7 */
[----:B------:R4:W-:Y:S02]  /*16e000*/  LDGSTS.E [R3+0x16b00], desc[UR32][R4.64], P0 ;  /* 0x16b0000004037fae */ /* 0x0009e40008121860 */
[----:B----4-:R-:W-:Y:S02]  /*16e010*/  IMAD.MOV.U32 R4, RZ, RZ, R249 ;  /* 0x000000ffff047224 */ /* 0x010fe400078e00f9 */
[----:B------:R-:W-:-:S05]  /*16e020*/  IMAD.MOV.U32 R5, RZ, RZ, R248 ;  /* 0x000000ffff057224 */ /* 0x000fca00078e00f8 */
[----:B------:R1:W-:Y:S02]  /*16e030*/  LDGSTS.E [R3+0x17a00], desc[UR32][R4.64], P1 ;  /* 0x17a0000004037fae */ /* 0x0003e40008921860 */
[----:B-1----:R-:W-:Y:S01]  /*16e040*/  IMAD.MOV.U32 R4, RZ, RZ, R251 ;  /* 0x000000ffff047224 */ /* 0x002fe200078e00fb */
[----:B------:R-:W-:Y:S02]  /*16e050*/  MOV R5, R250 ;  /* 0x000000fa00057202 */ /* 0x000fe40000000f00 */
[----:B------:R-:W-:-:S03]  /*16e060*/  IADD3 R6, P2, R16, R252, RZ ;  /* 0x000000fc10067210 */ /* 0x000fc60007f5e0ff */
[----:B------:R1:W-:Y:S02]  /*16e070*/  LDGSTS.E [R3+0x17b00], desc[UR32][R4.64], P0 ;  /* 0x17b0000004037fae */ /* 0x0003e40008121860 */
[----:B-1----:R-:W-:Y:S02]  /*16e080*/  IMAD.X R5, R17, 0x1, R2, P2 ;  /* 0x0000000111057824 */ /* 0x002fe400010e0602 */
[----:B------:R-:W2:Y:S01]  /*16e090*/  LDL.LU.64 R16, [R1+0x44f0] ;  /* 0x0044f00001107983 */ /* 0x000ea20000300a00 */
[----:B------:R-:W-:-:S03]  /*16e0a0*/  IADD3 R9, P2, R10, R252, RZ ;  /* 0x000000fc0a097210 */ /* 0x000fc60007f5e0ff */
[----:B------:R-:W3:Y:S02]  /*16e0b0*/  LDL.LU.64 R32, [R1+0x44b8] ;  /* 0x0044b80001207983 */ /* 0x000ee40000300a00 */
[----:B------:R-:W-:Y:S01]  /*16e0c0*/  IMAD.X R7, R11, 0x1, R2, P2 ;  /* 0x000000010b077824 */ /* 0x000fe200010e0602 */
[----:B------:R-:W-:-:S05]  /*16e0d0*/  IADD3 R11, P2, R12, R252, RZ ;  /* 0x000000fc0c0b7210 */ /* 0x000fca0007f5e0ff */
[----:B------:R-:W-:Y:S01]  /*16e0e0*/  IMAD.X R10, R13, 0x1, R2, P2 ;  /* 0x000000010d0a7824 */ /* 0x000fe200010e0602 */
[----:B------:R-:W-:-:S05]  /*16e0f0*/  IADD3 R13, P2, R14, R252, RZ ;  /* 0x000000fc0e0d7210 */ /* 0x000fca0007f5e0ff */
[----:B------:R-:W-:Y:S01]  /*16e100*/  IMAD.X R12, R15, 0x1, R2, P2 ;  /* 0x000000010f0c7824 */ /* 0x000fe200010e0602 */
[----:B------:R-:W-:-:S05]  /*16e110*/  IADD3 R15, P2, R30, R252, RZ ;  /* 0x000000fc1e0f7210 */ /* 0x000fca0007f5e0ff */
[----:B------:R-:W-:Y:S02]  /*16e120*/  IMAD.X R14, R31, 0x1, R2, P2 ;  /* 0x000000011f0e7824 */ /* 0x000fe400010e0602 */
[----:B------:R-:W4:Y:S01]  /*16e130*/  LDL.LU.64 R30, [R1+0x44b0] ;  /* 0x0044b000011e7983 */ /* 0x000f220000300a00 */
[----:B------:R-:W-:-:S04]  /*16e140*/  IADD3 R97, P2, R28, R252, RZ ;  /* 0x000000fc1c617210 */ /* 0x000fc80007f5e0ff */
        /* <DEDUP_REMOVED lines=34> */
[----:B------:R-:W-:Y:S01]  /*16e370*/  IADD3 R133, P2, R26, R252, RZ ;  /* 0x000000fc1a857210 */ /* 0x000fe20007f5e0ff */
[----:B------:R-:W4:Y:S03]  /*16e380*/  LDL.LU.64 R28, [R1+0x41d0] ;  /* 0x0041d000011c7983 */ /* 0x000f260000300a00 */
[----:B------:R-:W-:Y:S02]  /*16e390*/  IADD3.X R132, R27, R2, RZ, P2, !PT ;  /* 0x000000021b847210 */ /* 0x000fe400017fe4ff */
        /* <DEDUP_REMOVED lines=72> */
[----:B------:R-:W-:Y:S01]  /*16e820*/  IMAD.X R178, R25, 0x1, R2, P2 ;  /* 0x0000000119b27824 */ /* 0x000fe200010e0602 */
[----:B------:R-:W-:Y:S01]  /*16e830*/  IADD3 R181, P2, R22, R252, RZ ;  /* 0x000000fc16b57210 */ /* 0x000fe20007f5e0ff */
[----:B------:R-:W4:Y:S03]  /*16e840*/  LDL.LU.64 R24, [R1+0x3ff0] ;  /* 0x003ff00001187983 */ /* 0x000f260000300a00 */
        /* <DEDUP_REMOVED lines=18> */
[--C-:B------:R-:W-:Y:S01]  /*16e970*/  IMAD.X R194, R39, 0x1, R2.reuse, P2 ;  /* 0x0000000127c27824 */ /* 0x100fe200010e0602 */
[-C--:B------:R-:W-:Y:S01]  /*16e980*/  IADD3 R197, P2, R36, R252.reuse, RZ ;  /* 0x000000fc24c57210 */ /* 0x080fe20007f5e0ff */
[----:B------:R-:W2:Y:S04]  /*16e990*/  LDL.LU.64 R38, [R1+0x3fc8] ;  /* 0x003fc80001267983 */ /* 0x000ea80000300a00 */
[--C-:B------:R-:W-:Y:S01]  /*16e9a0*/  IMAD.X R196, R37, 0x1, R2.reuse, P2 ;  /* 0x0000000125c47824 */ /* 0x100fe200010e0602 */
[-C--:B---3--:R-:W-:Y:S01]  /*16e9b0*/  IADD3 R199, P2, R34, R252.reuse, RZ ;  /* 0x000000fc22c77210 */ /* 0x088fe20007f5e0ff */
[----:B------:R-:W3:Y:S04]  /*16e9c0*/  LDL.LU.64 R36, [R1+0x3fc0] ;  /* 0x003fc00001247983 */ /* 0x000ee80000300a00 */
        /* <DEDUP_REMOVED lines=25> */
[----:B--2---:R-:W-:-:S04]  /*16eb60*/  IADD3 R217, P2, R16, R252, RZ ;  /* 0x000000fc10d97210 */ /* 0x004fc80007f5e0ff */
[----:B------:R-:W-:Y:S02]  /*16eb70*/  IADD3.X R216, R17, R2, RZ, P2, !PT ;  /* 0x0000000211d87210 */ /* 0x000fe400017fe4ff */
[----:B------:R-:W2:Y:S04]  /*16eb80*/  LDL.LU.64 R16, [R1+0x3f78] ;  /* 0x003f780001107983 */ /* 0x000ea80000300a00 */
        /* <DEDUP_REMOVED lines=17> */
[----:B------:R-:W-:-:S05]  /*16eca0*/  IADD3 R219, P2, R38, R252, RZ ;  /* 0x000000fc26db7210 */ /* 0x000fca0007f5e0ff */
[----:B------:R-:W-:Y:S01]  /*16ecb0*/  IMAD.X R218, R39, 0x1, R2, P2 ;  /* 0x0000000127da7824 */ /* 0x000fe200010e0602 */
        /* <DEDUP_REMOVED lines=21> */
[----:B------:R-:W-:Y:S01]  /*16ee10*/  LOP3.LUT R97, R97, R96, RZ, 0x3c, !PT ;  /* 0x0000006061617212 */ /* 0x000fe200078e3cff */
[----:B------:R-:W-:Y:S01]  /*16ee20*/  IMAD.IADD R4, R243, 0x1, R8 ;  /* 0x00000001f3047824 */ /* 0x000fe200078e0208 */
[----:B------:R-:W-:Y:S02]  /*16ee30*/  LOP3.LUT R10, R11, R10, RZ, 0x3c, !PT ;  /* 0x0000000a0b0a7212 */ /* 0x000fe400078e3cff */
[----:B------:R-:W-:-:S02]  /*16ee40*/  LOP3.LUT R99, R99, R98, RZ, 0x3c, !PT ;  /* 0x0000006263637212 */ /* 0x000fc400078e3cff */
[----:B------:R-:W-:Y:S02]  /*16ee50*/  LOP3.LUT R12, R13, R12, RZ, 0x3c, !PT ;  /* 0x0000000c0d0c7212 */ /* 0x000fe400078e3cff */
[----:B------:R-:W-:Y:S02]  /*16ee60*/  LOP3.LUT R101, R101, R100, RZ, 0x3c, !PT ;  /* 0x0000006465657212 */ /* 0x000fe400078e3cff */
[----:B------:R-:W-:Y:S02]  /*16ee70*/  MOV R243, R5 ;  /* 0x0000000500f37202 */ /* 0x000fe40000000f00 */
        /* <DEDUP_REMOVED lines=56> */
[----:B--2---:R-:W-:-:S05]  /*16f200*/  IADD3 R239, P2, R16, R252, RZ ;  /* 0x000000fc10ef7210 */ /* 0x004fca0007f5e0ff */
[----:B------:R-:W-:Y:S01]  /*16f210*/  IMAD.X R238, R17, 0x1, R2, P2 ;  /* 0x0000000111ee7824 */ /* 0x000fe200010e0602 */
[----:B------:R-:W-:-:S04]  /*16f220*/  IADD3 R16, P2, R18, R252, RZ ;  /* 0x000000fc12107210 */ /* 0x000fc80007f5e0ff */
[----:B------:R-:W-:Y:S01]  /*16f230*/  IADD3.X R17, R19, R2, RZ, P2, !PT ;  /* 0x0000000213117210 */ /* 0x000fe200017fe4ff */
[----:B------:R-:W-:Y:S02]  /*16f240*/  IMAD.MOV.U32 R19, RZ, RZ, R110 ;  /* 0x000000ffff137224 */ /* 0x000fe400078e006e */
[----:B------:R-:W-:Y:S02]  /*16f250*/  IMAD.MOV.U32 R18, RZ, RZ, R111 ;  /* 0x000000ffff127224 */ /* 0x000fe400078e006f */
[----:B------:R-:W-:-:S03]  /*16f260*/  IMAD.MOV.U32 R23, RZ, RZ, R112 ;  /* 0x000000ffff177224 */ /* 0x000fc600078e0070 */
[----:B------:R1:W-:Y:S01]  /*16f270*/  STL.64 [R1+0x3780], R18 ;  /* 0x0037801201007387 */ /* 0x0003e20000100a00 */
[----:B------:R-:W-:Y:S01]  /*16f280*/  IMAD.MOV.U32 R22, RZ, RZ, R113 ;  /* 0x000000ffff167224 */ /* 0x000fe200078e0071 */
[----:B------:R-:W-:Y:S01]  /*16f290*/  MOV R21, R114 ;  /* 0x0000007200157202 */ /* 0x000fe20000000f00 */
[----:B------:R-:W-:-:S03]  /*16f2a0*/  IMAD.MOV.U32 R20, RZ, RZ, R115 ;  /* 0x000000ffff147224 */ /* 0x000fc600078e0073 */
[----:B------:R2:W-:Y:S01]  /*16f2b0*/  STL.64 [R1+0x3778], R22 ;  /* 0x0037781601007387 */ /* 0x0005e20000100a00 */
[----:B-1----:R-:W-:Y:S02]  /*16f2c0*/  IMAD.MOV.U32 R19, RZ, RZ, R240 ;  /* 0x000000ffff137224 */ /* 0x002fe400078e00f0 */
[----:B------:R-:W-:Y:S01]  /*16f2d0*/  IMAD.MOV.U32 R18, RZ, RZ, R241 ;  /* 0x000000ffff127224 */ /* 0x000fe200078e00f1 */
[----:B------:R1:W-:Y:S01]  /*16f2e0*/  STL.64 [R1+0x3788], R20 ;  /* 0x0037881401007387 */ /* 0x0003e20000100a00 */
        /* <DEDUP_REMOVED lines=10> */
[----:B------:R4:W-:Y:S01]  /*16f390*/  STL.64 [R1+0x37a0], R244 ;  /* 0x0037a0f401007387 */ /* 0x0009e20000100a00 */
[----:B------:R-:W-:Y:S01]  /*16f3a0*/  LOP3.LUT R247, R247, R246, RZ, 0x3c, !PT ;  /* 0x000000f6f7f77212 */ /* 0x000fe200078e3cff */
[----:B------:R-:W-:-:S02]  /*16f3b0*/  IMAD.MOV.U32 R242, RZ, RZ, R6 ;  /* 0x000000fffff27224 */ /* 0x000fc400078e0006 */
[----:B------:R4:W-:Y:S01]  /*16f3c0*/  STL.64 [R1+0x3798], R250 ;  /* 0x003798fa01007387 */ /* 0x0009e20000100a00 */
[----:B------:R-:W-:Y:S02]  /*16f3d0*/  IMAD.MOV.U32 R240, RZ, RZ, R9 ;  /* 0x000000fffff07224 */ /* 0x000fe400078e0009 */
[----:B------:R-:W-:Y:S01]  /*16f3e0*/  IMAD.MOV.U32 R241, RZ, RZ, R7 ;  /* 0x000000fffff17224 */ /* 0x000fe200078e0007 */
[----:B------:R4:W-:Y:S04]  /*16f3f0*/  STL.64 [R1+0x37a8], R248 ;  /* 0x0037a8f801007387 */ /* 0x0009e80000100a00 */
[----:B------:R-:W4:Y:S04]  /*16f400*/  LDL.64 R6, [R1+0x3790] ;  /* 0x0037900001067983 */ /* 0x000f280000100a00 */
[----:B------:R4:W-:Y:S04]  /*16f410*/  STL.64 [R1+0x37b0], R246 ;  /* 0x0037b0f601007387 */ /* 0x0009e80000100a00 */
        /* <DEDUP_REMOVED lines=19> */
[----:B------:R-:W-:-:S03]  /*16f550*/  LOP3.LUT R145, R145, R144, RZ, 0x3c, !PT ;  /* 0x0000009091917212 */ /* 0x000fc600078e3cff */
[----:B------:R-:W-:Y:S04]  /*16f560*/  STL.64 [R1+0x4478], R130 ;  /* 0x0044788201007387 */ /* 0x000fe80000100a00 */
[----:B------:R-:W-:Y:S01]  /*16f570*/  STL.64 [R1+0x4470], R132 ;  /* 0x0044708401007387 */ /* 0x000fe20000100a00 */
[----:B------:R-:W-:-:S03]  /*16f580*/  LOP3.LUT R147, R147, R146, RZ, 0x3c, !PT ;  /* 0x0000009293937212 */ /* 0x000fc600078e3cff */
        /* <DEDUP_REMOVED lines=8> */
[----:B------:R-:W-:Y:S01]  /*16f610*/  STL.64 [R1+0x4238], R142 ;  /* 0x0042388e01007387 */ /* 0x000fe20000100a00 */
[----:B------:R-:W-:-:S03]  /*16f620*/  IMAD.MOV.U32 R110, RZ, RZ, R155 ;  /* 0x000000ffff6e7224 */ /* 0x000fc600078e009b */
[----:B------:R-:W4:Y:S01]  /*16f630*/  LDL.64 R150, [R1+0x3788] ;  /* 0x0037880001967983 */ /* 0x000f220000100a00 */
[----:B------:R-:W-:-:S03]  /*16f640*/  IMAD.MOV.U32 R111, RZ, RZ, R154 ;  /* 0x000000ffff6f7224 */ /* 0x000fc600078e009a */
[----:B------:R-:W-:Y:S04]  /*16f650*/  STL.64 [R1+0x4230], R144 ;  /* 0x0042309001007387 */ /* 0x000fe80000100a00 */
[----:B------:R-:W4:Y:S04]  /*16f660*/  LDL.64 R152, [R1+0x3778] ;  /* 0x0037780001987983 */ /* 0x000f280000100a00 */
[----:B------:R-:W-:Y:S04]  /*16f670*/  STL.64 [R1+0x4208], R146 ;  /* 0x0042089201007387 */ /* 0x000fe80000100a00 */
[----:B------:R-:W4:Y:S01]  /*16f680*/  LDL.64 R154, [R1+0x3780] ;  /* 0x00378000019a7983 */ /* 0x000f220000100a00 */
[----:B------:R-:W-:-:S04]  /*16f690*/  LOP3.LUT R149, R149, R148, RZ, 0x3c, !PT ;  /* 0x0000009495957212 */ /* 0x000fc800078e3cff */
[----:B------:R-:W-:-:S04]  /*16f6a0*/  LOP3.LUT R148, R149, R148, RZ, 0x3c, !PT ;  /* 0x0000009495947212 */ /* 0x000fc800078e3cff */
[----:B------:R-:W-:Y:S01]  /*16f6b0*/  LOP3.LUT R149, R149, R148, RZ, 0x3c, !PT ;  /* 0x0000009495957212 */ /* 0x000fe200078e3cff */
[----:B------:R-:W-:Y:S01]  /*16f6c0*/  IMAD.MOV.U32 R108, RZ, RZ, R157 ;  /* 0x000000ffff6c7224 */ /* 0x000fe200078e009d */
[----:B------:R-:W-:Y:S01]  /*16f6d0*/  MOV R107, R158 ;  /* 0x0000009e006b7202 */ /* 0x000fe20000000f00 */
[----:B------:R-:W-:Y:S02]  /*16f6e0*/  IMAD.MOV.U32 R109, RZ, RZ, R156 ;  /* 0x000000ffff6d7224 */ /* 0x000fe400078e009c */
        /* <DEDUP_REMOVED lines=112> */
[----:B--2---:R-:W-:Y:S01]  /*16fdf0*/  IMAD.MOV.U32 R22, RZ, RZ, R235 ;  /* 0x000000ffff167224 */ /* 0x004fe200078e00eb */
[----:B-1----:R-:W-:Y:S01]  /*16fe00*/  MOV R21, R236 ;  /* 0x000000ec00157202 */ /* 0x002fe20000000f00 */
[----:B------:R-:W-:Y:S01]  /*16fe10*/  IMAD.MOV.U32 R23, RZ, RZ, R234 ;  /* 0x000000ffff177224 */ /* 0x000fe200078e00ea */
[----:B------:R-:W-:Y:S01]  /*16fe20*/  STL.64 [R1+0x3fb8], R34 ;  /* 0x003fb82201007387 */ /* 0x000fe20000100a00 */
[----:B------:R-:W-:-:S03]  /*16fe30*/  IMAD.MOV.U32 R20, RZ, RZ, R237 ;  /* 0x000000ffff147224 */ /* 0x000fc600078e00ed */
[----:B------:R-:W-:Y:S01]  /*16fe40*/  STL.64 [R1+0x3fb0], R32 ;  /* 0x003fb02001007387 */ /* 0x000fe20000100a00 */
[----:B---3--:R-:W-:Y:S02]  /*16fe50*/  IMAD.MOV.U32 R18, RZ, RZ, R239 ;  /* 0x000000ffff127224 */ /* 0x008fe400078e00ef */
[----:B------:R-:W-:Y:S01]  /*16fe60*/  IMAD.MOV.U32 R19, RZ, RZ, R238 ;  /* 0x000000ffff137224 */ /* 0x000fe200078e00ee */
[----:B------:R-:W-:Y:S04]  /*16fe70*/  STL.64 [R1+0x3fa8], R30 ;  /* 0x003fa81e01007387 */ /* 0x000fe80000100a00 */
[----:B------:R-:W-:Y:S04]  /*16fe80*/  STL.64 [R1+0x3fa0], R28 ;  /* 0x003fa01c01007387 */ /* 0x000fe80000100a00 */
[----:B------:R-:W-:Y:S04]  /*16fe90*/  STL.64 [R1+0x3f98], R26 ;  /* 0x003f981a01007387 */ /* 0x000fe80000100a00 */
[----:B------:R-:W-:Y:S04]  /*16fea0*/  STL.64 [R1+0x3f90], R24 ;  /* 0x003f901801007387 */ /* 0x000fe80000100a00 */
[----:B------:R-:W-:Y:S04]  /*16feb0*/  STL.64 [R1+0x3f88], R22 ;  /* 0x003f881601007387 */ /* 0x000fe80000100a00 */
[----:B------:R1:W-:Y:S04]  /*16fec0*/  STL.64 [R1+0x3f80], R20 ;  /* 0x003f801401007387 */ /* 0x0003e80000100a00 */
[----:B------:R2:W-:Y:S04]  /*16fed0*/  STL.64 [R1+0x3f78], R18 ;  /* 0x003f781201007387 */ /* 0x0005e80000100a00 */
[----:B------:R3:W-:Y:S04]  /*16fee0*/  STL.64 [R1+0x3f70], R16 ;  /* 0x003f701001007387 */ /* 0x0007e80000100a00 */
[----:B----4-:R-:W-:Y:S04]  /*16fef0*/  LDGSTS.E [R3+0x18a00], desc[UR32][R154.64], P1 ;  /* 0x18a000009a037fae */ /* 0x010fe80008921860 */
[----:B------:R-:W-:Y:S04]  /*16ff00*/  LDGSTS.E [R3+0x18b00], desc[UR32][R152.64], P0 ;  /* 0x18b0000098037fae */ /* 0x000fe80008121860 */
[----:B------:R-:W-:Y:S04]  /*16ff10*/  LDGSTS.E [R3+0x19a00], desc[UR32][R150.64], P1 ;  /* 0x19a0000096037fae */ /* 0x000fe80008921860 */
[----:B------:R4:W-:Y:S04]  /*16ff20*/  LDGSTS.E [R3+0x19b00], desc[UR32][R6.64], P0 ;  /* 0x19b0000006037fae */ /* 0x0009e80008121860 */
[----:B------:R-:W-:Y:S04]  /*16ff30*/  LDGSTS.E [R3+0x1aa00], desc[UR32][R244.64], P1 ;  /* 0x1aa00000f4037fae */ /* 0x000fe80008921860 */
[----:B------:R-:W-:Y:S04]  /*16ff40*/  LDGSTS.E [R3+0x1ab00], desc[UR32][R250.64], P0 ;  /* 0x1ab00000fa037fae */ /* 0x000fe80008121860 */
[----:B------:R-:W-:Y:S04]  /*16ff50*/  LDGSTS.E [R3+0x1ba00], desc[UR32][R248.64], P1 ;  /* 0x1ba00000f8037fae */ /* 0x000fe80008921860 */
[----:B------:R-:W3:Y:S04]  /*16ff60*/  LDL.LU R245, [R1+0x6fe8] ;  /* 0x006fe80001f57983 */ /* 0x000ee80000300800 */
[----:B------:R-:W5:Y:S04]  /*16ff70*/  LDL.LU.64 R250, [R1+0x6fe0] ;  /* 0x006fe00001fa7983 */ /* 0x000f680000300a00 */
[----:B------:R-:W-:Y:S04]  /*16ff80*/  LDGSTS.E [R3+0x1bb00], desc[UR32][R246.64], P0 ;  /* 0x1bb00000f6037fae */ /* 0x000fe80008121860 */
[----:B------:R-:W5:Y:S04]  /*16ff90*/  LDL.LU.64 R248, [R1+0x6fd8] ;  /* 0x006fd80001f87983 */ /* 0x000f680000300a00 */
[----:B------:R-:W-:Y:S04]  /*16ffa0*/  LDGSTS.E [R3+0x1ca00], desc[UR32][R242.64], P1 ;  /* 0x1ca00000f2037fae */ /* 0x000fe80008921860 */
[----:B------:R-:W5:Y:S04]  /*16ffb0*/  LDL.LU.64 R246, [R1+0x6fd0] ;  /* 0x006fd00001f67983 */ /* 0x000f680000300a00 */
[----:B------:R-:W-:Y:S04]  /*16ffc0*/  LDGSTS.E [R3+0x1cb00], desc[UR32][R240.64], P0 ;  /* 0x1cb00000f0037fae */ /* 0x000fe80008121860 */
[----:B------:R-:W4:Y:S04]  /*16ffd0*/  LDL R242, [R1+0x56b4] ;  /* 0x0056b40001f27983 */ /* 0x000f280000100800 */
[----:B------:R-:W2:Y:S04]  /*16ffe0*/  LDL R243, [R1+0x56a0] ;  /* 0x0056a00001f37983 */ /* 0x000ea80000100800 */
[----:B------:R-:W3:Y:S04]  /*16fff0*/  LDL R241, [R1+0x56a8] ;  /* 0x0056a80001f17983 */ /* 0x000ee80000100800 */
[----:B------:R-:W2:Y:S04]  /*170000*/  LDL R244, [R1+0x56ac] ;  /* 0x0056ac0001f47983 */ /* 0x000ea80000100800 */
        /* <DEDUP_REMOVED lines=28> */
[----:B------:R-:W2:Y:S04]  /*1701d0*/  LDL R112, [R1+0x5634] ;  /* 0x0056340001707983 */ /* 0x000ea80000100800 */
[----:B------:R-:W2:Y:S04]  /*1701e0*/  LDL R111, [R1+0x5628] ;  /* 0x00562800016f7983 */ /* 0x000ea80000100800 */
[----:B------:R-:W-:Y:S04]  /*1701f0*/  LDGSTS.E [R3+0x2ba00], desc[UR32][R106.64], P1 ;  /* 0x2ba000006a037fae */ /* 0x000fe80008921860 */
[----:B------:R-:W2:Y:S04]  /*170200*/  LDL R113, [R1+0x5620] ;  /* 0x0056200001717983 */ /* 0x000ea80000100800 */
[----:B------:R-:W2:Y:S04]  /*170210*/  LDL R114, [R1+0x562c] ;  /* 0x00562c0001727983 */ /* 0x000ea80000100800 */
        /* <DEDUP_REMOVED lines=38> */
[----:B------:R-:W-:Y:S01]  /*170480*/  LDGSTS.E [R3+0x39b00], desc[UR32][R40.64], P0 ;  /* 0x39b0000028037fae */ /* 0x000fe20008121860 */
[----:B----4-:R-:W-:-:S03]  /*170490*/  IMAD.MOV.U32 R6, RZ, RZ, R242 ;  /* 0x000000ffff067224 */ /* 0x010fc600078e00f2 */
[----:B------:R-:W-:Y:S04]  /*1704a0*/  LDGSTS.E [R3+0x3aa00], desc[UR32][R38.64], P1 ;  /* 0x3aa0000026037fae */ /* 0x000fe80008921860 */
[----:B------:R-:W-:Y:S01]  /*1704b0*/  LDGSTS.E [R3+0x3ab00], desc[UR32][R36.64], P0 ;  /* 0x3ab0000024037fae */ /* 0x000fe20008121860 */
[----:B---3--:R-:W-:-:S03]  /*1704c0*/  IMAD.MOV.U32 R7, RZ, RZ, R241 ;  /* 0x000000ffff077224 */ /* 0x008fc600078e00f1 */
[----:B------:R-:W-:Y:S04]  /*1704d0*/  LDGSTS.E [R3+0x3ba00], desc[UR32][R34.64], P1 ;  /* 0x3ba0000022037fae */ /* 0x000fe80008921860 */
[----:B------:R-:W3:Y:S04]  /*1704e0*/  LDL R241, [R1+0x54a0] ;  /* 0x0054a00001f17983 */ /* 0x000ee80000100800 */
        /* <DEDUP_REMOVED lines=15> */
[----:B--2---:R-:W-:Y:S01]  /*1705e0*/  IMAD.MOV.U32 R6, RZ, RZ, R244 ;  /* 0x000000ffff067224 */ /* 0x004fe200078e00f4 */
[----:B------:R-:W-:-:S02]  /*1705f0*/  MOV R7, R243 ;  /* 0x000000f300077202 */ /* 0x000fc40000000f00 */
[----:B------:R-:W2:Y:S04]  /*170600*/  LDL R244, [R1+0x5490] ;  /* 0x0054900001f47983 */ /* 0x000ea80000100800 */
[----:B------:R-:W2:Y:S04]  /*170610*/  LDL R243, [R1+0x548c] ;  /* 0x00548c0001f37983 */ /* 0x000ea80000100800 */
[----:B------:R1:W-:Y:S04]  /*170620*/  LDGSTS.E [R4+0xd00], desc[UR32][R6.64], P0 ;  /* 0x00d0000006047fae */ /* 0x0003e80008121860 */
[----:B------:R-:W2:Y:S04]  /*170630*/  LDL R109, [R1+0x4b48] ;  /* 0x004b4800016d7983 */ /* 0x000ea80000100800 */
[----:B------:R-:W2:Y:S01]  /*170640*/  LDL R110, [R1+0x4b4c] ;  /* 0x004b4c00016e7983 */ /* 0x000ea20000100800 */
[----:B-1----:R-:W-:-:S03]  /*170650*/  IMAD.MOV.U32 R6, RZ, RZ, R112 ;  /* 0x000000ffff067224 */ /* 0x002fc600078e0070 */
[----:B------:R-:W2:Y:S01]  /*170660*/  LDL R112, [R1+0x53f8] ;  /* 0x0053f80001707983 */ /* 0x000ea20000100800 */
[----:B------:R-:W-:-:S03]  /*170670*/  IMAD.MOV.U32 R7, RZ, RZ, R111 ;  /* 0x000000ffff077224 */ /* 0x000fc600078e006f */
[----:B------:R-:W2:Y:S04]  /*170680*/  LDL R111, [R1+0x53f4] ;  /* 0x0053f400016f7983 */ /* 0x000ea80000100800 */
[----:B------:R1:W-:Y:S02]  /*170690*/  LDGSTS.E [R4+0x1c00], desc[UR32][R6.64], P1 ;  /* 0x01c0000006047fae */ /* 0x0003e40008921860 */
[----:B-1----:R-:W-:Y:S02]  /*1706a0*/  IMAD.MOV.U32 R6, RZ, RZ, R114 ;  /* 0x000000ffff067224 */ /* 0x002fe400078e0072 */
[----:B------:R-:W-:Y:S01]  /*1706b0*/  IMAD.MOV.U32 R7, RZ, RZ, R113 ;  /* 0x000000ffff077224 */ /* 0x000fe200078e0071 */
[----:B------:R-:W2:Y:S04]  /*1706c0*/  LDL R114, [R1+0x4b54] ;  /* 0x004b540001727983 */ /* 0x000ea80000100800 */
[----:B------:R1:W-:Y:S04]  /*1706d0*/  LDGSTS.E [R4+0x1d00], desc[UR32][R6.64], P0 ;  /* 0x01d0000006047fae */ /* 0x0003e80008121860 */
[----:B------:R-:W2:Y:S01]  /*1706e0*/  LDL R113, [R1+0x4b50] ;  /* 0x004b500001717983 */ /* 0x000ea20000100800 */
[----:B-1----:R-:W-:-:S03]  /*1706f0*/  IMAD.MOV.U32 R6, RZ, RZ, R90 ;  /* 0x000000ffff067224 */ /* 0x002fc600078e005a */
[----:B------:R-:W2:Y:S01]  /*170700*/  LDL R90, [R1+0x4cd4] ;  /* 0x004cd400015a7983 */ /* 0x000ea20000100800 */
[----:B------:R-:W-:-:S03]  /*170710*/  MOV R7, R89 ;  /* 0x0000005900077202 */ /* 0x000fc60000000f00 */
        /* <DEDUP_REMOVED lines=9> */
[----:B------:R-:W-:-:S03]  /*1707b0*/  IMAD.MOV.U32 R6, RZ, RZ, R94 ;  /* 0x000000ffff067224 */ /* 0x000fc600078e005e */
[----:B------:R-:W2:Y:S04]  /*1707c0*/  LDL R94, [R1+0x4d54] ;  /* 0x004d5400015e7983 */ /* 0x000ea80000100800 */
[----:B------:R1:W-:Y:S02]  /*1707d0*/  LDGSTS.E [R4+0x3c00], desc[UR32][R6.64], P1 ;  /* 0x03c0000006047fae */ /* 0x0003e40008921860 */
[----:B-1----:R-:W-:Y:S02]  /*1707e0*/  MOV R7, R115 ;  /* 0x0000007300077202 */ /* 0x002fe40000000f00 */
[----:B------:R-:W2:Y:S01]  /*1707f0*/  LDL R115, [R1+0x4bc8] ;  /* 0x004bc80001737983 */ /* 0x000ea20000100800 */
[----:B------:R-:W-:-:S03]  /*170800*/  IMAD.MOV.U32 R6, RZ, RZ, R240 ;  /* 0x000000ffff067224 */ /* 0x000fc600078e00f0 */
[----:B------:R-:W2:Y:S04]  /*170810*/  LDL R240, [R1+0x4bcc] ;  /* 0x004bcc0001f07983 */ /* 0x000ea80000100800 */
[----:B------:R1:W-:Y:S02]  /*170820*/  LDGSTS.E [R4+0x3d00], desc[UR32][R6.64], P0 ;  /* 0x03d0000006047fae */ /* 0x0003e40008121860 */
[----:B-1----:R-:W-:Y:S02]  /*170830*/  IMAD.MOV.U32 R7, RZ, RZ, R95 ;  /* 0x000000ffff077224 */ /* 0x002fe400078e005f */
[----:B------:R-:W2:Y:S01]  /*170840*/  LDL R95, [R1+0x4dd0] ;  /* 0x004dd000015f7983 */ /* 0x000ea20000100800 */
[----:B------:R-:W-:-:S03]  /*170850*/  IMAD.MOV.U32 R6, RZ, RZ, R104 ;  /* 0x000000ffff067224 */ /* 0x000fc600078e0068 */
[----:B------:R-:W2:Y:S04]  /*170860*/  LDL R104, [R1+0x4dd4] ;  /* 0x004dd40001687983 */ /* 0x000ea80000100800 */
[----:B------:R3:W-:Y:S02]  /*170870*/  LDGSTS.E [R4+0x4c00], desc[UR32][R6.64], P1 ;  /* 0x04c0000006047fae */ /* 0x0007e40008921860 */
[----:B---3--:R-:W-:Y:S02]  /*170880*/  IMAD.MOV.U32 R7, RZ, RZ, R241 ;  /* 0x000000ffff077224 */ /* 0x008fe400078e00f1 */
[----:B------:R-:W3:Y:S01]  /*170890*/  LDL R241, [R1+0x4bd0] ;  /* 0x004bd00001f17983 */ /* 0x000ee20000100800 */
[----:B----4-:R-:W-:-:S03]  /*1708a0*/  IMAD.MOV.U32 R6, RZ, RZ, R242 ;  /* 0x000000ffff067224 */ /* 0x010fc600078e00f2 */
        /* <DEDUP_REMOVED lines=27> */
[----:B-1----:R-:W-:-:S02]  /*170a60*/  IMAD.MOV.U32 R6, RZ, RZ, R114 ;  /* 0x000000ffff067224 */ /* 0x002fc400078e0072 */
[----:B------:R-:W-:Y:S01]  /*170a70*/  IMAD.MOV.U32 R7, RZ, RZ, R113 ;  /* 0x000000ffff077224 */ /* 0x000fe200078e0071 */
[----:B------:R-:W2:Y:S04]  /*170a80*/  LDL R114, [R1+0x4d5c] ;  /* 0x004d5c0001727983 */ /* 0x000ea80000100800 */
[----:B------:R-:W2:Y:S04]  /*170a90*/  LDL R113, [R1+0x4d58] ;  /* 0x004d580001717983 */ /* 0x000ea80000100800 */
[----:B------:R1:W-:Y:S02]  /*170aa0*/  LDGSTS.E [R4+0x7d00], desc[UR32][R6.64], P0 ;  /* 0x07d0000006047fae */ /* 0x0003e40008121860 */
[----:B-1----:R-:W-:-:S02]  /*170ab0*/  MOV R7, R115 ;  /* 0x0000007300077202 */ /* 0x002fc40000000f00 */
        /* <DEDUP_REMOVED lines=27> */
[----:B------:R1:W-:Y:S04]  /*170c70*/  LDGSTS.E [R4+0xad00], desc[UR32][R6.64], P0 ;  /* 0x0ad0000006047fae */ /* 0x0003e80008121860 */
[----:B------:R-:W2:Y:S01]  /*170c80*/  LDL R91, [R1+0x50d8] ;  /* 0x0050d800015b7983 */ /* 0x000ea20000100800 */
[----:B-1----:R-:W-:Y:S01]  /*170c90*/  IMAD.MOV.U32 R6, RZ, RZ, R94 ;  /* 0x000000ffff067224 */ /* 0x002fe200078e005e */
[----:B------:R-:W-:-:S02]  /*170ca0*/  MOV R7, R93 ;  /* 0x0000005d00077202 */ /* 0x000fc40000000f00 */
[----:B------:R-:W2:Y:S04]  /*170cb0*/  LDL R94, [R1+0x5154] ;  /* 0x00515400015e7983 */ /* 0x000ea80000100800 */
[----:B------:R1:W-:Y:S04]  /*170cc0*/  LDGSTS.E [R4+0xbc00], desc[UR32][R6.64], P1 ;  /* 0x0bc0000006047fae */ /* 0x0003e80008921860 */
[----:B------:R-:W2:Y:S01]  /*170cd0*/  LDL R93, [R1+0x5150] ;  /* 0x00515000015d7983 */ /* 0x000ea20000100800 */
        /* <DEDUP_REMOVED lines=10> */
[----:B-1----:R-:W-:-:S03]  /*170d80*/  MOV R7, R115 ;  /* 0x0000007300077202 */ /* 0x002fc60000000f00 */
        /* <DEDUP_REMOVED lines=9> */
[----:B---3--:R-:W-:-:S03]  /*170e20*/  IMAD.MOV.U32 R7, RZ, RZ, R241 ;  /* 0x000000ffff077224 */ /* 0x008fc600078e00f1 */
[----:B------:R-:W3:Y:S01]  /*170e30*/  LDL R241, [R1+0x5050] ;  /* 0x0050500001f17983 */ /* 0x000ee20000100800 */
[----:B----4-:R-:W-:-:S03]  /*170e40*/  IMAD.MOV.U32 R6, RZ, RZ, R242 ;  /* 0x000000ffff067224 */ /* 0x010fc600078e00f2 */
[----:B------:R-:W4:Y:S04]  /*170e50*/  LDL R242, [R1+0x5054] ;  /* 0x0050540001f27983 */ /* 0x000f280000100800 */
[----:B------:R1:W-:Y:S02]  /*170e60*/  LDGSTS.E [R4+0xdd00], desc[UR32][R6.64], P0 ;  /* 0x0dd0000006047fae */ /* 0x0003e40008121860 */
[----:B-1----:R-:W-:Y:S01]  /*170e70*/  IMAD.MOV.U32 R6, RZ, RZ, R108 ;  /* 0x000000ffff067224 */ /* 0x002fe200078e006c */
[----:B------:R-:W-:Y:S01]  /*170e80*/  MOV R7, R107 ;  /* 0x0000006b00077202 */ /* 0x000fe20000000f00 */
[----:B------:R-:W4:Y:S04]  /*170e90*/  LDL R108, [R1+0x51dc] ;  /* 0x0051dc00016c7983 */ /* 0x000f280000100800 */
[----:B------:R2:W-:Y:S04]  /*170ea0*/  LDGSTS.E [R4+0xec00], desc[UR32][R6.64], P1 ;  /* 0x0ec0000006047fae */ /* 0x0005e80008921860 */
[----:B------:R-:W4:Y:S01]  /*170eb0*/  LDL R107, [R1+0x51d8] ;  /* 0x0051d800016b7983 */ /* 0x000f220000100800 */
[----:B--2---:R-:W-:-:S03]  /*170ec0*/  IMAD.MOV.U32 R6, RZ, RZ, R244 ;  /* 0x000000ffff067224 */ /* 0x004fc600078e00f4 */
[----:B------:R-:W2:Y:S01]  /*170ed0*/  LDL R244, [R1+0x505c] ;  /* 0x00505c0001f47983 */ /* 0x000ea20000100800 */
[----:B------:R-:W-:-:S03]  /*170ee0*/  IMAD.MOV.U32 R7, RZ, RZ, R243 ;  /* 0x000000ffff077224 */ /* 0x000fc600078e00f3 */
[----:B------:R-:W2:Y:S04]  /*170ef0*/  LDL R243, [R1+0x5058] ;  /* 0x0050580001f37983 */ /* 0x000ea80000100800 */
[----:B------:R1:W-:Y:S02]  /*170f00*/  LDGSTS.E [R4+0xed00], desc[UR32][R6.64], P0 ;  /* 0x0ed0000006047fae */ /* 0x0003e40008121860 */
[----:B-1----:R-:W-:Y:S02]  /*170f10*/  IMAD.MOV.U32 R6, RZ, RZ, R110 ;  /* 0x000000ffff067224 */ /* 0x002fe400078e006e */
[----:B------:R-:W-:Y:S01]  /*170f20*/  IMAD.MOV.U32 R7, RZ, RZ, R109 ;  /* 0x000000ffff077224 */ /* 0x000fe200078e006d */
[----:B------:R-:W2:Y:S04]  /*170f30*/  LDL R110, [R1+0x525c] ;  /* 0x00525c00016e7983 */ /* 0x000ea80000100800 */
[----:B------:R-:W2:Y:S04]  /*170f40*/  LDL R109, [R1+0x5258] ;  /* 0x00525800016d7983 */ /* 0x000ea80000100800 */
[----:B------:R1:W-:Y:S02]  /*170f50*/  LDGSTS.E [R4+0xfc00], desc[UR32][R6.64], P1 ;  /* 0x0fc0000006047fae */ /* 0x0003e40008921860 */
[----:B-1----:R-:W-:-:S02]  /*170f60*/  IMAD.MOV.U32 R6, RZ, RZ, R112 ;  /* 0x000000ffff067224 */ /* 0x002fc400078e0070 */
[----:B------:R-:W2:Y:S01]  /*170f70*/  LDL R112, [R1+0x5264] ;  /* 0x0052640001707983 */ /* 0x000ea20000100800 */
[----:B------:R-:W-:-:S03]  /*170f80*/  MOV R7, R111 ;  /* 0x0000006f00077202 */ /* 0x000fc60000000f00 */
[----:B------:R-:W2:Y:S04]  /*170f90*/  LDL R111, [R1+0x5260] ;  /* 0x00526000016f7983 */ /* 0x000ea80000100800 */
[----:B------:R1:W-:Y:S02]  /*170fa0*/  LDGSTS.E [R4+0xfd00], desc[UR32][R6.64], P0 ;  /* 0x0fd0000006047fae */ /* 0x0003e40008121860 */
[----:B-1----:R-:W-:Y:S02]  /*170fb0*/  IMAD.MOV.U32 R6, RZ, RZ, R114 ;  /* 0x000000ffff067224 */ /* 0x002fe400078e0072 */
        /* <DEDUP_REMOVED lines=9> */
[----:B---3--:R-:W-:Y:S02]  /*171050*/  MOV R7, R241 ;  /* 0x000000f100077202 */ /* 0x008fe40000000f00 */
        /* <DEDUP_REMOVED lines=8> */
[----:B------:R-:W2:Y:S04]  /*1710e0*/  LDL.LU.64 R20, [R1+0x4668] ;  /* 0x0046680001147983 */ /* 0x000ea80000300a00 */
[----:B------:R-:W2:Y:S04]  /*1710f0*/  LDL.LU.64 R10, [R1+0x4660] ;  /* 0x00466000010a7983 */ /* 0x000ea80000300a00 */
        /* <DEDUP_REMOVED lines=11> */
[----:B------:R1:W-:Y:S01]  /*1711b0*/  LDGSTS.E [R4+0x12c00], desc[UR32][R6.64], P1 ;  /* 0x12c0000006047fae */ /* 0x0003e20008921860 */
[----:B------:R-:W-:-:S03]  /*1711c0*/  LOP3.LUT R3, R245, 0x70, RZ, 0x3c, !PT ;  /* 0x00000070f5037812 */ /* 0x000fc600078e3cff */
[----:B------:R-:W2:Y:S01]  /*1711d0*/  LDL.LU.64 R24, [R1+0x4528] ;  /* 0x0045280001187983 */ /* 0x000ea20000300a00 */
[----:B-1----:R-:W-:Y:S01]  /*1711e0*/  IMAD.MOV.U32 R6, RZ, RZ, R92 ;  /* 0x000000ffff067224 */ /* 0x002fe200078e005c */
[----:B------:R-:W-:Y:S01]  /*1711f0*/  MOV R7, R91 ;  /* 0x0000005b00077202 */ /* 0x000fe20000000f00 */
[----:B------:R-:W-:Y:S01]  /*171200*/  IMAD.IADD R3, R3, 0x1, R8 ;  /* 0x0000000103037824 */ /* 0x000fe200078e0208 */
[----:B------:R-:W2:Y:S04]  /*171210*/  LDL.LU.64 R22, [R1+0x4520] ;  /* 0x0045200001167983 */ /* 0x000ea80000300a00 */
[----:B------:R1:W-:Y:S02]  /*171220*/  LDGSTS.E [R4+0x12d00], desc[UR32][R6.64], P0 ;  /* 0x12d0000006047fae */ /* 0x0003e40008121860 */
[----:B-1----:R-:W-:-:S02]  /*171230*/  IMAD.MOV.U32 R6, RZ, RZ, R94 ;  /* 0x000000ffff067224 */ /* 0x002fc400078e005e */
        /* <DEDUP_REMOVED lines=23> */
[----:B---3--:R-:W-:Y:S01]  /*1713b0*/  MOV R7, R241 ;  /* 0x000000f100077202 */ /* 0x008fe20000000f00 */
[----:B----4-:R-:W-:-:S05]  /*1713c0*/  IMAD.MOV.U32 R6, RZ, RZ, R242 ;  /* 0x000000ffff067224 */ /* 0x010fca00078e00f2 */
[----:B------:R2:W-:Y:S02]  /*1713d0*/  LDGSTS.E [R4+0x17c00], desc[UR32][R6.64], P1 ;  /* 0x17c0000006047fae */ /* 0x0005e40008921860 */
[----:B--2---:R-:W-:Y:S02]  /*1713e0*/  IMAD.MOV.U32 R6, RZ, RZ, R244 ;  /* 0x000000ffff067224 */ /* 0x004fe400078e00f4 */
[----:B------:R-:W-:-:S05]  /*1713f0*/  IMAD.MOV.U32 R7, RZ, RZ, R243 ;  /* 0x000000ffff077224 */ /* 0x000fca00078e00f3 */
[----:B------:R1:W-:Y:S02]  /*171400*/  LDGSTS.E [R4+0x17d00], desc[UR32][R6.64], P0 ;  /* 0x17d0000006047fae */ /* 0x0003e40008121860 */
[----:B-1----:R-:W-:-:S05]  /*171410*/  IADD3 R6, P2, R20, R252, RZ ;  /* 0x000000fc14067210 */ /* 0x002fca0007f5e0ff */
[--C-:B------:R-:W-:Y:S01]  /*171420*/  IMAD.X R5, R21, 0x1, R2.reuse, P2 ;  /* 0x0000000115057824 */ /* 0x100fe200010e0602 */
[-C--:B------:R-:W-:Y:S01]  /*171430*/  IADD3 R8, P2, R10, R252.reuse, RZ ;  /* 0x000000fc0a087210 */ /* 0x080fe20007f5e0ff */
[----:B------:R-:W2:Y:S04]  /*171440*/  LDL.LU.64 R20, [R1+0x44e8] ;  /* 0x0044e80001147983 */ /* 0x000ea80000300a00 */
[----:B------:R-:W-:Y:S01]  /*171450*/  IMAD.X R7, R11, 0x1, R2, P2 ;  /* 0x000000010b077824 */ /* 0x000fe200010e0602 */
[----:B------:R-:W-:Y:S01]  /*171460*/  IADD3 R10, P2, R12, R252, RZ ;  /* 0x000000fc0c0a7210 */ /* 0x000fe20007f5e0ff */
[----:B------:R-:W3:Y:S03]  /*171470*/  LDL.LU.64 R36, [R1+0x44e0] ;  /* 0x0044e00001247983 */ /* 0x000ee60000300a00 */
[----:B------:R-:W-:Y:S01]  /*171480*/  IADD3.X R9, R13, R2, RZ, P2, !PT ;  /* 0x000000020d097210 */ /* 0x000fe200017fe4ff */
[----:B------:R-:W4:Y:S01]  /*171490*/  LDL.LU.64 R32, [R1+0x44a8] ;  /* 0x0044a80001207983 */ /* 0x000f220000300a00 */
[----:B------:R-:W-:-:S05]  /*1714a0*/  IADD3 R12, P2, R14, R252, RZ ;  /* 0x000000fc0e0c7210 */ /* 0x000fca0007f5e0ff */
[----:B------:R-:W-:Y:S01]  /*1714b0*/  IMAD.X R11, R15, 0x1, R2, P2 ;  /* 0x000000010f0b7824 */ /* 0x000fe200010e0602 */
[----:B------:R-:W-:-:S05]  /*1714c0*/  IADD3 R14, P2, R18, R252, RZ ;  /* 0x000000fc120e7210 */ /* 0x000fca0007f5e0ff */
        /* <DEDUP_REMOVED lines=8> */
[----:B------:R-:W-:-:S05]  /*171550*/  IADD3 R100, P2, R28, R252, RZ ;  /* 0x000000fc1c647210 */ /* 0x000fca0007f5e0ff */
        /* <DEDUP_REMOVED lines=15> */
[--C-:B------:R-:W-:Y:S01]  /*171650*/  IMAD.X R121, R21, 0x1, R2.reuse, P2 ;  /* 0x0000000115797824 */ /* 0x100fe200010e0602 */
[-C--:B---3--:R-:W-:Y:S01]  /*171660*/  IADD3 R124, P2, R36, R252.reuse, RZ ;  /* 0x000000fc247c7210 */ /* 0x088fe20007f5e0ff */
[----:B------:R-:W2:Y:S04]  /*171670*/  LDL.LU.64 R20, [R1+0x4220] ;  /* 0x0042200001147983 */ /* 0x000ea80000300a00 */
[----:B------:R-:W-:Y:S01]  /*171680*/  IMAD.X R123, R37, 0x1, R2, P2 ;  /* 0x00000001257b7824 */ /* 0x000fe200010e0602 */
[----:B----4-:R-:W-:-:S04]  /*171690*/  IADD3 R126, P2, R32, R252, RZ ;  /* 0x000000fc207e7210 */ /* 0x010fc80007f5e0ff */
[----:B------:R-:W-:Y:S02]  /*1716a0*/  IADD3.X R125, R33, R2, RZ, P2, !PT ;  /* 0x00000002217d7210 */ /* 0x000fe400017fe4ff */
[----:B------:R-:W3:Y:S01]  /*1716b0*/  LDL.LU.64 R32, [R1+0x41f8] ;  /* 0x0041f80001207983 */ /* 0x000ee20000300a00 */
        /* <DEDUP_REMOVED lines=9> */
[----:B------:R-:W-:-:S03]  /*171750*/  IADD3 R134, P2, R28, R252, RZ ;  /* 0x000000fc1c867210 */ /* 0x000fc60007f5e0ff */
[----:B------:R-:W4:Y:S02]  /*171760*/  LDL.LU.64 R38, [R1+0x4198] ;  /* 0x0041980001267983 */ /* 0x000f240000300a00 */
[--C-:B------:R-:W-:Y:S01]  /*171770*/  IMAD.X R133, R29, 0x1, R2.reuse, P2 ;  /* 0x000000011d857824 */ /* 0x100fe200010e0602 */
[-C--:B------:R-:W-:Y:S01]  /*171780*/  IADD3 R136, P2, R26, R252.reuse, RZ ;  /* 0x000000fc1a887210 */ /* 0x080fe20007f5e0ff */
[----:B------:R-:W4:Y:S04]  /*171790*/  LDL.LU.64 R28, [R1+0x4190] ;  /* 0x00419000011c7983 */ /* 0x000f280000300a00 */
[----:B------:R-:W-:Y:S01]  /*1717a0*/  IMAD.X R135, R27, 0x1, R2, P2 ;  /* 0x000000011b877824 */ /* 0x000fe200010e0602 */
[----:B------:R-:W-:Y:S01]  /*1717b0*/  IADD3 R138, P2, R34, R252, RZ ;  /* 0x000000fc228a7210 */ /* 0x000fe20007f5e0ff */
[----:B------:R-:W4:Y:S03]  /*1717c0*/  LDL.LU.64 R26, [R1+0x4168] ;  /* 0x00416800011a7983 */ /* 0x000f260000300a00 */
[----:B------:R-:W-:Y:S01]  /*1717d0*/  IADD3.X R137, R35, R2, RZ, P2, !PT ;  /* 0x0000000223897210 */ /* 0x000fe200017fe4ff */
        /* <DEDUP_REMOVED lines=17> */
[----:B------:R-:W-:-:S04]  /*1718f0*/  IADD3 R150, P2, R16, R252, RZ ;  /* 0x000000fc10967210 */ /* 0x000fc80007f5e0ff */
[----:B------:R-:W-:Y:S02]  /*171900*/  IADD3.X R149, R17, R2, RZ, P2, !PT ;  /* 0x0000000211957210 */ /* 0x000fe400017fe4ff */
        /* <DEDUP_REMOVED lines=22> */
[----:B--2---:R-:W-:-:S05]  /*171a70*/  IADD3 R168, P2, R20, R252, RZ ;  /* 0x000000fc14a87210 */ /* 0x004fca0007f5e0ff */
[----:B------:R-:W-:Y:S02]  /*171a80*/  IMAD.X R167, R21, 0x1, R2, P2 ;  /* 0x0000000115a77824 */ /* 0x000fe400010e0602 */
[----:B------:R-:W2:Y:S01]  /*171a90*/  LDL.LU.64 R20, [R1+0x3f48] ;  /* 0x003f480001147983 */ /* 0x000ea20000300a00 */
[----:B---3--:R-:W-:-:S03]  /*171aa0*/  IADD3 R170, P2, R32, R252, RZ ;  /* 0x000000fc20aa7210 */ /* 0x008fc60007f5e0ff */
[----:B------:R-:W3:Y:S02]  /*171ab0*/  LDL.LU.64 R44, [R1+0x3f40] ;  /* 0x003f4000012c7983 */ /* 0x000ee40000300a00 */
[----:B------:R-:W-:Y:S01]  /*171ac0*/  IMAD.X R169, R33, 0x1, R2, P2 ;  /* 0x0000000121a97824 */ /* 0x000fe200010e0602 */
[----:B----4-:R-:W-:-:S05]  /*171ad0*/  IADD3 R172, P2, R18, R252, RZ ;  /* 0x000000fc12ac7210 */ /* 0x010fca0007f5e0ff */
[----:B------:R-:W-:Y:S02]  /*171ae0*/  IMAD.X R171, R19, 0x1, R2, P2 ;  /* 0x0000000113ab7824 */ /* 0x000fe400010e0602 */
[----:B------:R-:W4:Y:S01]  /*171af0*/  LDL.LU.64 R18, [R1+0x3f28] ;  /* 0x003f280001127983 */ /* 0x000f220000300a00 */
[----:B------:R-:W-:-:S04]  /*171b00*/  IADD3 R174, P2, R16, R252, RZ ;  /* 0x000000fc10ae7210 */ /* 0x000fc80007f5e0ff */
[----:B------:R-:W-:Y:S02]  /*171b10*/  IADD3.X R173, R17, R2, RZ, P2, !PT ;  /* 0x0000000211ad7210 */ /* 0x000fe400017fe4ff */
[----:B------:R-:W4:Y:S04]  /*171b20*/  LDL.LU.64 R16, [R1+0x3f20] ;  /* 0x003f200001107983 */ /* 0x000f280000300a00 */
[----:B------:R-:W4:Y:S04]  /*171b30*/  LDL.LU.64 R42, [R1+0x3f08] ;  /* 0x003f0800012a7983 */ /* 0x000f280000300a00 */
[----:B------:R-:W4:Y:S04]  /*171b40*/  LDL.LU.64 R40, [R1+0x3f00] ;  /* 0x003f000001287983 */ /* 0x000f280000300a00 */
[----:B------:R-:W4:Y:S04]  /*171b50*/  LDL.LU.64 R38, [R1+0x3ee8] ;  /* 0x003ee80001267983 */ /* 0x000f280000300a00 */
        /* <DEDUP_REMOVED lines=16> */
[----:B------:R-:W4:Y:S04]  /*171c60*/  LDL.LU.64 R24, [R1+0x3e80] ;  /* 0x003e800001187983 */ /* 0x000f280000300a00 */
[----:B------:R-:W4:Y:S01]  /*171c70*/  LDL.LU.64 R22, [R1+0x3e78] ;  /* 0x003e780001167983 */ /* 0x000f220000300a00 */
[----:B--2---:R-:W-:-:S04]  /*171c80*/  IADD3 R186, P2, R20, R252, RZ ;  /* 0x000000fc14ba7210 */ /* 0x004fc80007f5e0ff */
[----:B------:R-:W-:Y:S02]  /*171c90*/  IADD3.X R185, R21, R2, RZ, P2, !PT ;  /* 0x0000000215b97210 */ /* 0x000fe400017fe4ff */
[-C--:B---3--:R-:W-:Y:S01]  /*171ca0*/  IADD3 R188, P2, R44, R252.reuse, RZ ;  /* 0x000000fc2cbc7210 */ /* 0x088fe20007f5e0ff */
[----:B------:R-:W2:Y:S04]  /*171cb0*/  LDL.LU.64 R20, [R1+0x3e70] ;  /* 0x003e700001147983 */ /* 0x000ea80000300a00 */
[----:B------:R-:W-:Y:S01]  /*171cc0*/  IMAD.X R187, R45, 0x1, R2, P2 ;  /* 0x000000012dbb7824 */ /* 0x000fe200010e0602 */
[----:B----4-:R-:W-:-:S05]  /*171cd0*/  IADD3 R190, P2, R18, R252, RZ ;  /* 0x000000fc12be7210 */ /* 0x010fca0007f5e0ff */
[----:B------:R-:W-:Y:S02]  /*171ce0*/  IMAD.X R189, R19, 0x1, R2, P2 ;  /* 0x0000000113bd7824 */ /* 0x000fe400010e0602 */
[----:B------:R-:W3:Y:S01]  /*171cf0*/  LDL.LU.64 R18, [R1+0x3e68] ;  /* 0x003e680001127983 */ /* 0x000ee20000300a00 */
[----:B------:R-:W-:-:S05]  /*171d00*/  IADD3 R192, P2, R16, R252, RZ ;  /* 0x000000fc10c07210 */ /* 0x000fca0007f5e0ff */
[----:B------:R-:W-:Y:S02]  /*171d10*/  IMAD.X R191, R17, 0x1, R2, P2 ;  /* 0x0000000111bf7824 */ /* 0x000fe400010e0602 */
[----:B------:R-:W4:Y:S01]  /*171d20*/  LDL.LU.64 R16, [R1+0x3e60] ;  /* 0x003e600001107983 */ /* 0x000f220000300a00 */
        /* <DEDUP_REMOVED lines=32> */
[----:B---3--:R-:W-:-:S05]  /*171f30*/  IADD3 R218, P2, R18, R252, RZ ;  /* 0x000000fc12da7210 */ /* 0x008fca0007f5e0ff */
[----:B------:R-:W-:Y:S01]  /*171f40*/  IMAD.X R217, R19, 0x1, R2, P2 ;  /* 0x0000000113d97824 */ /* 0x000fe200010e0602 */
[----:B----4-:R-:W-:-:S05]  /*171f50*/  IADD3 R220, P2, R16, R252, RZ ;  /* 0x000000fc10dc7210 */ /* 0x010fca0007f5e0ff */
[----:B------:R-:W-:Y:S02]  /*171f60*/  IMAD.X R219, R17, 0x1, R2, P2 ;  /* 0x0000000111db7824 */ /* 0x000fe400010e0602 */
[----:B------:R-:W3:Y:S04]  /*171f70*/  LDL.LU.64 R16, [R1+0x3e18] ;  /* 0x003e180001107983 */ /* 0x000ee80000300a00 */
[----:B------:R-:W4:Y:S04]  /*171f80*/  LDL.LU.64 R18, [R1+0x3e10] ;  /* 0x003e100001127983 */ /* 0x000f280000300a00 */
[----:B------:R-:W2:Y:S04]  /*171f90*/  LDL.LU R244, [R1+0x5dc] ;  /* 0x0005dc0001f47983 */ /* 0x000ea80000300800 */
[----:B------:R-:W2:Y:S04]  /*171fa0*/  LDL.LU R245, [R1+0x5f4] ;  /* 0x0005f40001f57983 */ /* 0x000ea80000300800 */
        /* <DEDUP_REMOVED lines=38> */
[----:B------:R-:W-:Y:S01]  /*172210*/  IADD3 R222, P2, R34, R252, RZ ;  /* 0x000000fc22de7210 */ /* 0x000fe20007f5e0ff */
        /* <DEDUP_REMOVED lines=8> */
[----:B------:R-:W-:Y:S01]  /*1722a0*/  IMAD.MOV.U32 R67, RZ, RZ, R127 ;  /* 0x000000ffff437224 */ /* 0x000fe200078e007f */
[----:B------:R-:W-:Y:S01]  /*1722b0*/  IADD3.X R221, R35, R2, RZ, P2, !PT ;  /* 0x0000000223dd7210 */ /* 0x000fe200017fe4ff */
[----:B------:R-:W-:Y:S01]  /*1722c0*/  IMAD.MOV.U32 R65, RZ, RZ, R129 ;  /* 0x000000ffff417224 */ /* 0x000fe200078e0081 */
[----:B------:R-:W-:Y:S01]  /*1722d0*/  IADD3 R224, P2, R32, R252, RZ ;  /* 0x000000fc20e07210 */ /* 0x000fe20007f5e0ff */
        /* <DEDUP_REMOVED lines=12> */
[----:B------:R-:W-:Y:S01]  /*1723a0*/  IMAD.X R223, R33, 0x1, R2, P2 ;  /* 0x0000000121df7824 */ /* 0x000fe200010e0602 */
[----:B------:R-:W-:Y:S01]  /*1723b0*/  IADD3 R226, P2, R30, R252, RZ ;  /* 0x000000fc1ee27210 */ /* 0x000fe20007f5e0ff */
        /* <DEDUP_REMOVED lines=12> */
[----:B------:R-:W-:Y:S01]  /*172480*/  IMAD.X R225, R31, 0x1, R2, P2 ;  /* 0x000000011fe17824 */ /* 0x000fe200010e0602 */
[----:B------:R-:W-:Y:S01]  /*172490*/  IADD3 R228, P2, R28, R252, RZ ;  /* 0x000000fc1ce47210 */ /* 0x000fe20007f5e0ff */
        /* <DEDUP_REMOVED lines=12> */
[----:B------:R-:W-:Y:S01]  /*172560*/  IMAD.X R227, R29, 0x1, R2, P2 ;  /* 0x000000011de37824 */ /* 0x000fe200010e0602 */
[----:B------:R-:W-:Y:S01]  /*172570*/  IADD3 R230, P2, R26, R252, RZ ;  /* 0x000000fc1ae67210 */ /* 0x000fe20007f5e0ff */
        /* <DEDUP_REMOVED lines=12> */
[----:B------:R-:W-:Y:S01]  /*172640*/  IMAD.X R229, R27, 0x1, R2, P2 ;  /* 0x000000011be57824 */ /* 0x000fe200010e0602 */
        /* <DEDUP_REMOVED lines=21> */
[----:B------:R-:W-:Y:S01]  /*1727a0*/  IMAD.MOV.U32 R122, RZ, RZ, R198 ;  /* 0x000000ffff7a7224 */ /* 0x000fe200078e00c6 */
[----:B--2---:R-:W-:-:S04]  /*1727b0*/  LOP3.LUT R245, R245, R244, RZ, 0x3c, !PT ;  /* 0x000000f4f5f57212 */ /* 0x004fc800078e3cff */
[----:B------:R-:W-:Y:S02]  /*1727c0*/  LOP3.LUT R244, R245, R244, RZ, 0x3c, !PT ;  /* 0x000000f4f5f47212 */ /* 0x000fe400078e3cff */
[----:B---3--:R-:W-:-:S04]  /*1727d0*/  LOP3.LUT R243, R243, R242, RZ, 0x3c, !PT ;  /* 0x000000f2f3f37212 */ /* 0x008fc800078e3cff */
[----:B------:R-:W-:Y:S02]  /*1727e0*/  LOP3.LUT R242, R243, R242, RZ, 0x3c, !PT ;  /* 0x000000f2f3f27212 */ /* 0x000fe400078e3cff */
[----:B----4-:R-:W-:Y:S02]  /*1727f0*/  LOP3.LUT R241, R241, R240, RZ, 0x3c, !PT ;  /* 0x000000f0f1f17212 */ /* 0x010fe400078e3cff */
[----:B------:R-:W-:Y:S02]  /*172800*/  LOP3.LUT R245, R245, R244, RZ, 0x3c, !PT ;  /* 0x000000f4f5f57212 */ /* 0x000fe400078e3cff */
[----:B------:R-:W-:Y:S02]  /*172810*/  LOP3.LUT R240, R241, R240, RZ, 0x3c, !PT ;  /* 0x000000f0f1f07212 */ /* 0x000fe400078e3cff */
[----:B------:R-:W-:Y:S02]  /*172820*/  LOP3.LUT R115, R115, R114, RZ, 0x3c, !PT ;  /* 0x0000007273737212 */ /* 0x000fe400078e3cff */
[----:B------:R-:W-:-:S02]  /*172830*/  LOP3.LUT R113, R113, R112, RZ, 0x3c, !PT ;  /* 0x0000007071717212 */ /* 0x000fc400078e3cff */
[----:B------:R-:W-:Y:S02]  /*172840*/  LOP3.LUT R111, R111, R110, RZ, 0x3c, !PT ;  /* 0x0000006e6f6f7212 */ /* 0x000fe400078e3cff */
[----:B------:R-:W-:Y:S02]  /*172850*/  LOP3.LUT R109, R109, R108, RZ, 0x3c, !PT ;  /* 0x0000006c6d6d7212 */ /* 0x000fe400078e3cff */
[----:B------:R-:W-:Y:S01]  /*172860*/  LOP3.LUT R107, R107, R106, RZ, 0x3c, !PT ;  /* 0x0000006a6b6b7212 */ /* 0x000fe200078e3cff */
[----:B------:R-:W-:Y:S01]  /*172870*/  IMAD.MOV.U32 R123, RZ, RZ, R197 ;  /* 0x000000ffff7b7224 */ /* 0x000fe200078e00c5 */
        /* <DEDUP_REMOVED lines=10> */
[----:B------:R-:W-:-:S02]  /*172920*/  LOP3.LUT R108, R109, R108, RZ, 0x3c, !PT ;  /* 0x0000006c6d6c7212 */ /* 0x000fc400078e3cff */
[----:B------:R-:W-:Y:S01]  /*172930*/  MOV R118, R202 ;  /* 0x000000ca00767202 */ /* 0x000fe20000000f00 */
[----:B------:R-:W-:Y:S01]  /*172940*/  IMAD.MOV.U32 R116, RZ, RZ, R206 ;  /* 0x000000ffff747224 */ /* 0x000fe200078e00ce */
[----:B------:R-:W-:Y:S01]  /*172950*/  LOP3.LUT R115, R115, R114, RZ, 0x3c, !PT ;  /* 0x0000007273737212 */ /* 0x000fe200078e3cff */
[----:B------:R-:W-:Y:S01]  /*172960*/  IMAD.MOV.U32 R117, RZ, RZ, R205 ;  /* 0x000000ffff757224 */ /* 0x000fe200078e00cd */
[----:B------:R-:W-:Y:S01]  /*172970*/  LOP3.LUT R106, R107, R106, RZ, 0x3c, !PT ;  /* 0x0000006a6b6a7212 */ /* 0x000fe200078e3cff */
[----:B------:R1:W-:Y:S01]  /*172980*/  STL.64 [R1+0x3740], R244 ;  /* 0x003740f401007387 */ /* 0x0003e20000100a00 */
[----:B------:R-:W-:Y:S02]  /*172990*/  LOP3.LUT R113, R113, R112, RZ, 0x3c, !PT ;  /* 0x0000007071717212 */ /* 0x000fe400078e3cff */
[----:B------:R-:W-:Y:S01]  /*1729a0*/  LOP3.LUT R111, R111, R110, RZ, 0x3c, !PT ;  /* 0x0000006e6f6f7212 */ /* 0x000fe200078e3cff */
[----:B------:R2:W-:Y:S01]  /*1729b0*/  STL.64 [R1+0x3738], R242 ;  /* 0x003738f201007387 */ /* 0x0005e20000100a00 */
[----:B------:R-:W-:-:S02]  /*1729c0*/  LOP3.LUT R109, R109, R108, RZ, 0x3c, !PT ;  /* 0x0000006c6d6d7212 */ /* 0x000fc400078e3cff */
[----:B------:R-:W-:Y:S01]  /*1729d0*/  LOP3.LUT R107, R107, R106, RZ, 0x3c, !PT ;  /* 0x0000006a6b6b7212 */ /* 0x000fe200078e3cff */
        /* <DEDUP_REMOVED lines=50> */
[----:B------:R-:W-:-:S03]  /*172d00*/  IADD3.X R233, R23, R2, RZ, P2, !PT ;  /* 0x0000000217e97210 */ /* 0x000fc600017fe4ff */
[----:B------:R-:W-:Y:S01]  /*172d10*/  STL.64 [R1+0x3f48], R134 ;  /* 0x003f488601007387 */ /* 0x000fe20000100a00 */
[----:B------:R-:W-:-:S03]  /*172d20*/  IADD3 R236, P2, R20, R252, RZ ;  /* 0x000000fc14ec7210 */ /* 0x000fc60007f5e0ff */
[----:B------:R-:W-:Y:S04]  /*172d30*/  STL.64 [R1+0x3f40], R132 ;  /* 0x003f408401007387 */ /* 0x000fe80000100a00 */
[----:B------:R-:W-:Y:S01]  /*172d40*/  STL.64 [R1+0x3f28], R130 ;  /* 0x003f288201007387 */ /* 0x000fe20000100a00 */
[----:B------:R-:W-:-:S03]  /*172d50*/  MOV R102, R208 ;  /* 0x000000d000667202 */ /* 0x000fc60000000f00 */
        /* <DEDUP_REMOVED lines=8> */
[----:B------:R-:W-:Y:S01]  /*172de0*/  LDGSTS.E [R4+0x18c00], desc[UR32][R244.64], P1 ;  /* 0x18c00000f4047fae */ /* 0x000fe20008921860 */
[----:B------:R-:W-:Y:S01]  /*172df0*/  IMAD.MOV.U32 R29, RZ, RZ, R211 ;  /* 0x000000ffff1d7224 */ /* 0x000fe200078e00d3 */
[----:B------:R-:W-:Y:S02]  /*172e00*/  MOV R98, R214 ;  /* 0x000000d600627202 */ /* 0x000fe40000000f00 */
[----:B------:R-:W-:Y:S01]  /*172e10*/  STL.64 [R1+0x3ee0], R120 ;  /* 0x003ee07801007387 */ /* 0x000fe20000100a00 */
[----:B------:R-:W-:-:S03]  /*172e20*/  IMAD.X R235, R21, 0x1, R2, P2 ;  /* 0x0000000115eb7824 */ /* 0x000fc600010e0602 */
[----:B------:R-:W-:Y:S01]  /*172e30*/  LDGSTS.E [R4+0x18d00], desc[UR32][R242.64], P0 ;  /* 0x18d00000f2047fae */ /* 0x000fe20008121860 */
[----:B------:R-:W-:Y:S01]  /*172e40*/  IMAD.MOV.U32 R99, RZ, RZ, R213 ;  /* 0x000000ffff637224 */ /* 0x000fe200078e00d5 */
[----:B------:R-:W-:Y:S02]  /*172e50*/  IADD3 R238, P2, R16, R252, RZ ;  /* 0x000000fc10ee7210 */ /* 0x000fe40007f5e0ff */
[----:B------:R-:W-:Y:S01]  /*172e60*/  STL.64 [R1+0x3ec8], R118 ;  /* 0x003ec87601007387 */ /* 0x000fe20000100a00 */
[----:B------:R-:W-:-:S03]  /*172e70*/  IMAD.MOV.U32 R96, RZ, RZ, R216 ;  /* 0x000000ffff607224 */ /* 0x000fc600078e00d8 */
[----:B------:R-:W-:Y:S01]  /*172e80*/  LDGSTS.E [R4+0x19c00], desc[UR32][R240.64], P1 ;  /* 0x19c00000f0047fae */ /* 0x000fe20008921860 */
[----:B------:R-:W-:-:S03]  /*172e90*/  IMAD.MOV.U32 R97, RZ, RZ, R215 ;  /* 0x000000ffff617224 */ /* 0x000fc600078e00d7 */
[----:B------:R4:W-:Y:S01]  /*172ea0*/  STL.64 [R1+0x3ec0], R32 ;  /* 0x003ec02001007387 */ /* 0x0009e20000100a00 */
[----:B------:R-:W-:-:S03]  /*172eb0*/  IMAD.MOV.U32 R14, RZ, RZ, R218 ;  /* 0x000000ffff0e7224 */ /* 0x000fc600078e00da */
[----:B------:R-:W-:Y:S01]  /*172ec0*/  LDGSTS.E [R4+0x19d00], desc[UR32][R114.64], P0 ;  /* 0x19d0000072047fae */ /* 0x000fe20008121860 */
[----:B------:R-:W-:Y:S01]  /*172ed0*/  IMAD.MOV.U32 R15, RZ, RZ, R217 ;  /* 0x000000ffff0f7224 */ /* 0x000fe200078e00d9 */
[----:B------:R-:W-:Y:S02]  /*172ee0*/  MOV R24, R220 ;  /* 0x000000dc00187202 */ /* 0x000fe40000000f00 */
[----:B------:R-:W-:Y:S01]  /*172ef0*/  STL.64 [R1+0x3ea8], R116 ;  /* 0x003ea87401007387 */ /* 0x000fe20000100a00 */
[----:B------:R-:W-:-:S03]  /*172f00*/  IMAD.MOV.U32 R25, RZ, RZ, R219 ;  /* 0x000000ffff197224 */ /* 0x000fc600078e00db */
[----:B------:R-:W-:Y:S01]  /*172f10*/  LDGSTS.E [R4+0x1ac00], desc[UR32][R112.64], P1 ;  /* 0x1ac0000070047fae */ /* 0x000fe20008921860 */
[----:B------:R-:W-:-:S03]  /*172f20*/  IMAD.MOV.U32 R12, RZ, RZ, R222 ;  /* 0x000000ffff0c7224 */ /* 0x000fc600078e00de */
[----:B------:R-:W-:Y:S01]  /*172f30*/  STL.64 [R1+0x3ea0], R102 ;  /* 0x003ea06601007387 */ /* 0x000fe20000100a00 */
[----:B------:R-:W-:-:S03]  /*172f40*/  IMAD.MOV.U32 R13, RZ, RZ, R221 ;  /* 0x000000ffff0d7224 */ /* 0x000fc600078e00dd */
[----:B------:R-:W-:Y:S01]  /*172f50*/  LDGSTS.E [R4+0x1ad00], desc[UR32][R110.64], P0 ;  /* 0x1ad000006e047fae */ /* 0x000fe20008121860 */
[----:B------:R-:W-:-:S03]  /*172f60*/  IMAD.MOV.U32 R10, RZ, RZ, R224 ;  /* 0x000000ffff0a7224 */ /* 0x000fc600078e00e0 */
[----:B------:R-:W-:Y:S01]  /*172f70*/  STL.64 [R1+0x3e88], R100 ;  /* 0x003e886401007387 */ /* 0x000fe20000100a00 */
[----:B------:R-:W-:-:S03]  /*172f80*/  IMAD.MOV.U32 R11, RZ, RZ, R223 ;  /* 0x000000ffff0b7224 */ /* 0x000fc600078e00df */
[----:B------:R-:W-:Y:S01]  /*172f90*/  LDGSTS.E [R4+0x1bc00], desc[UR32][R108.64], P1 ;  /* 0x1bc000006c047fae */ /* 0x000fe20008921860 */
[----:B------:R-:W-:Y:S01]  /*172fa0*/  IMAD.X R237, R17, 0x1, R2, P2 ;  /* 0x0000000111ed7824 */ /* 0x000fe200010e0602 */
[----:B------:R-:W-:Y:S02]  /*172fb0*/  MOV R8, R226 ;  /* 0x000000e200087202 */ /* 0x000fe40000000f00 */
[----:B------:R4:W-:Y:S01]  /*172fc0*/  STL.64 [R1+0x3e80], R28 ;  /* 0x003e801c01007387 */ /* 0x0009e20000100a00 */
[----:B------:R-:W-:-:S03]  /*172fd0*/  IMAD.MOV.U32 R9, RZ, RZ, R225 ;  /* 0x000000ffff097224 */ /* 0x000fc600078e00e1 */
[----:B------:R-:W-:Y:S01]  /*172fe0*/  LDGSTS.E [R4+0x1bd00], desc[UR32][R106.64], P0 ;  /* 0x1bd000006a047fae */ /* 0x000fe20008121860 */
[----:B------:R-:W-:Y:S01]  /*172ff0*/  IADD3 R16, P2, R18, R252, RZ ;  /* 0x000000fc12107210 */ /* 0x000fe20007f5e0ff */
[----:B------:R-:W-:Y:S02]  /*173000*/  IMAD.MOV.U32 R22, RZ, RZ, R228 ;  /* 0x000000ffff167224 */ /* 0x000fe400078e00e4 */
[----:B------:R-:W-:Y:S01]  /*173010*/  STL.64 [R1+0x3e78], R98 ;  /* 0x003e786201007387 */ /* 0x000fe20000100a00 */
[----:B------:R-:W-:-:S03]  /*173020*/  IMAD.MOV.U32 R23, RZ, RZ, R227 ;  /* 0x000000ffff177224 */ /* 0x000fc600078e00e3 */
[----:B------:R-:W-:Y:S01]  /*173030*/  LDGSTS.E [R4+0x1cc00], desc[UR32][R104.64], P1 ;  /* 0x1cc0000068047fae */ /* 0x000fe20008921860 */
[----:B------:R-:W-:-:S03]  /*173040*/  IMAD.MOV.U32 R6, RZ, RZ, R230 ;  /* 0x000000ffff067224 */ /* 0x000fc600078e00e6 */
[----:B------:R-:W-:Y:S01]  /*173050*/  STL.64 [R1+0x3e70], R96 ;  /* 0x003e706001007387 */ /* 0x000fe20000100a00 */
[----:B------:R-:W-:-:S03]  /*173060*/  IMAD.MOV.U32 R7, RZ, RZ, R229 ;  /* 0x000000ffff077224 */ /* 0x000fc600078e00e5 */
[----:B------:R-:W-:Y:S01]  /*173070*/  LDGSTS.E [R4+0x1cd00], desc[UR32][R94.64], P0 ;  /* 0x1cd000005e047fae */ /* 0x000fe20008121860 */
[----:B------:R-:W-:Y:S01]  /*173080*/  MOV R30, R232 ;  /* 0x000000e8001e7202 */ /* 0x000fe20000000f00 */
[----:B------:R-:W-:Y:S02]  /*173090*/  IMAD.MOV.U32 R31, RZ, RZ, R231 ;  /* 0x000000ffff1f7224 */ /* 0x000fe400078e00e7 */
[----:B------:R-:W-:Y:S01]  /*1730a0*/  STL.64 [R1+0x3e68], R14 ;  /* 0x003e680e01007387 */ /* 0x000fe20000100a00 */
[----:B------:R-:W-:-:S03]  /*1730b0*/  IMAD.MOV.U32 R26, RZ, RZ, R234 ;  /* 0x000000ffff1a7224 */ /* 0x000fc600078e00ea */
[----:B------:R-:W-:Y:S01]  /*1730c0*/  LDGSTS.E [R4+0x1dc00], desc[UR32][R92.64], P1 ;  /* 0x1dc000005c047fae */ /* 0x000fe20008921860 */
[----:B------:R-:W-:-:S03]  /*1730d0*/  IMAD.MOV.U32 R27, RZ, RZ, R233 ;  /* 0x000000ffff1b7224 */ /* 0x000fc600078e00e9 */
[----:B------:R4:W-:Y:S04]  /*1730e0*/  STL.64 [R1+0x3e60], R24 ;  /* 0x003e601801007387 */ /* 0x0009e80000100a00 */
[----:B------:R-:W-:Y:S01]  /*1730f0*/  LDGSTS.E [R4+0x1dd00], desc[UR32][R90.64], P0 ;  /* 0x1dd000005a047fae */ /* 0x000fe20008121860 */
[----:B------:R-:W-:-:S03]  /*173100*/  IMAD.X R239, R19, 0x1, R2, P2 ;  /* 0x0000000113ef7824 */ /* 0x000fc600010e0602 */
[----:B------:R-:W-:Y:S01]  /*173110*/  STL.64 [R1+0x3e58], R12 ;  /* 0x003e580c01007387 */ /* 0x000fe20000100a00 */
[----:B------:R-:W-:-:S03]  /*173120*/  IMAD.MOV.U32 R20, RZ, RZ, R236 ;  /* 0x000000ffff147224 */ /* 0x000fc600078e00ec */
[----:B------:R-:W-:Y:S01]  /*173130*/  LDGSTS.E [R4+0x1ec00], desc[UR32][R88.64], P1 ;  /* 0x1ec0000058047fae */ /* 0x000fe20008921860 */
[----:B------:R-:W-:-:S03]  /*173140*/  IMAD.MOV.U32 R21, RZ, RZ, R235 ;  /* 0x000000ffff157224 */ /* 0x000fc600078e00eb */
[----:B------:R-:W-:Y:S04]  /*173150*/  STL.64 [R1+0x3e50], R10 ;  /* 0x003e500a01007387 */ /* 0x000fe80000100a00 */
[----:B------:R-:W-:Y:S01]  /*173160*/  LDGSTS.E [R4+0x1ed00], desc[UR32][R86.64], P0 ;  /* 0x1ed0000056047fae */ /* 0x000fe20008121860 */
[----:B------:R-:W-:-:S03]  /*173170*/  MOV R18, R238 ;  /* 0x000000ee00127202 */ /* 0x000fc60000000f00 */
[----:B------:R-:W-:Y:S01]  /*173180*/  STL.64 [R1+0x3e48], R8 ;  /* 0x003e480801007387 */ /* 0x000fe20000100a00 */
[----:B------:R-:W-:-:S03]  /*173190*/  IMAD.MOV.U32 R19, RZ, RZ, R237 ;  /* 0x000000ffff137224 */ /* 0x000fc600078e00ed */
[----:B------:R-:W-:Y:S04]  /*1731a0*/  LDGSTS.E [R4+0x1fc00], desc[UR32][R84.64], P1 ;  /* 0x1fc0000054047fae */ /* 0x000fe80008921860 */
[----:B------:R4:W-:Y:S04]  /*1731b0*/  STL.64 [R1+0x3e40], R22 ;  /* 0x003e401601007387 */ /* 0x0009e80000100a00 */
[----:B------:R-:W-:Y:S01]  /*1731c0*/  LDGSTS.E [R4+0x1fd00], desc[UR32][R82.64], P0 ;  /* 0x1fd0000052047fae */ /* 0x000fe20008121860 */
[----:B------:R-:W-:-:S03]  /*1731d0*/  IMAD.MOV.U32 R17, RZ, RZ, R239 ;  /* 0x000000ffff117224 */ /* 0x000fc600078e00ef */
[----:B------:R-:W-:Y:S04]  /*1731e0*/  STL.64 [R1+0x3e38], R6 ;  /* 0x003e380601007387 */ /* 0x000fe80000100a00 */
[----:B------:R-:W-:Y:S04]  /*1731f0*/  LDGSTS.E [R4+0x20c00], desc[UR32][R80.64], P1 ;  /* 0x20c0000050047fae */ /* 0x000fe80008921860 */
[----:B------:R-:W-:Y:S04]  /*173200*/  STL.64 [R1+0x3e30], R30 ;  /* 0x003e301e01007387 */ /* 0x000fe80000100a00 */
[----:B------:R-:W-:Y:S04]  /*173210*/  LDGSTS.E [R4+0x20d00], desc[UR32][R78.64], P0 ;  /* 0x20d000004e047fae */ /* 0x000fe80008121860 */
[----:B------:R4:W-:Y:S04]  /*173220*/  STL.64 [R1+0x3e28], R26 ;  /* 0x003e281a01007387 */ /* 0x0009e80000100a00 */
[----:B------:R-:W-:Y:S04]  /*173230*/  LDGSTS.E [R4+0x21c00], desc[UR32][R76.64], P1 ;  /* 0x21c000004c047fae */ /* 0x000fe80008921860 */
[----:B-1----:R-:W5:Y:S04]  /*173240*/  LDL.LU.64 R244, [R1+0x6fc8] ;  /* 0x006fc80001f47983 */ /* 0x002f680000300a00 */
[----:B------:R-:W-:Y:S04]  /*173250*/  LDGSTS.E [R4+0x21d00], desc[UR32][R74.64], P0 ;  /* 0x21d000004a047fae */ /* 0x000fe80008121860 */
[----:B------:R1:W-:Y:S04]  /*173260*/  STL.64 [R1+0x3e20], R20 ;  /* 0x003e201401007387 */ /* 0x0003e80000100a00 */
[----:B------:R-:W-:Y:S04]  /*173270*/  LDGSTS.E [R4+0x22c00], desc[UR32][R72.64], P1 ;  /* 0x22c0000048047fae */ /* 0x000fe80008921860 */
[----:B--2---:R-:W5:Y:S04]  /*173280*/  LDL.LU.64 R242, [R1+0x6fc0] ;  /* 0x006fc00001f27983 */ /* 0x004f680000300a00 */
[----:B------:R-:W-:Y:S04]  /*173290*/  LDGSTS.E [R4+0x22d00], desc[UR32][R70.64], P0 ;  /* 0x22d0000046047fae */ /* 0x000fe80008121860 */
[----:B------:R2:W-:Y:S04]  /*1732a0*/  STL.64 [R1+0x3e18], R18 ;  /* 0x003e181201007387 */ /* 0x0005e80000100a00 */
[----:B------:R-:W-:Y:S04]  /*1732b0*/  LDGSTS.E [R4+0x23c00], desc[UR32][R68.64], P1 ;  /* 0x23c0000044047fae */ /* 0x000fe80008921860 */
[----:B---3--:R-:W5:Y:S04]  /*1732c0*/  LDL.LU.64 R240, [R1+0x6fb8] ;  /* 0x006fb80001f07983 */ /* 0x008f680000300a00 */
[----:B------:R-:W-:Y:S04]  /*1732d0*/  LDGSTS.E [R4+0x23d00], desc[UR32][R66.64], P0 ;  /* 0x23d0000042047fae */ /* 0x000fe80008121860 */
[----:B------:R3:W-:Y:S04]  /*1732e0*/  STL.64 [R1+0x3e10], R16 ;  /* 0x003e101001007387 */ /* 0x0007e80000100a00 */
[----:B------:R-:W-:Y:S04]  /*1732f0*/  LDGSTS.E [R4+0x24c00], desc[UR32][R64.64], P1 ;  /* 0x24c0000040047fae */ /* 0x000fe80008921860 */
[----:B----4-:R-:W5:Y:S04]  /*173300*/  LDL.LU.64 R114, [R1+0x6fb0] ;  /* 0x006fb00001727983 */ /* 0x010f680000300a00 */
        /* <DEDUP_REMOVED lines=104> */
[----:B------:R-:W-:Y:S04]  /*173990*/  LDGSTS.E [R4+0x3ed00], desc[UR32][R20.64], P0 ;  /* 0x3ed0000014047fae */ /* 0x000fe80008121860 */
[----:B------:R-:W-:Y:S04]  /*1739a0*/  LDGSTS.E [R4+0x3fc00], desc[UR32][R18.64], P1 ;  /* 0x3fc0000012047fae */ /* 0x000fe80008921860 */
[----:B------:R4:W-:Y:S04]  /*1739b0*/  LDGSTS.E [R4+0x3fd00], desc[UR32][R16.64], P0 ;  /* 0x3fd0000010047fae */ /* 0x0009e80008121860 */
[----:B-1----:R-:W4:Y:S04]  /*1739c0*/  LDL R20, [R1+0x4ae4] ;  /* 0x004ae40001147983 */ /* 0x002f280000100800 */
[----:B--2---:R-:W2:Y:S04]  /*1739d0*/  LDL R18, [R1+0x5400] ;  /* 0x0054000001127983 */ /* 0x004ea80000100800 */
[----:B---3--:R-:W3:Y:S04]  /*1739e0*/  LDL R16, [R1+0x5420] ;  /* 0x0054200001107983 */ /* 0x008ee80000100800 */
[----:B------:R-:W2:Y:S04]  /*1739f0*/  LDL R17, [R1+0x549c] ;  /* 0x00549c0001117983 */ /* 0x000ea80000100800 */
[----:B------:R-:W3:Y:S04]  /*173a00*/  LDL R19, [R1+0x541c] ;  /* 0x00541c0001137983 */ /* 0x000ee80000100800 */
[----:B------:R-:W3:Y:S01]  /*173a10*/  LDL R21, [R1+0x5394] ;  /* 0x0053940001157983 */ /* 0x000ee20000100800 */
[----:B----4-:R-:W-:-:S03]  /*173a20*/  IMAD.MOV.U32 R5, RZ, RZ, R32 ;  /* 0x000000ffff057224 */ /* 0x010fc600078e0020 */
[----:B------:R-:W4:Y:S01]  /*173a30*/  LDL R32, [R1+0x5498] ;  /* 0x0054980001207983 */ /* 0x000f220000100800 */
[----:B------:R-:W-:-:S03]  /*173a40*/  IMAD.MOV.U32 R4, RZ, RZ, R33 ;  /* 0x000000ffff047224 */ /* 0x000fc600078e0021 */
[----:B------:R-:W2:Y:S04]  /*173a50*/  LDL R33, [R1+0x54a4] ;  /* 0x0054a40001217983 */ /* 0x000ea80000100800 */
        /* <DEDUP_REMOVED lines=16> */
[----:B-1----:R-:W-:Y:S01]  /*173b60*/  MOV R5, R26 ;  /* 0x0000001a00057202 */ /* 0x002fe20000000f00 */
        /* <DEDUP_REMOVED lines=19> */
[----:B----4-:R-:W-:-:S03]  /*173ca0*/  IMAD.MOV.U32 R5, RZ, RZ, R32 ;  /* 0x000000ffff057224 */ /* 0x010fc600078e0020 */
[----:B------:R-:W4:Y:S01]  /*173cb0*/  LDL R32, [R1+0x4be0] ;  /* 0x004be00001207983 */ /* 0x000f220000100800 */
[----:B--2---:R-:W-:-:S03]  /*173cc0*/  IMAD.MOV.U32 R4, RZ, RZ, R33 ;  /* 0x000000ffff047224 */ /* 0x004fc600078e0021 */
[----:B------:R-:W2:Y:S04]  /*173cd0*/  LDL R33, [R1+0x4be4] ;  /* 0x004be40001217983 */ /* 0x000ea80000100800 */
[----:B------:R1:W-:Y:S02]  /*173ce0*/  LDGSTS.E [R3+0x4e00], desc[UR32][R4.64], P1 ;  /* 0x04e0000004037fae */ /* 0x0003e40008921860 */
[----:B-1----:R-:W-:Y:S02]  /*173cf0*/  IMAD.MOV.U32 R4, RZ, RZ, R17 ;  /* 0x000000ffff047224 */ /* 0x002fe400078e0011 */
[----:B---3--:R-:W-:Y:S01]  /*173d00*/  IMAD.MOV.U32 R5, RZ, RZ, R16 ;  /* 0x000000ffff057224 */ /* 0x008fe200078e0010 */
        /* <DEDUP_REMOVED lines=36> */
[----:B------:R-:W3:Y:S04]  /*173f50*/  LDL R30, [R1+0x4de0] ;  /* 0x004de000011e7983 */ /* 0x000ee80000100800 */
[----:B------:R4:W-:Y:S02]  /*173f60*/  LDGSTS.E [R3+0x8e00], desc[UR32][R4.64], P1 ;  /* 0x08e0000004037fae */ /* 0x0009e40008921860 */
[----:B----4-:R-:W-:-:S02]  /*173f70*/  IMAD.MOV.U32 R5, RZ, RZ, R32 ;  /* 0x000000ffff057224 */ /* 0x010fc400078e0020 */
[----:B------:R-:W4:Y:S01]  /*173f80*/  LDL R32, [R1+0x4e60] ;  /* 0x004e600001207983 */ /* 0x000f220000100800 */
[----:B--2---:R-:W-:-:S03]  /*173f90*/  IMAD.MOV.U32 R4, RZ, RZ, R33 ;  /* 0x000000ffff047224 */ /* 0x004fc600078e0021 */
[----:B------:R-:W2:Y:S04]  /*173fa0*/  LDL R33, [R1+0x4e64] ;  /* 0x004e640001217983 */ /* 0x000ea80000100800 */
        /* <DEDUP_REMOVED lines=81> */
[----:B----4-:R-:W-:Y:S02]  /*1744c0*/  MOV R5, R32 ;  /* 0x0000002000057202 */ /* 0x010fe40000000f00 */
        /* <DEDUP_REMOVED lines=14> */
[----:B-1----:R-:W-:Y:S01]  /*1745b0*/  IMAD.MOV.U32 R4, RZ, RZ, R8 ;  /* 0x000000ffff047224 */ /* 0x002fe200078e0008 */
[----:B------:R-:W-:-:S05]  /*1745c0*/  MOV R5, R9 ;  /* 0x0000000900057202 */ /* 0x000fca0000000f00 */
[----:B------:R1:W-:Y:S02]  /*1745d0*/  LDGSTS.E [R3+0x12f00], desc[UR32][R4.64], P0 ;  /* 0x12f0000004037fae */ /* 0x0003e40008121860 */
[----:B-1----:R-:W-:Y:S02]  /*1745e0*/  IMAD.MOV.U32 R4, RZ, RZ, R6 ;  /* 0x000000ffff047224 */ /* 0x002fe400078e0006 */
[----:B------:R-:W-:Y:S02]  /*1745f0*/  IMAD.MOV.U32 R5, RZ, RZ, R7 ;  /* 0x000000ffff057224 */ /* 0x000fe400078e0007 */
        /* <DEDUP_REMOVED lines=18> */
[----:B----4-:R-:W-:Y:S01]  /*174720*/  MOV R5, R32 ;  /* 0x0000002000057202 */ /* 0x010fe20000000f00 */
[----:B--2---:R-:W-:Y:S02]  /*174730*/  IMAD.MOV.U32 R4, RZ, RZ, R33 ;  /* 0x000000ffff047224 */ /* 0x004fe400078e0021 */
[----:B------:R-:W2:Y:S04]  /*174740*/  LDL.LU.64 R32, [R1+0x45d0] ;  /* 0x0045d00001207983 */ /* 0x000ea80000300a00 */
[----:B------:R1:W-:Y:S02]  /*174750*/  LDGSTS.E [R3+0x15f00], desc[UR32][R4.64], P0 ;  /* 0x15f0000004037fae */ /* 0x0003e40008121860 */
[----:B-1----:R-:W-:-:S02]  /*174760*/  IMAD.MOV.U32 R4, RZ, RZ, R31 ;  /* 0x000000ffff047224 */ /* 0x002fc400078e001f */
[----:B------:R-:W-:Y:S02]  /*174770*/  IMAD.MOV.U32 R5, RZ, RZ, R30 ;  /* 0x000000ffff057224 */ /* 0x000fe400078e001e */
[----:B------:R-:W4:Y:S04]  /*174780*/  LDL.LU.64 R30, [R1+0x4598] ;  /* 0x00459800011e7983 */ /* 0x000f280000300a00 */
[----:B------:R3:W-:Y:S02]  /*174790*/  LDGSTS.E [R3+0x16e00], desc[UR32][R4.64], P1 ;  /* 0x16e0000004037fae */ /* 0x0007e40008921860 */
[----:B---3--:R-:W-:Y:S02]  /*1747a0*/  IMAD.MOV.U32 R4, RZ, RZ, R29 ;  /* 0x000000ffff047224 */ /* 0x008fe400078e001d */
[----:B------:R-:W-:-:S02]  /*1747b0*/  IMAD.MOV.U32 R5, RZ, RZ, R28 ;  /* 0x000000ffff057224 */ /* 0x000fc400078e001c */
[----:B------:R-:W3:Y:S04]  /*1747c0*/  LDL.LU.64 R28, [R1+0x4590] ;  /* 0x00459000011c7983 */ /* 0x000ee80000300a00 */
[----:B------:R1:W-:Y:S02]  /*1747d0*/  LDGSTS.E [R3+0x16f00], desc[UR32][R4.64], P0 ;  /* 0x16f0000004037fae */ /* 0x0003e40008121860 */
[----:B-1----:R-:W-:Y:S01]  /*1747e0*/  IMAD.MOV.U32 R4, RZ, RZ, R27 ;  /* 0x000000ffff047224 */ /* 0x002fe200078e001b */
[----:B------:R-:W-:Y:S02]  /*1747f0*/  MOV R5, R26 ;  /* 0x0000001a00057202 */ /* 0x000fe40000000f00 */
[----:B------:R-:W3:Y:S04]  /*174800*/  LDL.LU.64 R26, [R1+0x4558] ;  /* 0x00455800011a7983 */ /* 0x000ee80000300a00 */
[----:B------:R-:W3:Y:S04]  /*174810*/  LDL.LU.64 R116, [R1+0x4550] ;  /* 0x0045500001747983 */ /* 0x000ee80000300a00 */
[----:B------:R1:W-:Y:S02]  /*174820*/  LDGSTS.E [R3+0x17e00], desc[UR32][R4.64], P1 ;  /* 0x17e0000004037fae */ /* 0x0003e40008921860 */
[----:B-1----:R-:W-:-:S02]  /*174830*/  IMAD.MOV.U32 R4, RZ, RZ, R25 ;  /* 0x000000ffff047224 */ /* 0x002fc400078e0019 */
[----:B------:R-:W-:Y:S02]  /*174840*/  IMAD.MOV.U32 R5, RZ, RZ, R24 ;  /* 0x000000ffff057224 */ /* 0x000fe400078e0018 */
[----:B------:R-:W3:Y:S04]  /*174850*/  LDL.LU.64 R24, [R1+0x4518] ;  /* 0x0045180001187983 */ /* 0x000ee80000300a00 */
[----:B------:R-:W3:Y:S04]  /*174860*/  LDL.LU.64 R22, [R1+0x4510] ;  /* 0x0045100001167983 */ /* 0x000ee80000300a00 */
[----:B------:R-:W3:Y:S04]  /*174870*/  LDL.LU.64 R20, [R1+0x44d8] ;  /* 0x0044d80001147983 */ /* 0x000ee80000300a00 */
[----:B------:R-:W3:Y:S04]  /*174880*/  LDL.LU.64 R124, [R1+0x44d0] ;  /* 0x0044d000017c7983 */ /* 0x000ee80000300a00 */
[----:B------:R-:W3:Y:S04]  /*174890*/  LDL.LU.64 R18, [R1+0x4498] ;  /* 0x0044980001127983 */ /* 0x000ee80000300a00 */
[----:B------:R-:W3:Y:S04]  /*1748a0*/  LDL.LU.64 R16, [R1+0x4490] ;  /* 0x0044900001107983 */ /* 0x000ee80000300a00 */
[----:B------:R1:W-:Y:S02]  /*1748b0*/  LDGSTS.E [R3+0x17f00], desc[UR32][R4.64], P0 ;  /* 0x17f0000004037fae */ /* 0x0003e40008121860 */
[----:B-1----:R-:W-:-:S05]  /*1748c0*/  IADD3 R5, P2, R6, R252, RZ ;  /* 0x000000fc06057210 */ /* 0x002fca0007f5e0ff */
        /* <DEDUP_REMOVED lines=9> */
[----:B--2---:R-:W-:-:S05]  /*174960*/  IADD3 R15, P2, R32, R252, RZ ;  /* 0x000000fc200f7210 */ /* 0x004fca0007f5e0ff */
[----:B------:R-:W-:Y:S02]  /*174970*/  IMAD.X R14, R33, 0x1, R2, P2 ;  /* 0x00000001210e7824 */ /* 0x000fe400010e0602 */
[----:B------:R-:W2:Y:S01]  /*174980*/  LDL.LU.64 R32, [R1+0x4458] ;  /* 0x0044580001207983 */ /* 0x000ea20000300a00 */
[----:B----4-:R-:W-:-:S05]  /*174990*/  IADD3 R97, P2, R30, R252, RZ ;  /* 0x000000fc1e617210 */ /* 0x010fca0007f5e0ff */
[----:B------:R-:W-:Y:S02]  /*1749a0*/  IMAD.X R96, R31, 0x1, R2, P2 ;  /* 0x000000011f607824 */ /* 0x000fe400010e0602 */
[----:B------:R-:W4:Y:S01]  /*1749b0*/  LDL.LU.64 R30, [R1+0x4450] ;  /* 0x00445000011e7983 */ /* 0x000f220000300a00 */
[----:B---3--:R-:W-:-:S05]  /*1749c0*/  IADD3 R99, P2, R28, R252, RZ ;  /* 0x000000fc1c637210 */ /* 0x008fca0007f5e0ff */
[----:B------:R-:W-:Y:S02]  /*1749d0*/  IMAD.X R98, R29, 0x1, R2, P2 ;  /* 0x000000011d627824 */ /* 0x000fe400010e0602 */
[----:B------:R-:W3:Y:S01]  /*1749e0*/  LDL.LU.64 R28, [R1+0x4278] ;  /* 0x00427800011c7983 */ /* 0x000ee20000300a00 */
[----:B------:R-:W-:-:S05]  /*1749f0*/  IADD3 R101, P2, R26, R252, RZ ;  /* 0x000000fc1a657210 */ /* 0x000fca0007f5e0ff */
[----:B------:R-:W-:Y:S01]  /*174a00*/  IMAD.X R100, R27, 0x1, R2, P2 ;  /* 0x000000011b647824 */ /* 0x000fe200010e0602 */
[----:B------:R-:W-:Y:S01]  /*174a10*/  IADD3 R103, P2, R116, R252, RZ ;  /* 0x000000fc74677210 */ /* 0x000fe20007f5e0ff */
[----:B------:R-:W3:Y:S03]  /*174a20*/  LDL.LU.64 R26, [R1+0x4270] ;  /* 0x00427000011a7983 */ /* 0x000ee60000300a00 */
[----:B------:R-:W-:Y:S01]  /*174a30*/  IADD3.X R102, R117, R2, RZ, P2, !PT ;  /* 0x0000000275667210 */ /* 0x000fe200017fe4ff */
[----:B------:R-:W3:Y:S01]  /*174a40*/  LDL.LU.64 R138, [R1+0x4248] ;  /* 0x00424800018a7983 */ /* 0x000ee20000300a00 */
[----:B------:R-:W-:-:S05]  /*174a50*/  IADD3 R117, P2, R24, R252, RZ ;  /* 0x000000fc18757210 */ /* 0x000fca0007f5e0ff */
[--C-:B------:R-:W-:Y:S01]  /*174a60*/  IMAD.X R116, R25, 0x1, R2.reuse, P2 ;  /* 0x0000000119747824 */ /* 0x100fe200010e0602 */
[-C--:B------:R-:W-:Y:S01]  /*174a70*/  IADD3 R119, P2, R22, R252.reuse, RZ ;  /* 0x000000fc16777210 */ /* 0x080fe20007f5e0ff */
[----:B------:R-:W3:Y:S04]  /*174a80*/  LDL.LU.64 R24, [R1+0x4240] ;  /* 0x0042400001187983 */ /* 0x000ee80000300a00 */
[--C-:B------:R-:W-:Y:S01]  /*174a90*/  IMAD.X R118, R23, 0x1, R2.reuse, P2 ;  /* 0x0000000117767824 */ /* 0x100fe200010e0602 */
[-C--:B------:R-:W-:Y:S01]  /*174aa0*/  IADD3 R121, P2, R20, R252.reuse, RZ ;  /* 0x000000fc14797210 */ /* 0x080fe20007f5e0ff */
[----:B------:R-:W3:Y:S04]  /*174ab0*/  LDL.LU.64 R22, [R1+0x4218] ;  /* 0x0042180001167983 */ /* 0x000ee80000300a00 */
[--C-:B------:R-:W-:Y:S01]  /*174ac0*/  IMAD.X R120, R21, 0x1, R2.reuse, P2 ;  /* 0x0000000115787824 */ /* 0x100fe200010e0602 */
[-C--:B------:R-:W-:Y:S01]  /*174ad0*/  IADD3 R123, P2, R124, R252.reuse, RZ ;  /* 0x000000fc7c7b7210 */ /* 0x080fe20007f5e0ff */
[----:B------:R-:W3:Y:S04]  /*174ae0*/  LDL.LU.64 R20, [R1+0x4210] ;  /* 0x0042100001147983 */ /* 0x000ee80000300a00 */
[----:B------:R-:W-:Y:S01]  /*174af0*/  IMAD.X R122, R125, 0x1, R2, P2 ;  /* 0x000000017d7a7824 */ /* 0x000fe200010e0602 */
[----:B------:R-:W-:-:S05]  /*174b00*/  IADD3 R125, P2, R18, R252, RZ ;  /* 0x000000fc127d7210 */ /* 0x000fca0007f5e0ff */
[----:B------:R-:W-:Y:S01]  /*174b10*/  IMAD.X R124, R19, 0x1, R2, P2 ;  /* 0x00000001137c7824 */ /* 0x000fe200010e0602 */
[----:B------:R-:W-:Y:S01]  /*174b20*/  IADD3 R127, P2, R16, R252, RZ ;  /* 0x000000fc107f7210 */ /* 0x000fe20007f5e0ff */
[----:B------:R-:W3:Y:S03]  /*174b30*/  LDL.LU.64 R18, [R1+0x41e8] ;  /* 0x0041e80001127983 */ /* 0x000ee60000300a00 */
[----:B------:R-:W-:Y:S02]  /*174b40*/  IADD3.X R126, R17, R2, RZ, P2, !PT ;  /* 0x00000002117e7210 */ /* 0x000fe400017fe4ff */
[----:B------:R-:W3:Y:S01]  /*174b50*/  LDL.LU.64 R16, [R1+0x41e0] ;  /* 0x0041e00001107983 */ /* 0x000ee20000300a00 */
[----:B--2---:R-:W-:-:S05]  /*174b60*/  IADD3 R129, P2, R32, R252, RZ ;  /* 0x000000fc20817210 */ /* 0x004fca0007f5e0ff */
[----:B------:R-:W-:Y:S02]  /*174b70*/  IMAD.X R128, R33, 0x1, R2, P2 ;  /* 0x0000000121807824 */ /* 0x000fe400010e0602 */
[----:B------:R-:W2:Y:S01]  /*174b80*/  LDL.LU.64 R32, [R1+0x41b8] ;  /* 0x0041b80001207983 */ /* 0x000ea20000300a00 */
[----:B----4-:R-:W-:-:S05]  /*174b90*/  IADD3 R131, P2, R30, R252, RZ ;  /* 0x000000fc1e837210 */ /* 0x010fca0007f5e0ff */
[----:B------:R-:W-:Y:S02]  /*174ba0*/  IMAD.X R130, R31, 0x1, R2, P2 ;  /* 0x000000011f827824 */ /* 0x000fe400010e0602 */
[----:B------:R-:W4:Y:S04]  /*174bb0*/  LDL.LU.64 R30, [R1+0x41b0] ;  /* 0x0041b000011e7983 */ /* 0x000f280000300a00 */
[----:B------:R-:W4:Y:S01]  /*174bc0*/  LDL.LU.64 R154, [R1+0x4188] ;  /* 0x00418800019a7983 */ /* 0x000f220000300a00 */
[----:B---3--:R-:W-:-:S05]  /*174bd0*/  IADD3 R133, P2, R28, R252, RZ ;  /* 0x000000fc1c857210 */ /* 0x008fca0007f5e0ff */
[----:B------:R-:W-:Y:S02]  /*174be0*/  IMAD.X R132, R29, 0x1, R2, P2 ;  /* 0x000000011d847824 */ /* 0x000fe400010e0602 */
[----:B------:R-:W3:Y:S01]  /*174bf0*/  LDL.LU.64 R28, [R1+0x4180] ;  /* 0x00418000011c7983 */ /* 0x000ee20000300a00 */
[----:B------:R-:W-:-:S05]  /*174c00*/  IADD3 R135, P2, R26, R252, RZ ;  /* 0x000000fc1a877210 */ /* 0x000fca0007f5e0ff */
[--C-:B------:R-:W-:Y:S01]  /*174c10*/  IMAD.X R134, R27, 0x1, R2.reuse, P2 ;  /* 0x000000011b867824 */ /* 0x100fe200010e0602 */
[-C--:B------:R-:W-:Y:S01]  /*174c20*/  IADD3 R137, P2, R138, R252.reuse, RZ ;  /* 0x000000fc8a897210 */ /* 0x080fe20007f5e0ff */
[----:B------:R-:W3:Y:S04]  /*174c30*/  LDL.LU.64 R26, [R1+0x4158] ;  /* 0x00415800011a7983 */ /* 0x000ee80000300a00 */
[----:B------:R-:W-:Y:S01]  /*174c40*/  IMAD.X R136, R139, 0x1, R2, P2 ;  /* 0x000000018b887824 */ /* 0x000fe200010e0602 */
[----:B------:R-:W3:Y:S01]  /*174c50*/  LDL.LU.64 R160, [R1+0x4150] ;  /* 0x0041500001a07983 */ /* 0x000ee20000300a00 */
[----:B------:R-:W-:-:S04]  /*174c60*/  IADD3 R139, P2, R24, R252, RZ ;  /* 0x000000fc188b7210 */ /* 0x000fc80007f5e0ff */
[----:B------:R-:W-:Y:S02]  /*174c70*/  IADD3.X R138, R25, R2, RZ, P2, !PT ;  /* 0x00000002198a7210 */ /* 0x000fe400017fe4ff */
[----:B------:R-:W3:Y:S01]  /*174c80*/  LDL.LU.64 R24, [R1+0x4128] ;  /* 0x0041280001187983 */ /* 0x000ee20000300a00 */
[----:B------:R-:W-:-:S05]  /*174c90*/  IADD3 R141, P2, R22, R252, RZ ;  /* 0x000000fc168d7210 */ /* 0x000fca0007f5e0ff */
[----:B------:R-:W-:Y:S02]  /*174ca0*/  IMAD.X R140, R23, 0x1, R2, P2 ;  /* 0x00000001178c7824 */ /* 0x000fe400010e0602 */
[----:B------:R-:W3:Y:S01]  /*174cb0*/  LDL.LU.64 R22, [R1+0x4120] ;  /* 0x0041200001167983 */ /* 0x000ee20000300a00 */
[----:B------:R-:W-:-:S03]  /*174cc0*/  IADD3 R143, P2, R20, R252, RZ ;  /* 0x000000fc148f7210 */ /* 0x000fc60007f5e0ff */
[----:B------:R-:W3:Y:S02]  /*174cd0*/  LDL.LU.64 R166, [R1+0x40f8] ;  /* 0x0040f80001a67983 */ /* 0x000ee40000300a00 */
[----:B------:R-:W-:Y:S02]  /*174ce0*/  IMAD.X R142, R21, 0x1, R2, P2 ;  /* 0x00000001158e7824 */ /* 0x000fe400010e0602 */
[----:B------:R-:W3:Y:S01]  /*174cf0*/  LDL.LU.64 R20, [R1+0x40f0] ;  /* 0x0040f00001147983 */ /* 0x000ee20000300a00 */
[----:B------:R-:W-:-:S05]  /*174d00*/  IADD3 R145, P2, R18, R252, RZ ;  /* 0x000000fc12917210 */ /* 0x000fca0007f5e0ff */
[--C-:B------:R-:W-:Y:S01]  /*174d10*/  IMAD.X R144, R19, 0x1, R2.reuse, P2 ;  /* 0x0000000113907824 */ /* 0x100fe200010e0602 */
[-C--:B------:R-:W-:Y:S01]  /*174d20*/  IADD3 R147, P2, R16, R252.reuse, RZ ;  /* 0x000000fc10937210 */ /* 0x080fe20007f5e0ff */
[----:B------:R-:W3:Y:S04]  /*174d30*/  LDL.LU.64 R18, [R1+0x40c8] ;  /* 0x0040c80001127983 */ /* 0x000ee80000300a00 */
[----:B------:R-:W-:Y:S02]  /*174d40*/  IMAD.X R146, R17, 0x1, R2, P2 ;  /* 0x0000000111927824 */ /* 0x000fe400010e0602 */
[----:B------:R-:W3:Y:S01]  /*174d50*/  LDL.LU.64 R16, [R1+0x40c0] ;  /* 0x0040c00001107983 */ /* 0x000ee20000300a00 */
[----:B--2---:R-:W-:-:S05]  /*174d60*/  IADD3 R149, P2, R32, R252, RZ ;  /* 0x000000fc20957210 */ /* 0x004fca0007f5e0ff */
[----:B------:R-:W-:Y:S02]  /*174d70*/  IMAD.X R148, R33, 0x1, R2, P2 ;  /* 0x0000000121947824 */ /* 0x000fe400010e0602 */
[----:B------:R-:W2:Y:S01]  /*174d80*/  LDL.LU.64 R32, [R1+0x4098] ;  /* 0x0040980001207983 */ /* 0x000ea20000300a00 */
[----:B----4-:R-:W-:-:S04]  /*174d90*/  IADD3 R151, P2, R30, R252, RZ ;  /* 0x000000fc1e977210 */ /* 0x010fc80007f5e0ff */
[----:B------:R-:W-:Y:S02]  /*174da0*/  IADD3.X R150, R31, R2, RZ, P2, !PT ;  /* 0x000000021f967210 */ /* 0x000fe400017fe4ff */
[-C--:B------:R-:W-:Y:S01]  /*174db0*/  IADD3 R153, P2, R154, R252.reuse, RZ ;  /* 0x000000fc9a997210 */ /* 0x080fe20007f5e0ff */
[----:B------:R-:W4:Y:S04]  /*174dc0*/  LDL.LU.64 R30, [R1+0x4090] ;  /* 0x00409000011e7983 */ /* 0x000f280000300a00 */
[----:B------:R-:W-:Y:S01]  /*174dd0*/  IMAD.X R152, R155, 0x1, R2, P2 ;  /* 0x000000019b987824 */ /* 0x000fe200010e0602 */
        /* <DEDUP_REMOVED lines=8> */
[----:B------:R-:W-:-:S05]  /*174e60*/  IADD3 R161, P2, R24, R252, RZ ;  /* 0x000000fc18a17210 */ /* 0x000fca0007f5e0ff */
[----:B------:R-:W-:Y:S02]  /*174e70*/  IMAD.X R160, R25, 0x1, R2, P2 ;  /* 0x0000000119a07824 */ /* 0x000fe400010e0602 */
[----:B------:R-:W3:Y:S01]  /*174e80*/  LDL.LU.64 R24, [R1+0x3f58] ;  /* 0x003f580001187983 */ /* 0x000ee20000300a00 */
[----:B------:R-:W-:-:S04]  /*174e90*/  IADD3 R163, P2, R22, R252, RZ ;  /* 0x000000fc16a37210 */ /* 0x000fc80007f5e0ff */
[----:B------:R-:W-:Y:S02]  /*174ea0*/  IADD3.X R162, R23, R2, RZ, P2, !PT ;  /* 0x0000000217a27210 */ /* 0x000fe400017fe4ff */
[-C--:B------:R-:W-:Y:S01]  /*174eb0*/  IADD3 R165, P2, R166, R252.reuse, RZ ;  /* 0x000000fca6a57210 */ /* 0x080fe20007f5e0ff */
[----:B------:R-:W3:Y:S04]  /*174ec0*/  LDL.LU.64 R22, [R1+0x3f50] ;  /* 0x003f500001167983 */ /* 0x000ee80000300a00 */
[----:B------:R-:W-:Y:S01]  /*174ed0*/  IMAD.X R164, R167, 0x1, R2, P2 ;  /* 0x00000001a7a47824 */ /* 0x000fe200010e0602 */
[----:B------:R-:W-:-:S05]  /*174ee0*/  IADD3 R167, P2, R20, R252, RZ ;  /* 0x000000fc14a77210 */ /* 0x000fca0007f5e0ff */
[--C-:B------:R-:W-:Y:S01]  /*174ef0*/  IMAD.X R166, R21, 0x1, R2.reuse, P2 ;  /* 0x0000000115a67824 */ /* 0x100fe200010e0602 */
[-C--:B------:R-:W-:Y:S01]  /*174f00*/  IADD3 R169, P2, R18, R252.reuse, RZ ;  /* 0x000000fc12a97210 */ /* 0x080fe20007f5e0ff */
[----:B------:R-:W3:Y:S04]  /*174f10*/  LDL.LU.64 R20, [R1+0x3f38] ;  /* 0x003f380001147983 */ /* 0x000ee80000300a00 */
[--C-:B------:R-:W-:Y:S01]  /*174f20*/  IMAD.X R168, R19, 0x1, R2.reuse, P2 ;  /* 0x0000000113a87824 */ /* 0x100fe200010e0602 */
[----:B------:R-:W-:Y:S01]  /*174f30*/  IADD3 R171, P2, R16, R252, RZ ;  /* 0x000000fc10ab7210 */ /* 0x000fe20007f5e0ff */
[----:B------:R-:W3:Y:S04]  /*174f40*/  LDL.LU.64 R18, [R1+0x3f30] ;  /* 0x003f300001127983 */ /* 0x000ee80000300a00 */
[----:B------:R-:W-:-:S02]  /*174f50*/  IMAD.X R170, R17, 0x1, R2, P2 ;  /* 0x0000000111aa7824 */ /* 0x000fc400010e0602 */
[----:B------:R-:W3:Y:S04]  /*174f60*/  LDL.LU.64 R16, [R1+0x3f18] ;  /* 0x003f180001107983 */ /* 0x000ee80000300a00 */
[----:B------:R-:W3:Y:S04]  /*174f70*/  LDL.LU.64 R192, [R1+0x3f10] ;  /* 0x003f100001c07983 */ /* 0x000ee80000300a00 */
[----:B------:R-:W3:Y:S04]  /*174f80*/  LDL.LU.64 R194, [R1+0x3ef8] ;  /* 0x003ef80001c27983 */ /* 0x000ee80000300a00 */
[----:B------:R-:W3:Y:S04]  /*174f90*/  LDL.LU.64 R196, [R1+0x3ef0] ;  /* 0x003ef00001c47983 */ /* 0x000ee80000300a00 */
[----:B------:R-:W3:Y:S04]  /*174fa0*/  LDL.LU.64 R198, [R1+0x3ed8] ;  /* 0x003ed80001c67983 */ /* 0x000ee80000300a00 */
[----:B------:R-:W3:Y:S04]  /*174fb0*/  LDL.LU.64 R200, [R1+0x3ed0] ;  /* 0x003ed00001c87983 */ /* 0x000ee80000300a00 */
[----:B------:R-:W3:Y:S01]  /*174fc0*/  LDL.LU.64 R202, [R1+0x3eb8] ;  /* 0x003eb80001ca7983 */ /* 0x000ee20000300a00 */
[----:B--2---:R-:W-:-:S05]  /*174fd0*/  IADD3 R173, P2, R32, R252, RZ ;  /* 0x000000fc20ad7210 */ /* 0x004fca0007f5e0ff */
[----:B------:R-:W-:Y:S02]  /*174fe0*/  IMAD.X R172, R33, 0x1, R2, P2 ;  /* 0x0000000121ac7824 */ /* 0x000fe400010e0602 */
[----:B------:R-:W2:Y:S01]  /*174ff0*/  LDL.LU.64 R32, [R1+0x3eb0] ;  /* 0x003eb00001207983 */ /* 0x000ea20000300a00 */
[----:B----4-:R-:W-:-:S04]  /*175000*/  IADD3 R175, P2, R30, R252, RZ ;  /* 0x000000fc1eaf7210 */ /* 0x010fc80007f5e0ff */
[----:B------:R-:W-:Y:S02]  /*175010*/  IADD3.X R174, R31, R2, RZ, P2, !PT ;  /* 0x000000021fae7210 */ /* 0x000fe400017fe4ff */
[----:B------:R-:W4:Y:S01]  /*175020*/  LDL.LU.64 R30, [R1+0x3e98] ;  /* 0x003e9800011e7983 */ /* 0x000f220000300a00 */
[----:B---3--:R-:W-:-:S05]  /*175030*/  IADD3 R177, P2, R28, R252, RZ ;  /* 0x000000fc1cb17210 */ /* 0x008fca0007f5e0ff */
[----:B------:R-:W-:Y:S02]  /*175040*/  IMAD.X R176, R29, 0x1, R2, P2 ;  /* 0x000000011db07824 */ /* 0x000fe400010e0602 */
[----:B------:R-:W3:Y:S01]  /*175050*/  LDL.LU.64 R28, [R1+0x3e90] ;  /* 0x003e9000011c7983 */ /* 0x000ee20000300a00 */
[----:B------:R-:W-:-:S05]  /*175060*/  IADD3 R179, P2, R26, R252, RZ ;  /* 0x000000fc1ab37210 */ /* 0x000fca0007f5e0ff */
        /* <DEDUP_REMOVED lines=9> */
[--C-:B------:R-:W-:Y:S01]  /*175100*/  IMAD.X R184, R21, 0x1, R2.reuse, P2 ;  /* 0x0000000115b87824 */ /* 0x100fe200010e0602 */
[----:B------:R-:W-:Y:S01]  /*175110*/  IADD3 R187, P2, R18, R252, RZ ;  /* 0x000000fc12bb7210 */ /* 0x000fe20007f5e0ff */
[----:B------:R-:W3:Y:S03]  /*175120*/  LDL.LU.64 R20, [R1+0x3df0] ;  /* 0x003df00001147983 */ /* 0x000ee60000300a00 */
[----:B------:R-:W-:Y:S02]  /*175130*/  IADD3.X R186, R19, R2, RZ, P2, !PT ;  /* 0x0000000213ba7210 */ /* 0x000fe400017fe4ff */
        /* <DEDUP_REMOVED lines=18> */
[----:B------:R-:W2:Y:S04]  /*175260*/  LDL.LU.64 R32, [R1+0x3dd8] ;  /* 0x003dd80001207983 */ /* 0x000ea80000300a00 */
[----:B------:R-:W2:Y:S04]  /*175270*/  LDL.LU.64 R224, [R1+0x3dd0] ;  /* 0x003dd00001e07983 */ /* 0x000ea80000300a00 */
[----:B------:R-:W2:Y:S01]  /*175280*/  LDL.LU.64 R226, [R1+0x3dc8] ;  /* 0x003dc80001e27983 */ /* 0x000ea20000300a00 */
[----:B----4-:R-:W-:-:S03]  /*175290*/  IADD3 R205, P2, R30, R252, RZ ;  /* 0x000000fc1ecd7210 */ /* 0x010fc60007f5e0ff */
[----:B------:R-:W4:Y:S02]  /*1752a0*/  LDL.LU.64 R228, [R1+0x3dc0] ;  /* 0x003dc00001e47983 */ /* 0x000f240000300a00 */
[----:B------:R-:W-:Y:S02]  /*1752b0*/  IMAD.X R204, R31, 0x1, R2, P2 ;  /* 0x000000011fcc7824 */ /* 0x000fe400010e0602 */
[----:B------:R-:W4:Y:S04]  /*1752c0*/  LDL.LU.64 R230, [R1+0x3db8] ;  /* 0x003db80001e67983 */ /* 0x000f280000300a00 */
[----:B------:R-:W4:Y:S04]  /*1752d0*/  LDL.LU.64 R232, [R1+0x3db0] ;  /* 0x003db00001e87983 */ /* 0x000f280000300a00 */
[----:B------:R-:W4:Y:S04]  /*1752e0*/  LDL.LU.64 R234, [R1+0x3da8] ;  /* 0x003da80001ea7983 */ /* 0x000f280000300a00 */
[----:B------:R-:W4:Y:S01]  /*1752f0*/  LDL.LU.64 R236, [R1+0x3da0] ;  /* 0x003da00001ec7983 */ /* 0x000f220000300a00 */
[----:B---3--:R-:W-:-:S03]  /*175300*/  IADD3 R207, P2, R28, R252, RZ ;  /* 0x000000fc1ccf7210 */ /* 0x008fc60007f5e0ff */
[----:B------:R-:W3:Y:S02]  /*175310*/  LDL.LU R30, [R1+0x6b4] ;  /* 0x0006b400011e7983 */ /* 0x000ee40000300800 */
[----:B------:R-:W-:Y:S02]  /*175320*/  IMAD.X R206, R29, 0x1, R2, P2 ;  /* 0x000000011dce7824 */ /* 0x000fe400010e0602 */
[----:B------:R-:W3:Y:S04]  /*175330*/  LDL.LU R31, [R1+0x6b8] ;  /* 0x0006b800011f7983 */ /* 0x000ee80000300800 */
[----:B------:R-:W3:Y:S04]  /*175340*/  LDL.LU R28, [R1+0x6b0] ;  /* 0x0006b000011c7983 */ /* 0x000ee80000300800 */
[----:B------:R-:W3:Y:S01]  /*175350*/  LDL.LU R29, [R1+0x6bc] ;  /* 0x0006bc00011d7983 */ /* 0x000ee20000300800 */
[----:B------:R-:W-:-:S03]  /*175360*/  IADD3 R209, P2, R26, R252, RZ ;  /* 0x000000fc1ad17210 */ /* 0x000fc60007f5e0ff */
[----:B------:R-:W3:Y:S02]  /*175370*/  LDL.LU R26, [R1+0x690] ;  /* 0x00069000011a7983 */ /* 0x000ee40000300800 */
[----:B------:R-:W-:Y:S02]  /*175380*/  IMAD.X R208, R27, 0x1, R2, P2 ;  /* 0x000000011bd07824 */ /* 0x000fe400010e0602 */
[----:B------:R-:W3:Y:S01]  /*175390*/  LDL.LU R27, [R1+0x698] ;  /* 0x00069800011b7983 */ /* 0x000ee20000300800 */
[----:B------:R-:W-:-:S03]  /*1753a0*/  IADD3 R211, P2, R24, R252, RZ ;  /* 0x000000fc18d37210 */ /* 0x000fc60007f5e0ff */
[----:B------:R-:W3:Y:S01]  /*1753b0*/  LDL.LU R24, [R1+0x694] ;  /* 0x0006940001187983 */ /* 0x000ee20000300800 */
[----:B------:R-:W-:-:S03]  /*1753c0*/  IADD3.X R210, R25, R2, RZ, P2, !PT ;  /* 0x0000000219d27210 */ /* 0x000fc600017fe4ff */
[----:B------:R-:W3:Y:S01]  /*1753d0*/  LDL.LU R25, [R1+0x69c] ;  /* 0x00069c0001197983 */ /* 0x000ee20000300800 */
[----:B------:R-:W-:-:S03]  /*1753e0*/  IADD3 R213, P2, R22, R252, RZ ;  /* 0x000000fc16d57210 */ /* 0x000fc60007f5e0ff */
[----:B------:R-:W3:Y:S02]  /*1753f0*/  LDL.LU R22, [R1+0x674] ;  /* 0x0006740001167983 */ /* 0x000ee40000300800 */
[----:B------:R-:W-:Y:S02]  /*175400*/  IMAD.X R212, R23, 0x1, R2, P2 ;  /* 0x0000000117d47824 */ /* 0x000fe400010e0602 */
[----:B------:R-:W3:Y:S01]  /*175410*/  LDL.LU R23, [R1+0x678] ;  /* 0x0006780001177983 */ /* 0x000ee20000300800 */
[----:B------:R-:W-:-:S03]  /*175420*/  IADD3 R215, P2, R20, R252, RZ ;  /* 0x000000fc14d77210 */ /* 0x000fc60007f5e0ff */
[----:B------:R-:W3:Y:S02]  /*175430*/  LDL.LU R20, [R1+0x670] ;  /* 0x0006700001147983 */ /* 0x000ee40000300800 */
[--C-:B------:R-:W-:Y:S01]  /*175440*/  IMAD.X R214, R21, 0x1, R2.reuse, P2 ;  /* 0x0000000115d67824 */ /* 0x100fe200010e0602 */
[-C--:B------:R-:W-:Y:S01]  /*175450*/  IADD3 R217, P2, R18, R252.reuse, RZ ;  /* 0x000000fc12d97210 */ /* 0x080fe20007f5e0ff */
[----:B------:R-:W3:Y:S04]  /*175460*/  LDL.LU R21, [R1+0x67c] ;  /* 0x00067c0001157983 */ /* 0x000ee80000300800 */
[--C-:B------:R-:W-:Y:S01]  /*175470*/  IMAD.X R216, R19, 0x1, R2.reuse, P2 ;  /* 0x0000000113d87824 */ /* 0x100fe200010e0602 */
[----:B------:R-:W-:Y:S01]  /*175480*/  IADD3 R219, P2, R16, R252, RZ ;  /* 0x000000fc10db7210 */ /* 0x000fe20007f5e0ff */
[----:B------:R-:W3:Y:S04]  /*175490*/  LDL.LU R18, [R1+0x5fc] ;  /* 0x0005fc0001127983 */ /* 0x000ee80000300800 */
[----:B------:R-:W3:Y:S01]  /*1754a0*/  LDL.LU R19, [R1+0x614] ;  /* 0x0006140001137983 */ /* 0x000ee20000300800 */
[----:B------:R-:W-:-:S03]  /*1754b0*/  IMAD.X R218, R17, 0x1, R2, P2 ;  /* 0x0000000111da7824 */ /* 0x000fc600010e0602 */
[----:B------:R-:W3:Y:S04]  /*1754c0*/  LDL.LU R16, [R1+0x610] ;  /* 0x0006100001107983 */ /* 0x000ee80000300800 */
[----:B------:R-:W3:Y:S04]  /*1754d0*/  LDL.LU R17, [R1+0x618] ;  /* 0x0006180001117983 */ /* 0x000ee80000300800 */
[----:B------:R-:W3:Y:S01]  /*1754e0*/  LDL.LU.64 R238, [R1+0x3d98] ;  /* 0x003d980001ee7983 */ /* 0x000ee20000300a00 */
[----:B--2---:R-:W-:-:S05]  /*1754f0*/  IADD3 R221, P2, R32, R252, RZ ;  /* 0x000000fc20dd7210 */ /* 0x004fca0007f5e0ff */
[----:B------:R-:W-:Y:S02]  /*175500*/  IMAD.X R220, R33, 0x1, R2, P2 ;  /* 0x0000000121dc7824 */ /* 0x000fe400010e0602 */
[----:B------:R-:W2:Y:S01]  /*175510*/  LDL.LU.64 R32, [R1+0x3d90] ;  /* 0x003d900001207983 */ /* 0x000ea20000300a00 */
[----:B------:R-:W-:-:S04]  /*175520*/  IADD3 R223, P2, R224, R252, RZ ;  /* 0x000000fce0df7210 */ /* 0x000fc80007f5e0ff */
[----:B------:R-:W-:Y:S02]  /*175530*/  IADD3.X R222, R225, R2, RZ, P2, !PT ;  /* 0x00000002e1de7210 */ /* 0x000fe400017fe4ff */
[----:B------:R-:W-:-:S05]  /*175540*/  IADD3 R225, P2, R226, R252, RZ ;  /* 0x000000fce2e17210 */ /* 0x000fca0007f5e0ff */
[----:B------:R-:W-:Y:S01]  /*175550*/  IMAD.X R224, R227, 0x1, R2, P2 ;  /* 0x00000001e3e07824 */ /* 0x000fe200010e0602 */
        /* <DEDUP_REMOVED lines=8> */
[----:B------:R-:W-:Y:S02]  /*1755e0*/  IADD3 R235, P2, R236, R252, RZ ;  /* 0x000000fceceb7210 */ /* 0x000fe40007f5e0ff */
[----:B---3--:R-:W-:Y:S02]  /*1755f0*/  LOP3.LUT R31, R31, R30, RZ, 0x3c, !PT ;  /* 0x0000001e1f1f7212 */ /* 0x008fe400078e3cff */
[----:B------:R-:W-:Y:S02]  /*175600*/  IADD3.X R234, R237, R2, RZ, P2, !PT ;  /* 0x00000002edea7210 */ /* 0x000fe400017fe4ff */
[----:B------:R-:W-:Y:S02]  /*175610*/  LOP3.LUT R29, R29, R28, RZ, 0x3c, !PT ;  /* 0x0000001c1d1d7212 */ /* 0x000fe400078e3cff */
[----:B------:R-:W-:Y:S02]  /*175620*/  LOP3.LUT R30, R31, R30, RZ, 0x3c, !PT ;  /* 0x0000001e1f1e7212 */ /* 0x000fe400078e3cff */
[----:B------:R-:W-:-:S02]  /*175630*/  LOP3.LUT R28, R29, R28, RZ, 0x3c, !PT ;  /* 0x0000001c1d1c7212 */ /* 0x000fc400078e3cff */
[----:B------:R-:W-:Y:S02]  /*175640*/  LOP3.LUT R27, R27, R26, RZ, 0x3c, !PT ;  /* 0x0000001a1b1b7212 */ /* 0x000fe400078e3cff */
[----:B------:R-:W-:Y:S02]  /*175650*/  LOP3.LUT R31, R31, R30, RZ, 0x3c, !PT ;  /* 0x0000001e1f1f7212 */ /* 0x000fe400078e3cff */
[----:B------:R-:W-:Y:S02]  /*175660*/  LOP3.LUT R26, R27, R26, RZ, 0x3c, !PT ;  /* 0x0000001a1b1a7212 */ /* 0x000fe400078e3cff */
[----:B------:R-:W-:Y:S01]  /*175670*/  LOP3.LUT R5, R5, R4, RZ, 0x3c, !PT ;  /* 0x0000000405057212 */ /* 0x000fe200078e3cff */
[----:B------:R-:W-:Y:S01]  /*175680*/  LDGSTS.E [R3+0x18e00], desc[UR32][R30.64], P1 ;  /* 0x18e000001e037fae */ /* 0x000fe20008921860 */
[----:B------:R-:W-:Y:S02]  /*175690*/  LOP3.LUT R29, R29, R28, RZ, 0x3c, !PT ;  /* 0x0000001c1d1d7212 */ /* 0x000fe400078e3cff */
[----:B------:R-:W-:-:S02]  /*1756a0*/  LOP3.LUT R7, R7, R6, RZ, 0x3c, !PT ;  /* 0x0000000607077212 */ /* 0x000fc400078e3cff */
[----:B------:R-:W-:Y:S01]  /*1756b0*/  LOP3.LUT R27, R27, R26, RZ, 0x3c, !PT ;  /* 0x0000001a1b1b7212 */ /* 0x000fe200078e3cff */
[----:B------:R-:W-:Y:S01]  /*1756c0*/  LDGSTS.E [R3+0x18f00], desc[UR32][R28.64], P0 ;  /* 0x18f000001c037fae */ /* 0x000fe20008121860 */
[----:B------:R-:W-:Y:S02]  /*1756d0*/  LOP3.LUT R9, R9, R8, RZ, 0x3c, !PT ;  /* 0x0000000809097212 */ /* 0x000fe400078e3cff */
[-C--:B------:R-:W-:Y:S01]  /*1756e0*/  LOP3.LUT R25, R25, R24.reuse, RZ, 0x3c, !PT ;  /* 0x0000001819197212 */ /* 0x080fe200078e3cff */
[----:B------:R-:W-:Y:S03]  /*1756f0*/  LDGSTS.E [R3+0x19e00], desc[UR32][R26.64], P1 ;  /* 0x19e000001a037fae */ /* 0x000fe60008921860 */
[----:B------:R-:W-:Y:S02]  /*175700*/  LOP3.LUT R24, R25, R24, RZ, 0x3c, !PT ;  /* 0x0000001819187212 */ /* 0x000fe400078e3cff */
[----:B------:R-:W-:-:S04]  /*175710*/  LOP3.LUT R23, R23, R22, RZ, 0x3c, !PT ;  /* 0x0000001617177212 */ /* 0x000fc800078e3cff */
[----:B------:R-:W-:Y:S02]  /*175720*/  LOP3.LUT R22, R23, R22, RZ, 0x3c, !PT ;  /* 0x0000001617167212 */ /* 0x000fe400078e3cff */
[----:B------:R-:W-:Y:S02]  /*175730*/  LOP3.LUT R25, R25, R24, RZ, 0x3c, !PT ;  /* 0x0000001819197212 */ /* 0x000fe400078e3cff */
[----:B------:R-:W-:-:S03]  /*175740*/  LOP3.LUT R21, R21, R20, RZ, 0x3c, !PT ;  /* 0x0000001415157212 */ /* 0x000fc600078e3cff */
[----:B------:R-:W-:Y:S01]  /*175750*/  LDGSTS.E [R3+0x19f00], desc[UR32][R24.64], P0 ;  /* 0x19f0000018037fae */ /* 0x000fe20008121860 */
[----:B------:R-:W-:Y:S02]  /*175760*/  LOP3.LUT R11, R11, R10, RZ, 0x3c, !PT ;  /* 0x0000000a0b0b7212 */ /* 0x000fe400078e3cff */
[----:B------:R-:W-:Y:S02]  /*175770*/  LOP3.LUT R20, R21, R20, RZ, 0x3c, !PT ;  /* 0x0000001415147212 */ /* 0x000fe400078e3cff */
[----:B------:R-:W-:Y:S02]  /*175780*/  LOP3.LUT R19, R19, R18, RZ, 0x3c, !PT ;  /* 0x0000001213137212 */ /* 0x000fe400078e3cff */
[----:B------:R-:W-:Y:S02]  /*175790*/  IADD3 R237, P2, R238, R252, RZ ;  /* 0x000000fceeed7210 */ /* 0x000fe40007f5e0ff */
[----:B------:R-:W-:-:S03]  /*1757a0*/  LOP3.LUT R17, R17, R16, RZ, 0x3c, !PT ;  /* 0x0000001011117212 */ /* 0x000fc600078e3cff */
[----:B------:R-:W-:Y:S01]  /*1757b0*/  IMAD.X R236, R239, 0x1, R2, P2 ;  /* 0x00000001efec7824 */ /* 0x000fe200010e0602 */
[----:B------:R-:W-:Y:S02]  /*1757c0*/  LOP3.LUT R18, R19, R18, RZ, 0x3c, !PT ;  /* 0x0000001213127212 */ /* 0x000fe400078e3cff */
[----:B------:R-:W-:Y:S02]  /*1757d0*/  LOP3.LUT R16, R17, R16, RZ, 0x3c, !PT ;  /* 0x0000001011107212 */ /* 0x000fe400078e3cff */
[----:B------:R-:W-:Y:S02]  /*1757e0*/  LOP3.LUT R23, R23, R22, RZ, 0x3c, !PT ;  /* 0x0000001617177212 */ /* 0x000fe400078e3cff */
[----:B------:R-:W-:Y:S02]  /*1757f0*/  LOP3.LUT R4, R5, R4, RZ, 0x3c, !PT ;  /* 0x0000000405047212 */ /* 0x000fe400078e3cff */
[----:B------:R-:W-:Y:S01]  /*175800*/  LOP3.LUT R13, R13, R12, RZ, 0x3c, !PT ;  /* 0x0000000c0d0d7212 */ /* 0x000fe200078e3cff */
[----:B------:R-:W-:Y:S01]  /*175810*/  LDGSTS.E [R3+0x1ae00], desc[UR32][R22.64], P1 ;  /* 0x1ae0000016037fae */ /* 0x000fe20008921860 */
[----:B------:R-:W-:-:S02]  /*175820*/  LOP3.LUT R21, R21, R20, RZ, 0x3c, !PT ;  /* 0x0000001415157212 */ /* 0x000fc400078e3cff */
[----:B------:R-:W-:Y:S02]  /*175830*/  LOP3.LUT R6, R7, R6, RZ, 0x3c, !PT ;  /* 0x0000000607067212 */ /* 0x000fe400078e3cff */
[----:B------:R-:W-:Y:S01]  /*175840*/  LOP3.LUT R15, R15, R14, RZ, 0x3c, !PT ;  /* 0x0000000e0f0f7212 */ /* 0x000fe200078e3cff */
[----:B------:R-:W-:Y:S01]  /*175850*/  LDGSTS.E [R3+0x1af00], desc[UR32][R20.64], P0 ;  /* 0x1af0000014037fae */ /* 0x000fe20008121860 */
        /* <DEDUP_REMOVED lines=15> */
[----:B------:R1:W-:Y:S01]  /*175950*/  LDGSTS.E [R3+0x1cf00], desc[UR32][R6.64], P0 ;  /* 0x1cf0000006037fae */ /* 0x0003e20008121860 */
[----:B------:R-:W-:Y:S02]  /*175960*/  LOP3.LUT R9, R9, R8, RZ, 0x3c, !PT ;  /* 0x0000000809097212 */ /* 0x000fe400078e3cff */
[----:B------:R-:W-:Y:S02]  /*175970*/  LOP3.LUT R96, R97, R96, RZ, 0x3c, !PT ;  /* 0x0000006061607212 */ /* 0x000fe400078e3cff */
[----:B------:R-:W-:Y:S01]  /*175980*/  LOP3.LUT R117, R117, R116, RZ, 0x3c, !PT ;  /* 0x0000007475757212 */ /* 0x000fe200078e3cff */
[----:B------:R3:W-:Y:S01]  /*175990*/  LDGSTS.E [R3+0x1de00], desc[UR32][R8.64], P1 ;  /* 0x1de0000008037fae */ /* 0x0007e20008921860 */
        /* <DEDUP_REMOVED lines=68> */
[----:B--2---:R-:W-:-:S05]  /*175de0*/  IADD3 R239, P2, R32, R252, RZ ;  /* 0x000000fc20ef7210 */ /* 0x004fca0007f5e0ff */
[----:B------:R-:W-:Y:S02]  /*175df0*/  IMAD.X R238, R33, 0x1, R2, P2 ;  /* 0x0000000121ee7824 */ /* 0x000fe400010e0602 */
[----:B------:R3:W5:Y:S04]  /*175e00*/  LDL.LU.64 R32, [R1+0x6e88] ;  /* 0x006e880001207983 */ /* 0x0007680000300a00 */
        /* <DEDUP_REMOVED lines=12> */
[----:B------:R3:W-:Y:S01]  /*175ed0*/  STL.64 [R1+0x45d8], R12 ;  /* 0x0045d80c01007387 */ /* 0x0007e20000100a00 */
[----:B------:R-:W-:Y:S01]  /*175ee0*/  LOP3.LUT R137, R137, R136, RZ, 0x3c, !PT ;  /* 0x0000008889897212 */ /* 0x000fe200078e3cff */
[----:B-1----:R-:W1:Y:S02]  /*175ef0*/  LDC R6, c[0x0][0x230] ;  /* 0x00008c00ff067b82 */ /* 0x002e640000000800 */
[----:B------:R3:W-:Y:S04]  /*175f00*/  STL.64 [R1+0x45d0], R14 ;  /* 0x0045d00e01007387 */ /* 0x0007e80000100a00 */
[----:B------:R3:W-:Y:S04]  /*175f10*/  STL.64 [R1+0x4598], R96 ;  /* 0x0045986001007387 */ /* 0x0007e80000100a00 */
[----:B------:R3:W-:Y:S04]  /*175f20*/  STL.64 [R1+0x4590], R98 ;  /* 0x0045906201007387 */ /* 0x0007e80000100a00 */
[----:B------:R3:W-:Y:S04]  /*175f30*/  STL.64 [R1+0x4558], R100 ;  /* 0x0045586401007387 */ /* 0x0007e80000100a00 */
[----:B------:R3:W-:Y:S04]  /*175f40*/  STL.64 [R1+0x4550], R102 ;  /* 0x0045506601007387 */ /* 0x0007e80000100a00 */
[----:B------:R3:W-:Y:S04]  /*175f50*/  STL.64 [R1+0x4518], R116 ;  /* 0x0045187401007387 */ /* 0x0007e80000100a00 */
[----:B------:R3:W-:Y:S01]  /*175f60*/  STL.64 [R1+0x4510], R118 ;  /* 0x0045107601007387 */ /* 0x0007e20000100a00 */
[----:B------:R-:W-:-:S03]  /*175f70*/  LOP3.LUT R144, R145, R144, RZ, 0x3c, !PT ;  /* 0x0000009091907212 */ /* 0x000fc600078e3cff */
[----:B------:R3:W-:Y:S01]  /*175f80*/  STL.64 [R1+0x44d8], R120 ;  /* 0x0044d87801007387 */ /* 0x0007e20000100a00 */
[----:B------:R-:W-:-:S03]  /*175f90*/  LOP3.LUT R153, R153, R152, RZ, 0x3c, !PT ;  /* 0x0000009899997212 */ /* 0x000fc600078e3cff */
[----:B------:R3:W-:Y:S01]  /*175fa0*/  STL.64 [R1+0x44d0], R122 ;  /* 0x0044d07a01007387 */ /* 0x0007e20000100a00 */
[----:B------:R-:W-:-:S03]  /*175fb0*/  LOP3.LUT R139, R139, R138, RZ, 0x3c, !PT ;  /* 0x0000008a8b8b7212 */ /* 0x000fc600078e3cff */
[----:B------:R3:W-:Y:S01]  /*175fc0*/  STL.64 [R1+0x4498], R124 ;  /* 0x0044987c01007387 */ /* 0x0007e20000100a00 */
        /* <DEDUP_REMOVED lines=8> */
[----:B------:R3:W-:Y:S01]  /*176050*/  STL.64 [R1+0x4450], R130 ;  /* 0x0044508201007387 */ /* 0x0007e20000100a00 */
[----:B------:R-:W-:-:S02]  /*176060*/  LOP3.LUT R150, R151, R150, RZ, 0x3c, !PT ;  /* 0x0000009697967212 */ /* 0x000fc400078e3cff */
        /* <DEDUP_REMOVED lines=21> */
[----:B------:R-:W-:Y:S02]  /*1761c0*/  LOP3.LUT R160, R161, R160, RZ, 0x3c, !PT ;  /* 0x000000a0a1a07212 */ /* 0x000fe400078e3cff */
[----:B------:R-:W-:Y:S01]  /*1761d0*/  LOP3.LUT R169, R169, R168, RZ, 0x3c, !PT ;  /* 0x000000a8a9a97212 */ /* 0x000fe200078e3cff */
[----:B------:R3:W-:Y:S01]  /*1761e0*/  STL.64 [R1+0x41e0], R146 ;  /* 0x0041e09201007387 */ /* 0x0007e20000100a00 */
[----:B------:R-:W-:Y:S02]  /*1761f0*/  LOP3.LUT R155, R155, R154, RZ, 0x3c, !PT ;  /* 0x0000009a9b9b7212 */ /* 0x000fe400078e3cff */
        /* <DEDUP_REMOVED lines=128> */
[----:B------:R-:W-:Y:S01]  /*176a00*/  LOP3.LUT R226, R227, R226, RZ, 0x3c, !PT ;  /* 0x000000e2e3e27212 */ /* 0x000fe200078e3cff */
[----:B------:R3:W-:Y:S01]  /*176a10*/  STL.64 [R1+0x3df8], R212 ;  /* 0x003df8d401007387 */ /* 0x0007e20000100a00 */
[----:B------:R-:W-:-:S02]  /*176a20*/  LOP3.LUT R221, R221, R220, RZ, 0x3c, !PT ;  /* 0x000000dcdddd7212 */ /* 0x000fc400078e3cff */
[----:B------:R-:W-:Y:S02]  /*176a30*/  LOP3.LUT R228, R229, R228, RZ, 0x3c, !PT ;  /* 0x000000e4e5e47212 */ /* 0x000fe400078e3cff */
[----:B------:R-:W-:Y:S01]  /*176a40*/  LOP3.LUT R235, R235, R234, RZ, 0x3c, !PT ;  /* 0x000000eaebeb7212 */ /* 0x000fe200078e3cff */
[----:B------:R3:W-:Y:S01]  /*176a50*/  STL.64 [R1+0x3df0], R214 ;  /* 0x003df0d601007387 */ /* 0x0007e20000100a00 */
        /* <DEDUP_REMOVED lines=22> */
[----:B------:R-:W-:-:S03]  /*176bc0*/  LOP3.LUT R239, R239, R238, RZ, 0x3c, !PT ;  /* 0x000000eeefef7212 */ /* 0x000fc600078e3cff */
[----:B------:R3:W-:Y:S04]  /*176bd0*/  STL.64 [R1+0x3db0], R230 ;  /* 0x003db0e601007387 */ /* 0x0007e80000100a00 */
[----:B------:R3:W-:Y:S04]  /*176be0*/  STL.64 [R1+0x3da8], R232 ;  /* 0x003da8e801007387 */ /* 0x0007e80000100a00 */
[----:B------:R3:W5:Y:S04]  /*176bf0*/  LDL.LU.64 R30, [R1+0x6e80] ;  /* 0x006e8000011e7983 */ /* 0x0007680000300a00 */
[----:B------:R3:W-:Y:S04]  /*176c00*/  STL.64 [R1+0x3da0], R234 ;  /* 0x003da0ea01007387 */ /* 0x0007e80000100a00 */
[----:B------:R3:W5:Y:S04]  /*176c10*/  LDL.LU.64 R28, [R1+0x6e78] ;  /* 0x006e7800011c7983 */ /* 0x0007680000300a00 */
[----:B------:R3:W-:Y:S04]  /*176c20*/  STL.64 [R1+0x3d98], R236 ;  /* 0x003d98ec01007387 */ /* 0x0007e80000100a00 */
[----:B------:R3:W5:Y:S04]  /*176c30*/  LDL.LU.64 R26, [R1+0x6e70] ;  /* 0x006e7000011a7983 */ /* 0x0007680000300a00 */
[----:B------:R3:W-:Y:S04]  /*176c40*/  STL.64 [R1+0x3d90], R238 ;  /* 0x003d90ee01007387 */ /* 0x0007e80000100a00 */
[----:B------:R3:W5:Y:S04]  /*176c50*/  LDL.LU.64 R24, [R1+0x6e68] ;  /* 0x006e680001187983 */ /* 0x0007680000300a00 */
[----:B------:R3:W5:Y:S04]  /*176c60*/  LDL.LU.64 R22, [R1+0x6e60] ;  /* 0x006e600001167983 */ /* 0x0007680000300a00 */
[----:B------:R3:W5:Y:S04]  /*176c70*/  LDL.LU.64 R20, [R1+0x6e58] ;  /* 0x006e580001147983 */ /* 0x0007680000300a00 */
[----:B------:R3:W5:Y:S04]  /*176c80*/  LDL.LU.64 R18, [R1+0x6e50] ;  /* 0x006e500001127983 */ /* 0x0007680000300a00 */
[----:B------:R3:W5:Y:S04]  /*176c90*/  LDL.LU.64 R16, [R1+0x6e48] ;  /* 0x006e480001107983 */ /* 0x0007680000300a00 */
[----:B------:R-:W2:Y:S04]  /*176ca0*/  LDL.LU R4, [R1+0x36f4] ;  /* 0x0036f40001047983 */ /* 0x000ea80000300800 */
[----:B------:R3:W-:Y:S04]  /*176cb0*/  LDGSTS.E [R3+0x26e00], desc[UR32][R136.64], P1 ;  /* 0x26e0000088037fae */ /* 0x0007e80008921860 */
        /* <DEDUP_REMOVED lines=30> */
[----:B------:R3:W-:Y:S01]  /*176ea0*/  LDGSTS.E [R3+0x35f00], desc[UR32][R198.64], P0 ;  /* 0x35f00000c6037fae */ /* 0x0007e20008121860 */
[----:B-1----:R-:W-:-:S03]  /*176eb0*/  VIADD R6, R6, 0x7f ;  /* 0x0000007f06067836 */ /* 0x002fc60000000000 */
[----:B------:R3:W-:Y:S04]  /*176ec0*/  LDGSTS.E [R3+0x36e00], desc[UR32][R200.64], P1 ;  /* 0x36e00000c8037fae */ /* 0x0007e80008921860 */
[----:B------:R3:W-:Y:S04]  /*176ed0*/  LDGSTS.E [R3+0x36f00], desc[UR32][R202.64], P0 ;  /* 0x36f00000ca037fae */ /* 0x0007e80008121860 */
[----:B------:R3:W-:Y:S04]  /*176ee0*/  LDGSTS.E [R3+0x37e00], desc[UR32][R204.64], P1 ;  /* 0x37e00000cc037fae */ /* 0x0007e80008921860 */
[----:B------:R3:W-:Y:S04]  /*176ef0*/  LDGSTS.E [R3+0x37f00], desc[UR32][R206.64], P0 ;  /* 0x37f00000ce037fae */ /* 0x0007e80008121860 */
[----:B------:R3:W-:Y:S01]  /*176f00*/  LDGSTS.E [R3+0x38e00], desc[UR32][R208.64], P1 ;  /* 0x38e00000d0037fae */ /* 0x0007e20008921860 */
[----:B------:R-:W-:-:S03]  /*176f10*/  SHF.R.S32.HI R5, RZ, 0x1f, R6 ;  /* 0x0000001fff057819 */ /* 0x000fc60000011406 */
[----:B------:R3:W-:Y:S04]  /*176f20*/  LDGSTS.E [R3+0x38f00], desc[UR32][R210.64], P0 ;  /* 0x38f00000d2037fae */ /* 0x0007e80008121860 */
[----:B------:R3:W-:Y:S04]  /*176f30*/  LDGSTS.E [R3+0x39e00], desc[UR32][R212.64], P1 ;  /* 0x39e00000d4037fae */ /* 0x0007e80008921860 */
[----:B------:R3:W-:Y:S04]  /*176f40*/  LDGSTS.E [R3+0x39f00], desc[UR32][R214.64], P0 ;  /* 0x39f00000d6037fae */ /* 0x0007e80008121860 */
[----:B------:R3:W-:Y:S01]  /*176f50*/  LDGSTS.E [R3+0x3ae00], desc[UR32][R216.64], P1 ;  /* 0x3ae00000d8037fae */ /* 0x0007e20008921860 */
[----:B------:R-:W-:-:S03]  /*176f60*/  LEA.HI R5, R5, R6, RZ, 0x7 ;  /* 0x0000000605057211 */ /* 0x000fc600078f38ff */
        /* <DEDUP_REMOVED lines=8> */
[----:B------:R3:W-:Y:S04]  /*176ff0*/  LDGSTS.E [R3+0x3ee00], desc[UR32][R232.64], P1 ;  /* 0x3ee00000e8037fae */ /* 0x0007e80008921860 */
[----:B------:R3:W-:Y:S04]  /*177000*/  LDGSTS.E [R3+0x3ef00], desc[UR32][R234.64], P0 ;  /* 0x3ef00000ea037fae */ /* 0x0007e80008121860 */
[----:B------:R3:W-:Y:S04]  /*177010*/  LDGSTS.E [R3+0x3fe00], desc[UR32][R236.64], P1 ;  /* 0x3fe00000ec037fae */ /* 0x0007e80008921860 */
[----:B------:R3:W-:Y:S04]  /*177020*/  LDGSTS.E [R3+0x3ff00], desc[UR32][R238.64], P0 ;  /* 0x3ff00000ee037fae */ /* 0x0007e80008121860 */
[----:B------:R-:W0:Y:S01]  /*177030*/  LDGDEPBAR ;  /* 0x00000000000079af */ /* 0x000e220000000000 */
[----:B--2---:R-:W-:-:S05]  /*177040*/  VIADD R4, R4, 0x1 ;  /* 0x0000000104047836 */ /* 0x004fca0000000000 */
[----:B------:R3:W-:Y:S01]  /*177050*/  STL [R1+0x36f4], R4 ;  /* 0x0036f40401007387 */ /* 0x0007e20000100800 */
[----:B------:R-:W-:-:S13]  /*177060*/  ISETP.NE.U32.AND P0, PT, R4, R5, PT ;  /* 0x000000050400720c */ /* 0x000fda0003f05070 */
[----:B---3--:R-:W-:Y:S05]  /*177070*/  @P0 BRA `(.L_x_1) ;  /* 0xfffff05400140947 */ /* 0x008fea000383ffff */
.L_x_0:
[----:B-----5:R-:W3:Y:S01]  /*177080*/  LDL R133, [R1+0x30e0] ;  /* 0x0030e00001857983 */ /* 0x020ee20000100800 */
[----:B------:R-:W-:Y:S01]  /*177090*/  ULDC UR5, c[0x0][0x248] ;  /* 0x0000920000057ab9 */ /* 0x000fe20000000800 */
[----:B------:R-:W-:Y:S01]  /*1770a0*/  ULDC UR6, c[0x0][0x248] ;  /* 0x0000920000067ab9 */ /* 0x000fe20000000800 */
[----:B------:R-:W-:Y:S01]  /*1770b0*/  ULDC.64 UR38, c[0x0][0x228] ;  /* 0x00008a0000267ab9 */ /* 0x000fe20000000a00 */
[----:B------:R-:W-:Y:S01]  /*1770c0*/  ULDC.64 UR36, c[0x0][0x228] ;  /* 0x00008a0000247ab9 */ /* 0x000fe20000000a00 */
[----:B------:R-:W-:Y:S01]  /*1770d0*/  ULDC UR7, c[0x0][0x248] ;  /* 0x0000920000077ab9 */ /* 0x000fe20000000800 */
[----:B------:R-:W1:Y:S01]  /*1770e0*/  LDC R15, c[0x0][0x244] ;  /* 0x00009100ff0f7b82 */ /* 0x000e620000000800 */
[----:B------:R-:W-:Y:S01]  /*1770f0*/  ULDC UR8, c[0x0][0x248] ;  /* 0x0000920000087ab9 */ /* 0x000fe20000000800 */
[----:B------:R-:W-:Y:S01]  /*177100*/  ULDC UR10, c[0x0][0x248] ;  /* 0x00009200000a7ab9 */ /* 0x000fe20000000800 */
[----:B------:R-:W-:Y:S01]  /*177110*/  ULDC UR11, c[0x0][0x248] ;  /* 0x00009200000b7ab9 */ /* 0x000fe20000000800 */
[----:B------:R-:W-:Y:S01]  /*177120*/  ULDC UR14, c[0x0][0x248] ;  /* 0x00009200000e7ab9 */ /* 0x000fe20000000800 */
[----:B------:R-:W-:Y:S01]  /*177130*/  ULDC UR15, c[0x0][0x248] ;  /* 0x00009200000f7ab9 */ /* 0x000fe20000000800 */
[----:B------:R-:W-:Y:S01]  /*177140*/  ULDC UR20, c[0x0][0x248] ;  /* 0x0000920000147ab9 */ /* 0x000fe20000000800 */
[----:B------:R-:W-:Y:S01]  /*177150*/  ULDC UR23, c[0x0][0x248] ;  /* 0x0000920000177ab9 */ /* 0x000fe20000000800 */
[----:B------:R-:W4:Y:S01]  /*177160*/  LDC R96, c[0x0][0x244] ;  /* 0x00009100ff607b82 */ /* 0x000f220000000800 */
[----:B------:R-:W-:Y:S01]  /*177170*/  LOP3.LUT R5, R5, 0xffffffef, RZ, 0xc0, !PT ;  /* 0xffffffef05057812 */ /* 0x000fe200078ec0ff */
[----:B------:R-:W-:Y:S01]  /*177180*/  ULDC UR35, c[0x0][0x248] ;  /* 0x0000920000237ab9 */ /* 0x000fe20000000800 */
[----:B------:R-:W-:Y:S01]  /*177190*/  LOP3.LUT R125, R125, 0x7fffffff, RZ, 0xc0, !PT ;  /* 0x7fffffff7d7d7812 */ /* 0x000fe200078ec0ff */
[----:B------:R-:W-:Y:S01]  /*1771a0*/  ULDC.64 UR40, c[0x0][0x228] ;  /* 0x00008a0000287ab9 */ /* 0x000fe20000000a00 */
        /* <DEDUP_REMOVED lines=37> */
[----:B------:R-:W-:-:S04]  /*177400*/  DEPBAR.LE SB0, 0x0 ;  /* 0x000080000000791a */ /* 0x000fc80000000000 */
[----:B------:R-:W-:Y:S02]  /*177410*/  LOP3.LUT R124, R124, 0x7fffffff, RZ, 0xc0, !PT ;  /* 0x7fffffff7c7c7812 */ /* 0x000fe400078ec0ff */
[----:B------:R-:W-:Y:S02]  /*177420*/  LOP3.LUT R123, R123, 0x7fffffff, RZ, 0xc0, !PT ;  /* 0x7fffffff7b7b7812 */ /* 0x000fe400078ec0ff */
[----:B------:R-:W-:Y:S02]  /*177430*/  LOP3.LUT R122, R122, 0x7fffffff, RZ, 0xc0, !PT ;  /* 0x7fffffff7a7a7812 */ /* 0x000fe400078ec0ff */
[----:B------:R-:W-:Y:S02]  /*177440*/  LOP3.LUT R121, R121, 0x7fffffff, RZ, 0xc0, !PT ;  /* 0x7fffffff79797812 */ /* 0x000fe400078ec0ff */
[----:B------:R-:W-:Y:S02]  /*177450*/  LOP3.LUT R120, R120, 0x7fffffff, RZ, 0xc0, !PT ;  /* 0x7fffffff78787812 */ /* 0x000fe400078ec0ff */
[----:B------:R-:W-:-:S02]  /*177460*/  LOP3.LUT R119, R119, 0x7fffffff, RZ, 0xc0, !PT ;  /* 0x7fffffff77777812 */ /* 0x000fc400078ec0ff */
        /* <DEDUP_REMOVED lines=12> */
[----:B------:R-:W-:Y:S01]  /*177530*/  LOP3.LUT R6, R6, 0x7fffffff, RZ, 0xc0, !PT ;  /* 0x7fffffff06067812 */ /* 0x000fe200078ec0ff */
[----:B------:R-:W2:Y:S01]  /*177540*/  S2R R139, SR_TID.X ;  /* 0x00000000008b7919 */ /* 0x000ea20000002100 */
[----:B---3--:R-:W-:Y:S01]  /*177550*/  IMAD R0, R133, UR5, RZ ;  /* 0x0000000585007c24 */ /* 0x008fe2000f8e02ff */
[----:B------:R-:W-:-:S04]  /*177560*/  ULDC UR5, c[0x0][0x248] ;  /* 0x0000920000057ab9 */ /* 0x000fc80000000800 */
[----:B------:R3:W-:Y:S02]  /*177570*/  STL [R1+0x314c], R0 ;  /* 0x00314c0001007387 */ /* 0x0007e40000100800 */
[----:B---3--:R-:W-:Y:S01]  /*177580*/  VIADD R0, R0, UR5 ;  /* 0x0000000500007c36 */ /* 0x008fe20008000000 */
[----:B------:R-:W-:-:S04]  /*177590*/  ULDC UR5, c[0x0][0x248] ;  /* 0x0000920000057ab9 */ /* 0x000fc80000000800 */
[----:B------:R3:W-:Y:S02]  /*1775a0*/  STL [R1+0x3144], R0 ;  /* 0x0031440001007387 */ /* 0x0007e40000100800 */
[----:B---3--:R-:W-:Y:S01]  /*1775b0*/  IADD3 R0, R0, UR5, RZ ;  /* 0x0000000500007c10 */ /* 0x008fe2000fffe0ff */
[----:B------:R-:W-:-:S04]  /*1775c0*/  ULDC UR5, c[0x0][0x248] ;  /* 0x0000920000057ab9 */ /* 0x000fc80000000800 */
[----:B------:R3:W-:Y:S02]  /*1775d0*/  STL [R1+0x309c], R0 ;  /* 0x00309c0001007387 */ /* 0x0007e40000100800 */
[----:B---3--:R-:W-:Y:S01]  /*1775e0*/  VIADD R0, R0, UR5 ;  /* 0x0000000500007c36 */ /* 0x008fe20008000000 */
[----:B------:R-:W-:-:S04]  /*1775f0*/  ULDC UR5, c[0x0][0x248] ;  /* 0x0000920000057ab9 */ /* 0x000fc80000000800 */
[----:B------:R3:W-:Y:S02]  /*177600*/  STL [R1+0x2d28], R0 ;  /* 0x002d280001007387 */ /* 0x0007e40000100800 */
[----:B---3--:R-:W-:Y:S01]  /*177610*/  VIADD R0, R0, UR5 ;  /* 0x0000000500007c36 */ /* 0x008fe20008000000 */
[----:B------:R-:W-:-:S03]  /*177620*/  ULDC UR5, c[0x0][0x248] ;  /* 0x0000920000057ab9 */ /* 0x000fc60000000800 */
[----:B------:R-:W-:Y:S01]  /*177630*/  VIADD R252, R0, UR5 ;  /* 0x0000000500fc7c36 */ /* 0x000fe20008000000 */
[----:B------:R-:W-:Y:S01]  /*177640*/  ULDC UR5, c[0x0][0x248] ;  /* 0x0000920000057ab9 */ /* 0x000fe20000000800 */
[----:B------:R3:W-:Y:S02]  /*177650*/  STL [R1+0x23fc], R0 ;  /* 0x0023fc0001007387 */ /* 0x0007e40000100800 */
[----:B---3--:R-:W-:Y:S01]  /*177660*/  VIADD R0, R252, UR5 ;  /* 0x00000005fc007c36 */ /* 0x008fe20008000000 */
[----:B------:R-:W-:-:S03]  /*177670*/  ULDC UR5, c[0x0][0x248] ;  /* 0x0000920000057ab9 */ /* 0x000fc60000000800 */
[----:B------:R-:W-:Y:S01]  /*177680*/  VIADD R0, R0, UR5 ;  /* 0x0000000500007c36 */ /* 0x000fe20008000000 */
        /* <DEDUP_REMOVED lines=450> */
[----:B------:R-:W-:-:S03]  /*1792b0*/  ULDC UR5, c[0x0][0x248] ;  /* 0x0000920000057ab9 */ /* 0x000fc60000000800 */
[----:B------:R-:W-:Y:S01]  /*1792c0*/  VIADD R2, R0, UR5 ;  /* 0x0000000500027c36 */ /* 0x000fe20008000000 */
[----:B------:R3:W-:Y:S01]  /*1792d0*/  STL [R1+0x24c0], R0 ;  /* 0x0024c00001007387 */ /* 0x0007e20000100800 */
[----:B------:R-:W-:-:S03]  /*1792e0*/  ULDC UR5, c[0x0][0x248] ;  /* 0x0000920000057ab9 */ /* 0x000fc60000000800 */
[----:B------:R1:W-:Y:S01]  /*1792f0*/  STL [R1+0x24c4], R2 ;  /* 0x0024c40201007387 */ /* 0x0003e20000100800 */
[----:B---3--:R-:W-:Y:S02]  /*179300*/  VIADD R0, R133, 0x181 ;  /* 0x0000018185007836 */ /* 0x008fe40000000000 */
[----:B-1----:R-:W-:-:S03]  /*179310*/  VIADD R2, R2, UR6 ;  /* 0x0000000602027c36 */ /* 0x002fc60008000000 */
[----:B------:R-:W-:Y:S01]  /*179320*/  ISETP.GE.AND P1, PT, R0, UR39, PT ;  /* 0x0000002700007c0c */ /* 0x000fe2000bf26270 */
[----:B------:R-:W-:Y:S01]  /*179330*/  ULDC UR6, c[0x0][0x244] ;  /* 0x0000910000067ab9 */ /* 0x000fe20000000800 */
[----:B------:R-:W-:Y:S01]  /*179340*/  IADD3 R0, R133, 0x180, RZ ;  /* 0x0000018085007810 */ /* 0x000fe20007ffe0ff */
[----:B------:R-:W-:Y:S01]  /*179350*/  ULDC UR39, c[0x0][0x228] ;  /* 0x00008a0000277ab9 */ /* 0x000fe20000000800 */
[----:B------:R1:W-:Y:S04]  /*179360*/  STL [R1+0x24c8], R2 ;  /* 0x0024c80201007387 */ /* 0x0003e80000100800 */
[----:B------:R-:W3:Y:S04]  /*179370*/  LDL R143, [R1+0x30e8] ;  /* 0x0030e800018f7983 */ /* 0x000ee80000100800 */
[----:B------:R-:W4:Y:S01]  /*179380*/  LDL R140, [R1+0x30ec] ;  /* 0x0030ec00018c7983 */ /* 0x000f220000100800 */
[----:B-1----:R-:W-:Y:S01]  /*179390*/  VIADD R2, R2, UR5 ;  /* 0x0000000502027c36 */ /* 0x002fe20008000000 */
[----:B------:R-:W-:-:S04]  /*1793a0*/  ULDC UR5, c[0x0][0x248] ;  /* 0x0000920000057ab9 */ /* 0x000fc80000000800 */
[----:B------:R1:W-:Y:S01]  /*1793b0*/  STL [R1+0x24cc], R2 ;  /* 0x0024cc0201007387 */ /* 0x0003e20000100800 */
[----:B------:R-:W-:Y:S01]  /*1793c0*/  ISETP.GE.AND P0, PT, R0, UR37, PT ;  /* 0x0000002500007c0c */ /* 0x000fe2000bf06270 */
[----:B------:R-:W-:Y:S01]  /*1793d0*/  ULDC UR37, c[0x0][0x228] ;  /* 0x00008a0000257ab9 */ /* 0x000fe20000000800 */
[----:B-1----:R-:W-:Y:S01]  /*1793e0*/  VIADD R2, R2, UR5 ;  /* 0x0000000502027c36 */ /* 0x002fe20008000000 */
[----:B------:R-:W-:-:S03]  /*1793f0*/  ULDC UR5, c[0x0][0x244] ;  /* 0x0000910000057ab9 */ /* 0x000fc60000000800 */
[----:B------:R-:W-:Y:S01]  /*179400*/  VIADD R0, R2, UR7 ;  /* 0x0000000702007c36 */ /* 0x000fe20008000000 */
[----:B------:R-:W-:Y:S01]  /*179410*/  STL [R1+0x24d0], R2 ;  /* 0x0024d00201007387 */ /* 0x000fe20000100800 */
[----:B------:R-:W-:-:S03]  /*179420*/  ULDC UR7, c[0x0][0x248] ;  /* 0x0000920000077ab9 */ /* 0x000fc60000000800 */
[----:B------:R1:W-:Y:S02]  /*179430*/  STL [R1+0x24d4], R0 ;  /* 0x0024d40001007387 */ /* 0x0003e40000100800 */
[----:B-1----:R-:W-:-:S05]  /*179440*/  VIADD R0, R0, UR7 ;  /* 0x0000000700007c36 */ /* 0x002fca0008000000 */
[----:B------:R1:W-:Y:S02]  /*179450*/  STL [R1+0x24d8], R0 ;  /* 0x0024d80001007387 */ /* 0x0003e40000100800 */
[----:B-1----:R-:W-:Y:S01]  /*179460*/  IADD3 R0, R0, UR8, RZ ;  /* 0x0000000800007c10 */ /* 0x002fe2000fffe0ff */
[----:B------:R-:W-:-:S04]  /*179470*/  ULDC.64 UR8, c[0x0][0x220] ;  /* 0x0000880000087ab9 */ /* 0x000fc80000000a00 */
[----:B------:R-:W-:Y:S01]  /*179480*/  VIADD R97, R0, UR10 ;  /* 0x0000000a00617c36 */ /* 0x000fe20008000000 */
[----:B------:R-:W-:Y:S01]  /*179490*/  STL [R1+0x24dc], R0 ;  /* 0x0024dc0001007387 */ /* 0x000fe20000100800 */
[----:B------:R-:W-:-:S03]  /*1794a0*/  ULDC UR10, c[0x0][0x248] ;  /* 0x00009200000a7ab9 */ /* 0x000fc60000000800 */
[----:B------:R1:W-:Y:S02]  /*1794b0*/  STL [R1+0x24e0], R97 ;  /* 0x0024e06101007387 */ /* 0x0003e40000100800 */
[----:B-1----:R-:W-:Y:S01]  /*1794c0*/  VIADD R97, R97, UR11 ;  /* 0x0000000b61617c36 */ /* 0x002fe20008000000 */
[----:B------:R-:W-:-:S04]  /*1794d0*/  ULDC UR11, c[0x0][0x228] ;  /* 0x00008a00000b7ab9 */ /* 0x000fc80000000800 */
[----:B------:R1:W-:Y:S01]  /*1794e0*/  STL [R1+0x24e4], R97 ;  /* 0x0024e46101007387 */ /* 0x0003e20000100800 */
[C---:B------:R-:W-:Y:S01]  /*1794f0*/  IADD3 R127, R133.reuse, 0xe8, RZ ;  /* 0x000000e8857f7810 */ /* 0x040fe20007ffe0ff */
[C---:B------:R-:W-:Y:S02]  /*179500*/  VIADD R128, R133.reuse, 0xe7 ;  /* 0x000000e785807836 */ /* 0x040fe40000000000 */
[C---:B------:R-:W-:Y:S02]  /*179510*/  VIADD R129, R133.reuse, 0xe6 ;  /* 0x000000e685817836 */ /* 0x040fe40000000000 */
[C---:B------:R-:W-:Y:S02]  /*179520*/  VIADD R130, R133.reuse, 0xe5 ;  /* 0x000000e585827836 */ /* 0x040fe40000000000 */
[C---:B------:R-:W-:Y:S01]  /*179530*/  VIADD R131, R133.reuse, 0xe4 ;  /* 0x000000e485837836 */ /* 0x040fe20000000000 */
[C---:B------:R-:W-:Y:S01]  /*179540*/  IADD3 R134, R133.reuse, 0xe3, RZ ;  /* 0x000000e385867810 */ /* 0x040fe20007ffe0ff */
[----:B------:R-:W-:-:S02]  /*179550*/  VIADD R135, R133, 0xe2 ;  /* 0x000000e285877836 */ /* 0x000fc40000000000 */
[C---:B------:R-:W-:Y:S02]  /*179560*/  VIADD R136, R133.reuse, 0x182 ;  /* 0x0000018285887836 */ /* 0x040fe40000000000 */
[C---:B------:R-:W-:Y:S02]  /*179570*/  VIADD R137, R133.reuse, 0xe1 ;  /* 0x000000e185897836 */ /* 0x040fe40000000000 */
[----:B------:R-:W-:Y:S01]  /*179580*/  VIADD R138, R133, 0xe0 ;  /* 0x000000e0858a7836 */ /* 0x000fe20000000000 */
[----:B------:R-:W-:Y:S02]  /*179590*/  LOP3.LUT R4, R4, 0xfffffffe, RZ, 0xc0, !PT ;  /* 0xfffffffe04047812 */ /* 0x000fe400078ec0ff */
[----:B------:R-:W-:Y:S01]  /*1795a0*/  LOP3.LUT R3, R3, 0x7fffffff, RZ, 0xc0, !PT ;  /* 0x7fffffff03037812 */ /* 0x000fe200078ec0ff */
[----:B---3--:R-:W-:Y:S01]  /*1795b0*/  IMAD R14, R143, UR5, RZ ;  /* 0x000000058f0e7c24 */ /* 0x008fe2000f8e02ff */
[----:B------:R-:W-:Y:S01]  /*1795c0*/  ULDC UR5, c[0x0][0x248] ;  /* 0x0000920000057ab9 */ /* 0x000fe20000000800 */
[----:B----4-:R-:W-:Y:S01]  /*1795d0*/  IMAD R2, R140, UR6, RZ ;  /* 0x000000068c027c24 */ /* 0x010fe2000f8e02ff */
[----:B------:R-:W-:Y:S01]  /*1795e0*/  ULDC.64 UR6, c[0x0][0x220] ;  /* 0x0000880000067ab9 */ /* 0x000fe20000000a00 */
[----:B------:R-:W-:Y:S01]  /*1795f0*/  IMAD R0, R15, 0x80, R14 ;  /* 0x000000800f007824 */ /* 0x000fe200078e020e */
[----:B------:R-:W-:Y:S01]  /*179600*/  BAR.SYNC.DEFER_BLOCKING 0x0 ;  /* 0x0000000000007b1d */ /* 0x000fe20000010000 */
[----:B------:R-:W-:Y:S01]  /*179610*/  LEA R100, P2, R14, UR6, 0x2 ;  /* 0x000000060e647c11 */ /* 0x000fe2000f8410ff */
[----:B------:R-:W-:-:S03]  /*179620*/  VIADD R15, R97, UR5 ;  /* 0x00000005610f7c36 */ /* 0x000fc60008000000 */
[----:B------:R-:W-:Y:S01]  /*179630*/  LEA.HI.X.SX32 R101, R14, UR7, 0x2, P2 ;  /* 0x000000070e657c11 */ /* 0x000fe200090f16ff */
[----:B------:R-:W-:Y:S01]  /*179640*/  ULDC UR5, c[0x0][0x248] ;  /* 0x0000920000057ab9 */ /* 0x000fe20000000800 */
[C---:B------:R-:W-:Y:S01]  /*179650*/  LEA R98, P3, R2.reuse, UR8, 0x2 ;  /* 0x0000000802627c11 */ /* 0x040fe2000f8610ff */
[----:B------:R-:W-:Y:S01]  /*179660*/  ULDC.64 UR6, c[0x0][0x220] ;  /* 0x0000880000067ab9 */ /* 0x000fe20000000a00 */
[----:B------:R-:W-:Y:S01]  /*179670*/  IADD3 R14, R15, UR5, RZ ;  /* 0x000000050f0e7c10 */ /* 0x000fe2000fffe0ff */
[----:B------:R-:W-:Y:S01]  /*179680*/  STL [R1+0x24e8], R15 ;  /* 0x0024e80f01007387 */ /* 0x000fe20000100800 */
[----:B------:R-:W-:Y:S01]  /*179690*/  LEA.HI.X.SX32 R99, R2, UR9, 0x2, P3 ;  /* 0x0000000902637c11 */ /* 0x000fe200098f16ff */
[----:B------:R-:W-:Y:S02]  /*1796a0*/  ULDC UR5, c[0x0][0x248] ;  /* 0x0000920000057ab9 */ /* 0x000fe40000000800 */
[----:B------:R-:W-:Y:S01]  /*1796b0*/  VIADD R126, R14, UR10 ;  /* 0x0000000a0e7e7c36 */ /* 0x000fe20008000000 */
[----:B------:R-:W-:Y:S01]  /*1796c0*/  STL [R1+0x24ec], R14 ;  /* 0x0024ec0e01007387 */ /* 0x000fe20000100800 */
[----:B------:R-:W-:Y:S01]  /*1796d0*/  IMAD R2, R96, 0x40, R0 ;  /* 0x0000004060027824 */ /* 0x000fe200078e0200 */
[C---:B------:R-:W-:Y:S01]  /*1796e0*/  LEA R96, P2, R0.reuse, UR6, 0x2 ;  /* 0x0000000600607c11 */ /* 0x040fe2000f8410ff */
[----:B------:R-:W-:Y:S01]  /*1796f0*/  ULDC UR6, c[0x0][0x248] ;  /* 0x0000920000067ab9 */ /* 0x000fe20000000800 */
[----:B------:R3:W-:Y:S01]  /*179700*/  STL [R1+0x24f0], R126 ;  /* 0x0024f07e01007387 */ /* 0x0007e20000100800 */
[----:B------:R-:W-:Y:S01]  /*179710*/  ULDC.64 UR8, c[0x0][0x220] ;  /* 0x0000880000087ab9 */ /* 0x000fe20000000a00 */
[----:B-1----:R-:W-:Y:S01]  /*179720*/  LEA.HI.X.SX32 R97, R0, UR7, 0x2, P2 ;  /* 0x0000000700617c11 */ /* 0x002fe200090f16ff */
[----:B------:R-:W-:Y:S01]  /*179730*/  ULDC UR10, c[0x0][0x228] ;  /* 0x00008a00000a7ab9 */ /* 0x000fe20000000800 */
[----:B------:R-:W-:Y:S01]  /*179740*/  ULDC UR7, c[0x0][0x228] ;  /* 0x00008a0000077ab9 */ /* 0x000fe20000000800 */
[----:B---3--:R-:W-:Y:S01]  /*179750*/  VIADD R126, R126, UR5 ;  /* 0x000000057e7e7c36 */ /* 0x008fe20008000000 */
[----:B------:R-:W-:-:S03]  /*179760*/  ULDC UR5, c[0x0][0x248] ;  /* 0x0000920000057ab9 */ /* 0x000fc60000000800 */
[----:B------:R-:W-:Y:S01]  /*179770*/  VIADD R0, R126, UR5 ;  /* 0x000000057e007c36 */ /* 0x000fe20008000000 */
[----:B------:R-:W-:Y:S01]  /*179780*/  STL [R1+0x24f4], R126 ;  /* 0x0024f47e01007387 */ /* 0x000fe20000100800 */
[----:B------:R-:W-:-:S03]  /*179790*/  ULDC UR5, c[0x0][0x248] ;  /* 0x0000920000057ab9 */ /* 0x000fc60000000800 */
[----:B------:R1:W-:Y:S02]  /*1797a0*/  STL [R1+0x24f8], R0 ;  /* 0x0024f80001007387 */ /* 0x0003e40000100800 */
[----:B-1----:R-:W-:Y:S01]  /*1797b0*/  IADD3 R0, R0, UR6, RZ ;  /* 0x0000000600007c10 */ /* 0x002fe2000fffe0ff */
[----:B------:R-:W-:-:S04]  /*1797c0*/  ULDC UR6, c[0x0][0x228] ;  /* 0x00008a0000067ab9 */ /* 0x000fc80000000800 */
[----:B------:R1:W-:Y:S02]  /*1797d0*/  STL [R1+0x24fc], R0 ;  /* 0x0024fc0001007387 */ /* 0x0003e40000100800 */
[----:B-1----:R-:W-:Y:S01]  /*1797e0*/  VIADD R0, R0, UR5 ;  /* 0x0000000500007c36 */ /* 0x002fe20008000000 */
        /* <DEDUP_REMOVED lines=45> */
[----:B------:R-:W-:Y:S01]  /*179ac0*/  LEA R14, P3, R2, UR8, 0x2 ;  /* 0x00000008020e7c11 */ /* 0x000fe2000f8610ff */
[----:B------:R-:W-:Y:S01]  /*179ad0*/  ULDC UR8, c[0x0][0x228] ;  /* 0x00008a0000087ab9 */ /* 0x000fe20000000800 */
[----:B------:R-:W-:Y:S02]  /*179ae0*/  ULDC UR5, c[0x0][0x228] ;  /* 0x00008a0000057ab9 */ /* 0x000fe40000000800 */
[----:B------:R1:W-:Y:S02]  /*179af0*/  STL [R1+0x253c], R0 ;  /* 0x00253c0001007387 */ /* 0x0003e40000100800 */
[----:B-1----:R-:W-:Y:S01]  /*179b00*/  VIADD R0, R0, UR14 ;  /* 0x0000000e00007c36 */ /* 0x002fe20008000000 */
[----:B------:R-:W-:-:S04]  /*179b10*/  ULDC UR14, c[0x0][0x248] ;  /* 0x00009200000e7ab9 */ /* 0x000fc80000000800 */
[----:B------:R1:W-:Y:S02]  /*179b20*/  STL [R1+0x2540], R0 ;  /* 0x0025400001007387 */ /* 0x0003e40000100800 */
[----:B-1----:R-:W-:Y:S01]  /*179b30*/  VIADD R0, R0, UR14 ;  /* 0x0000000e00007c36 */ /* 0x002fe20008000000 */
[----:B------:R-:W-:Y:S01]  /*179b40*/  LEA.HI.X.SX32 R15, R2, UR9, 0x2, P3 ;  /* 0x00000009020f7c11 */ /* 0x000fe200098f16ff */
[----:B------:R-:W-:Y:S01]  /*179b50*/  ULDC UR9, c[0x0][0x228] ;  /* 0x00008a0000097ab9 */ /* 0x000fe20000000800 */
[----:B------:R-:W-:Y:S02]  /*179b60*/  ULDC UR14, c[0x0][0x228] ;  /* 0x00008a00000e7ab9 */ /* 0x000fe40000000800 */
        /* <DEDUP_REMOVED lines=9> */
[----:B------:R1:W-:Y:S04]  /*179c00*/  STL [R1+0x2550], R0 ;  /* 0x0025500001007387 */ /* 0x0003e80000100800 */
[----:B------:R-:W3:Y:S01]  /*179c10*/  LDL R142, [R1+0x32e4] ;  /* 0x0032e400018e7983 */ /* 0x000ee20000100800 */
[----:B-1----:R-:W-:Y:S01]  /*179c20*/  VIADD R0, R0, UR23 ;  /* 0x0000001700007c36 */ /* 0x002fe20008000000 */
[----:B------:R-:W-:-:S04]  /*179c30*/  ULDC UR23, c[0x0][0x228] ;  /* 0x00008a0000177ab9 */ /* 0x000fc80000000800 */
[----:B------:R1:W-:Y:S04]  /*179c40*/  STL [R1+0x2554], R0 ;  /* 0x0025540001007387 */ /* 0x0003e80000100800 */
[----:B------:R-:W4:Y:S01]  /*179c50*/  LDL R141, [R1+0x32e0] ;  /* 0x0032e000018d7983 */ /* 0x000f220000100800 */
        /* <DEDUP_REMOVED lines=12> */
[----:B-1----:R-:W-:-:S05]  /*179d20*/  VIADD R0, R0, UR35 ;  /* 0x0000002300007c36 */ /* 0x002fca0008000000 */
[----:B------:R1:W-:Y:S01]  /*179d30*/  STL [R1+0x2568], R0 ;  /* 0x0025680001007387 */ /* 0x0003e20000100800 */
[----:B---3--:R-:W-:Y:S01]  /*179d40*/  ISETP.LT.AND P2, PT, R142, UR9, !P1 ;  /* 0x000000098e007c0c */ /* 0x008fe2000cf41270 */
[----:B------:R-:W-:Y:S01]  /*179d50*/  ULDC UR9, c[0x0][0x248] ;  /* 0x0000920000097ab9 */ /* 0x000fe20000000800 */
[----:B----4-:R-:W-:-:S11]  /*179d60*/  ISETP.LT.AND P3, PT, R141, UR10, !P1 ;  /* 0x0000000a8d007c0c */ /* 0x010fd6000cf61270 */
[----:B------:R-:W-:Y:S02]  /*179d70*/  @P2 LOP3.LUT R5, R5, 0x10, RZ, 0xfc, !PT ;  /* 0x0000001005052812 */ /* 0x000fe400078efcff */
[----:B------:R-:W-:Y:S01]  /*179d80*/  ISETP.LT.AND P2, PT, R140, UR11, !P1 ;  /* 0x0000000b8c007c0c */ /* 0x000fe2000cf41270 */
[----:B------:R-:W-:Y:S01]  /*179d90*/  ULDC.64 UR10, c[0x0][0x228] ;  /* 0x00008a00000a7ab9 */ /* 0x000fe20000000a00 */
[----:B------:R-:W-:Y:S02]  /*179da0*/  LOP3.LUT R5, R5, 0xfffffff7, RZ, 0xc0, !PT ;  /* 0xfffffff705057812 */ /* 0x000fe400078ec0ff */
[----:B------:R-:W-:Y:S02]  /*179db0*/  ISETP.LT.AND P1, PT, R143, UR10, !P1 ;  /* 0x0000000a8f007c0c */ /* 0x000fe4000cf21270 */
[----:B------:R-:W-:-:S04]  /*179dc0*/  @P3 LOP3.LUT R5, R5, 0x8, RZ, 0xfc, !PT ;  /* 0x0000000805053812 */ /* 0x000fc800078efcff */
[----:B------:R-:W-:-:S04]  /*179dd0*/  LOP3.LUT R5, R5, 0xfffffffb, RZ, 0xc0, !PT ;  /* 0xfffffffb05057812 */ /* 0x000fc800078ec0ff */
[----:B------:R-:W-:-:S04]  /*179de0*/  @P2 LOP3.LUT R5, R5, 0x4, RZ, 0xfc, !PT ;  /* 0x0000000405052812 */ /* 0x000fc800078efcff */
[----:B------:R-:W-:-:S04]  /*179df0*/  LOP3.LUT R5, R5, 0xfffffffd, RZ, 0xc0, !PT ;  /* 0xfffffffd05057812 */ /* 0x000fc800078ec0ff */
[----:B------:R-:W-:Y:S02]  /*179e00*/  @P1 LOP3.LUT R5, R5, 0x2, RZ, 0xfc, !PT ;  /* 0x0000000205051812 */ /* 0x000fe400078efcff */
[----:B------:R-:W-:Y:S01]  /*179e10*/  ISETP.LT.AND P1, PT, R142, UR7, !P0 ;  /* 0x000000078e007c0c */ /* 0x000fe2000c721270 */
[----:B-1----:R-:W-:Y:S01]  /*179e20*/  VIADD R0, R0, UR9 ;  /* 0x0000000900007c36 */ /* 0x002fe20008000000 */
[----:B------:R-:W-:Y:S01]  /*179e30*/  LOP3.LUT R5, R5, 0xfffffffe, RZ, 0xc0, !PT ;  /* 0xfffffffe05057812 */ /* 0x000fe200078ec0ff */
[----:B------:R-:W-:Y:S01]  /*179e40*/  ULDC UR9, c[0x0][0x248] ;  /* 0x0000920000097ab9 */ /* 0x000fe20000000800 */
[----:B------:R-:W-:Y:S02]  /*179e50*/  ULDC UR7, c[0x0][0x248] ;  /* 0x0000920000077ab9 */ /* 0x000fe40000000800 */
[----:B------:R1:W-:Y:S07]  /*179e60*/  STL [R1+0x256c], R0 ;  /* 0x00256c0001007387 */ /* 0x0003ee0000100800 */
[----:B------:R-:W-:-:S02]  /*179e70*/  @P1 LOP3.LUT R5, R5, 0x1, RZ, 0xfc, !PT ;  /* 0x0000000105051812 */ /* 0x000fc400078efcff */
[----:B------:R-:W-:Y:S01]  /*179e80*/  ISETP.LT.AND P1, PT, R141, UR6, !P0 ;  /* 0x000000068d007c0c */ /* 0x000fe2000c721270 */
[----:B-1----:R-:W-:Y:S01]  /*179e90*/  VIADD R0, R0, UR9 ;  /* 0x0000000900007c36 */ /* 0x002fe20008000000 */
[----:B------:R-:W-:-:S04]  /*179ea0*/  ULDC UR9, c[0x0][0x248] ;  /* 0x0000920000097ab9 */ /* 0x000fc80000000800 */
[----:B------:R1:W-:Y:S07]  /*179eb0*/  STL [R1+0x2570], R0 ;  /* 0x0025700001007387 */ /* 0x0003ee0000100800 */
[----:B------:R-:W-:Y:S02]  /*179ec0*/  @P1 LOP3.LUT R125, R125, 0x80000000, RZ, 0xfc, !PT ;  /* 0x800000007d7d1812 */ /* 0x000fe400078efcff */
[----:B------:R-:W-:Y:S01]  /*179ed0*/  ISETP.LT.AND P1, PT, R140, UR8, !P0 ;  /* 0x000000088c007c0c */ /* 0x000fe2000c721270 */
[----:B------:R-:W-:Y:S01]  /*179ee0*/  ULDC UR8, c[0x0][0x248] ;  /* 0x0000920000087ab9 */ /* 0x000fe20000000800 */
[----:B-1----:R-:W-:Y:S01]  /*179ef0*/  IADD3 R0, R0, UR9, RZ ;  /* 0x0000000900007c10 */ /* 0x002fe2000fffe0ff */
[----:B------:R-:W-:-:S04]  /*179f00*/  ULDC UR9, c[0x0][0x248] ;  /* 0x0000920000097ab9 */ /* 0x000fc80000000800 */
[----:B------:R1:W-:Y:S01]  /*179f10*/  STL [R1+0x2574], R0 ;  /* 0x0025740001007387 */ /* 0x0003e20000100800 */
[----:B------:R-:W-:Y:S01]  /*179f20*/  LOP3.LUT R125, R125, 0xbfffffff, RZ, 0xc0, !PT ;  /* 0xbfffffff7d7d7812 */ /* 0x000fe200078ec0ff */
[----:B-1----:R-:W-:Y:S01]  /*179f30*/  VIADD R0, R0, UR7 ;  /* 0x0000000700007c36 */ /* 0x002fe20008000000 */
[----:B------:R-:W-:Y:S02]  /*179f40*/  ULDC.64 UR6, c[0x0][0x228] ;  /* 0x00008a0000067ab9 */ /* 0x000fe40000000a00 */
[----:B------:R-:W-:Y:S02]  /*179f50*/  ISETP.LT.AND P0, PT, R143, UR6, !P0 ;  /* 0x000000068f007c0c */ /* 0x000fe4000c701270 */
[----:B------:R-:W-:Y:S01]  /*179f60*/  @P1 LOP3.LUT R125, R125, 0x40000000, RZ, 0xfc, !PT ;  /* 0x400000007d7d1812 */ /* 0x000fe200078efcff */
[----:B------:R1:W-:Y:S01]  /*179f70*/  STL [R1+0x2578], R0 ;  /* 0x0025780001007387 */ /* 0x0003e20000100800 */
[----:B------:R-:W-:Y:S01]  /*179f80*/  VIADD R2, R0, UR9 ;  /* 0x0000000900027c36 */ /* 0x000fe20008000000 */
[----:B------:R-:W-:Y:S01]  /*179f90*/  ULDC UR6, c[0x0][0x248] ;  /* 0x0000920000067ab9 */ /* 0x000fe20000000800 */
[----:B------:R-:W-:Y:S01]  /*179fa0*/  LOP3.LUT R125, R125, 0xdfffffff, RZ, 0xc0, !PT ;  /* 0xdfffffff7d7d7812 */ /* 0x000fe200078ec0ff */
[----:B-1----:R-:W-:-:S06]  /*179fb0*/  VIADD R0, R133, 0x17f ;  /* 0x0000017f85007836 */ /* 0x002fcc0000000000 */
[----:B------:R-:W-:Y:S02]  /*179fc0*/  @P0 LOP3.LUT R125, R125, 0x20000000, RZ, 0xfc, !PT ;  /* 0x200000007d7d0812 */ /* 0x000fe400078efcff */
[----:B------:R-:W-:Y:S02]  /*179fd0*/  ISETP.GE.AND P0, PT, R0, UR41, PT ;  /* 0x0000002900007c0c */ /* 0x000fe4000bf06270 */
[----:B------:R-:W-:Y:S01]  /*179fe0*/  LOP3.LUT R125, R125, 0xefffffff, RZ, 0xc0, !PT ;  /* 0xefffffff7d7d7812 */ /* 0x000fe200078ec0ff */
[----:B------:R1:W-:Y:S01]  /*179ff0*/  STL [R1+0x257c], R2 ;  /* 0x00257c0201007387 */ /* 0x0003e20000100800 */
[----:B------:R-:W-:Y:S01]  /*17a000*/  ISETP.LT.AND P3, PT, R142, UR13, !P0 ;  /* 0x0000000d8e007c0c */ /* 0x000fe2000c761270 */
[----:B------:R-:W-:Y:S01]  /*17a010*/  VIADD R0, R133, 0x17e ;  /* 0x0000017e85007836 */ /* 0x000fe20000000000 */
[----:B------:R-:W-:Y:S01]  /*17a020*/  ISETP.LT.AND P2, PT, R141, UR12, !P0 ;  /* 0x0000000c8d007c0c */ /* 0x000fe2000c741270 */
[----:B------:R-:W-:Y:S01]  /*17a030*/  ULDC.64 UR12, c[0x0][0x228] ;  /* 0x00008a00000c7ab9 */ /* 0x000fe20000000a00 */
[----:B------:R-:W-:Y:S01]  /*17a040*/  ISETP.LT.AND P1, PT, R140, UR34, !P0 ;  /* 0x000000228c007c0c */ /* 0x000fe2000c721270 */
[----:B------:R-:W-:Y:S01]  /*17a050*/  ULDC.64 UR34, c[0x0][0x228] ;  /* 0x00008a0000227ab9 */ /* 0x000fe20000000a00 */
[----:B------:R-:W-:-:S07]  /*17a060*/  ULDC UR41, c[0x0][0x228] ;  /* 0x00008a0000297ab9 */ /* 0x000fce0000000800 */
[----:B------:R-:W-:-:S04]  /*17a070*/  @P3 LOP3.LUT R125, R125, 0x10000000, RZ, 0xfc, !PT ;  /* 0x100000007d7d3812 */ /* 0x000fc800078efcff */
[----:B------:R-:W-:Y:S01]  /*17a080*/  LOP3.LUT R125, R125, 0xf7ffffff, RZ, 0xc0, !PT ;  /* 0xf7ffffff7d7d7812 */ /* 0x000fe200078ec0ff */
[----:B-1----:R-:W-:Y:S01]  /*17a090*/  VIADD R2, R2, UR8 ;  /* 0x0000000802027c36 */ /* 0x002fe20008000000 */
[----:B------:R-:W-:Y:S02]  /*17a0a0*/  ULDC.64 UR8, c[0x0][0x228] ;  /* 0x00008a0000087ab9 */ /* 0x000fe40000000a00 */
[----:B------:R-:W-:Y:S02]  /*17a0b0*/  @P2 LOP3.LUT R125, R125, 0x8000000, RZ, 0xfc, !PT ;  /* 0x080000007d7d2812 */ /* 0x000fe400078efcff */
[----:B------:R-:W-:Y:S01]  /*17a0c0*/  ISETP.LT.AND P0, PT, R143, UR8, !P0 ;  /* 0x000000088f007c0c */ /* 0x000fe2000c701270 */
[----:B------:R1:W-:Y:S01]  /*17a0d0*/  STL [R1+0x2580], R2 ;  /* 0x0025800201007387 */ /* 0x0003e20000100800 */
[----:B------:R-:W-:Y:S01]  /*17a0e0*/  LOP3.LUT R125, R125, 0xfbffffff, RZ, 0xc0, !PT ;  /* 0xfbffffff7d7d7812 */ /* 0x000fe200078ec0ff */
[----:B------:R-:W-:-:S03]  /*17a0f0*/  ULDC UR8, c[0x0][0x248] ;  /* 0x0000920000087ab9 */ /* 0x000fc60000000800 */
[----:B------:R-:W-:-:S04]  /*17a100*/  @P1 LOP3.LUT R125, R125, 0x4000000, RZ, 0xfc, !PT ;  /* 0x040000007d7d1812 */ /* 0x000fc800078efcff */
[----:B------:R-:W-:-:S04]  /*17a110*/  LOP3.LUT R125, R125, 0xfdffffff, RZ, 0xc0, !PT ;  /* 0xfdffffff7d7d7812 */ /* 0x000fc800078ec0ff */
[----:B------:R-:W-:Y:S02]  /*17a120*/  @P0 LOP3.LUT R125, R125, 0x2000000, RZ, 0xfc, !PT ;  /* 0x020000007d7d0812 */ /* 0x000fe400078efcff */
[----:B------:R-:W-:Y:S02]  /*17a130*/  ISETP.GE.AND P0, PT, R0, UR35, PT ;  /* 0x0000002300007c0c */ /* 0x000fe4000bf06270 */
[----:B------:R-:W-:Y:S01]  /*17a140*/  LOP3.LUT R125, R125, 0xfeffffff, RZ, 0xc0, !PT ;  /* 0xfeffffff7d7d7812 */ /* 0x000fe200078ec0ff */
[----:B------:R-:W-:Y:S01]  /*17a150*/  VIADD R0, R133, 0x17d ;  /* 0x0000017d85007836 */ /* 0x000fe20000000000 */
[----:B------:R-:W-:Y:S01]  /*17a160*/  ISETP.LT.AND P3, PT, R142, UR16, !P0 ;  /* 0x000000108e007c0c */ /* 0x000fe2000c761270 */
[----:B------:R-:W-:Y:S01]  /*17a170*/  ULDC UR35, c[0x0][0x228] ;  /* 0x00008a0000237ab9 */ /* 0x000fe20000000800 */
[----:B------:R-:W-:Y:S01]  /*17a180*/  ISETP.LT.AND P2, PT, R141, UR17, !P0 ;  /* 0x000000118d007c0c */ /* 0x000fe2000c741270 */
[----:B------:R-:W-:Y:S01]  /*17a190*/  ULDC.64 UR16, c[0x0][0x228] ;  /* 0x00008a0000107ab9 */ /* 0x000fe20000000a00 */
[----:B------:R-:W-:Y:S01]  /*17a1a0*/  ISETP.LT.AND P1, PT, R140, UR48, !P0 ;  /* 0x000000308c007c0c */ /* 0x000fe2000c721270 */
[----:B------:R-:W-:-:S08]  /*17a1b0*/  ULDC UR48, c[0x0][0x228] ;  /* 0x00008a0000307ab9 */ /* 0x000fd00000000800 */
[----:B------:R-:W-:-:S04]  /*17a1c0*/  @P3 LOP3.LUT R125, R125, 0x1000000, RZ, 0xfc, !PT ;  /* 0x010000007d7d3812 */ /* 0x000fc800078efcff */
[----:B------:R-:W-:-:S04]  /*17a1d0*/  LOP3.LUT R125, R125, 0xff7fffff, RZ, 0xc0, !PT ;  /* 0xff7fffff7d7d7812 */ /* 0x000fc800078ec0ff */
[----:B------:R-:W-:Y:S02]  /*17a1e0*/  @P2 LOP3.LUT R125, R125, 0x800000, RZ, 0xfc, !PT ;  /* 0x008000007d7d2812 */ /* 0x000fe400078efcff */
[----:B------:R-:W-:Y:S02]  /*17a1f0*/  ISETP.LT.AND P0, PT, R143, UR12, !P0 ;  /* 0x0000000c8f007c0c */ /* 0x000fe4000c701270 */
[----:B------:R-:W-:-:S04]  /*17a200*/  LOP3.LUT R125, R125, 0xffbfffff, RZ, 0xc0, !PT ;  /* 0xffbfffff7d7d7812 */ /* 0x000fc800078ec0ff */
[----:B------:R-:W-:-:S04]  /*17a210*/  @P1 LOP3.LUT R125, R125, 0x400000, RZ, 0xfc, !PT ;  /* 0x004000007d7d1812 */ /* 0x000fc800078efcff */
[----:B------:R-:W-:-:S04]  /*17a220*/  LOP3.LUT R125, R125, 0xffdfffff, RZ, 0xc0, !PT ;  /* 0xffdfffff7d7d7812 */ /* 0x000fc800078ec0ff */
[----:B------:R-:W-:Y:S02]  /*17a230*/  @P0 LOP3.LUT R125, R125, 0x200000, RZ, 0xfc, !PT ;  /* 0x002000007d7d0812 */ /* 0x000fe400078efcff */
[----:B------:R-:W-:Y:S02]  /*17a240*/  ISETP.GE.AND P0, PT, R0, UR11, PT ;  /* 0x0000000b00007c0c */ /* 0x000fe4000bf06270 */
[----:B------:R-:W-:Y:S01]  /*17a250*/  LOP3.LUT R125, R125, 0xffefffff, RZ, 0xc0, !PT ;  /* 0xffefffff7d7d7812 */ /* 0x000fe200078ec0ff */
[----:B------:R-:W-:Y:S01]  /*17a260*/  VIADD R0, R133, 0x17c ;  /* 0x0000017c85007836 */ /* 0x000fe20000000000 */
[----:B------:R-:W-:Y:S01]  /*17a270*/  ISETP.LT.AND P3, PT, R142, UR60, !P0 ;  /* 0x0000003c8e007c0c */ /* 0x000fe2000c761270 */
[----:B------:R-:W-:Y:S01]  /*17a280*/  ULDC.64 UR10, c[0x0][0x228] ;  /* 0x00008a00000a7ab9 */ /* 0x000fe20000000a00 */
[----:B------:R-:W-:Y:S01]  /*17a290*/  ISETP.LT.AND P2, PT, R141, UR50, !P0 ;  /* 0x000000328d007c0c */ /* 0x000fe2000c741270 */
[----:B------:R-:W-:Y:S01]  /*17a2a0*/  ULDC UR60, c[0x0][0x228] ;  /* 0x00008a00003c7ab9 */ /* 0x000fe20000000800 */
[----:B------:R-:W-:Y:S01]  /*17a2b0*/  ISETP.LT.AND P1, PT, R140, UR61, !P0 ;  /* 0x0000003d8c007c0c */ /* 0x000fe2000c721270 */
[----:B------:R-:W-:-:S08]  /*17a2c0*/  ULDC UR50, c[0x0][0x228] ;  /* 0x00008a0000327ab9 */ /* 0x000fd00000000800 */
[----:B------:R-:W-:Y:S01]  /*17a2d0*/  @P3 LOP3.LUT R125, R125, 0x100000, RZ, 0xfc, !PT ;  /* 0x001000007d7d3812 */ /* 0x000fe200078efcff */
[----:B------:R-:W-:-:S03]  /*17a2e0*/  ULDC UR61, c[0x0][0x228] ;  /* 0x00008a00003d7ab9 */ /* 0x000fc60000000800 */
[----:B------:R-:W-:-:S04]  /*17a2f0*/  LOP3.LUT R125, R125, 0xfff7ffff, RZ, 0xc0, !PT ;  /* 0xfff7ffff7d7d7812 */ /* 0x000fc800078ec0ff */
[----:B------:R-:W-:Y:S02]  /*17a300*/  @P2 LOP3.LUT R125, R125, 0x80000, RZ, 0xfc, !PT ;  /* 0x000800007d7d2812 */ /* 0x000fe400078efcff */
[----:B------:R-:W-:Y:S02]  /*17a310*/  ISETP.LT.AND P0, PT, R143, UR16, !P0 ;  /* 0x000000108f007c0c */ /* 0x000fe4000c701270 */
[----:B------:R-:W-:-:S04]  /*17a320*/  LOP3.LUT R125, R125, 0xfffbffff, RZ, 0xc0, !PT ;  /* 0xfffbffff7d7d7812 */ /* 0x000fc800078ec0ff */
[----:B------:R-:W-:-:S04]  /*17a330*/  @P1 LOP3.LUT R125, R125, 0x40000, RZ, 0xfc, !PT ;  /* 0x000400007d7d1812 */ /* 0x000fc800078efcff */
[----:B------:R-:W-:-:S04]  /*17a340*/  LOP3.LUT R125, R125, 0xfffdffff, RZ, 0xc0, !PT ;  /* 0xfffdffff7d7d7812 */ /* 0x000fc800078ec0ff */
[----:B------:R-:W-:Y:S02]  /*17a350*/  @P0 LOP3.LUT R125, R125, 0x20000, RZ, 0xfc, !PT ;  /* 0x000200007d7d0812 */ /* 0x000fe400078efcff */
[----:B------:R-:W-:-:S04]  /*17a360*/  ISETP.GE.AND P0, PT, R0, UR7, PT ;  /* 0x0000000700007c0c */ /* 0x000fc8000bf06270 */
[----:B------:R-:W-:Y:S01]  /*17a370*/  ISETP.LT.AND P3, PT, R142, UR51, !P0 ;  /* 0x000000338e007c0c */ /* 0x000fe2000c761270 */
[----:B------:R-:W-:Y:S01]  /*17a380*/  ULDC UR51, c[0x0][0x228] ;  /* 0x00008a0000337ab9 */ /* 0x000fe20000000800 */
[----:B------:R-:W-:Y:S01]  /*17a390*/  ISETP.LT.AND P2, PT, R141, UR58, !P0 ;  /* 0x0000003a8d007c0c */ /* 0x000fe2000c741270 */
[----:B------:R-:W-:Y:S01]  /*17a3a0*/  ULDC UR58, c[0x0][0x228] ;  /* 0x00008a00003a7ab9 */ /* 0x000fe20000000800 */
[----:B------:R-:W-:Y:S02]  /*17a3b0*/  LOP3.LUT R125, R125, 0xfffeffff, RZ, 0xc0, !PT ;  /* 0xfffeffff7d7d7812 */ /* 0x000fe400078ec0ff */
[----:B------:R-:W-:Y:S01]  /*17a3c0*/  ISETP.LT.AND P1, PT, R140, UR59, !P0 ;  /* 0x0000003b8c007c0c */ /* 0x000fe2000c721270 */
[----:B------:R-:W-:-:S06]  /*17a3d0*/  ULDC UR59, c[0x0][0x228] ;  /* 0x00008a00003b7ab9 */ /* 0x000fcc0000000800 */
[----:B------:R-:W-:-:S04]  /*17a3e0*/  @P3 LOP3.LUT R125, R125, 0x10000, RZ, 0xfc, !PT ;  /* 0x000100007d7d3812 */ /* 0x000fc800078efcff */
[----:B------:R-:W-:Y:S02]  /*17a3f0*/  LOP3.LUT R125, R125, 0xffff7fff, RZ, 0xc0, !PT ;  /* 0xffff7fff7d7d7812 */ /* 0x000fe400078ec0ff */
[----:B-1----:R-:W-:Y:S01]  /*17a400*/  IADD3 R2, R2, UR6, RZ ;  /* 0x0000000602027c10 */ /* 0x002fe2000fffe0ff */
[----:B------:R-:W-:Y:S01]  /*17a410*/  ULDC UR6, c[0x0][0x248] ;  /* 0x0000920000067ab9 */ /* 0x000fe20000000800 */
[----:B------:R-:W-:Y:S02]  /*17a420*/  @P2 LOP3.LUT R125, R125, 0x8000, RZ, 0xfc, !PT ;  /* 0x000080007d7d2812 */ /* 0x000fe400078efcff */
[----:B------:R-:W-:Y:S01]  /*17a430*/  ISETP.LT.AND P0, PT, R143, UR10, !P0 ;  /* 0x0000000a8f007c0c */ /* 0x000fe2000c701270 */
[----:B------:R1:W-:Y:S01]  /*17a440*/  STL [R1+0x2584], R2 ;  /* 0x0025840201007387 */ /* 0x0003e20000100800 */
[----:B------:R-:W-:Y:S01]  /*17a450*/  LOP3.LUT R125, R125, 0xffffbfff, RZ, 0xc0, !PT ;  /* 0xffffbfff7d7d7812 */ /* 0x000fe200078ec0ff */
[----:B------:R-:W-:-:S03]  /*17a460*/  ULDC UR10, c[0x0][0x228] ;  /* 0x00008a00000a7ab9 */ /* 0x000fc60000000800 */
[----:B------:R-:W-:Y:S01]  /*17a470*/  @P1 LOP3.LUT R125, R125, 0x4000, RZ, 0xfc, !PT ;  /* 0x000040007d7d1812 */ /* 0x000fe200078efcff */
[----:B-1----:R-:W-:-:S03]  /*17a480*/  VIADD R2, R2, UR8 ;  /* 0x0000000802027c36 */ /* 0x002fc60008000000 */
[----:B------:R-:W-:Y:S01]  /*17a490*/  LOP3.LUT R125, R125, 0xffffdfff, RZ, 0xc0, !PT ;  /* 0xffffdfff7d7d7812 */ /* 0x000fe200078ec0ff */
[----:B------:R-:W-:Y:S01]  /*17a4a0*/  ULDC UR8, c[0x0][0x248] ;  /* 0x0000920000087ab9 */ /* 0x000fe20000000800 */
[----:B------:R-:W-:Y:S01]  /*17a4b0*/  IADD3 R0, R133, 0x17b, RZ ;  /* 0x0000017b85007810 */ /* 0x000fe20007ffe0ff */
[----:B------:R1:W-:Y:S01]  /*17a4c0*/  STL [R1+0x2588], R2 ;  /* 0x0025880201007387 */ /* 0x0003e20000100800 */
[----:B------:R-:W-:Y:S02]  /*17a4d0*/  @P0 LOP3.LUT R125, R125, 0x2000, RZ, 0xfc, !PT ;  /* 0x000020007d7d0812 */ /* 0x000fe400078efcff */
[----:B------:R-:W-:Y:S01]  /*17a4e0*/  ISETP.GE.AND P0, PT, R0, UR9, PT ;  /* 0x0000000900007c0c */ /* 0x000fe2000bf06270 */
[----:B-1----:R-:W-:Y:S01]  /*17a4f0*/  VIADD R2, R2, UR6 ;  /* 0x0000000602027c36 */ /* 0x002fe20008000000 */
[----:B------:R-:W-:-:S04]  /*17a500*/  ULDC UR6, c[0x0][0x248] ;  /* 0x0000920000067ab9 */ /* 0x000fc80000000800 */
[----:B------:R1:W-:Y:S01]  /*17a510*/  STL [R1+0x258c], R2 ;  /* 0x00258c0201007387 */ /* 0x0003e20000100800 */
[----:B------:R-:W-:Y:S02]  /*17a520*/  ISETP.LT.AND P3, PT, R142, UR55, !P0 ;  /* 0x000000378e007c0c */ /* 0x000fe4000c761270 */
[----:B------:R-:W-:Y:S01]  /*17a530*/  LOP3.LUT R125, R125, 0xffffefff, RZ, 0xc0, !PT ;  /* 0xffffefff7d7d7812 */ /* 0x000fe200078ec0ff */
[----:B------:R-:W-:Y:S01]  /*17a540*/  VIADD R0, R133, 0x17a ;  /* 0x0000017a85007836 */ /* 0x000fe20000000000 */
[----:B------:R-:W-:Y:S01]  /*17a550*/  ISETP.LT.AND P2, PT, R141, UR56, !P0 ;  /* 0x000000388d007c0c */ /* 0x000fe2000c741270 */
[----:B------:R-:W-:Y:S01]  /*17a560*/  ULDC UR55, c[0x0][0x228] ;  /* 0x00008a0000377ab9 */ /* 0x000fe20000000800 */
[----:B------:R-:W-:Y:S01]  /*17a570*/  ISETP.LT.AND P1, PT, R140, UR57, !P0 ;  /* 0x000000398c007c0c */ /* 0x000fe2000c721270 */
[----:B------:R-:W-:Y:S01]  /*17a580*/  ULDC UR57, c[0x0][0x228] ;  /* 0x00008a0000397ab9 */ /* 0x000fe20000000800 */
[----:B------:R-:W-:Y:S01]  /*17a590*/  ULDC UR56, c[0x0][0x228] ;  /* 0x00008a0000387ab9 */ /* 0x000fe20000000800 */
[----:B-1----:R-:W-:Y:S01]  /*17a5a0*/  IADD3 R2, R2, UR6, RZ ;  /* 0x0000000602027c10 */ /* 0x002fe2000fffe0ff */
[----:B------:R-:W-:-:S04]  /*17a5b0*/  ULDC UR6, c[0x0][0x248] ;  /* 0x0000920000067ab9 */ /* 0x000fc80000000800 */
[----:B------:R1:W-:Y:S02]  /*17a5c0*/  STL [R1+0x2590], R2 ;  /* 0x0025900201007387 */ /* 0x0003e40000100800 */
[----:B-1----:R-:W-:Y:S01]  /*17a5d0*/  VIADD R2, R2, UR6 ;  /* 0x0000000602027c36 */ /* 0x002fe20008000000 */
[----:B------:R-:W-:-:S04]  /*17a5e0*/  ULDC UR6, c[0x0][0x248] ;  /* 0x0000920000067ab9 */ /* 0x000fc80000000800 */
[----:B------:R1:W-:Y:S01]  /*17a5f0*/  STL [R1+0x2594], R2 ;  /* 0x0025940201007387 */ /* 0x0003e20000100800 */
[----:B------:R-:W-:Y:S01]  /*17a600*/  @P3 LOP3.LUT R125, R125, 0x1000, RZ, 0xfc, !PT ;  /* 0x000010007d7d3812 */ /* 0x000fe200078efcff */
[----:B-1----:R-:W-:Y:S01]  /*17a610*/  VIADD R2, R2, UR6 ;  /* 0x0000000602027c36 */ /* 0x002fe20008000000 */
[----:B------:R-:W-:Y:S02]  /*17a620*/  ULDC UR6, c[0x0][0x248] ;  /* 0x0000920000067ab9 */ /* 0x000fe40000000800 */
[----:B------:R-:W-:Y:S02]  /*17a630*/  LOP3.LUT R125, R125, 0xfffff7ff, RZ, 0xc0, !PT ;  /* 0xfffff7ff7d7d7812 */ /* 0x000fe400078ec0ff */
[----:B------:R1:W-:Y:S02]  /*17a640*/  STL [R1+0x2598], R2 ;  /* 0x0025980201007387 */ /* 0x0003e40000100800 */
[----:B------:R-:W-:Y:S01]  /*17a650*/  @P2 LOP3.LUT R125, R125, 0x800, RZ, 0xfc, !PT ;  /* 0x000008007d7d2812 */ /* 0x000fe200078efcff */
[----:B-1----:R-:W-:Y:S01]  /*17a660*/  VIADD R2, R2, UR6 ;  /* 0x0000000602027c36 */ /* 0x002fe20008000000 */
[----:B------:R-:W-:-:S04]  /*17a670*/  ULDC UR6, c[0x0][0x248] ;  /* 0x0000920000067ab9 */ /* 0x000fc80000000800 */
[----:B------:R1:W-:Y:S01]  /*17a680*/  STL [R1+0x259c], R2 ;  /* 0x00259c0201007387 */ /* 0x0003e20000100800 */
[----:B------:R-:W-:Y:S01]  /*17a690*/  LOP3.LUT R125, R125, 0xfffffbff, RZ, 0xc0, !PT ;  /* 0xfffffbff7d7d7812 */ /* 0x000fe200078ec0ff */
[----:B-1----:R-:W-:Y:S01]  /*17a6a0*/  VIADD R2, R2, UR6 ;  /* 0x0000000602027c36 */ /* 0x002fe20008000000 */
[----:B------:R-:W-:Y:S02]  /*17a6b0*/  ULDC.64 UR6, c[0x0][0x228] ;  /* 0x00008a0000067ab9 */ /* 0x000fe40000000a00 */
[----:B------:R-:W-:Y:S01]  /*17a6c0*/  ISETP.LT.AND P0, PT, R143, UR6, !P0 ;  /* 0x000000068f007c0c */ /* 0x000fe2000c701270 */
[----:B------:R-:W-:Y:S01]  /*17a6d0*/  ULDC UR6, c[0x0][0x248] ;  /* 0x0000920000067ab9 */ /* 0x000fe20000000800 */
[----:B------:R-:W-:-:S04]  /*17a6e0*/  @P1 LOP3.LUT R125, R125, 0x400, RZ, 0xfc, !PT ;  /* 0x000004007d7d1812 */ /* 0x000fc800078efcff */
[----:B------:R-:W-:-:S07]  /*17a6f0*/  LOP3.LUT R125, R125, 0xfffffdff, RZ, 0xc0, !PT ;  /* 0xfffffdff7d7d7812 */ /* 0x000fce00078ec0ff */
        /* <DEDUP_REMOVED lines=9> */
[----:B------:R-:W-:Y:S01]  /*17a790*/  ULDC UR54, c[0x0][0x228] ;  /* 0x00008a0000367ab9 */ /* 0x000fe20000000800 */
[----:B------:R-:W-:Y:S01]  /*17a7a0*/  ULDC UR53, c[0x0][0x228] ;  /* 0x00008a0000357ab9 */ /* 0x000fe20000000800 */
[----:B------:R-:W-:-:S06]  /*17a7b0*/  ULDC UR52, c[0x0][0x228] ;  /* 0x00008a0000347ab9 */ /* 0x000fcc0000000800 */
        /* <DEDUP_REMOVED lines=18> */
[----:B-1----:R-:W-:Y:S01]  /*17a8e0*/  VIADD R2, R2, UR6 ;  /* 0x0000000602027c36 */ /* 0x002fe20008000000 */
[----:B------:R-:W-:Y:S01]  /*17a8f0*/  ISETP.LT.AND P1, PT, R140, UR21, !P0 ;  /* 0x000000158c007c0c */ /* 0x000fe2000c721270 */
[----:B------:R-:W-:Y:S01]  /*17a900*/  ULDC UR6, c[0x0][0x248] ;  /* 0x0000920000067ab9 */ /* 0x000fe20000000800 */
[----:B------:R-:W-:-:S07]  /*17a910*/  ULDC UR49, c[0x0][0x228] ;  /* 0x00008a0000317ab9 */ /* 0x000fce0000000800 */
[----:B------:R-:W-:Y:S01]  /*17a920*/  @P3 LOP3.LUT R125, R125, 0x10, RZ, 0xfc, !PT ;  /* 0x000000107d7d3812 */ /* 0x000fe200078efcff */
[----:B------:R1:W-:Y:S01]  /*17a930*/  STL [R1+0x25a8], R2 ;  /* 0x0025a80201007387 */ /* 0x0003e20000100800 */
[----:B------:R-:W-:Y:S01]  /*17a940*/  ULDC UR22, c[0x0][0x228] ;  /* 0x00008a0000167ab9 */ /* 0x000fe20000000800 */
[----:B------:R-:W-:Y:S01]  /*17a950*/  ULDC UR21, c[0x0][0x228] ;  /* 0x00008a0000157ab9 */ /* 0x000fe20000000800 */
[----:B------:R-:W-:-:S04]  /*17a960*/  LOP3.LUT R125, R125, 0xfffffff7, RZ, 0xc0, !PT ;  /* 0xfffffff77d7d7812 */ /* 0x000fc800078ec0ff */
[----:B------:R-:W-:Y:S02]  /*17a970*/  @P2 LOP3.LUT R125, R125, 0x8, RZ, 0xfc, !PT ;  /* 0x000000087d7d2812 */ /* 0x000fe400078efcff */
[----:B------:R-:W-:Y:S01]  /*17a980*/  ISETP.LT.AND P0, PT, R143, UR12, !P0 ;  /* 0x0000000c8f007c0c */ /* 0x000fe2000c701270 */
[----:B------:R-:W-:Y:S01]  /*17a990*/  ULDC UR12, c[0x0][0x228] ;  /* 0x00008a00000c7ab9 */ /* 0x000fe20000000800 */
[----:B------:R-:W-:-:S04]  /*17a9a0*/  LOP3.LUT R125, R125, 0xfffffffb, RZ, 0xc0, !PT ;  /* 0xfffffffb7d7d7812 */ /* 0x000fc800078ec0ff */
[----:B------:R-:W-:-:S04]  /*17a9b0*/  @P1 LOP3.LUT R125, R125, 0x4, RZ, 0xfc, !PT ;  /* 0x000000047d7d1812 */ /* 0x000fc800078efcff */
[----:B------:R-:W-:-:S04]  /*17a9c0*/  LOP3.LUT R125, R125, 0xfffffffd, RZ, 0xc0, !PT ;  /* 0xfffffffd7d7d7812 */ /* 0x000fc800078ec0ff */
[----:B------:R-:W-:Y:S02]  /*17a9d0*/  @P0 LOP3.LUT R125, R125, 0x2, RZ, 0xfc, !PT ;  /* 0x000000027d7d0812 */ /* 0x000fe400078efcff */
[----:B------:R-:W-:Y:S01]  /*17a9e0*/  ISETP.GE.AND P0, PT, R0, UR11, PT ;  /* 0x0000000b00007c0c */ /* 0x000fe2000bf06270 */
[----:B------:R-:W-:Y:S01]  /*17a9f0*/  VIADD R0, R133, 0x177 ;  /* 0x0000017785007836 */ /* 0x000fe20000000000 */
[----:B------:R-:W-:Y:S01]  /*17aa00*/  LOP3.LUT R125, R125, 0xfffffffe, RZ, 0xc0, !PT ;  /* 0xfffffffe7d7d7812 */ /* 0x000fe200078ec0ff */
[----:B------:R-:W-:Y:S01]  /*17aa10*/  ULDC UR11, c[0x0][0x228] ;  /* 0x00008a00000b7ab9 */ /* 0x000fe20000000800 */
[----:B------:R-:W-:Y:S02]  /*17aa20*/  ISETP.LT.AND P2, PT, R141, UR18, !P0 ;  /* 0x000000128d007c0c */ /* 0x000fe4000c741270 */
[----:B------:R-:W-:Y:S01]  /*17aa30*/  ISETP.LT.AND P1, PT, R140, UR19, !P0 ;  /* 0x000000138c007c0c */ /* 0x000fe2000c721270 */
[----:B------:R-:W-:Y:S01]  /*17aa40*/  ULDC.64 UR18, c[0x0][0x228] ;  /* 0x00008a0000127ab9 */ /* 0x000fe20000000a00 */
[----:B------:R-:W-:Y:S01]  /*17aa50*/  ISETP.LT.AND P3, PT, R142, UR47, !P0 ;  /* 0x0000002f8e007c0c */ /* 0x000fe2000c761270 */
[----:B------:R-:W-:Y:S01]  /*17aa60*/  ULDC UR47, c[0x0][0x228] ;  /* 0x00008a00002f7ab9 */ /* 0x000fe20000000800 */
[----:B------:R-:W-:Y:S01]  /*17aa70*/  ISETP.LT.AND P0, PT, R143, UR16, !P0 ;  /* 0x000000108f007c0c */ /* 0x000fe2000c701270 */
[----:B------:R-:W-:-:S06]  /*17aa80*/  ULDC UR16, c[0x0][0x248] ;  /* 0x0000920000107ab9 */ /* 0x000fcc0000000800 */
[----:B------:R-:W-:-:S04]  /*17aa90*/  @P2 LOP3.LUT R124, R124, 0x80000000, RZ, 0xfc, !PT ;  /* 0x800000007c7c2812 */ /* 0x000fc800078efcff */
[----:B------:R-:W-:-:S04]  /*17aaa0*/  LOP3.LUT R124, R124, 0xbfffffff, RZ, 0xc0, !PT ;  /* 0xbfffffff7c7c7812 */ /* 0x000fc800078ec0ff */
[----:B------:R-:W-:-:S04]  /*17aab0*/  @P1 LOP3.LUT R124, R124, 0x40000000, RZ, 0xfc, !PT ;  /* 0x400000007c7c1812 */ /* 0x000fc800078efcff */
[----:B------:R-:W-:-:S04]  /*17aac0*/  LOP3.LUT R124, R124, 0xdfffffff, RZ, 0xc0, !PT ;  /* 0xdfffffff7c7c7812 */ /* 0x000fc800078ec0ff */
[----:B------:R-:W-:Y:S02]  /*17aad0*/  @P0 LOP3.LUT R124, R124, 0x20000000, RZ, 0xfc, !PT ;  /* 0x200000007c7c0812 */ /* 0x000fe400078efcff */
[----:B------:R-:W-:Y:S01]  /*17aae0*/  ISETP.GE.AND P0, PT, R0, UR7, PT ;  /* 0x0000000700007c0c */ /* 0x000fe2000bf06270 */
[----:B------:R-:W-:Y:S01]  /*17aaf0*/  ULDC UR7, c[0x0][0x228] ;  /* 0x00008a0000077ab9 */ /* 0x000fe20000000800 */
[----:B------:R-:W-:Y:S02]  /*17ab00*/  @P3 LOP3.LUT R125, R125, 0x1, RZ, 0xfc, !PT ;  /* 0x000000017d7d3812 */ /* 0x000fe400078efcff */
[----:B------:R-:W-:Y:S02]  /*17ab10*/  ISETP.LT.AND P3, PT, R142, UR26, !P0 ;  /* 0x0000001a8e007c0c */ /* 0x000fe4000c761270 */
[----:B------:R-:W-:Y:S01]  /*17ab20*/  ISETP.LT.AND P2, PT, R141, UR27, !P0 ;  /* 0x0000001b8d007c0c */ /* 0x000fe2000c741270 */
[----:B------:R-:W-:Y:S01]  /*17ab30*/  ULDC.64 UR26, c[0x0][0x228] ;  /* 0x00008a00001a7ab9 */ /* 0x000fe20000000a00 */
[----:B------:R-:W-:-:S02]  /*17ab40*/  LOP3.LUT R124, R124, 0xefffffff, RZ, 0xc0, !PT ;  /* 0xefffffff7c7c7812 */ /* 0x000fc400078ec0ff */
[----:B------:R-:W-:Y:S01]  /*17ab50*/  ISETP.LT.AND P1, PT, R140, UR5, !P0 ;  /* 0x000000058c007c0c */ /* 0x000fe2000c721270 */
[----:B------:R-:W-:-:S06]  /*17ab60*/  ULDC UR5, c[0x0][0x248] ;  /* 0x0000920000057ab9 */ /* 0x000fcc0000000800 */
[----:B------:R-:W-:-:S04]  /*17ab70*/  @P3 LOP3.LUT R124, R124, 0x10000000, RZ, 0xfc, !PT ;  /* 0x100000007c7c3812 */ /* 0x000fc800078efcff */
[----:B------:R-:W-:-:S04]  /*17ab80*/  LOP3.LUT R124, R124, 0xf7ffffff, RZ, 0xc0, !PT ;  /* 0xf7ffffff7c7c7812 */ /* 0x000fc800078ec0ff */
[----:B------:R-:W-:Y:S02]  /*17ab90*/  @P2 LOP3.LUT R124, R124, 0x8000000, RZ, 0xfc, !PT ;  /* 0x080000007c7c2812 */ /* 0x000fe400078efcff */
[----:B------:R-:W-:Y:S01]  /*17aba0*/  ISETP.LT.AND P0, PT, R143, UR18, !P0 ;  /* 0x000000128f007c0c */ /* 0x000fe2000c701270 */
[----:B------:R-:W-:Y:S01]  /*17abb0*/  ULDC UR18, c[0x0][0x228] ;  /* 0x00008a0000127ab9 */ /* 0x000fe20000000800 */
[----:B------:R-:W-:-:S04]  /*17abc0*/  LOP3.LUT R124, R124, 0xfbffffff, RZ, 0xc0, !PT ;  /* 0xfbffffff7c7c7812 */ /* 0x000fc800078ec0ff */
[----:B------:R-:W-:Y:S02]  /*17abd0*/  @P1 LOP3.LUT R124, R124, 0x4000000, RZ, 0xfc, !PT ;  /* 0x040000007c7c1812 */ /* 0x000fe400078efcff */
[----:B------:R-:W-:Y:S02]  /*17abe0*/  IADD3 R0, R133, 0x176, RZ ;  /* 0x0000017685007810 */ /* 0x000fe40007ffe0ff */
        /* <DEDUP_REMOVED lines=9> */
[----:B------:R-:W-:-:S09]  /*17ac80*/  ISETP.LT.AND P1, PT, R140, UR31, !P0 ;  /* 0x0000001f8c007c0c */ /* 0x000fd2000c721270 */
[----:B------:R-:W-:-:S04]  /*17ac90*/  @P3 LOP3.LUT R124, R124, 0x1000000, RZ, 0xfc, !PT ;  /* 0x010000007c7c3812 */ /* 0x000fc800078efcff */
        /* <DEDUP_REMOVED lines=16> */
[----:B------:R-:W-:Y:S01]  /*17ada0*/  ULDC UR15, c[0x0][0x228] ;  /* 0x00008a00000f7ab9 */ /* 0x000fe20000000800 */
[----:B-1----:R-:W-:Y:S01]  /*17adb0*/  IADD3 R2, R2, UR6, RZ ;  /* 0x0000000602027c10 */ /* 0x002fe2000fffe0ff */
[----:B------:R-:W-:Y:S01]  /*17adc0*/  ULDC UR6, c[0x0][0x248] ;  /* 0x0000920000067ab9 */ /* 0x000fe20000000800 */
[----:B------:R-:W-:-:S05]  /*17add0*/  ULDC UR14, c[0x0][0x228] ;  /* 0x00008a00000e7ab9 */ /* 0x000fca0000000800 */
        /* <DEDUP_REMOVED lines=10> */
[----:B------:R1:W-:Y:S01]  /*17ae80*/  STL [R1+0x25ac], R2 ;  /* 0x0025ac0201007387 */ /* 0x0003e20000100800 */
[----:B------:R-:W-:Y:S01]  /*17ae90*/  ISETP.LT.AND P3, PT, R142, UR25, !P0 ;  /* 0x000000198e007c0c */ /* 0x000fe2000c761270 */
[----:B------:R-:W-:Y:S01]  /*17aea0*/  VIADD R0, R133, 0x173 ;  /* 0x0000017385007836 */ /* 0x000fe20000000000 */
[----:B------:R-:W-:Y:S01]  /*17aeb0*/  ISETP.LT.AND P2, PT, R141, UR43, !P0 ;  /* 0x0000002b8d007c0c */ /* 0x000fe2000c741270 */
[----:B------:R-:W-:Y:S01]  /*17aec0*/  ULDC UR25, c[0x0][0x248] ;  /* 0x0000920000197ab9 */ /* 0x000fe20000000800 */
[----:B------:R-:W-:Y:S01]  /*17aed0*/  ISETP.LT.AND P1, PT, R140, UR42, !P0 ;  /* 0x0000002a8c007c0c */ /* 0x000fe2000c721270 */
[----:B------:R-:W-:Y:S01]  /*17aee0*/  ULDC.64 UR42, c[0x0][0x228] ;  /* 0x00008a00002a7ab9 */ /* 0x000fe20000000a00 */
[----:B------:R-:W-:-:S07]  /*17aef0*/  ULDC UR17, c[0x0][0x228] ;  /* 0x00008a0000117ab9 */ /* 0x000fce0000000800 */
[----:B------:R-:W-:-:S04]  /*17af00*/  @P3 LOP3.LUT R124, R124, 0x10000, RZ, 0xfc, !PT ;  /* 0x000100007c7c3812 */ /* 0x000fc800078efcff */
[----:B------:R-:W-:-:S04]  /*17af10*/  LOP3.LUT R124, R124, 0xffff7fff, RZ, 0xc0, !PT ;  /* 0xffff7fff7c7c7812 */ /* 0x000fc800078ec0ff */
[----:B------:R-:W-:Y:S02]  /*17af20*/  @P2 LOP3.LUT R124, R124, 0x8000, RZ, 0xfc, !PT ;  /* 0x000080007c7c2812 */ /* 0x000fe400078efcff */
[----:B------:R-:W-:Y:S02]  /*17af30*/  ISETP.LT.AND P0, PT, R143, UR30, !P0 ;  /* 0x0000001e8f007c0c */ /* 0x000fe4000c701270 */
[----:B------:R-:W-:Y:S01]  /*17af40*/  LOP3.LUT R124, R124, 0xffffbfff, RZ, 0xc0, !PT ;  /* 0xffffbfff7c7c7812 */ /* 0x000fe200078ec0ff */
[----:B-1----:R-:W-:Y:S01]  /*17af50*/  VIADD R2, R2, UR6 ;  /* 0x0000000602027c36 */ /* 0x002fe20008000000 */
[----:B------:R-:W-:Y:S02]  /*17af60*/  ULDC UR6, c[0x0][0x248] ;  /* 0x0000920000067ab9 */ /* 0x000fe40000000800 */
[----:B------:R-:W-:Y:S02]  /*17af70*/  @P1 LOP3.LUT R124, R124, 0x4000, RZ, 0xfc, !PT ;  /* 0x000040007c7c1812 */ /* 0x000fe400078efcff */
[----:B------:R1:W-:Y:S02]  /*17af80*/  STL [R1+0x2ca0], R2 ;  /* 0x002ca00201007387 */ /* 0x0003e40000100800 */
[----:B------:R-:W-:-:S04]  /*17af90*/  LOP3.LUT R124, R124, 0xffffdfff, RZ, 0xc0, !PT ;  /* 0xffffdfff7c7c7812 */ /* 0x000fc800078ec0ff */
[----:B------:R-:W-:Y:S01]  /*17afa0*/  @P0 LOP3.LUT R124, R124, 0x2000, RZ, 0xfc, !PT ;  /* 0x000020007c7c0812 */ /* 0x000fe200078efcff */
[----:B-1----:R-:W-:Y:S01]  /*17afb0*/  VIADD R2, R2, UR6 ;  /* 0x0000000602027c36 */ /* 0x002fe20008000000 */
[----:B------:R-:W-:Y:S01]  /*17afc0*/  ULDC UR6, c[0x0][0x248] ;  /* 0x0000920000067ab9 */ /* 0x000fe20000000800 */
[----:B------:R-:W-:-:S03]  /*17afd0*/  ISETP.GE.AND P0, PT, R0, UR19, PT ;  /* 0x0000001300007c0c */ /* 0x000fc6000bf06270 */
        /* <DEDUP_REMOVED lines=8> */
[----:B-1----:R-:W-:Y:S01]  /*17b060*/  IADD3 R2, R2, UR6, RZ ;  /* 0x0000000602027c10 */ /* 0x002fe2000fffe0ff */
[----:B------:R-:W-:Y:S01]  /*17b070*/  ULDC UR6, c[0x0][0x248] ;  /* 0x0000920000067ab9 */ /* 0x000fe20000000800 */
[----:B------:R-:W-:-:S03]  /*17b080*/  ULDC UR23, c[0x0][0x228] ;  /* 0x00008a0000177ab9 */ /* 0x000fc60000000800 */
        /* <DEDUP_REMOVED lines=11> */
[----:B------:R-:W-:Y:S01]  /*17b140*/  ISETP.LT.AND P0, PT, R143, UR42, !P0 ;  /* 0x0000002a8f007c0c */ /* 0x000fe2000c701270 */
[----:B------:R-:W-:-:S03]  /*17b150*/  ULDC UR6, c[0x0][0x228] ;  /* 0x00008a0000067ab9 */ /* 0x000fc60000000800 */
[----:B------:R1:W-:Y:S01]  /*17b160*/  STL [R1+0x2cb4], R2 ;  /* 0x002cb40201007387 */ /* 0x0003e20000100800 */
[----:B------:R-:W-:Y:S01]  /*17b170*/  LOP3.LUT R124, R124, 0xfffffbff, RZ, 0xc0, !PT ;  /* 0xfffffbff7c7c7812 */ /* 0x000fe200078ec0ff */
[----:B-1----:R-:W-:-:S03]  /*17b180*/  VIADD R2, R2, UR5 ;  /* 0x0000000502027c36 */ /* 0x002fc60008000000 */
[----:B------:R-:W-:Y:S01]  /*17b190*/  @P1 LOP3.LUT R124, R124, 0x400, RZ, 0xfc, !PT ;  /* 0x000004007c7c1812 */ /* 0x000fe200078efcff */
[----:B------:R-:W-:Y:S01]  /*17b1a0*/  ULDC UR5, c[0x0][0x228] ;  /* 0x00008a0000057ab9 */ /* 0x000fe20000000800 */
[----:B------:R1:W-:Y:S02]  /*17b1b0*/  STL [R1+0x2cb8], R2 ;  /* 0x002cb80201007387 */ /* 0x0003e40000100800 */
[----:B------:R-:W-:Y:S01]  /*17b1c0*/  LOP3.LUT R124, R124, 0xfffffdff, RZ, 0xc0, !PT ;  /* 0xfffffdff7c7c7812 */ /* 0x000fe200078ec0ff */
[----:B-1----:R-:W-:Y:S01]  /*17b1d0*/  VIADD R2, R2, UR8 ;  /* 0x0000000802027c36 */ /* 0x002fe20008000000 */
[----:B------:R-:W-:-:S04]  /*17b1e0*/  ULDC UR8, c[0x0][0x248] ;  /* 0x0000920000087ab9 */ /* 0x000fc80000000800 */
[----:B------:R1:W-:Y:S01]  /*17b1f0*/  STL [R1+0x2cbc], R2 ;  /* 0x002cbc0201007387 */ /* 0x0003e20000100800 */
[----:B------:R-:W-:Y:S02]  /*17b200*/  @P0 LOP3.LUT R124, R124, 0x200, RZ, 0xfc, !PT ;  /* 0x000002007c7c0812 */ /* 0x000fe400078efcff */
[----:B------:R-:W-:Y:S01]  /*17b210*/  ISETP.GE.AND P0, PT, R0, UR27, PT ;  /* 0x0000001b00007c0c */ /* 0x000fe2000bf06270 */
[----:B-1----:R-:W-:-:S03]  /*17b220*/  VIADD R2, R2, UR8 ;  /* 0x0000000802027c36 */ /* 0x002fc60008000000 */
[----:B------:R-:W-:Y:S01]  /*17b230*/  ISETP.LT.AND P3, PT, R142, UR37, !P0 ;  /* 0x000000258e007c0c */ /* 0x000fe2000c761270 */
[----:B------:R-:W-:Y:S01]  /*17b240*/  ULDC UR8, c[0x0][0x228] ;  /* 0x00008a0000087ab9 */ /* 0x000fe20000000800 */
[----:B------:R-:W-:Y:S01]  /*17b250*/  ISETP.LT.AND P2, PT, R141, UR39, !P0 ;  /* 0x000000278d007c0c */ /* 0x000fe2000c741270 */
[----:B------:R-:W-:Y:S01]  /*17b260*/  ULDC UR39, c[0x0][0x228] ;  /* 0x00008a0000277ab9 */ /* 0x000fe20000000800 */
[----:B------:R1:W-:Y:S01]  /*17b270*/  STL [R1+0x2cc0], R2 ;  /* 0x002cc00201007387 */ /* 0x0003e20000100800 */
[----:B------:R-:W-:Y:S01]  /*17b280*/  LOP3.LUT R124, R124, 0xfffffeff, RZ, 0xc0, !PT ;  /* 0xfffffeff7c7c7812 */ /* 0x000fe200078ec0ff */
[----:B------:R-:W-:Y:S01]  /*17b290*/  ULDC UR37, c[0x0][0x228] ;  /* 0x00008a0000257ab9 */ /* 0x000fe20000000800 */
[----:B-1----:R-:W-:Y:S01]  /*17b2a0*/  IADD3 R2, R2, UR16, RZ ;  /* 0x0000001002027c10 */ /* 0x002fe2000fffe0ff */
[----:B------:R-:W-:-:S04]  /*17b2b0*/  ULDC UR16, c[0x0][0x248] ;  /* 0x0000920000107ab9 */ /* 0x000fc80000000800 */
[----:B------:R1:W-:Y:S02]  /*17b2c0*/  STL [R1+0x2cc4], R2 ;  /* 0x002cc40201007387 */ /* 0x0003e40000100800 */
[----:B-1----:R-:W-:Y:S01]  /*17b2d0*/  VIADD R2, R2, UR13 ;  /* 0x0000000d02027c36 */ /* 0x002fe20008000000 */
[----:B------:R-:W-:Y:S01]  /*17b2e0*/  @P3 LOP3.LUT R124, R124, 0x100, RZ, 0xfc, !PT ;  /* 0x000001007c7c3812 */ /* 0x000fe200078efcff */
[----:B------:R-:W-:-:S03]  /*17b2f0*/  ULDC UR13, c[0x0][0x228] ;  /* 0x00008a00000d7ab9 */ /* 0x000fc60000000800 */
[----:B------:R1:W-:Y:S01]  /*17b300*/  STL [R1+0x2cc8], R2 ;  /* 0x002cc80201007387 */ /* 0x0003e20000100800 */
[----:B------:R-:W-:Y:S01]  /*17b310*/  ISETP.LT.AND P1, PT, R140, UR46, !P0 ;  /* 0x0000002e8c007c0c */ /* 0x000fe2000c721270 */
[----:B------:R-:W-:Y:S01]  /*17b320*/  ULDC UR46, c[0x0][0x228] ;  /* 0x00008a00002e7ab9 */ /* 0x000fe20000000800 */
[----:B-1----:R-:W-:Y:S01]  /*17b330*/  VIADD R2, R2, UR16 ;  /* 0x0000001002027c36 */ /* 0x002fe20008000000 */
[----:B------:R-:W-:Y:S01]  /*17b340*/  ULDC UR16, c[0x0][0x248] ;  /* 0x0000920000107ab9 */ /* 0x000fe20000000800 */
[----:B------:R-:W-:-:S03]  /*17b350*/  LOP3.LUT R124, R124, 0xffffff7f, RZ, 0xc0, !PT ;  /* 0xffffff7f7c7c7812 */ /* 0x000fc600078ec0ff */
[----:B------:R1:W-:Y:S01]  /*17b360*/  STL [R1+0x2ccc], R2 ;  /* 0x002ccc0201007387 */ /* 0x0003e20000100800 */
[----:B------:R-:W-:Y:S02]  /*17b370*/  @P2 LOP3.LUT R124, R124, 0x80, RZ, 0xfc, !PT ;  /* 0x000000807c7c2812 */ /* 0x000fe400078efcff */
[----:B-1----:R-:W-:Y:S01]  /*17b380*/  IADD3 R2, R2, UR16, RZ ;  /* 0x0000001002027c10 */ /* 0x002fe2000fffe0ff */
[----:B------:R-:W-:-:S04]  /*17b390*/  ULDC UR16, c[0x0][0x228] ;  /* 0x00008a0000107ab9 */ /* 0x000fc80000000800 */
[----:B------:R1:W-:Y:S01]  /*17b3a0*/  STL [R1+0x2cd0], R2 ;  /* 0x002cd00201007387 */ /* 0x0003e20000100800 */
[----:B------:R-:W-:Y:S01]  /*17b3b0*/  LOP3.LUT R124, R124, 0xffffffbf, RZ, 0xc0, !PT ;  /* 0xffffffbf7c7c7812 */ /* 0x000fe200078ec0ff */
[----:B-1----:R-:W-:Y:S01]  /*17b3c0*/  VIADD R2, R2, UR25 ;  /* 0x0000001902027c36 */ /* 0x002fe20008000000 */
[----:B------:R-:W-:Y:S02]  /*17b3d0*/  ULDC.64 UR24, c[0x0][0x228] ;  /* 0x00008a0000187ab9 */ /* 0x000fe40000000a00 */
[----:B------:R-:W-:Y:S01]  /*17b3e0*/  ISETP.LT.AND P0, PT, R143, UR24, !P0 ;  /* 0x000000188f007c0c */ /* 0x000fe2000c701270 */
[----:B------:R-:W-:Y:S01]  /*17b3f0*/  ULDC UR24, c[0x0][0x248] ;  /* 0x0000920000187ab9 */ /* 0x000fe20000000800 */
[----:B------:R-:W-:Y:S02]  /*17b400*/  @P1 LOP3.LUT R124, R124, 0x40, RZ, 0xfc, !PT ;  /* 0x000000407c7c1812 */ /* 0x000fe400078efcff */
[----:B------:R-:W-:Y:S02]  /*17b410*/  IADD3 R0, R133, 0x171, RZ ;  /* 0x0000017185007810 */ /* 0x000fe40007ffe0ff */
        /* <DEDUP_REMOVED lines=12> */
[----:B------:R-:W-:Y:S01]  /*17b4e0*/  ULDC UR45, c[0x0][0x228] ;  /* 0x00008a00002d7ab9 */ /* 0x000fe20000000800 */
[----:B-1----:R-:W-:Y:S01]  /*17b4f0*/  VIADD R2, R2, UR20 ;  /* 0x0000001402027c36 */ /* 0x002fe20008000000 */
[----:B------:R-:W-:-:S04]  /*17b500*/  ULDC UR20, c[0x0][0x228] ;  /* 0x00008a0000147ab9 */ /* 0x000fc80000000800 */
[----:B------:R-:W-:Y:S01]  /*17b510*/  @P3 LOP3.LUT R124, R124, 0x10, RZ, 0xfc, !PT ;  /* 0x000000107c7c3812 */ /* 0x000fe200078efcff */
[----:B------:R1:W-:Y:S03]  /*17b520*/  STL [R1+0x2cd8], R2 ;  /* 0x002cd80201007387 */ /* 0x0003e60000100800 */
[----:B------:R-:W-:-:S04]  /*17b530*/  LOP3.LUT R124, R124, 0xfffffff7, RZ, 0xc0, !PT ;  /* 0xfffffff77c7c7812 */ /* 0x000fc800078ec0ff */
[----:B------:R-:W-:Y:S01]  /*17b540*/  @P2 LOP3.LUT R124, R124, 0x8, RZ, 0xfc, !PT ;  /* 0x000000087c7c2812 */ /* 0x000fe200078efcff */
[----:B-1----:R-:W-:Y:S01]  /*17b550*/  VIADD R2, R2, UR26 ;  /* 0x0000001a02027c36 */ /* 0x002fe20008000000 */
[----:B------:R-:W-:Y:S02]  /*17b560*/  ULDC.64 UR26, c[0x0][0x228] ;  /* 0x00008a00001a7ab9 */ /* 0x000fe40000000a00 */
[----:B------:R-:W-:Y:S02]  /*17b570*/  LOP3.LUT R124, R124, 0xfffffffb, RZ, 0xc0, !PT ;  /* 0xfffffffb7c7c7812 */ /* 0x000fe400078ec0ff */
[----:B------:R-:W-:Y:S01]  /*17b580*/  ISETP.LT.AND P0, PT, R143, UR26, !P0 ;  /* 0x0000001a8f007c0c */ /* 0x000fe2000c701270 */
[----:B------:R1:W-:Y:S01]  /*17b590*/  STL [R1+0x2cdc], R2 ;  /* 0x002cdc0201007387 */ /* 0x0003e20000100800 */
[----:B------:R-:W-:Y:S01]  /*17b5a0*/  @P1 LOP3.LUT R124, R124, 0x4, RZ, 0xfc, !PT ;  /* 0x000000047c7c1812 */ /* 0x000fe200078efcff */
[----:B------:R-:W-:-:S03]  /*17b5b0*/  ULDC UR26, c[0x0][0x248] ;  /* 0x00009200001a7ab9 */ /* 0x000fc60000000800 */
[----:B------:R-:W-:-:S07]  /*17b5c0*/  LOP3.LUT R124, R124, 0xfffffffd, RZ, 0xc0, !PT ;  /* 0xfffffffd7c7c7812 */ /* 0x000fce00078ec0ff */
[----:B------:R-:W-:Y:S02]  /*17b5d0*/  @P0 LOP3.LUT R124, R124, 0x2, RZ, 0xfc, !PT ;  /* 0x000000027c7c0812 */ /* 0x000fe400078efcff */
[----:B------:R-:W-:Y:S01]  /*17b5e0*/  ISETP.GE.AND P0, PT, R0, UR31, PT ;  /* 0x0000001f00007c0c */ /* 0x000fe2000bf06270 */
[----:B------:R-:W-:Y:S01]  /*17b5f0*/  VIADD R0, R133, 0x16f ;  /* 0x0000016f85007836 */ /* 0x000fe20000000000 */
[----:B------:R-:W-:Y:S01]  /*17b600*/  LOP3.LUT R124, R124, 0xfffffffe, RZ, 0xc0, !PT ;  /* 0xfffffffe7c7c7812 */ /* 0x000fe200078ec0ff */
[----:B------:R-:W-:Y:S01]  /*17b610*/  ULDC.64 UR30, c[0x0][0x228] ;  /* 0x00008a00001e7ab9 */ /* 0x000fe20000000a00 */
[----:B------:R-:W-:Y:S01]  /*17b620*/  ISETP.LT.AND P2, PT, R141, UR54, !P0 ;  /* 0x000000368d007c0c */ /* 0x000fe2000c741270 */
[----:B------:R-:W-:Y:S01]  /*17b630*/  ULDC UR54, c[0x0][0x228] ;  /* 0x00008a0000367ab9 */ /* 0x000fe20000000800 */
[----:B------:R-:W-:Y:S01]  /*17b640*/  ISETP.LT.AND P1, PT, R140, UR55, !P0 ;  /* 0x000000378c007c0c */ /* 0x000fe2000c721270 */
[----:B------:R-:W-:Y:S01]  /*17b650*/  ULDC UR55, c[0x0][0x228] ;  /* 0x00008a0000377ab9 */ /* 0x000fe20000000800 */
[----:B------:R-:W-:Y:S01]  /*17b660*/  ISETP.LT.AND P3, PT, R142, UR53, !P0 ;  /* 0x000000358e007c0c */ /* 0x000fe2000c761270 */
[----:B-1----:R-:W-:Y:S01]  /*17b670*/  VIADD R2, R2, UR24 ;  /* 0x0000001802027c36 */ /* 0x002fe20008000000 */
[----:B------:R-:W-:Y:S01]  /*17b680*/  ISETP.LT.AND P0, PT, R143, UR28, !P0 ;  /* 0x0000001c8f007c0c */ /* 0x000fe2000c701270 */
[----:B------:R-:W-:Y:S01]  /*17b690*/  ULDC UR24, c[0x0][0x248] ;  /* 0x0000920000187ab9 */ /* 0x000fe20000000800 */
[----:B------:R-:W-:Y:S01]  /*17b6a0*/  ULDC UR28, c[0x0][0x228] ;  /* 0x00008a00001c7ab9 */ /* 0x000fe20000000800 */
[----:B------:R-:W-:-:S04]  /*17b6b0*/  ULDC UR53, c[0x0][0x228] ;  /* 0x00008a0000357ab9 */ /* 0x000fc80000000800 */
[----:B------:R-:W-:-:S04]  /*17b6c0*/  @P2 LOP3.LUT R123, R123, 0x80000000, RZ, 0xfc, !PT ;  /* 0x800000007b7b2812 */ /* 0x000fc800078efcff */
[----:B------:R-:W-:-:S04]  /*17b6d0*/  LOP3.LUT R123, R123, 0xbfffffff, RZ, 0xc0, !PT ;  /* 0xbfffffff7b7b7812 */ /* 0x000fc800078ec0ff */
[----:B------:R-:W-:-:S04]  /*17b6e0*/  @P1 LOP3.LUT R123, R123, 0x40000000, RZ, 0xfc, !PT ;  /* 0x400000007b7b1812 */ /* 0x000fc800078efcff */
[----:B------:R-:W-:-:S04]  /*17b6f0*/  LOP3.LUT R123, R123, 0xdfffffff, RZ, 0xc0, !PT ;  /* 0xdfffffff7b7b7812 */ /* 0x000fc800078ec0ff */
[----:B------:R-:W-:Y:S02]  /*17b700*/  @P0 LOP3.LUT R123, R123, 0x20000000, RZ, 0xfc, !PT ;  /* 0x200000007b7b0812 */ /* 0x000fe400078efcff */
[----:B------:R-:W-:Y:S02]  /*17b710*/  ISETP.GE.AND P0, PT, R0, UR43, PT ;  /* 0x0000002b00007c0c */ /* 0x000fe4000bf06270 */
[----:B------:R-:W-:Y:S02]  /*17b720*/  @P3 LOP3.LUT R124, R124, 0x1, RZ, 0xfc, !PT ;  /* 0x000000017c7c3812 */ /* 0x000fe400078efcff */
[----:B------:R-:W-:Y:S01]  /*17b730*/  LOP3.LUT R123, R123, 0xefffffff, RZ, 0xc0, !PT ;  /* 0xefffffff7b7b7812 */ /* 0x000fe200078ec0ff */
[----:B------:R-:W-:Y:S01]  /*17b740*/  VIADD R0, R133, 0x16e ;  /* 0x0000016e85007836 */ /* 0x000fe20000000000 */
[----:B------:R-:W-:Y:S01]  /*17b750*/  ISETP.LT.AND P3, PT, R142, UR54, !P0 ;  /* 0x000000368e007c0c */ /* 0x000fe2000c761270 */
[----:B------:R1:W-:Y:S01]  /*17b760*/  STL [R1+0x2ce0], R2 ;  /* 0x002ce00201007387 */ /* 0x0003e20000100800 */
[----:B------:R-:W-:Y:S01]  /*17b770*/  ISETP.LT.AND P2, PT, R141, UR55, !P0 ;  /* 0x000000378d007c0c */ /* 0x000fe2000c741270 */
[----:B------:R-:W-:Y:S01]  /*17b780*/  ULDC UR55, c[0x0][0x228] ;  /* 0x00008a0000377ab9 */ /* 0x000fe20000000800 */
[----:B------:R-:W-:Y:S01]  /*17b790*/  ISETP.LT.AND P1, PT, R140, UR48, !P0 ;  /* 0x000000308c007c0c */ /* 0x000fe2000c721270 */
[----:B------:R-:W-:Y:S01]  /*17b7a0*/  ULDC.64 UR42, c[0x0][0x228] ;  /* 0x00008a00002a7ab9 */ /* 0x000fe20000000a00 */
[----:B------:R-:W-:-:S07]  /*17b7b0*/  ULDC UR54, c[0x0][0x228] ;  /* 0x00008a0000367ab9 */ /* 0x000fce0000000800 */
[----:B------:R-:W-:Y:S01]  /*17b7c0*/  @P3 LOP3.LUT R123, R123, 0x10000000, RZ, 0xfc, !PT ;  /* 0x100000007b7b3812 */ /* 0x000fe200078efcff */
[----:B-1----:R-:W-:Y:S01]  /*17b7d0*/  VIADD R2, R2, UR24 ;  /* 0x0000001802027c36 */ /* 0x002fe20008000000 */
[----:B------:R-:W-:Y:S01]  /*17b7e0*/  ISETP.LT.AND P0, PT, R143, UR30, !P0 ;  /* 0x0000001e8f007c0c */ /* 0x000fe2000c701270 */
[----:B------:R-:W-:Y:S01]  /*17b7f0*/  ULDC UR24, c[0x0][0x248] ;  /* 0x0000920000187ab9 */ /* 0x000fe20000000800 */
[----:B------:R-:W-:Y:S01]  /*17b800*/  LOP3.LUT R123, R123, 0xf7ffffff, RZ, 0xc0, !PT ;  /* 0xf7ffffff7b7b7812 */ /* 0x000fe200078ec0ff */
[----:B------:R-:W-:Y:S01]  /*17b810*/  ULDC UR30, c[0x0][0x228] ;  /* 0x00008a00001e7ab9 */ /* 0x000fe20000000800 */
[----:B------:R-:W-:Y:S02]  /*17b820*/  ULDC UR48, c[0x0][0x228] ;  /* 0x00008a0000307ab9 */ /* 0x000fe40000000800 */
[----:B------:R-:W-:-:S04]  /*17b830*/  @P2 LOP3.LUT R123, R123, 0x8000000, RZ, 0xfc, !PT ;  /* 0x080000007b7b2812 */ /* 0x000fc800078efcff */
[----:B------:R-:W-:-:S04]  /*17b840*/  LOP3.LUT R123, R123, 0xfbffffff, RZ, 0xc0, !PT ;  /* 0xfbffffff7b7b7812 */ /* 0x000fc800078ec0ff */
[----:B------:R-:W-:-:S04]  /*17b850*/  @P1 LOP3.LUT R123, R123, 0x4000000, RZ, 0xfc, !PT ;  /* 0x040000007b7b1812 */ /* 0x000fc800078efcff */
[----:B------:R-:W-:-:S04]  /*17b860*/  LOP3.LUT R123, R123, 0xfdffffff, RZ, 0xc0, !PT ;  /* 0xfdffffff7b7b7812 */ /* 0x000fc800078ec0ff */
[----:B------:R-:W-:Y:S02]  /*17b870*/  @P0 LOP3.LUT R123, R123, 0x2000000, RZ, 0xfc, !PT ;  /* 0x020000007b7b0812 */ /* 0x000fe400078efcff */
[----:B------:R-:W-:-:S04]  /*17b880*/  ISETP.GE.AND P0, PT, R0, UR25, PT ;  /* 0x0000001900007c0c */ /* 0x000fc8000bf06270 */
[----:B------:R-:W-:Y:S02]  /*17b890*/  ISETP.LT.AND P3, PT, R142, UR55, !P0 ;  /* 0x000000378e007c0c */ /* 0x000fe4000c761270 */
[----:B------:R-:W-:Y:S01]  /*17b8a0*/  LOP3.LUT R123, R123, 0xfeffffff, RZ, 0xc0, !PT ;  /* 0xfeffffff7b7b7812 */ /* 0x000fe200078ec0ff */
[----:B------:R1:W-:Y:S01]  /*17b8b0*/  STL [R1+0x2ce4], R2 ;  /* 0x002ce40201007387 */ /* 0x0003e20000100800 */
[----:B------:R-:W-:Y:S01]  /*17b8c0*/  ISETP.LT.AND P2, PT, R141, UR60, !P0 ;  /* 0x0000003c8d007c0c */ /* 0x000fe2000c741270 */
[----:B------:R-:W-:Y:S01]  /*17b8d0*/  VIADD R0, R133, 0x16d ;  /* 0x0000016d85007836 */ /* 0x000fe20000000000 */
[----:B------:R-:W-:Y:S01]  /*17b8e0*/  ISETP.LT.AND P1, PT, R140, UR50, !P0 ;  /* 0x000000328c007c0c */ /* 0x000fe2000c721270 */
[----:B------:R-:W-:-:S06]  /*17b8f0*/  ULDC UR55, c[0x0][0x228] ;  /* 0x00008a0000377ab9 */ /* 0x000fcc0000000800 */
        /* <DEDUP_REMOVED lines=8> */
[----:B------:R-:W-:Y:S01]  /*17b980*/  LOP3.LUT R123, R123, 0xffbfffff, RZ, 0xc0, !PT ;  /* 0xffbfffff7b7b7812 */ /* 0x000fe200078ec0ff */
[----:B------:R1:W-:Y:S03]  /*17b990*/  STL [R1+0x2ce8], R2 ;  /* 0x002ce80201007387 */ /* 0x0003e60000100800 */
[----:B------:R-:W-:-:S04]  /*17b9a0*/  @P1 LOP3.LUT R123, R123, 0x400000, RZ, 0xfc, !PT ;  /* 0x004000007b7b1812 */ /* 0x000fc800078efcff */
[----:B------:R-:W-:Y:S02]  /*17b9b0*/  LOP3.LUT R123, R123, 0xffdfffff, RZ, 0xc0, !PT ;  /* 0xffdfffff7b7b7812 */ /* 0x000fe400078ec0ff */
[----:B-1----:R-:W-:Y:S01]  /*17b9c0*/  IADD3 R2, R2, UR24, RZ ;  /* 0x0000001802027c10 */ /* 0x002fe2000fffe0ff */
[----:B------:R-:W-:Y:S01]  /*17b9d0*/  ULDC UR24, c[0x0][0x248] ;  /* 0x0000920000187ab9 */ /* 0x000fe20000000800 */
[----:B------:R-:W-:Y:S02]  /*17b9e0*/  @P0 LOP3.LUT R123, R123, 0x200000, RZ, 0xfc, !PT ;  /* 0x002000007b7b0812 */ /* 0x000fe400078efcff */
[----:B------:R-:W-:Y:S01]  /*17b9f0*/  ISETP.GE.AND P0, PT, R0, UR27, PT ;  /* 0x0000001b00007c0c */ /* 0x000fe2000bf06270 */
[----:B------:R1:W-:Y:S03]  /*17ba00*/  STL [R1+0x2cec], R2 ;  /* 0x002cec0201007387 */ /* 0x0003e60000100800 */
[----:B------:R-:W-:Y:S01]  /*17ba10*/  ISETP.LT.AND P3, PT, R142, UR55, !P0 ;  /* 0x000000378e007c0c */ /* 0x000fe2000c761270 */
[----:B------:R-:W-:Y:S01]  /*17ba20*/  ULDC UR55, c[0x0][0x228] ;  /* 0x00008a0000377ab9 */ /* 0x000fe20000000800 */
[----:B-1----:R-:W-:Y:S01]  /*17ba30*/  VIADD R2, R2, UR24 ;  /* 0x0000001802027c36 */ /* 0x002fe20008000000 */
[----:B------:R-:W-:-:S04]  /*17ba40*/  ULDC UR24, c[0x0][0x248] ;  /* 0x0000920000187ab9 */ /* 0x000fc80000000800 */
[----:B------:R1:W-:Y:S01]  /*17ba50*/  STL [R1+0x2cf0], R2 ;  /* 0x002cf00201007387 */ /* 0x0003e20000100800 */
[----:B------:R-:W-:Y:S01]  /*17ba60*/  ISETP.LT.AND P2, PT, R141, UR59, !P0 ;  /* 0x0000003b8d007c0c */ /* 0x000fe2000c741270 */
[----:B------:R-:W-:Y:S01]  /*17ba70*/  ULDC UR59, c[0x0][0x228] ;  /* 0x00008a00003b7ab9 */ /* 0x000fe20000000800 */
[----:B------:R-:W-:Y:S01]  /*17ba80*/  LOP3.LUT R123, R123, 0xffefffff, RZ, 0xc0, !PT ;  /* 0xffefffff7b7b7812 */ /* 0x000fe200078ec0ff */
[----:B-1----:R-:W-:Y:S01]  /*17ba90*/  VIADD R2, R2, UR24 ;  /* 0x0000001802027c36 */ /* 0x002fe20008000000 */
[----:B------:R-:W-:-:S04]  /*17baa0*/  ULDC UR24, c[0x0][0x248] ;  /* 0x0000920000187ab9 */ /* 0x000fc80000000800 */
[----:B------:R1:W-:Y:S01]  /*17bab0*/  STL [R1+0x2cf4], R2 ;  /* 0x002cf40201007387 */ /* 0x0003e20000100800 */
[----:B------:R-:W-:Y:S02]  /*17bac0*/  @P3 LOP3.LUT R123, R123, 0x100000, RZ, 0xfc, !PT ;  /* 0x001000007b7b3812 */ /* 0x000fe400078efcff */
[----:B------:R-:W-:Y:S01]  /*17bad0*/  ISETP.LT.AND P1, PT, R140, UR51, !P0 ;  /* 0x000000338c007c0c */ /* 0x000fe2000c721270 */
[----:B------:R-:W-:Y:S01]  /*17bae0*/  ULDC UR51, c[0x0][0x228] ;  /* 0x00008a0000337ab9 */ /* 0x000fe20000000800 */
[----:B-1----:R-:W-:Y:S01]  /*17baf0*/  IADD3 R2, R2, UR24, RZ ;  /* 0x0000001802027c10 */ /* 0x002fe2000fffe0ff */
[----:B------:R-:W-:Y:S01]  /*17bb00*/  ULDC UR24, c[0x0][0x248] ;  /* 0x0000920000187ab9 */ /* 0x000fe20000000800 */
[----:B------:R-:W-:-:S03]  /*17bb10*/  LOP3.LUT R123, R123, 0xfff7ffff, RZ, 0xc0, !PT ;  /* 0xfff7ffff7b7b7812 */ /* 0x000fc600078ec0ff */
[----:B------:R1:W-:Y:S01]  /*17bb20*/  STL [R1+0x2cf8], R2 ;  /* 0x002cf80201007387 */ /* 0x0003e20000100800 */
        /* <DEDUP_REMOVED lines=20> */
[----:B------:R-:W-:Y:S01]  /*17bc70*/  ULDC.64 UR28, c[0x0][0x228] ;  /* 0x00008a00001c7ab9 */ /* 0x000fe20000000a00 */
[----:B------:R-:W-:Y:S01]  /*17bc80*/  ULDC UR58, c[0x0][0x228] ;  /* 0x00008a00003a7ab9 */ /* 0x000fe20000000800 */
[----:B------:R-:W-:-:S04]  /*17bc90*/  ULDC UR57, c[0x0][0x228] ;  /* 0x00008a0000397ab9 */ /* 0x000fc80000000800 */
[----:B------:R-:W-:-:S04]  /*17bca0*/  @P3 LOP3.LUT R123, R123, 0x10000, RZ, 0xfc, !PT ;  /* 0x000100007b7b3812 */ /* 0x000fc800078efcff */
[----:B------:R-:W-:Y:S01]  /*17bcb0*/  LOP3.LUT R123, R123, 0xffff7fff, RZ, 0xc0, !PT ;  /* 0xffff7fff7b7b7812 */ /* 0x000fe200078ec0ff */
[----:B-1----:R-:W-:Y:S01]  /*17bcc0*/  VIADD R2, R2, UR26 ;  /* 0x0000001a02027c36 */ /* 0x002fe20008000000 */
[----:B------:R-:W-:Y:S02]  /*17bcd0*/  ULDC.64 UR26, c[0x0][0x228] ;  /* 0x00008a00001a7ab9 */ /* 0x000fe40000000a00 */
[----:B------:R-:W-:Y:S02]  /*17bce0*/  @P2 LOP3.LUT R123, R123, 0x8000, RZ, 0xfc, !PT ;  /* 0x000080007b7b2812 */ /* 0x000fe400078efcff */
[----:B------:R-:W-:Y:S02]  /*17bcf0*/  ISETP.LT.AND P0, PT, R143, UR26, !P0 ;  /* 0x0000001a8f007c0c */ /* 0x000fe4000c701270 */
[----:B------:R-:W-:-:S04]  /*17bd00*/  LOP3.LUT R123, R123, 0xffffbfff, RZ, 0xc0, !PT ;  /* 0xffffbfff7b7b7812 */ /* 0x000fc800078ec0ff */
[----:B------:R-:W-:-:S04]  /*17bd10*/  @P1 LOP3.LUT R123, R123, 0x4000, RZ, 0xfc, !PT ;  /* 0x000040007b7b1812 */ /* 0x000fc800078efcff */
[----:B------:R-:W-:-:S04]  /*17bd20*/  LOP3.LUT R123, R123, 0xffffdfff, RZ, 0xc0, !PT ;  /* 0xffffdfff7b7b7812 */ /* 0x000fc800078ec0ff */
[----:B------:R-:W-:Y:S02]  /*17bd30*/  @P0 LOP3.LUT R123, R123, 0x2000, RZ, 0xfc, !PT ;  /* 0x000020007b7b0812 */ /* 0x000fe400078efcff */
[----:B------:R-:W-:-:S04]  /*17bd40*/  ISETP.GE.AND P0, PT, R0, UR31, PT ;  /* 0x0000001f00007c0c */ /* 0x000fc8000bf06270 */
[----:B------:R-:W-:Y:S02]  /*17bd50*/  ISETP.LT.AND P3, PT, R142, UR30, !P0 ;  /* 0x0000001e8e007c0c */ /* 0x000fe4000c761270 */
[----:B------:R-:W-:Y:S01]  /*17bd60*/  LOP3.LUT R123, R123, 0xffffefff, RZ, 0xc0, !PT ;  /* 0xffffefff7b7b7812 */ /* 0x000fe200078ec0ff */
[----:B------:R-:W-:Y:S01]  /*17bd70*/  VIADD R0, R133, 0x16a ;  /* 0x0000016a85007836 */ /* 0x000fe20000000000 */
[----:B------:R-:W-:Y:S01]  /*17bd80*/  ISETP.LT.AND P2, PT, R141, UR56, !P0 ;  /* 0x000000388d007c0c */ /* 0x000fe2000c741270 */
[----:B------:R-:W-:Y:S01]  /*17bd90*/  ULDC.64 UR30, c[0x0][0x228] ;  /* 0x00008a00001e7ab9 */ /* 0x000fe20000000a00 */
[----:B------:R-:W-:Y:S01]  /*17bda0*/  ISETP.LT.AND P1, PT, R140, UR52, !P0 ;  /* 0x000000348c007c0c */ /* 0x000fe2000c721270 */
[----:B------:R1:W-:Y:S06]  /*17bdb0*/  STL [R1+0x2d04], R2 ;  /* 0x002d040201007387 */ /* 0x0003ec0000100800 */
[----:B------:R-:W-:Y:S01]  /*17bdc0*/  @P3 LOP3.LUT R123, R123, 0x1000, RZ, 0xfc, !PT ;  /* 0x000010007b7b3812 */ /* 0x000fe200078efcff */
[----:B------:R-:W-:Y:S01]  /*17bdd0*/  ULDC UR56, c[0x0][0x228] ;  /* 0x00008a0000387ab9 */ /* 0x000fe20000000800 */
[----:B------:R-:W-:-:S02]  /*17bde0*/  ULDC UR52, c[0x0][0x228] ;  /* 0x00008a0000347ab9 */ /* 0x000fc40000000800 */
[----:B------:R-:W-:-:S04]  /*17bdf0*/  LOP3.LUT R123, R123, 0xfffff7ff, RZ, 0xc0, !PT ;  /* 0xfffff7ff7b7b7812 */ /* 0x000fc800078ec0ff */
[----:B------:R-:W-:Y:S02]  /*17be00*/  @P2 LOP3.LUT R123, R123, 0x800, RZ, 0xfc, !PT ;  /* 0x000008007b7b2812 */ /* 0x000fe400078efcff */
[----:B------:R-:W-:Y:S01]  /*17be10*/  ISETP.LT.AND P0, PT, R143, UR28, !P0 ;  /* 0x0000001c8f007c0c */ /* 0x000fe2000c701270 */
[----:B-1----:R-:W-:Y:S01]  /*17be20*/  VIADD R2, R2, UR24 ;  /* 0x0000001802027c36 */ /* 0x002fe20008000000 */
[----:B------:R-:W-:Y:S01]  /*17be30*/  LOP3.LUT R123, R123, 0xfffffbff, RZ, 0xc0, !PT ;  /* 0xfffffbff7b7b7812 */ /* 0x000fe200078ec0ff */
[----:B------:R-:W-:Y:S01]  /*17be40*/  ULDC UR24, c[0x0][0x248] ;  /* 0x0000920000187ab9 */ /* 0x000fe20000000800 */
[----:B------:R-:W-:Y:S02]  /*17be50*/  ULDC UR28, c[0x0][0x248] ;  /* 0x00009200001c7ab9 */ /* 0x000fe40000000800 */
        /* <DEDUP_REMOVED lines=9> */
[----:B------:R1:W-:Y:S01]  /*17bef0*/  STL [R1+0x2d08], R2 ;  /* 0x002d080201007387 */ /* 0x0003e20000100800 */
[----:B------:R-:W-:Y:S01]  /*17bf00*/  ISETP.LT.AND P1, PT, R140, UR21, !P0 ;  /* 0x000000158c007c0c */ /* 0x000fe2000c721270 */
[----:B------:R-:W-:Y:S01]  /*17bf10*/  ULDC UR21, c[0x0][0x248] ;  /* 0x0000920000157ab9 */ /* 0x000fe20000000800 */
[----:B------:R-:W-:-:S07]  /*17bf20*/  ULDC UR61, c[0x0][0x228] ;  /* 0x00008a00003d7ab9 */ /* 0x000fce0000000800 */
[----:B------:R-:W-:Y:S01]  /*17bf30*/  @P3 LOP3.LUT R123, R123, 0x100, RZ, 0xfc, !PT ;  /* 0x000001007b7b3812 */ /* 0x000fe200078efcff */
[----:B------:R-:W-:-:S03]  /*17bf40*/  ULDC UR22, c[0x0][0x248] ;  /* 0x0000920000167ab9 */ /* 0x000fc60000000800 */
        /* <DEDUP_REMOVED lines=15> */
[----:B------:R1:W-:Y:S01]  /*17c040*/  STL [R1+0x2d0c], R2 ;  /* 0x002d0c0201007387 */ /* 0x0003e20000100800 */
[----:B------:R-:W-:Y:S01]  /*17c050*/  ISETP.LT.AND P1, PT, R140, UR11, !P0 ;  /* 0x0000000b8c007c0c */ /* 0x000fe2000c721270 */
[----:B------:R-:W-:Y:S01]  /*17c060*/  ULDC UR11, c[0x0][0x248] ;  /* 0x00009200000b7ab9 */ /* 0x000fe20000000800 */
[----:B------:R-:W-:-:S05]  /*17c070*/  ULDC UR59, c[0x0][0x228] ;  /* 0x00008a00003b7ab9 */ /* 0x000fca0000000800 */
        /* <DEDUP_REMOVED lines=12> */
[----:B------:R-:W-:Y:S01]  /*17c140*/  ISETP.GE.AND P0, PT, R0, UR27, PT ;  /* 0x0000001b00007c0c */ /* 0x000fe2000bf06270 */
[----:B------:R1:W-:Y:S01]  /*17c150*/  STL [R1+0x2d10], R2 ;  /* 0x002d100201007387 */ /* 0x0003e20000100800 */
[----:B------:R-:W-:Y:S01]  /*17c160*/  IADD3 R0, R133, 0x167, RZ ;  /* 0x0000016785007810 */ /* 0x000fe20007ffe0ff */
[----:B------:R-:W-:Y:S01]  /*17c170*/  ULDC.64 UR26, c[0x0][0x228] ;  /* 0x00008a00001a7ab9 */ /* 0x000fe20000000a00 */
[----:B------:R-:W-:Y:S02]  /*17c180*/  ISETP.LT.AND P2, PT, R141, UR7, !P0 ;  /* 0x000000078d007c0c */ /* 0x000fe4000c741270 */
[----:B-1----:R-:W-:Y:S01]  /*17c190*/  IADD3 R2, R2, UR24, RZ ;  /* 0x0000001802027c10 */ /* 0x002fe2000fffe0ff */
[----:B------:R-:W-:Y:S01]  /*17c1a0*/  ULDC UR24, c[0x0][0x248] ;  /* 0x0000920000187ab9 */ /* 0x000fe20000000800 */
[----:B------:R-:W-:Y:S01]  /*17c1b0*/  ISETP.LT.AND P1, PT, R140, UR6, !P0 ;  /* 0x000000068c007c0c */ /* 0x000fe2000c721270 */
[----:B------:R-:W-:-:S02]  /*17c1c0*/  ULDC UR6, c[0x0][0x248] ;  /* 0x0000920000067ab9 */ /* 0x000fc40000000800 */
[----:B------:R1:W-:Y:S06]  /*17c1d0*/  STL [R1+0x2d14], R2 ;  /* 0x002d140201007387 */ /* 0x0003ec0000100800 */
[----:B------:R-:W-:Y:S01]  /*17c1e0*/  @P2 LOP3.LUT R122, R122, 0x80000000, RZ, 0xfc, !PT ;  /* 0x800000007a7a2812 */ /* 0x000fe200078efcff */
[----:B-1----:R-:W-:Y:S01]  /*17c1f0*/  VIADD R2, R2, UR24 ;  /* 0x0000001802027c36 */ /* 0x002fe20008000000 */
[----:B------:R-:W-:Y:S01]  /*17c200*/  ULDC UR24, c[0x0][0x248] ;  /* 0x0000920000187ab9 */ /* 0x000fe20000000800 */
[----:B------:R-:W-:Y:S01]  /*17c210*/  ISETP.LT.AND P3, PT, R142, UR51, !P0 ;  /* 0x000000338e007c0c */ /* 0x000fe2000c761270 */
[----:B------:R-:W-:-:S02]  /*17c220*/  ULDC UR51, c[0x0][0x228] ;  /* 0x00008a0000337ab9 */ /* 0x000fc40000000800 */
[----:B------:R1:W-:Y:S01]  /*17c230*/  STL [R1+0x2d18], R2 ;  /* 0x002d180201007387 */ /* 0x0003e20000100800 */
[----:B------:R-:W-:Y:S01]  /*17c240*/  LOP3.LUT R122, R122, 0xbfffffff, RZ, 0xc0, !PT ;  /* 0xbfffffff7a7a7812 */ /* 0x000fe200078ec0ff */
[----:B-1----:R-:W-:Y:S01]  /*17c250*/  VIADD R2, R2, UR24 ;  /* 0x0000001802027c36 */ /* 0x002fe20008000000 */
[----:B------:R-:W-:Y:S02]  /*17c260*/  ULDC.64 UR24, c[0x0][0x228] ;  /* 0x00008a0000187ab9 */ /* 0x000fe40000000a00 */
[----:B------:R-:W-:Y:S01]  /*17c270*/  ISETP.LT.AND P0, PT, R143, UR24, !P0 ;  /* 0x000000188f007c0c */ /* 0x000fe2000c701270 */
[----:B------:R-:W-:Y:S01]  /*17c280*/  ULDC UR24, c[0x0][0x228] ;  /* 0x00008a0000187ab9 */ /* 0x000fe20000000800 */
[----:B------:R-:W-:-:S04]  /*17c290*/  @P1 LOP3.LUT R122, R122, 0x40000000, RZ, 0xfc, !PT ;  /* 0x400000007a7a1812 */ /* 0x000fc800078efcff */
[----:B------:R-:W-:Y:S01]  /*17c2a0*/  LOP3.LUT R122, R122, 0xdfffffff, RZ, 0xc0, !PT ;  /* 0xdfffffff7a7a7812 */ /* 0x000fe200078ec0ff */
[----:B------:R1:W-:Y:S01]  /*17c2b0*/  STL [R1+0x2d1c], R2 ;  /* 0x002d1c0201007387 */ /* 0x0003e20000100800 */
[----:B------:R-:W-:-:S05]  /*17c2c0*/  LOP3.LUT R123, R123, 0xfffffffe, RZ, 0xc0, !PT ;  /* 0xfffffffe7b7b7812 */ /* 0x000fca00078ec0ff */
[----:B------:R-:W-:Y:S02]  /*17c2d0*/  @P0 LOP3.LUT R122, R122, 0x20000000, RZ, 0xfc, !PT ;  /* 0x200000007a7a0812 */ /* 0x000fe400078efcff */
[----:B------:R-:W-:Y:S02]  /*17c2e0*/  ISETP.GE.AND P0, PT, R0, UR29, PT ;  /* 0x0000001d00007c0c */ /* 0x000fe4000bf06270 */
[----:B-1----:R-:W-:Y:S01]  /*17c2f0*/  IADD3 R2, R2, UR21, RZ ;  /* 0x0000001502027c10 */ /* 0x002fe2000fffe0ff */
[----:B------:R-:W-:Y:S01]  /*17c300*/  ULDC UR21, c[0x0][0x248] ;  /* 0x0000920000157ab9 */ /* 0x000fe20000000800 */
[----:B------:R-:W-:Y:S02]  /*17c310*/  @P3 LOP3.LUT R123, R123, 0x1, RZ, 0xfc, !PT ;  /* 0x000000017b7b3812 */ /* 0x000fe400078efcff */
[----:B------:R-:W-:Y:S01]  /*17c320*/  ISETP.LT.AND P3, PT, R142, UR5, !P0 ;  /* 0x000000058e007c0c */ /* 0x000fe2000c761270 */
[----:B------:R1:W-:Y:S01]  /*17c330*/  STL [R1+0x2d20], R2 ;  /* 0x002d200201007387 */ /* 0x0003e20000100800 */
[----:B------:R-:W-:-:S02]  /*17c340*/  ISETP.LT.AND P2, PT, R141, UR10, !P0 ;  /* 0x0000000a8d007c0c */ /* 0x000fc4000c741270 */
[----:B------:R-:W-:Y:S01]  /*17c350*/  LOP3.LUT R122, R122, 0xefffffff, RZ, 0xc0, !PT ;  /* 0xefffffff7a7a7812 */ /* 0x000fe200078ec0ff */
[----:B------:R-:W-:Y:S01]  /*17c360*/  VIADD R0, R133, 0x166 ;  /* 0x0000016685007836 */ /* 0x000fe20000000000 */
[----:B------:R-:W-:Y:S01]  /*17c370*/  ISETP.LT.AND P1, PT, R140, UR9, !P0 ;  /* 0x000000098c007c0c */ /* 0x000fe2000c721270 */
[----:B------:R-:W-:Y:S01]  /*17c380*/  ULDC UR5, c[0x0][0x248] ;  /* 0x0000920000057ab9 */ /* 0x000fe20000000800 */
[----:B-1----:R-:W-:-:S05]  /*17c390*/  VIADD R2, R2, UR21 ;  /* 0x0000001502027c36 */ /* 0x002fca0008000000 */
[----:B------:R1:W-:Y:S01]  /*17c3a0*/  STL [R1+0x2d24], R2 ;  /* 0x002d240201007387 */ /* 0x0003e20000100800 */
[----:B------:R-:W-:Y:S01]  /*17c3b0*/  @P3 LOP3.LUT R122, R122, 0x10000000, RZ, 0xfc, !PT ;  /* 0x100000007a7a3812 */ /* 0x000fe200078efcff */
[----:B-1----:R-:W-:Y:S01]  /*17c3c0*/  VIADD R2, R2, UR11 ;  /* 0x0000000b02027c36 */ /* 0x002fe20008000000 */
[----:B------:R-:W-:Y:S02]  /*17c3d0*/  ULDC UR11, c[0x0][0x248] ;  /* 0x00009200000b7ab9 */ /* 0x000fe40000000800 */
[----:B------:R-:W-:Y:S02]  /*17c3e0*/  LOP3.LUT R122, R122, 0xf7ffffff, RZ, 0xc0, !PT ;  /* 0xf7ffffff7a7a7812 */ /* 0x000fe400078ec0ff */
[----:B------:R1:W-:Y:S02]  /*17c3f0*/  STL [R1+0x2d2c], R2 ;  /* 0x002d2c0201007387 */ /* 0x0003e40000100800 */
[----:B------:R-:W-:Y:S01]  /*17c400*/  @P2 LOP3.LUT R122, R122, 0x8000000, RZ, 0xfc, !PT ;  /* 0x080000007a7a2812 */ /* 0x000fe200078efcff */
[----:B-1----:R-:W-:-:S03]  /*17c410*/  VIADD R2, R2, UR11 ;  /* 0x0000000b02027c36 */ /* 0x002fc60008000000 */
[----:B------:R-:W-:Y:S01]  /*17c420*/  LOP3.LUT R122, R122, 0xfbffffff, RZ, 0xc0, !PT ;  /* 0xfbffffff7a7a7812 */ /* 0x000fe200078ec0ff */
[----:B------:R-:W-:Y:S01]  /*17c430*/  ULDC UR11, c[0x0][0x248] ;  /* 0x00009200000b7ab9 */ /* 0x000fe20000000800 */
[----:B------:R1:W-:Y:S02]  /*17c440*/  STL [R1+0x2d30], R2 ;  /* 0x002d300201007387 */ /* 0x0003e40000100800 */
[----:B------:R-:W-:Y:S01]  /*17c450*/  @P1 LOP3.LUT R122, R122, 0x4000000, RZ, 0xfc, !PT ;  /* 0x040000007a7a1812 */ /* 0x000fe200078efcff */
[----:B-1----:R-:W-:Y:S01]  /*17c460*/  VIADD R2, R2, UR6 ;  /* 0x0000000602027c36 */ /* 0x002fe20008000000 */
[----:B------:R-:W-:Y:S02]  /*17c470*/  ULDC.64 UR6, c[0x0][0x228] ;  /* 0x00008a0000067ab9 */ /* 0x000fe40000000a00 */
[----:B------:R-:W-:Y:S01]  /*17c480*/  ISETP.LT.AND P0, PT, R143, UR6, !P0 ;  /* 0x000000068f007c0c */ /* 0x000fe2000c701270 */
[----:B------:R-:W-:Y:S01]  /*17c490*/  ULDC UR6, c[0x0][0x228] ;  /* 0x00008a0000067ab9 */ /* 0x000fe20000000800 */
[----:B------:R-:W-:-:S11]  /*17c4a0*/  LOP3.LUT R122, R122, 0xfdffffff, RZ, 0xc0, !PT ;  /* 0xfdffffff7a7a7812 */ /* 0x000fd600078ec0ff */
        /* <DEDUP_REMOVED lines=8> */
[----:B------:R-:W-:Y:S01]  /*17c530*/  ULDC UR8, c[0x0][0x248] ;  /* 0x0000920000087ab9 */ /* 0x000fe20000000800 */
[----:B------:R-:W-:Y:S01]  /*17c540*/  ULDC UR14, c[0x0][0x248] ;  /* 0x00009200000e7ab9 */ /* 0x000fe20000000800 */
[----:B------:R-:W-:-:S04]  /*17c550*/  ULDC UR15, c[0x0][0x228] ;  /* 0x00008a00000f7ab9 */ /* 0x000fc80000000800 */
        /* <DEDUP_REMOVED lines=12> */
[----:B------:R-:W-:-:S04]  /*17c620*/  ISETP.GE.AND P0, PT, R0, UR43, PT ;  /* 0x0000002b00007c0c */ /* 0x000fc8000bf06270 */
[----:B------:R-:W-:Y:S01]  /*17c630*/  ISETP.LT.AND P3, PT, R142, UR13, !P0 ;  /* 0x0000000d8e007c0c */ /* 0x000fe2000c761270 */
[----:B-1----:R-:W-:Y:S01]  /*17c640*/  VIADD R2, R2, UR5 ;  /* 0x0000000502027c36 */ /* 0x002fe20008000000 */
[----:B------:R-:W-:Y:S01]  /*17c650*/  ISETP.LT.AND P2, PT, R141, UR18, !P0 ;  /* 0x000000128d007c0c */ /* 0x000fe2000c741270 */
[----:B------:R-:W-:Y:S01]  /*17c660*/  ULDC UR5, c[0x0][0x248] ;  /* 0x0000920000057ab9 */ /* 0x000fe20000000800 */
[----:B------:R-:W-:Y:S01]  /*17c670*/  LOP3.LUT R122, R122, 0xffefffff, RZ, 0xc0, !PT ;  /* 0xffefffff7a7a7812 */ /* 0x000fe200078ec0ff */
[----:B------:R-:W-:Y:S01]  /*17c680*/  VIADD R0, R133, 0x164 ;  /* 0x0000016485007836 */ /* 0x000fe20000000000 */
[----:B------:R1:W-:Y:S01]  /*17c690*/  STL [R1+0x2d3c], R2 ;  /* 0x002d3c0201007387 */ /* 0x0003e20000100800 */
[----:B------:R-:W-:Y:S01]  /*17c6a0*/  ISETP.LT.AND P1, PT, R140, UR17, !P0 ;  /* 0x000000118c007c0c */ /* 0x000fe2000c721270 */
[----:B------:R-:W-:-:S05]  /*17c6b0*/  ULDC UR18, c[0x0][0x228] ;  /* 0x00008a0000127ab9 */ /* 0x000fca0000000800 */
[----:B------:R-:W-:Y:S02]  /*17c6c0*/  @P3 LOP3.LUT R122, R122, 0x100000, RZ, 0xfc, !PT ;  /* 0x001000007a7a3812 */ /* 0x000fe400078efcff */
[----:B-1----:R-:W-:Y:S01]  /*17c6d0*/  IADD3 R2, R2, UR5, RZ ;  /* 0x0000000502027c10 */ /* 0x002fe2000fffe0ff */
[----:B------:R-:W-:Y:S01]  /*17c6e0*/  ULDC UR5, c[0x0][0x228] ;  /* 0x00008a0000057ab9 */ /* 0x000fe20000000800 */
[----:B------:R-:W-:-:S03]  /*17c6f0*/  LOP3.LUT R122, R122, 0xfff7ffff, RZ, 0xc0, !PT ;  /* 0xfff7ffff7a7a7812 */ /* 0x000fc600078ec0ff */
[----:B------:R1:W-:Y:S01]  /*17c700*/  STL [R1+0x2d40], R2 ;  /* 0x002d400201007387 */ /* 0x0003e20000100800 */
[----:B------:R-:W-:-:S04]  /*17c710*/  @P2 LOP3.LUT R122, R122, 0x80000, RZ, 0xfc, !PT ;  /* 0x000800007a7a2812 */ /* 0x000fc800078efcff */
        /* <DEDUP_REMOVED lines=18> */
[----:B-1----:R-:W-:Y:S01]  /*17c840*/  VIADD R2, R2, UR12 ;  /* 0x0000000c02027c36 */ /* 0x002fe20008000000 */
[----:B------:R-:W-:-:S05]  /*17c850*/  ULDC UR12, c[0x0][0x248] ;  /* 0x00009200000c7ab9 */ /* 0x000fca0000000800 */
[----:B------:R-:W-:Y:S01]  /*17c860*/  @P3 LOP3.LUT R122, R122, 0x10000, RZ, 0xfc, !PT ;  /* 0x000100007a7a3812 */ /* 0x000fe200078efcff */
[----:B------:R1:W-:Y:S03]  /*17c870*/  STL [R1+0x2d48], R2 ;  /* 0x002d480201007387 */ /* 0x0003e60000100800 */
[----:B------:R-:W-:-:S04]  /*17c880*/  LOP3.LUT R122, R122, 0xffff7fff, RZ, 0xc0, !PT ;  /* 0xffff7fff7a7a7812 */ /* 0x000fc800078ec0ff */
[----:B------:R-:W-:Y:S02]  /*17c890*/  @P2 LOP3.LUT R122, R122, 0x8000, RZ, 0xfc, !PT ;  /* 0x000080007a7a2812 */ /* 0x000fe400078efcff */
[----:B-1----:R-:W-:Y:S01]  /*17c8a0*/  IADD3 R2, R2, UR12, RZ ;  /* 0x0000000c02027c10 */ /* 0x002fe2000fffe0ff */
[----:B------:R-:W-:Y:S01]  /*17c8b0*/  ULDC.64 UR12, c[0x0][0x228] ;  /* 0x00008a00000c7ab9 */ /* 0x000fe20000000a00 */
        /* <DEDUP_REMOVED lines=8> */
[----:B-1----:R-:W-:Y:S01]  /*17c940*/  VIADD R2, R2, UR14 ;  /* 0x0000000e02027c36 */ /* 0x002fe20008000000 */
[----:B------:R-:W-:Y:S01]  /*17c950*/  LOP3.LUT R122, R122, 0xffffefff, RZ, 0xc0, !PT ;  /* 0xffffefff7a7a7812 */ /* 0x000fe200078ec0ff */
[----:B------:R-:W-:Y:S01]  /*17c960*/  ULDC UR14, c[0x0][0x248] ;  /* 0x00009200000e7ab9 */ /* 0x000fe20000000800 */
[----:B------:R-:W-:Y:S01]  /*17c970*/  ISETP.LT.AND P3, PT, R142, UR20, !P0 ;  /* 0x000000148e007c0c */ /* 0x000fe2000c761270 */
[----:B------:R-:W-:Y:S01]  /*17c980*/  ULDC.64 UR20, c[0x0][0x228] ;  /* 0x00008a0000147ab9 */ /* 0x000fe20000000a00 */
[----:B------:R-:W-:Y:S01]  /*17c990*/  ISETP.LT.AND P2, PT, R141, UR39, !P0 ;  /* 0x000000278d007c0c */ /* 0x000fe2000c741270 */
[----:B------:R-:W-:Y:S01]  /*17c9a0*/  ULDC UR7, c[0x0][0x248] ;  /* 0x0000920000077ab9 */ /* 0x000fe20000000800 */
[----:B------:R-:W-:-:S02]  /*17c9b0*/  ISETP.LT.AND P1, PT, R140, UR37, !P0 ;  /* 0x000000258c007c0c */ /* 0x000fc4000c721270 */
[----:B------:R-:W-:Y:S01]  /*17c9c0*/  IADD3 R0, R133, 0x162, RZ ;  /* 0x0000016285007810 */ /* 0x000fe20007ffe0ff */
[----:B------:R1:W-:Y:S06]  /*17c9d0*/  STL [R1+0x2d50], R2 ;  /* 0x002d500201007387 */ /* 0x0003ec0000100800 */
[----:B------:R-:W-:Y:S01]  /*17c9e0*/  @P3 LOP3.LUT R122, R122, 0x1000, RZ, 0xfc, !PT ;  /* 0x000010007a7a3812 */ /* 0x000fe200078efcff */
[----:B------:R-:W-:Y:S01]  /*17c9f0*/  ULDC UR39, c[0x0][0x228] ;  /* 0x00008a0000277ab9 */ /* 0x000fe20000000800 */
[----:B------:R-:W-:Y:S02]  /*17ca00*/  ULDC UR37, c[0x0][0x228] ;  /* 0x00008a0000257ab9 */ /* 0x000fe40000000800 */
        /* <DEDUP_REMOVED lines=14> */
[----:B------:R1:W-:Y:S01]  /*17caf0*/  STL [R1+0x2d54], R2 ;  /* 0x002d540201007387 */ /* 0x0003e20000100800 */
[----:B------:R-:W-:Y:S01]  /*17cb00*/  ISETP.LT.AND P2, PT, R141, UR44, !P0 ;  /* 0x0000002c8d007c0c */ /* 0x000fe2000c741270 */
[----:B------:R-:W-:Y:S01]  /*17cb10*/  ULDC UR44, c[0x0][0x228] ;  /* 0x00008a00002c7ab9 */ /* 0x000fe20000000800 */
[----:B------:R-:W-:Y:S01]  /*17cb20*/  ISETP.LT.AND P1, PT, R140, UR41, !P0 ;  /* 0x000000298c007c0c */ /* 0x000fe2000c721270 */
[----:B------:R-:W-:Y:S01]  /*17cb30*/  ULDC UR41, c[0x0][0x228] ;  /* 0x00008a0000297ab9 */ /* 0x000fe20000000800 */
[----:B------:R-:W-:Y:S01]  /*17cb40*/  ULDC UR11, c[0x0][0x228] ;  /* 0x00008a00000b7ab9 */ /* 0x000fe20000000800 */
[----:B------:R-:W-:-:S06]  /*17cb50*/  ULDC UR35, c[0x0][0x228] ;  /* 0x00008a0000237ab9 */ /* 0x000fcc0000000800 */
        /* <DEDUP_REMOVED lines=39> */
[----:B-1----:R-:W-:Y:S01]  /*17cdd0*/  VIADD R2, R2, UR20 ;  /* 0x0000001402027c36 */ /* 0x002fe20008000000 */
[----:B------:R-:W-:Y:S01]  /*17cde0*/  ISETP.LT.AND P2, PT, R141, UR49, !P0 ;  /* 0x000000318d007c0c */ /* 0x000fe2000c741270 */
[----:B------:R-:W-:Y:S01]  /*17cdf0*/  ULDC UR20, c[0x0][0x228] ;  /* 0x00008a0000147ab9 */ /* 0x000fe20000000800 */
[----:B------:R-:W-:Y:S01]  /*17ce00*/  ISETP.LT.AND P1, PT, R140, UR48, !P0 ;  /* 0x000000308c007c0c */ /* 0x000fe2000c721270 */
[----:B------:R-:W-:Y:S01]  /*17ce10*/  ULDC UR13, c[0x0][0x228] ;  /* 0x00008a00000d7ab9 */ /* 0x000fe20000000800 */
[----:B------:R-:W-:Y:S01]  /*17ce20*/  ISETP.LT.AND P3, PT, R142, UR30, !P0 ;  /* 0x0000001e8e007c0c */ /* 0x000fe2000c761270 */
[----:B------:R-:W-:Y:S01]  /*17ce30*/  ULDC UR30, c[0x0][0x228] ;  /* 0x00008a00001e7ab9 */ /* 0x000fe20000000800 */
[----:B------:R-:W-:Y:S01]  /*17ce40*/  ISETP.LT.AND P0, PT, R143, UR26, !P0 ;  /* 0x0000001a8f007c0c */ /* 0x000fe2000c701270 */
[----:B------:R1:W-:Y:S01]  /*17ce50*/  STL [R1+0x2d64], R2 ;  /* 0x002d640201007387 */ /* 0x0003e20000100800 */
[----:B------:R-:W-:Y:S01]  /*17ce60*/  ULDC UR26, c[0x0][0x248] ;  /* 0x00009200001a7ab9 */ /* 0x000fe20000000800 */
[----:B------:R-:W-:Y:S01]  /*17ce70*/  ULDC UR49, c[0x0][0x228] ;  /* 0x00008a0000317ab9 */ /* 0x000fe20000000800 */
[----:B------:R-:W-:-:S03]  /*17ce80*/  ULDC UR48, c[0x0][0x228] ;  /* 0x00008a0000307ab9 */ /* 0x000fc60000000800 */
[----:B------:R-:W-:-:S04]  /*17ce90*/  @P2 LOP3.LUT R121, R121, 0x80000000, RZ, 0xfc, !PT ;  /* 0x8000000079792812 */ /* 0x000fc800078efcff */
[----:B------:R-:W-:-:S04]  /*17cea0*/  LOP3.LUT R121, R121, 0xbfffffff, RZ, 0xc0, !PT ;  /* 0xbfffffff79797812 */ /* 0x000fc800078ec0ff */
[----:B------:R-:W-:-:S04]  /*17ceb0*/  @P1 LOP3.LUT R121, R121, 0x40000000, RZ, 0xfc, !PT ;  /* 0x4000000079791812 */ /* 0x000fc800078efcff */
[----:B------:R-:W-:-:S04]  /*17cec0*/  LOP3.LUT R121, R121, 0xdfffffff, RZ, 0xc0, !PT ;  /* 0xdfffffff79797812 */ /* 0x000fc800078ec0ff */
[----:B------:R-:W-:Y:S02]  /*17ced0*/  @P0 LOP3.LUT R121, R121, 0x20000000, RZ, 0xfc, !PT ;  /* 0x2000000079790812 */ /* 0x000fe400078efcff */
[----:B------:R-:W-:Y:S02]  /*17cee0*/  ISETP.GE.AND P0, PT, R0, UR17, PT ;  /* 0x0000001100007c0c */ /* 0x000fe4000bf06270 */
[----:B------:R-:W-:Y:S02]  /*17cef0*/  @P3 LOP3.LUT R122, R122, 0x1, RZ, 0xfc, !PT ;  /* 0x000000017a7a3812 */ /* 0x000fe400078efcff */
[----:B-1----:R-:W-:Y:S02]  /*17cf00*/  IADD3 R2, R2, UR25, RZ ;  /* 0x0000001902027c10 */ /* 0x002fe4000fffe0ff */
[----:B------:R-:W-:Y:S01]  /*17cf10*/  LOP3.LUT R121, R121, 0xefffffff, RZ, 0xc0, !PT ;  /* 0xefffffff79797812 */ /* 0x000fe200078ec0ff */
[----:B------:R-:W-:Y:S01]  /*17cf20*/  VIADD R0, R133, 0x15e ;  /* 0x0000015e85007836 */ /* 0x000fe20000000000 */
[----:B------:R-:W-:Y:S01]  /*17cf30*/  ISETP.LT.AND P3, PT, R142, UR30, !P0 ;  /* 0x0000001e8e007c0c */ /* 0x000fe2000c761270 */
[----:B------:R-:W-:Y:S01]  /*17cf40*/  ULDC UR17, c[0x0][0x228] ;  /* 0x00008a0000117ab9 */ /* 0x000fe20000000800 */
[----:B------:R-:W-:Y:S01]  /*17cf50*/  ISETP.LT.AND P2, PT, R141, UR53, !P0 ;  /* 0x000000358d007c0c */ /* 0x000fe2000c741270 */
[----:B------:R1:W-:Y:S01]  /*17cf60*/  STL [R1+0x2d68], R2 ;  /* 0x002d680201007387 */ /* 0x0003e20000100800 */
[----:B------:R-:W-:Y:S01]  /*17cf70*/  ISETP.LT.AND P1, PT, R140, UR50, !P0 ;  /* 0x000000328c007c0c */ /* 0x000fe2000c721270 */
[----:B------:R-:W-:Y:S01]  /*17cf80*/  ULDC.64 UR30, c[0x0][0x228] ;  /* 0x00008a00001e7ab9 */ /* 0x000fe20000000a00 */
[----:B------:R-:W-:Y:S01]  /*17cf90*/  ULDC UR25, c[0x0][0x228] ;  /* 0x00008a0000197ab9 */ /* 0x000fe20000000800 */
[----:B------:R-:W-:Y:S01]  /*17cfa0*/  ULDC UR50, c[0x0][0x228] ;  /* 0x00008a0000327ab9 */ /* 0x000fe20000000800 */
[----:B------:R-:W-:-:S05]  /*17cfb0*/  ULDC UR53, c[0x0][0x228] ;  /* 0x00008a0000357ab9 */ /* 0x000fca0000000800 */
[----:B------:R-:W-:Y:S01]  /*17cfc0*/  @P3 LOP3.LUT R121, R121, 0x10000000, RZ, 0xfc, !PT ;  /* 0x1000000079793812 */ /* 0x000fe200078efcff */
[----:B-1----:R-:W-:Y:S01]  /*17cfd0*/  VIADD R2, R2, UR9 ;  /* 0x0000000902027c36 */ /* 0x002fe20008000000 */
[----:B------:R-:W-:Y:S02]  /*17cfe0*/  ULDC UR9, c[0x0][0x228] ;  /* 0x00008a0000097ab9 */ /* 0x000fe40000000800 */
[----:B------:R-:W-:Y:S02]  /*17cff0*/  LOP3.LUT R121, R121, 0xf7ffffff, RZ, 0xc0, !PT ;  /* 0xf7ffffff79797812 */ /* 0x000fe400078ec0ff */
[----:B------:R1:W-:Y:S02]  /*17d000*/  STL [R1+0x2d6c], R2 ;  /* 0x002d6c0201007387 */ /* 0x0003e40000100800 */
        /* <DEDUP_REMOVED lines=9> */
[----:B------:R-:W-:Y:S01]  /*17d0a0*/  ISETP.GE.AND P0, PT, R0, UR21, PT ;  /* 0x0000001500007c0c */ /* 0x000fe2000bf06270 */
[----:B------:R1:W-:Y:S01]  /*17d0b0*/  STL [R1+0x2d70], R2 ;  /* 0x002d700201007387 */ /* 0x0003e20000100800 */
[----:B------:R-:W-:Y:S01]  /*17d0c0*/  LOP3.LUT R121, R121, 0xfeffffff, RZ, 0xc0, !PT ;  /* 0xfeffffff79797812 */ /* 0x000fe200078ec0ff */
[----:B------:R-:W-:Y:S01]  /*17d0d0*/  ULDC UR21, c[0x0][0x228] ;  /* 0x00008a0000157ab9 */ /* 0x000fe20000000800 */
[----:B------:R-:W-:Y:S01]  /*17d0e0*/  ISETP.LT.AND P3, PT, R142, UR42, !P0 ;  /* 0x0000002a8e007c0c */ /* 0x000fe2000c761270 */
[----:B------:R-:W-:Y:S01]  /*17d0f0*/  ULDC.64 UR42, c[0x0][0x228] ;  /* 0x00008a00002a7ab9 */ /* 0x000fe20000000a00 */
[----:B------:R-:W-:Y:S01]  /*17d100*/  ISETP.LT.AND P2, PT, R141, UR55, !P0 ;  /* 0x000000378d007c0c */ /* 0x000fe2000c741270 */
[----:B------:R-:W-:Y:S01]  /*17d110*/  ULDC UR55, c[0x0][0x228] ;  /* 0x00008a0000377ab9 */ /* 0x000fe20000000800 */
[----:B------:R-:W-:Y:S01]  /*17d120*/  ISETP.LT.AND P1, PT, R140, UR54, !P0 ;  /* 0x000000368c007c0c */ /* 0x000fe2000c721270 */
[----:B------:R-:W-:-:S08]  /*17d130*/  ULDC UR54, c[0x0][0x228] ;  /* 0x00008a0000367ab9 */ /* 0x000fd00000000800 */
[----:B------:R-:W-:-:S04]  /*17d140*/  @P3 LOP3.LUT R121, R121, 0x1000000, RZ, 0xfc, !PT ;  /* 0x0100000079793812 */ /* 0x000fc800078efcff */
[----:B------:R-:W-:-:S04]  /*17d150*/  LOP3.LUT R121, R121, 0xff7fffff, RZ, 0xc0, !PT ;  /* 0xff7fffff79797812 */ /* 0x000fc800078ec0ff */
[----:B------:R-:W-:Y:S02]  /*17d160*/  @P2 LOP3.LUT R121, R121, 0x800000, RZ, 0xfc, !PT ;  /* 0x0080000079792812 */ /* 0x000fe400078efcff */
[----:B------:R-:W-:Y:S02]  /*17d170*/  ISETP.LT.AND P0, PT, R143, UR30, !P0 ;  /* 0x0000001e8f007c0c */ /* 0x000fe4000c701270 */
        /* <DEDUP_REMOVED lines=25> */
[----:B------:R-:W-:Y:S02]  /*17d310*/  LOP3.LUT R121, R121, 0xfffeffff, RZ, 0xc0, !PT ;  /* 0xfffeffff79797812 */ /* 0x000fe400078ec0ff */
[----:B-1----:R-:W-:Y:S01]  /*17d320*/  IADD3 R2, R2, UR26, RZ ;  /* 0x0000001a02027c10 */ /* 0x002fe2000fffe0ff */
[----:B------:R-:W-:Y:S01]  /*17d330*/  ULDC UR26, c[0x0][0x248] ;  /* 0x00009200001a7ab9 */ /* 0x000fe20000000800 */
[----:B------:R-:W-:Y:S01]  /*17d340*/  ISETP.LT.AND P2, PT, R141, UR47, !P0 ;  /* 0x0000002f8d007c0c */ /* 0x000fe2000c741270 */
[----:B------:R-:W-:Y:S01]  /*17d350*/  VIADD R0, R133, 0x15b ;  /* 0x0000015b85007836 */ /* 0x000fe20000000000 */
[----:B------:R-:W-:Y:S01]  /*17d360*/  ISETP.LT.AND P1, PT, R140, UR41, !P0 ;  /* 0x000000298c007c0c */ /* 0x000fe2000c721270 */
[----:B------:R-:W-:-:S04]  /*17d370*/  ULDC UR46, c[0x0][0x228] ;  /* 0x00008a00002e7ab9 */ /* 0x000fc80000000800 */
[----:B------:R-:W-:Y:S01]  /*17d380*/  @P3 LOP3.LUT R121, R121, 0x10000, RZ, 0xfc, !PT ;  /* 0x0001000079793812 */ /* 0x000fe200078efcff */
[----:B------:R1:W-:Y:S01]  /*17d390*/  STL [R1+0x2d74], R2 ;  /* 0x002d740201007387 */ /* 0x0003e20000100800 */
[----:B------:R-:W-:Y:S01]  /*17d3a0*/  ULDC UR47, c[0x0][0x228] ;  /* 0x00008a00002f7ab9 */ /* 0x000fe20000000800 */
[----:B------:R-:W-:Y:S01]  /*17d3b0*/  ULDC UR41, c[0x0][0x228] ;  /* 0x00008a0000297ab9 */ /* 0x000fe20000000800 */
[----:B------:R-:W-:-:S04]  /*17d3c0*/  LOP3.LUT R121, R121, 0xffff7fff, RZ, 0xc0, !PT ;  /* 0xffff7fff79797812 */ /* 0x000fc800078ec0ff */
[----:B------:R-:W-:Y:S01]  /*17d3d0*/  @P2 LOP3.LUT R121, R121, 0x8000, RZ, 0xfc, !PT ;  /* 0x0000800079792812 */ /* 0x000fe200078efcff */
[----:B-1----:R-:W-:Y:S01]  /*17d3e0*/  VIADD R2, R2, UR26 ;  /* 0x0000001a02027c36 */ /* 0x002fe20008000000 */
[----:B------:R-:W-:Y:S01]  /*17d3f0*/  ISETP.LT.AND P0, PT, R143, UR44, !P0 ;  /* 0x0000002c8f007c0c */ /* 0x000fe2000c701270 */
[----:B------:R-:W-:Y:S01]  /*17d400*/  ULDC UR26, c[0x0][0x248] ;  /* 0x00009200001a7ab9 */ /* 0x000fe20000000800 */
[----:B------:R-:W-:Y:S02]  /*17d410*/  LOP3.LUT R121, R121, 0xffffbfff, RZ, 0xc0, !PT ;  /* 0xffffbfff79797812 */ /* 0x000fe400078ec0ff */
[----:B------:R1:W-:Y:S02]  /*17d420*/  STL [R1+0x2d78], R2 ;  /* 0x002d780201007387 */ /* 0x0003e40000100800 */
[----:B------:R-:W-:Y:S01]  /*17d430*/  @P1 LOP3.LUT R121, R121, 0x4000, RZ, 0xfc, !PT ;  /* 0x0000400079791812 */ /* 0x000fe200078efcff */
[----:B-1----:R-:W-:Y:S01]  /*17d440*/  VIADD R2, R2, UR26 ;  /* 0x0000001a02027c36 */ /* 0x002fe20008000000 */
[----:B------:R-:W-:-:S02]  /*17d450*/  ULDC UR26, c[0x0][0x248] ;  /* 0x00009200001a7ab9 */ /* 0x000fc40000000800 */
[----:B------:R-:W-:Y:S02]  /*17d460*/  LOP3.LUT R121, R121, 0xffffdfff, RZ, 0xc0, !PT ;  /* 0xffffdfff79797812 */ /* 0x000fe400078ec0ff */
[----:B------:R1:W-:Y:S02]  /*17d470*/  STL [R1+0x2d7c], R2 ;  /* 0x002d7c0201007387 */ /* 0x0003e40000100800 */
        /* <DEDUP_REMOVED lines=13> */
[----:B-1----:R-:W-:Y:S01]  /*17d550*/  VIADD R2, R2, UR26 ;  /* 0x0000001a02027c36 */ /* 0x002fe20008000000 */
        /* <DEDUP_REMOVED lines=31> */
[----:B------:R-:W-:Y:S01]  /*17d750*/  ULDC UR59, c[0x0][0x228] ;  /* 0x00008a00003b7ab9 */ /* 0x000fe20000000800 */
[----:B------:R-:W-:-:S06]  /*17d760*/  ULDC UR58, c[0x0][0x228] ;  /* 0x00008a00003a7ab9 */ /* 0x000fcc0000000800 */
        /* <DEDUP_REMOVED lines=10> */
[----:B------:R-:W-:Y:S01]  /*17d810*/  ISETP.GE.AND P0, PT, R0, UR43, PT ;  /* 0x0000002b00007c0c */ /* 0x000fe2000bf06270 */
[----:B------:R-:W-:-:S03]  /*17d820*/  ULDC.64 UR42, c[0x0][0x228] ;  /* 0x00008a00002a7ab9 */ /* 0x000fc60000000a00 */
[----:B------:R-:W-:Y:S01]  /*17d830*/  ISETP.LT.AND P3, PT, R142, UR47, !P0 ;  /* 0x0000002f8e007c0c */ /* 0x000fe2000c761270 */
[----:B------:R-:W-:Y:S01]  /*17d840*/  ULDC UR47, c[0x0][0x228] ;  /* 0x00008a00002f7ab9 */ /* 0x000fe20000000800 */
[----:B------:R-:W-:Y:S01]  /*17d850*/  ISETP.LT.AND P2, PT, R141, UR57, !P0 ;  /* 0x000000398d007c0c */ /* 0x000fe2000c741270 */
[----:B------:R1:W-:Y:S01]  /*17d860*/  STL [R1+0x2d98], R2 ;  /* 0x002d980201007387 */ /* 0x0003e20000100800 */
[----:B------:R-:W-:Y:S01]  /*17d870*/  LOP3.LUT R121, R121, 0xffffffef, RZ, 0xc0, !PT ;  /* 0xffffffef79797812 */ /* 0x000fe200078ec0ff */
[----:B------:R-:W-:Y:S01]  /*17d880*/  ULDC UR57, c[0x0][0x228] ;  /* 0x00008a0000397ab9 */ /* 0x000fe20000000800 */
[----:B------:R-:W-:Y:S01]  /*17d890*/  ISETP.LT.AND P1, PT, R140, UR56, !P0 ;  /* 0x000000388c007c0c */ /* 0x000fe2000c721270 */
[----:B------:R-:W-:-:S06]  /*17d8a0*/  ULDC UR56, c[0x0][0x228] ;  /* 0x00008a0000387ab9 */ /* 0x000fcc0000000800 */
        /* <DEDUP_REMOVED lines=26> */
[----:B------:R-:W-:Y:S02]  /*17da50*/  ISETP.GE.AND P0, PT, R0, UR27, PT ;  /* 0x0000001b00007c0c */ /* 0x000fe4000bf06270 */
[----:B------:R-:W-:Y:S02]  /*17da60*/  @P3 LOP3.LUT R121, R121, 0x1, RZ, 0xfc, !PT ;  /* 0x0000000179793812 */ /* 0x000fe400078efcff */
        /* <DEDUP_REMOVED lines=13> */
[----:B------:R-:W-:Y:S02]  /*17db40*/  @P2 LOP3.LUT R120, R120, 0x8000000, RZ, 0xfc, !PT ;  /* 0x0800000078782812 */ /* 0x000fe400078efcff */
[----:B------:R-:W-:Y:S01]  /*17db50*/  ISETP.LT.AND P0, PT, R143, UR44, !P0 ;  /* 0x0000002c8f007c0c */ /* 0x000fe2000c701270 */
[----:B-1----:R-:W-:Y:S01]  /*17db60*/  VIADD R2, R2, UR26 ;  /* 0x0000001a02027c36 */ /* 0x002fe20008000000 */
[----:B------:R-:W-:Y:S01]  /*17db70*/  LOP3.LUT R120, R120, 0xfbffffff, RZ, 0xc0, !PT ;  /* 0xfbffffff78787812 */ /* 0x000fe200078ec0ff */
[----:B------:R-:W-:Y:S01]  /*17db80*/  ULDC UR26, c[0x0][0x248] ;  /* 0x00009200001a7ab9 */ /* 0x000fe20000000800 */
[----:B------:R-:W-:Y:S02]  /*17db90*/  ULDC UR44, c[0x0][0x228] ;  /* 0x00008a00002c7ab9 */ /* 0x000fe40000000800 */
[----:B------:R-:W-:Y:S01]  /*17dba0*/  @P1 LOP3.LUT R120, R120, 0x4000000, RZ, 0xfc, !PT ;  /* 0x0400000078781812 */ /* 0x000fe200078efcff */
[----:B------:R1:W-:Y:S03]  /*17dbb0*/  STL [R1+0x2da0], R2 ;  /* 0x002da00201007387 */ /* 0x0003e60000100800 */
[----:B------:R-:W-:Y:S01]  /*17dbc0*/  LOP3.LUT R120, R120, 0xfdffffff, RZ, 0xc0, !PT ;  /* 0xfdffffff78787812 */ /* 0x000fe200078ec0ff */
[----:B-1----:R-:W-:Y:S01]  /*17dbd0*/  VIADD R2, R2, UR26 ;  /* 0x0000001a02027c36 */ /* 0x002fe20008000000 */
[----:B------:R-:W-:-:S02]  /*17dbe0*/  ULDC UR26, c[0x0][0x248] ;  /* 0x00009200001a7ab9 */ /* 0x000fc40000000800 */
[----:B------:R-:W-:Y:S02]  /*17dbf0*/  @P0 LOP3.LUT R120, R120, 0x2000000, RZ, 0xfc, !PT ;  /* 0x0200000078780812 */ /* 0x000fe400078efcff */
[----:B------:R-:W-:Y:S01]  /*17dc00*/  ISETP.GE.AND P0, PT, R0, UR29, PT ;  /* 0x0000001d00007c0c */ /* 0x000fe2000bf06270 */
[----:B------:R1:W-:Y:S01]  /*17dc10*/  STL [R1+0x2da4], R2 ;  /* 0x002da40201007387 */ /* 0x0003e20000100800 */
[----:B------:R-:W-:Y:S01]  /*17dc20*/  LOP3.LUT R120, R120, 0xfeffffff, RZ, 0xc0, !PT ;  /* 0xfeffffff78787812 */ /* 0x000fe200078ec0ff */
[----:B------:R-:W-:Y:S01]  /*17dc30*/  VIADD R0, R133, 0x155 ;  /* 0x0000015585007836 */ /* 0x000fe20000000000 */
[----:B------:R-:W-:Y:S01]  /*17dc40*/  ISETP.LT.AND P3, PT, R142, UR47, !P0 ;  /* 0x0000002f8e007c0c */ /* 0x000fe2000c761270 */
[----:B------:R-:W-:Y:S01]  /*17dc50*/  ULDC UR47, c[0x0][0x228] ;  /* 0x00008a00002f7ab9 */ /* 0x000fe20000000800 */
[----:B------:R-:W-:Y:S01]  /*17dc60*/  ULDC.64 UR28, c[0x0][0x228] ;  /* 0x00008a00001c7ab9 */ /* 0x000fe20000000a00 */
[----:B-1----:R-:W-:Y:S01]  /*17dc70*/  VIADD R2, R2, UR26 ;  /* 0x0000001a02027c36 */ /* 0x002fe20008000000 */
[----:B------:R-:W-:-:S04]  /*17dc80*/  ULDC UR26, c[0x0][0x248] ;  /* 0x00009200001a7ab9 */ /* 0x000fc80000000800 */
[----:B------:R1:W-:Y:S01]  /*17dc90*/  STL [R1+0x2da8], R2 ;  /* 0x002da80201007387 */ /* 0x0003e20000100800 */
[----:B------:R-:W-:Y:S01]  /*17dca0*/  ISETP.LT.AND P2, PT, R141, UR10, !P0 ;  /* 0x0000000a8d007c0c */ /* 0x000fe2000c741270 */
[----:B------:R-:W-:Y:S01]  /*17dcb0*/  ULDC UR10, c[0x0][0x248] ;  /* 0x00009200000a7ab9 */ /* 0x000fe20000000800 */
[----:B-1----:R-:W-:Y:S01]  /*17dcc0*/  VIADD R2, R2, UR26 ;  /* 0x0000001a02027c36 */ /* 0x002fe20008000000 */
[----:B------:R-:W-:-:S04]  /*17dcd0*/  ULDC UR26, c[0x0][0x248] ;  /* 0x00009200001a7ab9 */ /* 0x000fc80000000800 */
[----:B------:R1:W-:Y:S01]  /*17dce0*/  STL [R1+0x2dac], R2 ;  /* 0x002dac0201007387 */ /* 0x0003e20000100800 */
[----:B------:R-:W-:Y:S02]  /*17dcf0*/  @P3 LOP3.LUT R120, R120, 0x1000000, RZ, 0xfc, !PT ;  /* 0x0100000078783812 */ /* 0x000fe400078efcff */
[----:B------:R-:W-:Y:S01]  /*17dd00*/  ISETP.LT.AND P1, PT, R140, UR8, !P0 ;  /* 0x000000088c007c0c */ /* 0x000fe2000c721270 */
[----:B------:R-:W-:Y:S01]  /*17dd10*/  ULDC UR8, c[0x0][0x248] ;  /* 0x0000920000087ab9 */ /* 0x000fe20000000800 */
[----:B-1----:R-:W-:Y:S01]  /*17dd20*/  VIADD R2, R2, UR26 ;  /* 0x0000001a02027c36 */ /* 0x002fe20008000000 */
[----:B------:R-:W-:Y:S01]  /*17dd30*/  ULDC UR26, c[0x0][0x248] ;  /* 0x00009200001a7ab9 */ /* 0x000fe20000000800 */
[----:B------:R-:W-:-:S03]  /*17dd40*/  LOP3.LUT R120, R120, 0xff7fffff, RZ, 0xc0, !PT ;  /* 0xff7fffff78787812 */ /* 0x000fc600078ec0ff */
[----:B------:R1:W-:Y:S01]  /*17dd50*/  STL [R1+0x2db0], R2 ;  /* 0x002db00201007387 */ /* 0x0003e20000100800 */
[----:B------:R-:W-:Y:S01]  /*17dd60*/  @P2 LOP3.LUT R120, R120, 0x800000, RZ, 0xfc, !PT ;  /* 0x0080000078782812 */ /* 0x000fe200078efcff */
[----:B-1----:R-:W-:Y:S01]  /*17dd70*/  VIADD R2, R2, UR26 ;  /* 0x0000001a02027c36 */ /* 0x002fe20008000000 */
[----:B------:R-:W-:-:S04]  /*17dd80*/  ULDC UR26, c[0x0][0x248] ;  /* 0x00009200001a7ab9 */ /* 0x000fc80000000800 */
[----:B------:R1:W-:Y:S01]  /*17dd90*/  STL [R1+0x2db4], R2 ;  /* 0x002db40201007387 */ /* 0x0003e20000100800 */
[----:B------:R-:W-:Y:S02]  /*17dda0*/  LOP3.LUT R120, R120, 0xffbfffff, RZ, 0xc0, !PT ;  /* 0xffbfffff78787812 */ /* 0x000fe400078ec0ff */
[----:B-1----:R-:W-:Y:S01]  /*17ddb0*/  IADD3 R2, R2, UR26, RZ ;  /* 0x0000001a02027c10 */ /* 0x002fe2000fffe0ff */
[----:B------:R-:W-:Y:S02]  /*17ddc0*/  ULDC.64 UR26, c[0x0][0x228] ;  /* 0x00008a00001a7ab9 */ /* 0x000fe40000000a00 */
[----:B------:R-:W-:Y:S02]  /*17ddd0*/  ISETP.LT.AND P0, PT, R143, UR26, !P0 ;  /* 0x0000001a8f007c0c */ /* 0x000fe4000c701270 */
[----:B------:R-:W-:-:S04]  /*17dde0*/  @P1 LOP3.LUT R120, R120, 0x400000, RZ, 0xfc, !PT ;  /* 0x0040000078781812 */ /* 0x000fc800078efcff */
[----:B------:R-:W-:-:S07]  /*17ddf0*/  LOP3.LUT R120, R120, 0xffdfffff, RZ, 0xc0, !PT ;  /* 0xffdfffff78787812 */ /* 0x000fce00078ec0ff */
        /* <DEDUP_REMOVED lines=25> */
[----:B------:R-:W-:Y:S01]  /*17df90*/  ULDC.64 UR14, c[0x0][0x228] ;  /* 0x00008a00000e7ab9 */ /* 0x000fe20000000a00 */
[----:B------:R-:W-:Y:S02]  /*17dfa0*/  ISETP.LT.AND P1, PT, R140, UR16, !P0 ;  /* 0x000000108c007c0c */ /* 0x000fe4000c721270 */
[----:B------:R-:W-:Y:S01]  /*17dfb0*/  IADD3 R0, R133, 0x153, RZ ;  /* 0x0000015385007810 */ /* 0x000fe20007ffe0ff */
[----:B------:R1:W-:Y:S04]  /*17dfc0*/  STL [R1+0x2dbc], R2 ;  /* 0x002dbc0201007387 */ /* 0x0003e80000100800 */
        /* <DEDUP_REMOVED lines=12> */
[----:B-1----:R-:W-:Y:S01]  /*17e090*/  VIADD R2, R2, UR5 ;  /* 0x0000000502027c36 */ /* 0x002fe20008000000 */
[----:B------:R-:W-:Y:S01]  /*17e0a0*/  ISETP.LT.AND P2, PT, R141, UR19, !P0 ;  /* 0x000000138d007c0c */ /* 0x000fe2000c741270 */
[----:B------:R-:W-:Y:S01]  /*17e0b0*/  ULDC UR5, c[0x0][0x248] ;  /* 0x0000920000057ab9 */ /* 0x000fe20000000800 */
[----:B------:R-:W-:Y:S01]  /*17e0c0*/  ISETP.LT.AND P1, PT, R140, UR11, !P0 ;  /* 0x0000000b8c007c0c */ /* 0x000fe2000c721270 */
[----:B------:R-:W-:Y:S01]  /*17e0d0*/  VIADD R0, R133, 0x152 ;  /* 0x0000015285007836 */ /* 0x000fe20000000000 */
[----:B------:R-:W-:-:S05]  /*17e0e0*/  ULDC UR7, c[0x0][0x228] ;  /* 0x00008a0000077ab9 */ /* 0x000fca0000000800 */
[----:B------:R-:W-:Y:S01]  /*17e0f0*/  @P3 LOP3.LUT R120, R120, 0x1000, RZ, 0xfc, !PT ;  /* 0x0000100078783812 */ /* 0x000fe200078efcff */
[----:B------:R1:W-:Y:S01]  /*17e100*/  STL [R1+0x2dc0], R2 ;  /* 0x002dc00201007387 */ /* 0x0003e20000100800 */
[----:B------:R-:W-:Y:S02]  /*17e110*/  ULDC.64 UR18, c[0x0][0x228] ;  /* 0x00008a0000127ab9 */ /* 0x000fe40000000a00 */
[----:B------:R-:W-:-:S04]  /*17e120*/  LOP3.LUT R120, R120, 0xfffff7ff, RZ, 0xc0, !PT ;  /* 0xfffff7ff78787812 */ /* 0x000fc800078ec0ff */
[----:B------:R-:W-:Y:S02]  /*17e130*/  @P2 LOP3.LUT R120, R120, 0x800, RZ, 0xfc, !PT ;  /* 0x0000080078782812 */ /* 0x000fe400078efcff */
[----:B------:R-:W-:Y:S01]  /*17e140*/  ISETP.LT.AND P0, PT, R143, UR14, !P0 ;  /* 0x0000000e8f007c0c */ /* 0x000fe2000c701270 */
[----:B------:R-:W-:Y:S01]  /*17e150*/  ULDC UR14, c[0x0][0x248] ;  /* 0x00009200000e7ab9 */ /* 0x000fe20000000800 */
[----:B------:R-:W-:Y:S02]  /*17e160*/  LOP3.LUT R120, R120, 0xfffffbff, RZ, 0xc0, !PT ;  /* 0xfffffbff78787812 */ /* 0x000fe400078ec0ff */
[----:B-1----:R-:W-:Y:S01]  /*17e170*/  IADD3 R2, R2, UR5, RZ ;  /* 0x0000000502027c10 */ /* 0x002fe2000fffe0ff */
[----:B------:R-:W-:Y:S01]  /*17e180*/  ULDC UR5, c[0x0][0x248] ;  /* 0x0000920000057ab9 */ /* 0x000fe20000000800 */
[----:B------:R-:W-:-:S03]  /*17e190*/  @P1 LOP3.LUT R120, R120, 0x400, RZ, 0xfc, !PT ;  /* 0x0000040078781812 */ /* 0x000fc600078efcff */
[----:B------:R1:W-:Y:S01]  /*17e1a0*/  STL [R1+0x2dc4], R2 ;  /* 0x002dc40201007387 */ /* 0x0003e20000100800 */
        /* <DEDUP_REMOVED lines=10> */
[----:B------:R-:W-:Y:S01]  /*17e250*/  ULDC.64 UR26, c[0x0][0x228] ;  /* 0x00008a00001a7ab9 */ /* 0x000fe20000000a00 */
[----:B------:R-:W-:Y:S01]  /*17e260*/  ISETP.LT.AND P1, PT, R140, UR22, !P0 ;  /* 0x000000168c007c0c */ /* 0x000fe2000c721270 */
[----:B------:R-:W-:Y:S01]  /*17e270*/  ULDC UR20, c[0x0][0x248] ;  /* 0x0000920000147ab9 */ /* 0x000fe20000000800 */
[----:B------:R-:W-:Y:S01]  /*17e280*/  ULDC UR22, c[0x0][0x248] ;  /* 0x0000920000167ab9 */ /* 0x000fe20000000800 */
[----:B-1----:R-:W-:Y:S01]  /*17e290*/  VIADD R2, R2, UR5 ;  /* 0x0000000502027c36 */ /* 0x002fe20008000000 */
[----:B------:R-:W-:-:S04]  /*17e2a0*/  ULDC UR5, c[0x0][0x248] ;  /* 0x0000920000057ab9 */ /* 0x000fc80000000800 */
[----:B------:R1:W-:Y:S02]  /*17e2b0*/  STL [R1+0x2dcc], R2 ;  /* 0x002dcc0201007387 */ /* 0x0003e40000100800 */
[----:B-1----:R-:W-:Y:S01]  /*17e2c0*/  VIADD R2, R2, UR5 ;  /* 0x0000000502027c36 */ /* 0x002fe20008000000 */
[----:B------:R-:W-:Y:S01]  /*17e2d0*/  @P3 LOP3.LUT R120, R120, 0x100, RZ, 0xfc, !PT ;  /* 0x0000010078783812 */ /* 0x000fe200078efcff */
[----:B------:R-:W-:-:S03]  /*17e2e0*/  ULDC UR5, c[0x0][0x228] ;  /* 0x00008a0000057ab9 */ /* 0x000fc60000000800 */
[----:B------:R1:W-:Y:S01]  /*17e2f0*/  STL [R1+0x2dd0], R2 ;  /* 0x002dd00201007387 */ /* 0x0003e20000100800 */
[----:B------:R-:W-:Y:S01]  /*17e300*/  LOP3.LUT R120, R120, 0xffffff7f, RZ, 0xc0, !PT ;  /* 0xffffff7f78787812 */ /* 0x000fe200078ec0ff */
[----:B-1----:R-:W-:-:S03]  /*17e310*/  VIADD R2, R2, UR8 ;  /* 0x0000000802027c36 */ /* 0x002fc60008000000 */
[----:B------:R-:W-:Y:S01]  /*17e320*/  @P2 LOP3.LUT R120, R120, 0x80, RZ, 0xfc, !PT ;  /* 0x0000008078782812 */ /* 0x000fe200078efcff */
[----:B------:R-:W-:Y:S01]  /*17e330*/  ULDC UR8, c[0x0][0x228] ;  /* 0x00008a0000087ab9 */ /* 0x000fe20000000800 */
[----:B------:R1:W-:Y:S02]  /*17e340*/  STL [R1+0x2dd4], R2 ;  /* 0x002dd40201007387 */ /* 0x0003e40000100800 */
        /* <DEDUP_REMOVED lines=13> */
[----:B------:R-:W-:Y:S01]  /*17e420*/  VIADD R0, R133, 0x150 ;  /* 0x0000015085007836 */ /* 0x000fe20000000000 */
[----:B------:R-:W-:Y:S01]  /*17e430*/  ISETP.LT.AND P3, PT, R142, UR9, !P0 ;  /* 0x000000098e007c0c */ /* 0x000fe2000c761270 */
[----:B------:R1:W-:Y:S01]  /*17e440*/  STL [R1+0x2ddc], R2 ;  /* 0x002ddc0201007387 */ /* 0x0003e20000100800 */
[----:B------:R-:W-:Y:S01]  /*17e450*/  ISETP.LT.AND P2, PT, R141, UR25, !P0 ;  /* 0x000000198d007c0c */ /* 0x000fe2000c741270 */
[----:B------:R-:W-:Y:S01]  /*17e460*/  ULDC.64 UR24, c[0x0][0x228] ;  /* 0x00008a0000187ab9 */ /* 0x000fe20000000a00 */
[----:B------:R-:W-:Y:S01]  /*17e470*/  ISETP.LT.AND P1, PT, R140, UR13, !P0 ;  /* 0x0000000d8c007c0c */ /* 0x000fe2000c721270 */
[----:B------:R-:W-:Y:S01]  /*17e480*/  ULDC UR9, c[0x0][0x248] ;  /* 0x0000920000097ab9 */ /* 0x000fe20000000800 */
[----:B------:R-:W-:-:S07]  /*17e490*/  ULDC.64 UR28, c[0x0][0x228] ;  /* 0x00008a00001c7ab9 */ /* 0x000fce0000000a00 */
[----:B------:R-:W-:Y:S01]  /*17e4a0*/  @P3 LOP3.LUT R120, R120, 0x10, RZ, 0xfc, !PT ;  /* 0x0000001078783812 */ /* 0x000fe200078efcff */
[----:B------:R-:W-:-:S03]  /*17e4b0*/  ULDC UR13, c[0x0][0x228] ;  /* 0x00008a00000d7ab9 */ /* 0x000fc60000000800 */
        /* <DEDUP_REMOVED lines=28> */
[----:B------:R-:W-:Y:S01]  /*17e680*/  ISETP.LT.AND P3, PT, R142, UR42, !P0 ;  /* 0x0000002a8e007c0c */ /* 0x000fe2000c761270 */
[----:B------:R-:W-:Y:S01]  /*17e690*/  ULDC UR42, c[0x0][0x228] ;  /* 0x00008a00002a7ab9 */ /* 0x000fe20000000800 */
[----:B------:R-:W-:Y:S02]  /*17e6a0*/  ISETP.LT.AND P2, PT, R141, UR21, !P0 ;  /* 0x000000158d007c0c */ /* 0x000fe4000c741270 */
[----:B------:R-:W-:-:S02]  /*17e6b0*/  LOP3.LUT R119, R119, 0xefffffff, RZ, 0xc0, !PT ;  /* 0xefffffff77777812 */ /* 0x000fc400078ec0ff */
        /* <DEDUP_REMOVED lines=19> */
[----:B-1----:R-:W-:-:S03]  /*17e7f0*/  VIADD R2, R2, UR16 ;  /* 0x0000001002027c36 */ /* 0x002fc60008000000 */
[----:B------:R-:W-:Y:S01]  /*17e800*/  ISETP.LT.AND P3, PT, R142, UR42, !P0 ;  /* 0x0000002a8e007c0c */ /* 0x000fe2000c761270 */
[----:B------:R-:W-:Y:S01]  /*17e810*/  ULDC UR16, c[0x0][0x248] ;  /* 0x0000920000107ab9 */ /* 0x000fe20000000800 */
[----:B------:R-:W-:Y:S02]  /*17e820*/  ISETP.LT.AND P2, PT, R141, UR23, !P0 ;  /* 0x000000178d007c0c */ /* 0x000fe4000c741270 */
[----:B------:R-:W-:Y:S01]  /*17e830*/  LOP3.LUT R119, R119, 0xfeffffff, RZ, 0xc0, !PT ;  /* 0xfeffffff77777812 */ /* 0x000fe200078ec0ff */
[----:B------:R1:W-:Y:S01]  /*17e840*/  STL [R1+0x2de8], R2 ;  /* 0x002de80201007387 */ /* 0x0003e20000100800 */
[----:B------:R-:W-:Y:S01]  /*17e850*/  ISETP.LT.AND P1, PT, R140, UR39, !P0 ;  /* 0x000000278c007c0c */ /* 0x000fe2000c721270 */
[----:B------:R-:W-:Y:S01]  /*17e860*/  VIADD R0, R133, 0x14d ;  /* 0x0000014d85007836 */ /* 0x000fe20000000000 */
[----:B------:R-:W-:Y:S01]  /*17e870*/  ULDC UR42, c[0x0][0x228] ;  /* 0x00008a00002a7ab9 */ /* 0x000fe20000000800 */
[----:B------:R-:W-:Y:S01]  /*17e880*/  ULDC UR11, c[0x0][0x228] ;  /* 0x00008a00000b7ab9 */ /* 0x000fe20000000800 */
        /* <DEDUP_REMOVED lines=8> */
[----:B------:R-:W-:Y:S01]  /*17e910*/  LOP3.LUT R119, R119, 0xff7fffff, RZ, 0xc0, !PT ;  /* 0xff7fffff77777812 */ /* 0x000fe200078ec0ff */
[----:B-1----:R-:W-:Y:S01]  /*17e920*/  VIADD R2, R2, UR18 ;  /* 0x0000001202027c36 */ /* 0x002fe20008000000 */
[----:B------:R-:W-:-:S04]  /*17e930*/  ULDC UR18, c[0x0][0x248] ;  /* 0x0000920000127ab9 */ /* 0x000fc80000000800 */
[----:B------:R1:W-:Y:S01]  /*17e940*/  STL [R1+0x2df4], R2 ;  /* 0x002df40201007387 */ /* 0x0003e20000100800 */
        /* <DEDUP_REMOVED lines=38> */
[----:B------:R-:W-:Y:S02]  /*17ebb0*/  ISETP.GE.AND P0, PT, R0, UR25, PT ;  /* 0x0000001900007c0c */ /* 0x000fe4000bf06270 */
[----:B------:R-:W-:Y:S01]  /*17ebc0*/  LOP3.LUT R119, R119, 0xfffeffff, RZ, 0xc0, !PT ;  /* 0xfffeffff77777812 */ /* 0x000fe200078ec0ff */
[----:B------:R-:W-:Y:S01]  /*17ebd0*/  VIADD R0, R133, 0x14b ;  /* 0x0000014b85007836 */ /* 0x000fe20000000000 */
[----:B------:R-:W-:Y:S01]  /*17ebe0*/  ISETP.LT.AND P3, PT, R142, UR42, !P0 ;  /* 0x0000002a8e007c0c */ /* 0x000fe2000c761270 */
[----:B------:R-:W-:Y:S01]  /*17ebf0*/  ULDC UR42, c[0x0][0x228] ;  /* 0x00008a00002a7ab9 */ /* 0x000fe20000000800 */
        /* <DEDUP_REMOVED lines=19> */
[----:B------:R-:W-:Y:S01]  /*17ed30*/  ULDC UR42, c[0x0][0x228] ;  /* 0x00008a00002a7ab9 */ /* 0x000fe20000000800 */
[----:B------:R-:W-:Y:S01]  /*17ed40*/  ISETP.LT.AND P1, PT, R140, UR59, !P0 ;  /* 0x0000003b8c007c0c */ /* 0x000fe2000c721270 */
[----:B------:R-:W-:-:S06]  /*17ed50*/  ULDC UR60, c[0x0][0x228] ;  /* 0x00008a00003c7ab9 */ /* 0x000fcc0000000800 */
[----:B------:R-:W-:Y:S01]  /*17ed60*/  @P3 LOP3.LUT R119, R119, 0x1000, RZ, 0xfc, !PT ;  /* 0x0000100077773812 */ /* 0x000fe200078efcff */
[----:B------:R-:W-:-:S03]  /*17ed70*/  ULDC UR59, c[0x0][0x228] ;  /* 0x00008a00003b7ab9 */ /* 0x000fc60000000800 */
[----:B------:R-:W-:-:S04]  /*17ed80*/  LOP3.LUT R119, R119, 0xfffff7ff, RZ, 0xc0, !PT ;  /* 0xfffff7ff77777812 */ /* 0x000fc800078ec0ff */
[----:B------:R-:W-:Y:S02]  /*17ed90*/  @P2 LOP3.LUT R119, R119, 0x800, RZ, 0xfc, !PT ;  /* 0x0000080077772812 */ /* 0x000fe400078efcff */
[----:B------:R-:W-:Y:S02]  /*17eda0*/  ISETP.LT.AND P0, PT, R143, UR30, !P0 ;  /* 0x0000001e8f007c0c */ /* 0x000fe4000c701270 */
[----:B------:R-:W-:-:S04]  /*17edb0*/  LOP3.LUT R119, R119, 0xfffffbff, RZ, 0xc0, !PT ;  /* 0xfffffbff77777812 */ /* 0x000fc800078ec0ff */
[----:B------:R-:W-:Y:S02]  /*17edc0*/  @P1 LOP3.LUT R119, R119, 0x400, RZ, 0xfc, !PT ;  /* 0x0000040077771812 */ /* 0x000fe400078efcff */
[----:B-1----:R-:W-:Y:S01]  /*17edd0*/  IADD3 R2, R2, UR24, RZ ;  /* 0x0000001802027c10 */ /* 0x002fe2000fffe0ff */
[----:B------:R-:W-:Y:S01]  /*17ede0*/  ULDC UR24, c[0x0][0x248] ;  /* 0x0000920000187ab9 */ /* 0x000fe20000000800 */
[----:B------:R-:W-:-:S03]  /*17edf0*/  LOP3.LUT R119, R119, 0xfffffdff, RZ, 0xc0, !PT ;  /* 0xfffffdff77777812 */ /* 0x000fc600078ec0ff */
[----:B------:R1:W-:Y:S01]  /*17ee00*/  STL [R1+0x2e08], R2 ;  /* 0x002e080201007387 */ /* 0x0003e20000100800 */
[----:B------:R-:W-:Y:S02]  /*17ee10*/  @P0 LOP3.LUT R119, R119, 0x200, RZ, 0xfc, !PT ;  /* 0x0000020077770812 */ /* 0x000fe400078efcff */
[----:B------:R-:W-:Y:S01]  /*17ee20*/  ISETP.GE.AND P0, PT, R0, UR21, PT ;  /* 0x0000001500007c0c */ /* 0x000fe2000bf06270 */
[----:B------:R-:W-:-:S03]  /*17ee30*/  ULDC UR21, c[0x0][0x228] ;  /* 0x00008a0000157ab9 */ /* 0x000fc60000000800 */
[----:B------:R-:W-:Y:S01]  /*17ee40*/  ISETP.LT.AND P3, PT, R142, UR42, !P0 ;  /* 0x0000002a8e007c0c */ /* 0x000fe2000c761270 */
[----:B------:R-:W-:Y:S01]  /*17ee50*/  ULDC.64 UR42, c[0x0][0x228] ;  /* 0x00008a00002a7ab9 */ /* 0x000fe20000000a00 */
[----:B-1----:R-:W-:Y:S01]  /*17ee60*/  VIADD R2, R2, UR24 ;  /* 0x0000001802027c36 */ /* 0x002fe20008000000 */
[----:B------:R-:W-:Y:S01]  /*17ee70*/  ISETP.LT.AND P2, PT, R141, UR58, !P0 ;  /* 0x0000003a8d007c0c */ /* 0x000fe2000c741270 */
[----:B------:R-:W-:Y:S01]  /*17ee80*/  ULDC UR24, c[0x0][0x228] ;  /* 0x00008a0000187ab9 */ /* 0x000fe20000000800 */
[----:B------:R-:W-:Y:S01]  /*17ee90*/  LOP3.LUT R119, R119, 0xfffffeff, RZ, 0xc0, !PT ;  /* 0xfffffeff77777812 */ /* 0x000fe200078ec0ff */
[----:B------:R-:W-:Y:S01]  /*17eea0*/  ULDC UR58, c[0x0][0x228] ;  /* 0x00008a00003a7ab9 */ /* 0x000fe20000000800 */
[----:B------:R1:W-:Y:S02]  /*17eeb0*/  STL [R1+0x2e0c], R2 ;  /* 0x002e0c0201007387 */ /* 0x0003e40000100800 */
        /* <DEDUP_REMOVED lines=33> */
[----:B-1----:R-:W-:Y:S01]  /*17f0d0*/  VIADD R2, R2, UR28 ;  /* 0x0000001c02027c36 */ /* 0x002fe20008000000 */
[----:B------:R-:W-:Y:S01]  /*17f0e0*/  ULDC UR56, c[0x0][0x228] ;  /* 0x00008a0000387ab9 */ /* 0x000fe20000000800 */
[----:B------:R-:W-:Y:S01]  /*17f0f0*/  ULDC UR55, c[0x0][0x228] ;  /* 0x00008a0000377ab9 */ /* 0x000fe20000000800 */
[----:B------:R-:W-:-:S04]  /*17f100*/  LOP3.LUT R119, R119, 0xfffffff7, RZ, 0xc0, !PT ;  /* 0xfffffff777777812 */ /* 0x000fc800078ec0ff */
[----:B------:R-:W-:Y:S02]  /*17f110*/  @P2 LOP3.LUT R119, R119, 0x8, RZ, 0xfc, !PT ;  /* 0x0000000877772812 */ /* 0x000fe400078efcff */
[----:B------:R-:W-:Y:S02]  /*17f120*/  ISETP.LT.AND P0, PT, R143, UR42, !P0 ;  /* 0x0000002a8f007c0c */ /* 0x000fe4000c701270 */
        /* <DEDUP_REMOVED lines=9> */
[----:B------:R1:W-:Y:S01]  /*17f1c0*/  STL [R1+0x2e20], R2 ;  /* 0x002e200201007387 */ /* 0x0003e20000100800 */
[----:B------:R-:W-:Y:S01]  /*17f1d0*/  ISETP.LT.AND P1, PT, R140, UR53, !P0 ;  /* 0x000000358c007c0c */ /* 0x000fe2000c721270 */
[----:B------:R-:W-:Y:S01]  /*17f1e0*/  ULDC UR54, c[0x0][0x228] ;  /* 0x00008a0000367ab9 */ /* 0x000fe20000000800 */
[----:B------:R-:W-:Y:S01]  /*17f1f0*/  ISETP.LT.AND P3, PT, R142, UR46, !P0 ;  /* 0x0000002e8e007c0c */ /* 0x000fe2000c761270 */
[----:B------:R-:W-:Y:S01]  /*17f200*/  ULDC UR46, c[0x0][0x228] ;  /* 0x00008a00002e7ab9 */ /* 0x000fe20000000800 */
[----:B------:R-:W-:Y:S01]  /*17f210*/  ISETP.LT.AND P0, PT, R143, UR44, !P0 ;  /* 0x0000002c8f007c0c */ /* 0x000fe2000c701270 */
[----:B------:R-:W-:Y:S01]  /*17f220*/  ULDC UR53, c[0x0][0x228] ;  /* 0x00008a0000357ab9 */ /* 0x000fe20000000800 */
[----:B------:R-:W-:-:S05]  /*17f230*/  ULDC UR44, c[0x0][0x228] ;  /* 0x00008a00002c7ab9 */ /* 0x000fca0000000800 */
        /* <DEDUP_REMOVED lines=10> */
[----:B------:R-:W-:Y:S01]  /*17f2e0*/  ULDC UR46, c[0x0][0x228] ;  /* 0x00008a00002e7ab9 */ /* 0x000fe20000000800 */
[----:B------:R-:W-:Y:S01]  /*17f2f0*/  ISETP.LT.AND P2, PT, R141, UR52, !P0 ;  /* 0x000000348d007c0c */ /* 0x000fe2000c741270 */
[----:B------:R-:W-:Y:S01]  /*17f300*/  ULDC.64 UR30, c[0x0][0x228] ;  /* 0x00008a00001e7ab9 */ /* 0x000fe20000000a00 */
[----:B------:R-:W-:Y:S01]  /*17f310*/  ISETP.LT.AND P1, PT, R140, UR51, !P0 ;  /* 0x000000338c007c0c */ /* 0x000fe2000c721270 */
[----:B-1----:R-:W-:-:S08]  /*17f320*/  VIADD R2, R2, UR26 ;  /* 0x0000001a02027c36 */ /* 0x002fd00008000000 */
[----:B------:R-:W-:Y:S01]  /*17f330*/  @P3 LOP3.LUT R118, R118, 0x10000000, RZ, 0xfc, !PT ;  /* 0x1000000076763812 */ /* 0x000fe200078efcff */
[----:B------:R-:W-:Y:S01]  /*17f340*/  ULDC UR26, c[0x0][0x248] ;  /* 0x00009200001a7ab9 */ /* 0x000fe20000000800 */
        /* <DEDUP_REMOVED lines=25> */
[----:B------:R-:W-:Y:S01]  /*17f4e0*/  ULDC.64 UR26, c[0x0][0x228] ;  /* 0x00008a00001a7ab9 */ /* 0x000fe20000000a00 */
[----:B------:R-:W-:Y:S02]  /*17f4f0*/  ULDC UR30, c[0x0][0x228] ;  /* 0x00008a00001e7ab9 */ /* 0x000fe40000000800 */
[----:B------:R-:W-:-:S04]  /*17f500*/  @P1 LOP3.LUT R118, R118, 0x400000, RZ, 0xfc, !PT ;  /* 0x0040000076761812 */ /* 0x000fc800078efcff */
[----:B------:R-:W-:-:S04]  /*17f510*/  LOP3.LUT R118, R118, 0xffdfffff, RZ, 0xc0, !PT ;  /* 0xffdfffff76767812 */ /* 0x000fc800078ec0ff */
[----:B------:R-:W-:Y:S02]  /*17f520*/  @P0 LOP3.LUT R118, R118, 0x200000, RZ, 0xfc, !PT ;  /* 0x0020000076760812 */ /* 0x000fe400078efcff */
[----:B------:R-:W-:Y:S01]  /*17f530*/  ISETP.GE.AND P0, PT, R0, UR43, PT ;  /* 0x0000002b00007c0c */ /* 0x000fe2000bf06270 */
[----:B------:R-:W-:-:S03]  /*17f540*/  ULDC.64 UR42, c[0x0][0x228] ;  /* 0x00008a00002a7ab9 */ /* 0x000fc60000000a00 */
[----:B------:R-:W-:Y:S01]  /*17f550*/  ISETP.LT.AND P3, PT, R142, UR46, !P0 ;  /* 0x0000002e8e007c0c */ /* 0x000fe2000c761270 */
[----:B------:R-:W-:Y:S01]  /*17f560*/  ULDC UR46, c[0x0][0x228] ;  /* 0x00008a00002e7ab9 */ /* 0x000fe20000000800 */
[----:B------:R-:W-:Y:S02]  /*17f570*/  ISETP.LT.AND P2, PT, R141, UR6, !P0 ;  /* 0x000000068d007c0c */ /* 0x000fe4000c741270 */
[----:B------:R-:W-:Y:S02]  /*17f580*/  LOP3.LUT R118, R118, 0xffefffff, RZ, 0xc0, !PT ;  /* 0xffefffff76767812 */ /* 0x000fe400078ec0ff */
[----:B------:R-:W-:Y:S01]  /*17f590*/  ISETP.LT.AND P1, PT, R140, UR5, !P0 ;  /* 0x000000058c007c0c */ /* 0x000fe2000c721270 */
[----:B------:R1:W-:Y:S06]  /*17f5a0*/  STL [R1+0x2e28], R2 ;  /* 0x002e280201007387 */ /* 0x0003ec0000100800 */
[----:B------:R-:W-:Y:S01]  /*17f5b0*/  @P3 LOP3.LUT R118, R118, 0x100000, RZ, 0xfc, !PT ;  /* 0x0010000076763812 */ /* 0x000fe200078efcff */
[----:B------:R-:W-:-:S03]  /*17f5c0*/  ULDC UR5, c[0x0][0x248] ;  /* 0x0000920000057ab9 */ /* 0x000fc60000000800 */
        /* <DEDUP_REMOVED lines=14> */
[----:B-1----:R-:W-:Y:S01]  /*17f6b0*/  VIADD R2, R2, UR23 ;  /* 0x0000001702027c36 */ /* 0x002fe20008000000 */
[----:B------:R-:W-:Y:S01]  /*17f6c0*/  ISETP.LT.AND P1, PT, R140, UR7, !P0 ;  /* 0x000000078c007c0c */ /* 0x000fe2000c721270 */
[----:B------:R-:W-:Y:S01]  /*17f6d0*/  ULDC.64 UR6, c[0x0][0x228] ;  /* 0x00008a0000067ab9 */ /* 0x000fe20000000a00 */
[----:B------:R-:W-:-:S07]  /*17f6e0*/  ULDC UR45, c[0x0][0x228] ;  /* 0x00008a00002d7ab9 */ /* 0x000fce0000000800 */
[----:B------:R-:W-:Y:S01]  /*17f6f0*/  @P3 LOP3.LUT R118, R118, 0x10000, RZ, 0xfc, !PT ;  /* 0x0001000076763812 */ /* 0x000fe200078efcff */
[----:B------:R-:W-:Y:S01]  /*17f700*/  ULDC UR23, c[0x0][0x248] ;  /* 0x0000920000177ab9 */ /* 0x000fe20000000800 */
[----:B------:R-:W-:Y:S02]  /*17f710*/  ULDC UR8, c[0x0][0x248] ;  /* 0x0000920000087ab9 */ /* 0x000fe40000000800 */
        /* <DEDUP_REMOVED lines=33> */
[----:B------:R-:W-:Y:S01]  /*17f930*/  ULDC.64 UR12, c[0x0][0x228] ;  /* 0x00008a00000c7ab9 */ /* 0x000fe20000000a00 */
[----:B-1----:R-:W-:Y:S01]  /*17f940*/  IADD3 R2, R2, UR23, RZ ;  /* 0x0000001702027c10 */ /* 0x002fe2000fffe0ff */
[----:B------:R-:W-:Y:S01]  /*17f950*/  ULDC UR23, c[0x0][0x248] ;  /* 0x0000920000177ab9 */ /* 0x000fe20000000800 */
[----:B------:R-:W-:-:S03]  /*17f960*/  ULDC UR61, c[0x0][0x228] ;  /* 0x00008a00003d7ab9 */ /* 0x000fc60000000800 */
        /* <DEDUP_REMOVED lines=9> */
[----:B------:R1:W-:Y:S01]  /*17fa00*/  STL [R1+0x2e30], R2 ;  /* 0x002e300201007387 */ /* 0x0003e20000100800 */
[----:B------:R-:W-:Y:S01]  /*17fa10*/  LOP3.LUT R118, R118, 0xffffffef, RZ, 0xc0, !PT ;  /* 0xffffffef76767812 */ /* 0x000fe200078ec0ff */
[----:B------:R-:W-:Y:S01]  /*17fa20*/  VIADD R0, R133, 0x140 ;  /* 0x0000014085007836 */ /* 0x000fe20000000000 */
[----:B------:R-:W-:Y:S01]  /*17fa30*/  ISETP.LT.AND P3, PT, R142, UR9, !P0 ;  /* 0x000000098e007c0c */ /* 0x000fe2000c761270 */
[----:B------:R-:W-:Y:S01]  /*17fa40*/  ULDC.64 UR26, c[0x0][0x228] ;  /* 0x00008a00001a7ab9 */ /* 0x000fe20000000a00 */
[----:B------:R-:W-:Y:S01]  /*17fa50*/  ISETP.LT.AND P2, PT, R141, UR17, !P0 ;  /* 0x000000118d007c0c */ /* 0x000fe2000c741270 */
[----:B------:R-:W-:Y:S01]  /*17fa60*/  ULDC UR9, c[0x0][0x228] ;  /* 0x00008a0000097ab9 */ /* 0x000fe20000000800 */
[----:B-1----:R-:W-:Y:S01]  /*17fa70*/  VIADD R2, R2, UR23 ;  /* 0x0000001702027c36 */ /* 0x002fe20008000000 */
[----:B------:R-:W-:-:S04]  /*17fa80*/  ULDC UR23, c[0x0][0x248] ;  /* 0x0000920000177ab9 */ /* 0x000fc80000000800 */
[----:B------:R1:W-:Y:S04]  /*17fa90*/  STL [R1+0x2e34], R2 ;  /* 0x002e340201007387 */ /* 0x0003e80000100800 */
[----:B------:R-:W-:Y:S01]  /*17faa0*/  @P3 LOP3.LUT R118, R118, 0x10, RZ, 0xfc, !PT ;  /* 0x0000001076763812 */ /* 0x000fe200078efcff */
[----:B-1----:R-:W-:Y:S01]  /*17fab0*/  VIADD R2, R2, UR23 ;  /* 0x0000001702027c36 */ /* 0x002fe20008000000 */
[----:B------:R-:W-:-:S04]  /*17fac0*/  ULDC UR23, c[0x0][0x248] ;  /* 0x0000920000177ab9 */ /* 0x000fc80000000800 */
[----:B------:R1:W-:Y:S01]  /*17fad0*/  STL [R1+0x2e38], R2 ;  /* 0x002e380201007387 */ /* 0x0003e20000100800 */
[----:B------:R-:W-:Y:S01]  /*17fae0*/  ISETP.LT.AND P1, PT, R140, UR16, !P0 ;  /* 0x000000108c007c0c */ /* 0x000fe2000c721270 */
[----:B------:R-:W-:Y:S01]  /*17faf0*/  ULDC.64 UR16, c[0x0][0x228] ;  /* 0x00008a0000107ab9 */ /* 0x000fe20000000a00 */
[----:B------:R-:W-:Y:S02]  /*17fb00*/  LOP3.LUT R118, R118, 0xfffffff7, RZ, 0xc0, !PT ;  /* 0xfffffff776767812 */ /* 0x000fe400078ec0ff */
[----:B-1----:R-:W-:Y:S01]  /*17fb10*/  IADD3 R2, R2, UR23, RZ ;  /* 0x0000001702027c10 */ /* 0x002fe2000fffe0ff */
[----:B------:R-:W-:Y:S01]  /*17fb20*/  ULDC UR23, c[0x0][0x248] ;  /* 0x0000920000177ab9 */ /* 0x000fe20000000800 */
[----:B------:R-:W-:-:S03]  /*17fb30*/  @P2 LOP3.LUT R118, R118, 0x8, RZ, 0xfc, !PT ;  /* 0x0000000876762812 */ /* 0x000fc600078efcff */
[----:B------:R1:W-:Y:S01]  /*17fb40*/  STL [R1+0x2e3c], R2 ;  /* 0x002e3c0201007387 */ /* 0x0003e20000100800 */
[----:B------:R-:W-:Y:S01]  /*17fb50*/  ISETP.LT.AND P0, PT, R143, UR12, !P0 ;  /* 0x0000000c8f007c0c */ /* 0x000fe2000c701270 */
[----:B------:R-:W-:Y:S01]  /*17fb60*/  ULDC UR12, c[0x0][0x248] ;  /* 0x00009200000c7ab9 */ /* 0x000fe20000000800 */
[----:B------:R-:W-:Y:S01]  /*17fb70*/  LOP3.LUT R118, R118, 0xfffffffb, RZ, 0xc0, !PT ;  /* 0xfffffffb76767812 */ /* 0x000fe200078ec0ff */
        /* <DEDUP_REMOVED lines=9> */
[----:B------:R-:W-:Y:S01]  /*17fc10*/  ISETP.GE.AND P0, PT, R0, UR43, PT ;  /* 0x0000002b00007c0c */ /* 0x000fe2000bf06270 */
[----:B------:R-:W-:Y:S01]  /*17fc20*/  ULDC.64 UR42, c[0x0][0x228] ;  /* 0x00008a00002a7ab9 */ /* 0x000fe20000000a00 */
[----:B-1----:R-:W-:-:S05]  /*17fc30*/  VIADD R2, R2, UR23 ;  /* 0x0000001702027c36 */ /* 0x002fca0008000000 */
[----:B------:R1:W-:Y:S01]  /*17fc40*/  STL [R1+0x2e48], R2 ;  /* 0x002e480201007387 */ /* 0x0003e20000100800 */
[----:B------:R-:W-:Y:S01]  /*17fc50*/  ISETP.LT.AND P2, PT, R141, UR15, !P0 ;  /* 0x0000000f8d007c0c */ /* 0x000fe2000c741270 */
        /* <DEDUP_REMOVED lines=8> */
[----:B------:R-:W-:Y:S01]  /*17fce0*/  @P2 LOP3.LUT R117, R117, 0x80000000, RZ, 0xfc, !PT ;  /* 0x8000000075752812 */ /* 0x000fe200078efcff */
[----:B-1----:R-:W-:Y:S01]  /*17fcf0*/  VIADD R2, R2, UR5 ;  /* 0x0000000502027c36 */ /* 0x002fe20008000000 */
[----:B------:R-:W-:Y:S01]  /*17fd00*/  ULDC UR5, c[0x0][0x248] ;  /* 0x0000920000057ab9 */ /* 0x000fe20000000800 */
[----:B------:R-:W-:Y:S01]  /*17fd10*/  ISETP.LT.AND P3, PT, R142, UR30, !P0 ;  /* 0x0000001e8e007c0c */ /* 0x000fe2000c761270 */
[----:B------:R-:W-:Y:S02]  /*17fd20*/  ULDC UR30, c[0x0][0x228] ;  /* 0x00008a00001e7ab9 */ /* 0x000fe40000000800 */
[----:B------:R1:W-:Y:S01]  /*17fd30*/  STL [R1+0x2e54], R2 ;  /* 0x002e540201007387 */ /* 0x0003e20000100800 */
[----:B------:R-:W-:Y:S01]  /*17fd40*/  ISETP.LT.AND P0, PT, R143, UR16, !P0 ;  /* 0x000000108f007c0c */ /* 0x000fe2000c701270 */
[----:B------:R-:W-:Y:S01]  /*17fd50*/  ULDC UR16, c[0x0][0x248] ;  /* 0x0000920000107ab9 */ /* 0x000fe20000000800 */
[----:B------:R-:W-:-:S02]  /*17fd60*/  LOP3.LUT R117, R117, 0xbfffffff, RZ, 0xc0, !PT ;  /* 0xbfffffff75757812 */ /* 0x000fc400078ec0ff */
[----:B-1----:R-:W-:Y:S01]  /*17fd70*/  IADD3 R2, R2, UR5, RZ ;  /* 0x0000000502027c10 */ /* 0x002fe2000fffe0ff */
[----:B------:R-:W-:Y:S01]  /*17fd80*/  ULDC UR5, c[0x0][0x248] ;  /* 0x0000920000057ab9 */ /* 0x000fe20000000800 */
[----:B------:R-:W-:-:S03]  /*17fd90*/  @P1 LOP3.LUT R117, R117, 0x40000000, RZ, 0xfc, !PT ;  /* 0x4000000075751812 */ /* 0x000fc600078efcff */
[----:B------:R1:W-:Y:S01]  /*17fda0*/  STL [R1+0x2e58], R2 ;  /* 0x002e580201007387 */ /* 0x0003e20000100800 */
[----:B------:R-:W-:Y:S02]  /*17fdb0*/  LOP3.LUT R117, R117, 0xdfffffff, RZ, 0xc0, !PT ;  /* 0xdfffffff75757812 */ /* 0x000fe400078ec0ff */
[----:B------:R-:W-:Y:S01]  /*17fdc0*/  IADD3 R0, R133, 0x13f, RZ ;  /* 0x0000013f85007810 */ /* 0x000fe20007ffe0ff */
[----:B-1----:R-:W-:Y:S01]  /*17fdd0*/  VIADD R2, R2, UR5 ;  /* 0x0000000502027c36 */ /* 0x002fe20008000000 */
[----:B------:R-:W-:Y:S01]  /*17fde0*/  LOP3.LUT R118, R118, 0xfffffffe, RZ, 0xc0, !PT ;  /* 0xfffffffe76767812 */ /* 0x000fe200078ec0ff */
[----:B------:R-:W-:-:S03]  /*17fdf0*/  ULDC UR5, c[0x0][0x228] ;  /* 0x00008a0000057ab9 */ /* 0x000fc60000000800 */
[----:B------:R1:W-:Y:S01]  /*17fe00*/  STL [R1+0x2e5c], R2 ;  /* 0x002e5c0201007387 */ /* 0x0003e20000100800 */
[----:B------:R-:W-:Y:S02]  /*17fe10*/  @P0 LOP3.LUT R117, R117, 0x20000000, RZ, 0xfc, !PT ;  /* 0x2000000075750812 */ /* 0x000fe400078efcff */
[----:B------:R-:W-:Y:S01]  /*17fe20*/  ISETP.GE.AND P0, PT, R0, UR7, PT ;  /* 0x0000000700007c0c */ /* 0x000fe2000bf06270 */
[----:B-1----:R-:W-:Y:S01]  /*17fe30*/  VIADD R2, R2, UR6 ;  /* 0x0000000602027c36 */ /* 0x002fe20008000000 */
[----:B------:R-:W-:Y:S02]  /*17fe40*/  @P3 LOP3.LUT R118, R118, 0x1, RZ, 0xfc, !PT ;  /* 0x0000000176763812 */ /* 0x000fe400078efcff */
[----:B------:R-:W-:Y:S01]  /*17fe50*/  LOP3.LUT R117, R117, 0xefffffff, RZ, 0xc0, !PT ;  /* 0xefffffff75757812 */ /* 0x000fe200078ec0ff */
[----:B------:R-:W-:Y:S01]  /*17fe60*/  VIADD R0, R133, 0x13e ;  /* 0x0000013e85007836 */ /* 0x000fe20000000000 */
[----:B------:R1:W-:Y:S01]  /*17fe70*/  STL [R1+0x2e60], R2 ;  /* 0x002e600201007387 */ /* 0x0003e20000100800 */
[----:B------:R-:W-:Y:S01]  /*17fe80*/  ISETP.LT.AND P3, PT, R142, UR30, !P0 ;  /* 0x0000001e8e007c0c */ /* 0x000fe2000c761270 */
[----:B------:R-:W-:Y:S01]  /*17fe90*/  ULDC UR30, c[0x0][0x228] ;  /* 0x00008a00001e7ab9 */ /* 0x000fe20000000800 */
[----:B------:R-:W-:Y:S01]  /*17fea0*/  ISETP.LT.AND P2, PT, R141, UR11, !P0 ;  /* 0x0000000b8d007c0c */ /* 0x000fe2000c741270 */
[----:B------:R-:W-:Y:S01]  /*17feb0*/  ULDC UR6, c[0x0][0x228] ;  /* 0x00008a0000067ab9 */ /* 0x000fe20000000800 */
[----:B------:R-:W-:Y:S01]  /*17fec0*/  ISETP.LT.AND P1, PT, R140, UR20, !P0 ;  /* 0x000000148c007c0c */ /* 0x000fe2000c721270 */
[----:B------:R-:W-:Y:S01]  /*17fed0*/  ULDC UR20, c[0x0][0x248] ;  /* 0x0000920000147ab9 */ /* 0x000fe20000000800 */
        /* <DEDUP_REMOVED lines=34> */
[----:B------:R-:W-:-:S07]  /*180100*/  ULDC.64 UR28, c[0x0][0x228] ;  /* 0x00008a00001c7ab9 */ /* 0x000fce0000000a00 */
        /* <DEDUP_REMOVED lines=16> */
[----:B------:R-:W-:Y:S01]  /*180210*/  ULDC UR30, c[0x0][0x228] ;  /* 0x00008a00001e7ab9 */ /* 0x000fe20000000800 */
[----:B------:R-:W-:Y:S01]  /*180220*/  ISETP.LT.AND P2, PT, R141, UR24, !P0 ;  /* 0x000000188d007c0c */ /* 0x000fe2000c741270 */
[----:B------:R-:W-:Y:S01]  /*180230*/  ULDC UR13, c[0x0][0x228] ;  /* 0x00008a00000d7ab9 */ /* 0x000fe20000000800 */
[----:B-1----:R-:W-:Y:S01]  /*180240*/  VIADD R2, R2, UR14 ;  /* 0x0000000e02027c36 */ /* 0x002fe20008000000 */
[----:B------:R-:W-:Y:S01]  /*180250*/  ISETP.LT.AND P1, PT, R140, UR25, !P0 ;  /* 0x000000198c007c0c */ /* 0x000fe2000c721270 */
[----:B------:R-:W-:Y:S01]  /*180260*/  ULDC.64 UR24, c[0x0][0x228] ;  /* 0x00008a0000187ab9 */ /* 0x000fe20000000a00 */
[----:B------:R-:W-:-:S02]  /*180270*/  ULDC UR14, c[0x0][0x228] ;  /* 0x00008a00000e7ab9 */ /* 0x000fc40000000800 */
[----:B------:R1:W-:Y:S04]  /*180280*/  STL [R1+0x2e7c], R2 ;  /* 0x002e7c0201007387 */ /* 0x0003e80000100800 */
[----:B------:R-:W-:-:S04]  /*180290*/  @P3 LOP3.LUT R117, R117, 0x100000, RZ, 0xfc, !PT ;  /* 0x0010000075753812 */ /* 0x000fc800078efcff */
[----:B------:R-:W-:Y:S02]  /*1802a0*/  LOP3.LUT R117, R117, 0xfff7ffff, RZ, 0xc0, !PT ;  /* 0xfff7ffff75757812 */ /* 0x000fe400078ec0ff */
[----:B-1----:R-:W-:Y:S01]  /*1802b0*/  IADD3 R2, R2, UR16, RZ ;  /* 0x0000001002027c10 */ /* 0x002fe2000fffe0ff */
[----:B------:R-:W-:Y:S01]  /*1802c0*/  ULDC UR16, c[0x0][0x228] ;  /* 0x00008a0000107ab9 */ /* 0x000fe20000000800 */
[----:B------:R-:W-:-:S03]  /*1802d0*/  @P2 LOP3.LUT R117, R117, 0x80000, RZ, 0xfc, !PT ;  /* 0x0008000075752812 */ /* 0x000fc600078efcff */
        /* <DEDUP_REMOVED lines=17> */
[----:B------:R-:W-:-:S08]  /*1803f0*/  ULDC UR17, c[0x0][0x228] ;  /* 0x00008a0000117ab9 */ /* 0x000fd00000000800 */
[----:B------:R-:W-:Y:S01]  /*180400*/  @P3 LOP3.LUT R117, R117, 0x10000, RZ, 0xfc, !PT ;  /* 0x0001000075753812 */ /* 0x000fe200078efcff */
[----:B-1----:R-:W-:Y:S01]  /*180410*/  VIADD R2, R2, UR20 ;  /* 0x0000001402027c36 */ /* 0x002fe20008000000 */
[----:B------:R-:W-:Y:S01]  /*180420*/  ISETP.LT.AND P0, PT, R143, UR22, !P0 ;  /* 0x000000168f007c0c */ /* 0x000fe2000c701270 */
[----:B------:R-:W-:Y:S01]  /*180430*/  ULDC UR20, c[0x0][0x248] ;  /* 0x0000920000147ab9 */ /* 0x000fe20000000800 */
[----:B------:R-:W-:Y:S01]  /*180440*/  LOP3.LUT R117, R117, 0xffff7fff, RZ, 0xc0, !PT ;  /* 0xffff7fff75757812 */ /* 0x000fe200078ec0ff */
[----:B------:R-:W-:Y:S01]  /*180450*/  ULDC UR22, c[0x0][0x248] ;  /* 0x0000920000167ab9 */ /* 0x000fe20000000800 */
[----:B------:R-:W-:Y:S01]  /*180460*/  ULDC UR35, c[0x0][0x228] ;  /* 0x00008a0000237ab9 */ /* 0x000fe20000000800 */
[----:B------:R-:W-:Y:S01]  /*180470*/  ULDC UR37, c[0x0][0x228] ;  /* 0x00008a0000257ab9 */ /* 0x000fe20000000800 */
[----:B------:R-:W-:-:S04]  /*180480*/  @P2 LOP3.LUT R117, R117, 0x8000, RZ, 0xfc, !PT ;  /* 0x0000800075752812 */ /* 0x000fc800078efcff */
[----:B------:R-:W-:-:S04]  /*180490*/  LOP3.LUT R117, R117, 0xffffbfff, RZ, 0xc0, !PT ;  /* 0xffffbfff75757812 */ /* 0x000fc800078ec0ff */
[----:B------:R-:W-:-:S04]  /*1804a0*/  @P1 LOP3.LUT R117, R117, 0x4000, RZ, 0xfc, !PT ;  /* 0x0000400075751812 */ /* 0x000fc800078efcff */
[----:B------:R-:W-:-:S04]  /*1804b0*/  LOP3.LUT R117, R117, 0xffffdfff, RZ, 0xc0, !PT ;  /* 0xffffdfff75757812 */ /* 0x000fc800078ec0ff */
[----:B------:R-:W-:Y:S02]  /*1804c0*/  @P0 LOP3.LUT R117, R117, 0x2000, RZ, 0xfc, !PT ;  /* 0x0000200075750812 */ /* 0x000fe400078efcff */
[----:B------:R-:W-:Y:S01]  /*1804d0*/  ISETP.GE.AND P0, PT, R0, UR15, PT ;  /* 0x0000000f00007c0c */ /* 0x000fe2000bf06270 */
[----:B------:R1:W-:Y:S01]  /*1804e0*/  STL [R1+0x2e88], R2 ;  /* 0x002e880201007387 */ /* 0x0003e20000100800 */
[----:B------:R-:W-:Y:S01]  /*1804f0*/  LOP3.LUT R117, R117, 0xffffefff, RZ, 0xc0, !PT ;  /* 0xffffefff75757812 */ /* 0x000fe200078ec0ff */
[----:B------:R-:W-:Y:S01]  /*180500*/  ULDC UR15, c[0x0][0x228] ;  /* 0x00008a00000f7ab9 */ /* 0x000fe20000000800 */
[----:B------:R-:W-:Y:S01]  /*180510*/  ISETP.LT.AND P3, PT, R142, UR30, !P0 ;  /* 0x0000001e8e007c0c */ /* 0x000fe2000c761270 */
[----:B------:R-:W-:Y:S01]  /*180520*/  ULDC UR30, c[0x0][0x228] ;  /* 0x00008a00001e7ab9 */ /* 0x000fe20000000800 */
[----:B------:R-:W-:Y:S01]  /*180530*/  ISETP.LT.AND P2, PT, R141, UR21, !P0 ;  /* 0x000000158d007c0c */ /* 0x000fe2000c741270 */
[----:B------:R-:W-:Y:S01]  /*180540*/  ULDC UR21, c[0x0][0x228] ;  /* 0x00008a0000157ab9 */ /* 0x000fe20000000800 */
[----:B------:R-:W-:Y:S01]  /*180550*/  ISETP.LT.AND P1, PT, R140, UR39, !P0 ;  /* 0x000000278c007c0c */ /* 0x000fe2000c721270 */
[----:B------:R-:W-:-:S08]  /*180560*/  ULDC UR39, c[0x0][0x228] ;  /* 0x00008a0000277ab9 */ /* 0x000fd00000000800 */
        /* <DEDUP_REMOVED lines=31> */
[----:B------:R-:W-:Y:S01]  /*180760*/  LOP3.LUT R117, R117, 0xffffffdf, RZ, 0xc0, !PT ;  /* 0xffffffdf75757812 */ /* 0x000fe200078ec0ff */
[----:B------:R1:W-:Y:S03]  /*180770*/  STL [R1+0x2e90], R2 ;  /* 0x002e900201007387 */ /* 0x0003e60000100800 */
        /* <DEDUP_REMOVED lines=10> */
[----:B------:R-:W-:Y:S01]  /*180820*/  ULDC.64 UR30, c[0x0][0x228] ;  /* 0x00008a00001e7ab9 */ /* 0x000fe20000000a00 */
[----:B------:R-:W-:Y:S01]  /*180830*/  ULDC UR54, c[0x0][0x228] ;  /* 0x00008a0000367ab9 */ /* 0x000fe20000000800 */
[----:B------:R-:W-:Y:S01]  /*180840*/  ULDC UR19, c[0x0][0x228] ;  /* 0x00008a0000137ab9 */ /* 0x000fe20000000800 */
[----:B------:R-:W-:Y:S01]  /*180850*/  ULDC UR55, c[0x0][0x228] ;  /* 0x00008a0000377ab9 */ /* 0x000fe20000000800 */
        /* <DEDUP_REMOVED lines=20> */
[----:B------:R-:W-:Y:S01]  /*1809a0*/  ISETP.GE.AND P0, PT, R0, UR23, PT ;  /* 0x0000001700007c0c */ /* 0x000fe2000bf06270 */
[----:B------:R-:W-:Y:S01]  /*1809b0*/  VIADD R0, R133, 0x137 ;  /* 0x0000013785007836 */ /* 0x000fe20000000000 */
[----:B------:R-:W-:Y:S01]  /*1809c0*/  LOP3.LUT R117, R117, 0xfffffffe, RZ, 0xc0, !PT ;  /* 0xfffffffe75757812 */ /* 0x000fe200078ec0ff */
[----:B------:R1:W-:Y:S01]  /*1809d0*/  STL [R1+0x2ea4], R2 ;  /* 0x002ea40201007387 */ /* 0x0003e20000100800 */
        /* <DEDUP_REMOVED lines=20> */
[----:B------:R-:W-:Y:S01]  /*180b20*/  ULDC UR51, c[0x0][0x228] ;  /* 0x00008a0000337ab9 */ /* 0x000fe20000000800 */
[----:B------:R-:W-:Y:S01]  /*180b30*/  ISETP.LT.AND P1, PT, R140, UR44, !P0 ;  /* 0x0000002c8c007c0c */ /* 0x000fe2000c721270 */
[----:B------:R-:W-:-:S08]  /*180b40*/  ULDC.64 UR44, c[0x0][0x228] ;  /* 0x00008a00002c7ab9 */ /* 0x000fd00000000a00 */
        /* <DEDUP_REMOVED lines=28> */
[----:B-1----:R-:W-:Y:S01]  /*180d10*/  IADD3 R2, R2, UR28, RZ ;  /* 0x0000001c02027c10 */ /* 0x002fe2000fffe0ff */
[----:B------:R-:W-:Y:S01]  /*180d20*/  ULDC.64 UR28, c[0x0][0x228] ;  /* 0x00008a00001c7ab9 */ /* 0x000fe20000000a00 */
[----:B------:R-:W-:Y:S02]  /*180d30*/  ISETP.LT.AND P2, PT, R141, UR49, !P0 ;  /* 0x000000318d007c0c */ /* 0x000fe4000c741270 */
[----:B------:R-:W-:Y:S01]  /*180d40*/  LOP3.LUT R116, R116, 0xffefffff, RZ, 0xc0, !PT ;  /* 0xffefffff74747812 */ /* 0x000fe200078ec0ff */
[----:B------:R1:W-:Y:S01]  /*180d50*/  STL [R1+0x2ea8], R2 ;  /* 0x002ea80201007387 */ /* 0x0003e20000100800 */
[----:B------:R-:W-:Y:S01]  /*180d60*/  ISETP.LT.AND P1, PT, R140, UR48, !P0 ;  /* 0x000000308c007c0c */ /* 0x000fe2000c721270 */
[----:B------:R-:W-:Y:S01]  /*180d70*/  VIADD R0, R133, 0x134 ;  /* 0x0000013485007836 */ /* 0x000fe20000000000 */
[----:B------:R-:W-:Y:S01]  /*180d80*/  ULDC UR49, c[0x0][0x228] ;  /* 0x00008a0000317ab9 */ /* 0x000fe20000000800 */
[----:B------:R-:W-:-:S02]  /*180d90*/  ULDC UR60, c[0x0][0x228] ;  /* 0x00008a00003c7ab9 */ /* 0x000fc40000000800 */
[----:B------:R-:W-:Y:S01]  /*180da0*/  @P3 LOP3.LUT R116, R116, 0x100000, RZ, 0xfc, !PT ;  /* 0x0010000074743812 */ /* 0x000fe200078efcff */
[----:B------:R-:W-:Y:S01]  /*180db0*/  ULDC UR48, c[0x0][0x228] ;  /* 0x00008a0000307ab9 */ /* 0x000fe20000000800 */
[----:B-1----:R-:W-:Y:S02]  /*180dc0*/  VIADD R2, R2, UR26 ;  /* 0x0000001a02027c36 */ /* 0x002fe40008000000 */
[----:B------:R-:W-:Y:S01]  /*180dd0*/  LOP3.LUT R116, R116, 0xfff7ffff, RZ, 0xc0, !PT ;  /* 0xfff7ffff74747812 */ /* 0x000fe200078ec0ff */
[----:B------:R-:W-:Y:S02]  /*180de0*/  ULDC UR26, c[0x0][0x248] ;  /* 0x00009200001a7ab9 */ /* 0x000fe40000000800 */
[----:B------:R1:W-:Y:S01]  /*180df0*/  STL [R1+0x2eac], R2 ;  /* 0x002eac0201007387 */ /* 0x0003e20000100800 */
[----:B------:R-:W-:Y:S02]  /*180e00*/  @P2 LOP3.LUT R116, R116, 0x80000, RZ, 0xfc, !PT ;  /* 0x0008000074742812 */ /* 0x000fe400078efcff */
[----:B------:R-:W-:Y:S01]  /*180e10*/  ISETP.LT.AND P0, PT, R143, UR28, !P0 ;  /* 0x0000001c8f007c0c */ /* 0x000fe2000c701270 */
[----:B------:R-:W-:Y:S01]  /*180e20*/  ULDC UR28, c[0x0][0x248] ;  /* 0x00009200001c7ab9 */ /* 0x000fe20000000800 */
[----:B------:R-:W-:Y:S01]  /*180e30*/  LOP3.LUT R116, R116, 0xfffbffff, RZ, 0xc0, !PT ;  /* 0xfffbffff74747812 */ /* 0x000fe200078ec0ff */
[----:B-1----:R-:W-:Y:S01]  /*180e40*/  VIADD R2, R2, UR26 ;  /* 0x0000001a02027c36 */ /* 0x002fe20008000000 */
[----:B------:R-:W-:-:S02]  /*180e50*/  ULDC UR26, c[0x0][0x248] ;  /* 0x00009200001a7ab9 */ /* 0x000fc40000000800 */
[----:B------:R-:W-:Y:S02]  /*180e60*/  @P1 LOP3.LUT R116, R116, 0x40000, RZ, 0xfc, !PT ;  /* 0x0004000074741812 */ /* 0x000fe400078efcff */
[----:B------:R1:W-:Y:S02]  /*180e70*/  STL [R1+0x2eb0], R2 ;  /* 0x002eb00201007387 */ /* 0x0003e40000100800 */
[----:B------:R-:W-:Y:S02]  /*180e80*/  LOP3.LUT R116, R116, 0xfffdffff, RZ, 0xc0, !PT ;  /* 0xfffdffff74747812 */ /* 0x000fe400078ec0ff */
[----:B-1----:R-:W-:Y:S01]  /*180e90*/  IADD3 R2, R2, UR26, RZ ;  /* 0x0000001a02027c10 */ /* 0x002fe2000fffe0ff */
[----:B------:R-:W-:-:S04]  /*180ea0*/  ULDC UR26, c[0x0][0x248] ;  /* 0x00009200001a7ab9 */ /* 0x000fc80000000800 */
[----:B------:R1:W-:Y:S01]  /*180eb0*/  STL [R1+0x2eb4], R2 ;  /* 0x002eb40201007387 */ /* 0x0003e20000100800 */
[----:B------:R-:W-:Y:S02]  /*180ec0*/  @P0 LOP3.LUT R116, R116, 0x20000, RZ, 0xfc, !PT ;  /* 0x0002000074740812 */ /* 0x000fe400078efcff */
[----:B------:R-:W-:Y:S01]  /*180ed0*/  ISETP.GE.AND P0, PT, R0, UR31, PT ;  /* 0x0000001f00007c0c */ /* 0x000fe2000bf06270 */
[----:B-1----:R-:W-:Y:S01]  /*180ee0*/  VIADD R2, R2, UR26 ;  /* 0x0000001a02027c36 */ /* 0x002fe20008000000 */
[----:B------:R-:W-:Y:S01]  /*180ef0*/  ULDC UR26, c[0x0][0x248] ;  /* 0x00009200001a7ab9 */ /* 0x000fe20000000800 */
[----:B------:R-:W-:Y:S01]  /*180f00*/  LOP3.LUT R116, R116, 0xfffeffff, RZ, 0xc0, !PT ;  /* 0xfffeffff74747812 */ /* 0x000fe200078ec0ff */
[----:B------:R-:W-:Y:S01]  /*180f10*/  VIADD R0, R133, 0x133 ;  /* 0x0000013385007836 */ /* 0x000fe20000000000 */
[----:B------:R-:W-:Y:S01]  /*180f20*/  ULDC.64 UR30, c[0x0][0x228] ;  /* 0x00008a00001e7ab9 */ /* 0x000fe20000000a00 */
[----:B------:R1:W-:Y:S01]  /*180f30*/  STL [R1+0x2eb8], R2 ;  /* 0x002eb80201007387 */ /* 0x0003e20000100800 */
[----:B------:R-:W-:Y:S01]  /*180f40*/  ISETP.LT.AND P3, PT, R142, UR59, !P0 ;  /* 0x0000003b8e007c0c */ /* 0x000fe2000c761270 */
[----:B------:R-:W-:Y:S01]  /*180f50*/  ULDC UR59, c[0x0][0x228] ;  /* 0x00008a00003b7ab9 */ /* 0x000fe20000000800 */
        /* <DEDUP_REMOVED lines=66> */
[----:B------:R-:W-:Y:S02]  /*181380*/  ISETP.LT.AND P2, PT, R141, UR10, !P0 ;  /* 0x0000000a8d007c0c */ /* 0x000fe4000c741270 */
[----:B------:R-:W-:Y:S02]  /*181390*/  LOP3.LUT R116, R116, 0xffffffef, RZ, 0xc0, !PT ;  /* 0xffffffef74747812 */ /* 0x000fe400078ec0ff */
[----:B------:R-:W-:-:S07]  /*1813a0*/  ISETP.LT.AND P1, PT, R140, UR12, !P0 ;  /* 0x0000000c8c007c0c */ /* 0x000fce000c721270 */
        /* <DEDUP_REMOVED lines=11> */
[----:B-1----:R-:W-:Y:S01]  /*181460*/  IADD3 R2, R2, UR28, RZ ;  /* 0x0000001c02027c10 */ /* 0x002fe2000fffe0ff */
[----:B------:R-:W-:Y:S01]  /*181470*/  ULDC.64 UR28, c[0x0][0x228] ;  /* 0x00008a00001c7ab9 */ /* 0x000fe20000000a00 */
[----:B------:R-:W-:Y:S01]  /*181480*/  ISETP.LT.AND P2, PT, R141, UR7, !P0 ;  /* 0x000000078d007c0c */ /* 0x000fe2000c741270 */
[----:B------:R-:W-:Y:S01]  /*181490*/  VIADD R0, R133, 0x12f ;  /* 0x0000012f85007836 */ /* 0x000fe20000000000 */
[----:B------:R-:W-:Y:S01]  /*1814a0*/  ISETP.LT.AND P1, PT, R140, UR11, !P0 ;  /* 0x0000000b8c007c0c */ /* 0x000fe2000c721270 */
[----:B------:R-:W-:Y:S01]  /*1814b0*/  ULDC.64 UR6, c[0x0][0x228] ;  /* 0x00008a0000067ab9 */ /* 0x000fe20000000a00 */
[----:B------:R-:W-:Y:S01]  /*1814c0*/  ISETP.LT.AND P3, PT, R142, UR54, !P0 ;  /* 0x000000368e007c0c */ /* 0x000fe2000c761270 */
[----:B------:R-:W-:Y:S01]  /*1814d0*/  ULDC.64 UR10, c[0x0][0x228] ;  /* 0x00008a00000a7ab9 */ /* 0x000fe20000000a00 */
[----:B------:R-:W-:-:S02]  /*1814e0*/  ISETP.LT.AND P0, PT, R143, UR28, !P0 ;  /* 0x0000001c8f007c0c */ /* 0x000fc4000c701270 */
[----:B------:R-:W-:Y:S01]  /*1814f0*/  LOP3.LUT R116, R116, 0xfffffffe, RZ, 0xc0, !PT ;  /* 0xfffffffe74747812 */ /* 0x000fe200078ec0ff */
[----:B------:R1:W-:Y:S01]  /*181500*/  STL [R1+0x2ed0], R2 ;  /* 0x002ed00201007387 */ /* 0x0003e20000100800 */
[----:B------:R-:W-:Y:S01]  /*181510*/  ULDC UR27, c[0x0][0x248] ;  /* 0x00009200001b7ab9 */ /* 0x000fe20000000800 */
[----:B------:R-:W-:Y:S02]  /*181520*/  ULDC UR54, c[0x0][0x228] ;  /* 0x00008a0000367ab9 */ /* 0x000fe40000000800 */
        /* <DEDUP_REMOVED lines=8> */
[----:B------:R-:W-:Y:S01]  /*1815b0*/  LOP3.LUT R103, R103, 0xefffffff, RZ, 0xc0, !PT ;  /* 0xefffffff67677812 */ /* 0x000fe200078ec0ff */
[----:B------:R-:W-:Y:S01]  /*1815c0*/  VIADD R0, R133, 0x12e ;  /* 0x0000012e85007836 */ /* 0x000fe20000000000 */
[----:B------:R-:W-:Y:S01]  /*1815d0*/  ISETP.LT.AND P2, PT, R141, UR14, !P0 ;  /* 0x0000000e8d007c0c */ /* 0x000fe2000c741270 */
[----:B-1----:R-:W-:Y:S01]  /*1815e0*/  VIADD R2, R2, UR26 ;  /* 0x0000001a02027c36 */ /* 0x002fe20008000000 */
[----:B------:R-:W-:Y:S01]  /*1815f0*/  ISETP.LT.AND P1, PT, R140, UR16, !P0 ;  /* 0x000000108c007c0c */ /* 0x000fe2000c721270 */
[----:B------:R-:W-:Y:S01]  /*181600*/  ULDC UR26, c[0x0][0x248] ;  /* 0x00009200001a7ab9 */ /* 0x000fe20000000800 */
[----:B------:R-:W-:-:S05]  /*181610*/  ULDC UR52, c[0x0][0x228] ;  /* 0x00008a0000347ab9 */ /* 0x000fca0000000800 */
[----:B------:R-:W-:-:S04]  /*181620*/  @P3 LOP3.LUT R103, R103, 0x10000000, RZ, 0xfc, !PT ;  /* 0x1000000067673812 */ /* 0x000fc800078efcff */
[----:B------:R-:W-:-:S04]  /*181630*/  LOP3.LUT R103, R103, 0xf7ffffff, RZ, 0xc0, !PT ;  /* 0xf7ffffff67677812 */ /* 0x000fc800078ec0ff */
        /* <DEDUP_REMOVED lines=12> */
[----:B-1----:R-:W-:Y:S01]  /*181700*/  VIADD R2, R2, UR26 ;  /* 0x0000001a02027c36 */ /* 0x002fe20008000000 */
[----:B------:R-:W-:Y:S01]  /*181710*/  ISETP.LT.AND P2, PT, R141, UR13, !P0 ;  /* 0x0000000d8d007c0c */ /* 0x000fe2000c741270 */
[----:B------:R-:W-:Y:S01]  /*181720*/  ULDC.64 UR12, c[0x0][0x228] ;  /* 0x00008a00000c7ab9 */ /* 0x000fe20000000a00 */
[----:B------:R-:W-:Y:S01]  /*181730*/  ISETP.LT.AND P1, PT, R140, UR18, !P0 ;  /* 0x000000128c007c0c */ /* 0x000fe2000c721270 */
[----:B------:R-:W-:Y:S01]  /*181740*/  ULDC.64 UR42, c[0x0][0x228] ;  /* 0x00008a00002a7ab9 */ /* 0x000fe20000000a00 */
[----:B------:R-:W-:-:S07]  /*181750*/  ULDC UR48, c[0x0][0x228] ;  /* 0x00008a0000307ab9 */ /* 0x000fce0000000800 */
[----:B------:R-:W-:Y:S01]  /*181760*/  @P3 LOP3.LUT R103, R103, 0x1000000, RZ, 0xfc, !PT ;  /* 0x0100000067673812 */ /* 0x000fe200078efcff */
[----:B------:R-:W-:-:S03]  /*181770*/  ULDC UR26, c[0x0][0x228] ;  /* 0x00008a00001a7ab9 */ /* 0x000fc60000000800 */
        /* <DEDUP_REMOVED lines=32> */
[----:B------:R-:W-:Y:S01]  /*181980*/  ULDC.64 UR20, c[0x0][0x228] ;  /* 0x00008a0000147ab9 */ /* 0x000fe20000000a00 */
[----:B------:R-:W-:Y:S02]  /*181990*/  LOP3.LUT R103, R103, 0xfffeffff, RZ, 0xc0, !PT ;  /* 0xfffeffff67677812 */ /* 0x000fe400078ec0ff */
[----:B------:R-:W-:Y:S01]  /*1819a0*/  ISETP.LT.AND P1, PT, R140, UR15, !P0 ;  /* 0x0000000f8c007c0c */ /* 0x000fe2000c721270 */
[----:B------:R-:W-:-:S06]  /*1819b0*/  ULDC.64 UR14, c[0x0][0x228] ;  /* 0x00008a00000e7ab9 */ /* 0x000fcc0000000a00 */
        /* <DEDUP_REMOVED lines=29> */
[----:B------:R-:W-:Y:S02]  /*181b90*/  LOP3.LUT R103, R103, 0xfffffeff, RZ, 0xc0, !PT ;  /* 0xfffffeff67677812 */ /* 0x000fe400078ec0ff */
[----:B-1----:R-:W-:Y:S01]  /*181ba0*/  IADD3 R2, R2, UR5, RZ ;  /* 0x0000000502027c10 */ /* 0x002fe2000fffe0ff */
[----:B------:R-:W-:Y:S01]  /*181bb0*/  ULDC UR5, c[0x0][0x248] ;  /* 0x0000920000057ab9 */ /* 0x000fe20000000800 */
[----:B------:R-:W-:Y:S01]  /*181bc0*/  ISETP.LT.AND P3, PT, R142, UR30, !P0 ;  /* 0x0000001e8e007c0c */ /* 0x000fe2000c761270 */
[----:B------:R-:W-:Y:S01]  /*181bd0*/  VIADD R0, R133, 0x129 ;  /* 0x0000012985007836 */ /* 0x000fe20000000000 */
[----:B------:R-:W-:Y:S01]  /*181be0*/  ISETP.LT.AND P2, PT, R141, UR35, !P0 ;  /* 0x000000238d007c0c */ /* 0x000fe2000c741270 */
[----:B------:R-:W-:Y:S01]  /*181bf0*/  ULDC UR11, c[0x0][0x228] ;  /* 0x00008a00000b7ab9 */ /* 0x000fe20000000800 */
[----:B------:R-:W-:Y:S01]  /*181c00*/  ISETP.LT.AND P1, PT, R140, UR19, !P0 ;  /* 0x000000138c007c0c */ /* 0x000fe2000c721270 */
[----:B------:R1:W-:Y:S01]  /*181c10*/  STL [R1+0x2edc], R2 ;  /* 0x002edc0201007387 */ /* 0x0003e20000100800 */
[----:B------:R-:W-:-:S07]  /*181c20*/  ULDC UR30, c[0x0][0x228] ;  /* 0x00008a00001e7ab9 */ /* 0x000fce0000000800 */
[----:B------:R-:W-:Y:S01]  /*181c30*/  @P3 LOP3.LUT R103, R103, 0x100, RZ, 0xfc, !PT ;  /* 0x0000010067673812 */ /* 0x000fe200078efcff */
[----:B------:R-:W-:Y:S01]  /*181c40*/  ULDC.64 UR18, c[0x0][0x228] ;  /* 0x00008a0000127ab9 */ /* 0x000fe20000000a00 */
[----:B-1----:R-:W-:Y:S01]  /*181c50*/  VIADD R2, R2, UR5 ;  /* 0x0000000502027c36 */ /* 0x002fe20008000000 */
[----:B------:R-:W-:Y:S01]  /*181c60*/  ULDC UR5, c[0x0][0x248] ;  /* 0x0000920000057ab9 */ /* 0x000fe20000000800 */
[----:B------:R-:W-:Y:S01]  /*181c70*/  LOP3.LUT R103, R103, 0xffffff7f, RZ, 0xc0, !PT ;  /* 0xffffff7f67677812 */ /* 0x000fe200078ec0ff */
[----:B------:R-:W-:-:S03]  /*181c80*/  ULDC UR35, c[0x0][0x228] ;  /* 0x00008a0000237ab9 */ /* 0x000fc60000000800 */
[----:B------:R-:W-:Y:S01]  /*181c90*/  @P2 LOP3.LUT R103, R103, 0x80, RZ, 0xfc, !PT ;  /* 0x0000008067672812 */ /* 0x000fe200078efcff */
[----:B------:R1:W-:Y:S01]  /*181ca0*/  STL [R1+0x2ee0], R2 ;  /* 0x002ee00201007387 */ /* 0x0003e20000100800 */
[----:B------:R-:W-:Y:S01]  /*181cb0*/  ISETP.LT.AND P0, PT, R143, UR20, !P0 ;  /* 0x000000148f007c0c */ /* 0x000fe2000c701270 */
[----:B------:R-:W-:Y:S01]  /*181cc0*/  ULDC UR20, c[0x0][0x248] ;  /* 0x0000920000147ab9 */ /* 0x000fe20000000800 */
[----:B------:R-:W-:Y:S01]  /*181cd0*/  LOP3.LUT R103, R103, 0xffffffbf, RZ, 0xc0, !PT ;  /* 0xffffffbf67677812 */ /* 0x000fe200078ec0ff */
[----:B-1----:R-:W-:Y:S01]  /*181ce0*/  VIADD R2, R2, UR5 ;  /* 0x0000000502027c36 */ /* 0x002fe20008000000 */
[----:B------:R-:W-:Y:S02]  /*181cf0*/  ULDC UR5, c[0x0][0x248] ;  /* 0x0000920000057ab9 */ /* 0x000fe40000000800 */
[----:B------:R-:W-:Y:S02]  /*181d00*/  @P1 LOP3.LUT R103, R103, 0x40, RZ, 0xfc, !PT ;  /* 0x0000004067671812 */ /* 0x000fe400078efcff */
[----:B------:R1:W-:Y:S02]  /*181d10*/  STL [R1+0x2ee4], R2 ;  /* 0x002ee40201007387 */ /* 0x0003e40000100800 */
[----:B------:R-:W-:Y:S01]  /*181d20*/  LOP3.LUT R103, R103, 0xffffffdf, RZ, 0xc0, !PT ;  /* 0xffffffdf67677812 */ /* 0x000fe200078ec0ff */
[----:B-1----:R-:W-:Y:S01]  /*181d30*/  VIADD R2, R2, UR5 ;  /* 0x0000000502027c36 */ /* 0x002fe20008000000 */
[----:B------:R-:W-:-:S02]  /*181d40*/  ULDC UR5, c[0x0][0x248] ;  /* 0x0000920000057ab9 */ /* 0x000fc40000000800 */
[----:B------:R-:W-:Y:S02]  /*181d50*/  @P0 LOP3.LUT R103, R103, 0x20, RZ, 0xfc, !PT ;  /* 0x0000002067670812 */ /* 0x000fe400078efcff */
[----:B------:R1:W-:Y:S01]  /*181d60*/  STL [R1+0x2ee8], R2 ;  /* 0x002ee80201007387 */ /* 0x0003e20000100800 */
[----:B------:R-:W-:Y:S01]  /*181d70*/  ISETP.GE.AND P0, PT, R0, UR13, PT ;  /* 0x0000000d00007c0c */ /* 0x000fe2000bf06270 */
[----:B-1----:R-:W-:Y:S01]  /*181d80*/  VIADD R2, R2, UR5 ;  /* 0x0000000502027c36 */ /* 0x002fe20008000000 */
[----:B------:R-:W-:Y:S02]  /*181d90*/  ULDC UR5, c[0x0][0x248] ;  /* 0x0000920000057ab9 */ /* 0x000fe40000000800 */
        /* <DEDUP_REMOVED lines=8> */
[----:B-1----:R-:W-:Y:S01]  /*181e20*/  VIADD R2, R2, UR5 ;  /* 0x0000000502027c36 */ /* 0x002fe20008000000 */
[----:B------:R-:W-:-:S03]  /*181e30*/  ULDC UR5, c[0x0][0x248] ;  /* 0x0000920000057ab9 */ /* 0x000fc60000000800 */
[----:B------:R-:W-:Y:S01]  /*181e40*/  @P3 LOP3.LUT R103, R103, 0x10, RZ, 0xfc, !PT ;  /* 0x0000001067673812 */ /* 0x000fe200078efcff */
[----:B------:R-:W-:Y:S01]  /*181e50*/  ULDC.64 UR22, c[0x0][0x228] ;  /* 0x00008a0000167ab9 */ /* 0x000fe20000000a00 */
[----:B------:R-:W-:Y:S01]  /*181e60*/  ULDC UR37, c[0x0][0x228] ;  /* 0x00008a0000257ab9 */ /* 0x000fe20000000800 */
[----:B------:R1:W-:Y:S02]  /*181e70*/  STL [R1+0x2ef0], R2 ;  /* 0x002ef00201007387 */ /* 0x0003e40000100800 */
[----:B-1----:R-:W-:Y:S01]  /*181e80*/  VIADD R2, R2, UR5 ;  /* 0x0000000502027c36 */ /* 0x002fe20008000000 */
[----:B------:R-:W-:-:S04]  /*181e90*/  ULDC UR5, c[0x0][0x248] ;  /* 0x0000920000057ab9 */ /* 0x000fc80000000800 */
[----:B------:R1:W-:Y:S01]  /*181ea0*/  STL [R1+0x2ef4], R2 ;  /* 0x002ef40201007387 */ /* 0x0003e20000100800 */
        /* <DEDUP_REMOVED lines=16> */
[----:B------:R-:W-:Y:S02]  /*181fb0*/  @P0 LOP3.LUT R103, R103, 0x2, RZ, 0xfc, !PT ;  /* 0x0000000267670812 */ /* 0x000fe400078efcff */
[----:B------:R-:W-:Y:S02]  /*181fc0*/  ISETP.GE.AND P0, PT, R0, UR17, PT ;  /* 0x0000001100007c0c */ /* 0x000fe4000bf06270 */
[----:B-1----:R-:W-:Y:S01]  /*181fd0*/  IADD3 R2, R2, UR6, RZ ;  /* 0x0000000602027c10 */ /* 0x002fe2000fffe0ff */
[----:B------:R-:W-:Y:S01]  /*181fe0*/  ULDC UR6, c[0x0][0x248] ;  /* 0x0000920000067ab9 */ /* 0x000fe20000000800 */
[----:B------:R-:W-:Y:S01]  /*181ff0*/  VIADD R0, R133, 0x127 ;  /* 0x0000012785007836 */ /* 0x000fe20000000000 */
[----:B------:R-:W-:Y:S01]  /*182000*/  LOP3.LUT R103, R103, 0xfffffffe, RZ, 0xc0, !PT ;  /* 0xfffffffe67677812 */ /* 0x000fe200078ec0ff */
[----:B------:R-:W-:Y:S01]  /*182010*/  ULDC UR17, c[0x0][0x248] ;  /* 0x0000920000117ab9 */ /* 0x000fe20000000800 */
[----:B------:R1:W-:Y:S01]  /*182020*/  STL [R1+0x2f04], R2 ;  /* 0x002f040201007387 */ /* 0x0003e20000100800 */
[----:B------:R-:W-:Y:S01]  /*182030*/  ISETP.LT.AND P2, PT, R141, UR25, !P0 ;  /* 0x000000198d007c0c */ /* 0x000fe2000c741270 */
[----:B-1----:R-:W-:Y:S01]  /*182040*/  VIADD R2, R2, UR6 ;  /* 0x0000000602027c36 */ /* 0x002fe20008000000 */
[----:B------:R-:W-:Y:S01]  /*182050*/  ISETP.LT.AND P1, PT, R140, UR39, !P0 ;  /* 0x000000278c007c0c */ /* 0x000fe2000c721270 */
[----:B------:R-:W-:Y:S01]  /*182060*/  ULDC UR6, c[0x0][0x228] ;  /* 0x00008a0000067ab9 */ /* 0x000fe20000000800 */
[----:B------:R-:W-:Y:S01]  /*182070*/  ISETP.LT.AND P3, PT, R142, UR30, !P0 ;  /* 0x0000001e8e007c0c */ /* 0x000fe2000c761270 */
[----:B------:R-:W-:Y:S01]  /*182080*/  ULDC UR30, c[0x0][0x228] ;  /* 0x00008a00001e7ab9 */ /* 0x000fe20000000800 */
[----:B------:R1:W-:Y:S07]  /*182090*/  STL [R1+0x2f08], R2 ;  /* 0x002f080201007387 */ /* 0x0003ee0000100800 */
[----:B------:R-:W-:Y:S01]  /*1820a0*/  @P2 LOP3.LUT R102, R102, 0x80000000, RZ, 0xfc, !PT ;  /* 0x8000000066662812 */ /* 0x000fe200078efcff */
[----:B------:R-:W-:Y:S01]  /*1820b0*/  ULDC UR39, c[0x0][0x228] ;  /* 0x00008a0000277ab9 */ /* 0x000fe20000000800 */
[----:B-1----:R-:W-:Y:S01]  /*1820c0*/  VIADD R2, R2, UR9 ;  /* 0x0000000902027c36 */ /* 0x002fe20008000000 */
[----:B------:R-:W-:-:S04]  /*1820d0*/  ULDC UR9, c[0x0][0x248] ;  /* 0x0000920000097ab9 */ /* 0x000fc80000000800 */
[----:B------:R1:W-:Y:S01]  /*1820e0*/  STL [R1+0x2f0c], R2 ;  /* 0x002f0c0201007387 */ /* 0x0003e20000100800 */
[----:B------:R-:W-:Y:S01]  /*1820f0*/  ISETP.LT.AND P0, PT, R143, UR22, !P0 ;  /* 0x000000168f007c0c */ /* 0x000fe2000c701270 */
[----:B------:R-:W-:Y:S01]  /*182100*/  ULDC UR22, c[0x0][0x228] ;  /* 0x00008a0000167ab9 */ /* 0x000fe20000000800 */
[----:B-1----:R-:W-:Y:S01]  /*182110*/  VIADD R2, R2, UR9 ;  /* 0x0000000902027c36 */ /* 0x002fe20008000000 */
[----:B------:R-:W-:Y:S01]  /*182120*/  LOP3.LUT R102, R102, 0xbfffffff, RZ, 0xc0, !PT ;  /* 0xbfffffff66667812 */ /* 0x000fe200078ec0ff */
[----:B------:R-:W-:-:S03]  /*182130*/  ULDC UR9, c[0x0][0x228] ;  /* 0x00008a0000097ab9 */ /* 0x000fc60000000800 */
[----:B------:R1:W-:Y:S01]  /*182140*/  STL [R1+0x2f10], R2 ;  /* 0x002f100201007387 */ /* 0x0003e20000100800 */
[----:B------:R-:W-:Y:S01]  /*182150*/  @P1 LOP3.LUT R102, R102, 0x40000000, RZ, 0xfc, !PT ;  /* 0x4000000066661812 */ /* 0x000fe200078efcff */
[----:B-1----:R-:W-:Y:S01]  /*182160*/  VIADD R2, R2, UR12 ;  /* 0x0000000c02027c36 */ /* 0x002fe20008000000 */
[----:B------:R-:W-:-:S04]  /*182170*/  ULDC UR12, c[0x0][0x248] ;  /* 0x00009200000c7ab9 */ /* 0x000fc80000000800 */
[----:B------:R1:W-:Y:S01]  /*182180*/  STL [R1+0x2f14], R2 ;  /* 0x002f140201007387 */ /* 0x0003e20000100800 */
[----:B------:R-:W-:Y:S01]  /*182190*/  LOP3.LUT R102, R102, 0xdfffffff, RZ, 0xc0, !PT ;  /* 0xdfffffff66667812 */ /* 0x000fe200078ec0ff */
[----:B-1----:R-:W-:-:S03]  /*1821a0*/  VIADD R2, R2, UR12 ;  /* 0x0000000c02027c36 */ /* 0x002fc60008000000 */
[----:B------:R-:W-:Y:S01]  /*1821b0*/  @P0 LOP3.LUT R102, R102, 0x20000000, RZ, 0xfc, !PT ;  /* 0x2000000066660812 */ /* 0x000fe200078efcff */
[----:B------:R-:W-:Y:S01]  /*1821c0*/  ULDC UR12, c[0x0][0x228] ;  /* 0x00008a00000c7ab9 */ /* 0x000fe20000000800 */
[----:B------:R1:W-:Y:S01]  /*1821d0*/  STL [R1+0x2f18], R2 ;  /* 0x002f180201007387 */ /* 0x0003e20000100800 */
[----:B------:R-:W-:Y:S01]  /*1821e0*/  ISETP.GE.AND P0, PT, R0, UR15, PT ;  /* 0x0000000f00007c0c */ /* 0x000fe2000bf06270 */
[----:B------:R-:W-:Y:S01]  /*1821f0*/  ULDC UR15, c[0x0][0x228] ;  /* 0x00008a00000f7ab9 */ /* 0x000fe20000000800 */
[----:B-1----:R-:W-:Y:S01]  /*182200*/  VIADD R2, R2, UR14 ;  /* 0x0000000e02027c36 */ /* 0x002fe20008000000 */
[----:B------:R-:W-:Y:S01]  /*182210*/  @P3 LOP3.LUT R103, R103, 0x1, RZ, 0xfc, !PT ;  /* 0x0000000167673812 */ /* 0x000fe200078efcff */
[----:B------:R-:W-:-:S03]  /*182220*/  ULDC UR14, c[0x0][0x228] ;  /* 0x00008a00000e7ab9 */ /* 0x000fc60000000800 */
[----:B------:R1:W-:Y:S01]  /*182230*/  STL [R1+0x2f1c], R2 ;  /* 0x002f1c0201007387 */ /* 0x0003e20000100800 */
[----:B------:R-:W-:Y:S01]  /*182240*/  ISETP.LT.AND P3, PT, R142, UR30, !P0 ;  /* 0x0000001e8e007c0c */ /* 0x000fe2000c761270 */
[----:B------:R-:W-:Y:S01]  /*182250*/  ULDC UR30, c[0x0][0x248] ;  /* 0x00009200001e7ab9 */ /* 0x000fe20000000800 */
[----:B-1----:R-:W-:Y:S01]  /*182260*/  IADD3 R2, R2, UR16, RZ ;  /* 0x0000001002027c10 */ /* 0x002fe2000fffe0ff */
[----:B------:R-:W-:-:S04]  /*182270*/  ULDC UR16, c[0x0][0x248] ;  /* 0x0000920000107ab9 */ /* 0x000fc80000000800 */
[----:B------:R1:W-:Y:S01]  /*182280*/  STL [R1+0x2f20], R2 ;  /* 0x002f200201007387 */ /* 0x0003e20000100800 */
[----:B------:R-:W-:Y:S02]  /*182290*/  ISETP.LT.AND P2, PT, R141, UR44, !P0 ;  /* 0x0000002c8d007c0c */ /* 0x000fe4000c741270 */
[----:B------:R-:W-:Y:S01]  /*1822a0*/  LOP3.LUT R102, R102, 0xefffffff, RZ, 0xc0, !PT ;  /* 0xefffffff66667812 */ /* 0x000fe200078ec0ff */
[----:B-1----:R-:W-:-:S03]  /*1822b0*/  VIADD R2, R2, UR16 ;  /* 0x0000001002027c36 */ /* 0x002fc60008000000 */
[----:B------:R-:W-:Y:S01]  /*1822c0*/  @P3 LOP3.LUT R102, R102, 0x10000000, RZ, 0xfc, !PT ;  /* 0x1000000066663812 */ /* 0x000fe200078efcff */
[----:B------:R-:W-:Y:S01]  /*1822d0*/  ULDC UR16, c[0x0][0x228] ;  /* 0x00008a0000107ab9 */ /* 0x000fe20000000800 */
[----:B------:R1:W-:Y:S01]  /*1822e0*/  STL [R1+0x2f24], R2 ;  /* 0x002f240201007387 */ /* 0x0003e20000100800 */
[----:B------:R-:W-:Y:S01]  /*1822f0*/  ISETP.LT.AND P1, PT, R140, UR41, !P0 ;  /* 0x000000298c007c0c */ /* 0x000fe2000c721270 */
[----:B------:R-:W-:Y:S01]  /*182300*/  ULDC UR41, c[0x0][0x228] ;  /* 0x00008a0000297ab9 */ /* 0x000fe20000000800 */
[----:B-1----:R-:W-:Y:S01]  /*182310*/  VIADD R2, R2, UR20 ;  /* 0x0000001402027c36 */ /* 0x002fe20008000000 */
[----:B------:R-:W-:Y:S01]  /*182320*/  LOP3.LUT R102, R102, 0xf7ffffff, RZ, 0xc0, !PT ;  /* 0xf7ffffff66667812 */ /* 0x000fe200078ec0ff */
[----:B------:R-:W-:-:S03]  /*182330*/  ULDC UR20, c[0x0][0x228] ;  /* 0x00008a0000147ab9 */ /* 0x000fc60000000800 */
        /* <DEDUP_REMOVED lines=22> */
[----:B------:R-:W-:Y:S01]  /*1824a0*/  ULDC UR50, c[0x0][0x228] ;  /* 0x00008a0000327ab9 */ /* 0x000fe20000000800 */
        /* <DEDUP_REMOVED lines=23> */
[----:B------:R-:W-:Y:S01]  /*182620*/  ISETP.LT.AND P1, PT, R140, UR59, !P0 ;  /* 0x0000003b8c007c0c */ /* 0x000fe2000c721270 */
[----:B------:R-:W-:Y:S01]  /*182630*/  ULDC UR27, c[0x0][0x228] ;  /* 0x00008a00001b7ab9 */ /* 0x000fe20000000800 */
[----:B------:R-:W-:-:S02]  /*182640*/  ULDC UR59, c[0x0][0x228] ;  /* 0x00008a00003b7ab9 */ /* 0x000fc40000000800 */
[----:B------:R1:W-:Y:S03]  /*182650*/  STL [R1+0x2f38], R2 ;  /* 0x002f380201007387 */ /* 0x0003e60000100800 */
[----:B------:R-:W-:-:S04]  /*182660*/  @P3 LOP3.LUT R102, R102, 0x100000, RZ, 0xfc, !PT ;  /* 0x0010000066663812 */ /* 0x000fc800078efcff */
[----:B------:R-:W-:Y:S01]  /*182670*/  LOP3.LUT R102, R102, 0xfff7ffff, RZ, 0xc0, !PT ;  /* 0xfff7ffff66667812 */ /* 0x000fe200078ec0ff */
[----:B-1----:R-:W-:-:S03]  /*182680*/  VIADD R2, R2, UR24 ;  /* 0x0000001802027c36 */ /* 0x002fc60008000000 */
[----:B------:R-:W-:Y:S01]  /*182690*/  @P2 LOP3.LUT R102, R102, 0x80000, RZ, 0xfc, !PT ;  /* 0x0008000066662812 */ /* 0x000fe200078efcff */
[----:B------:R-:W-:Y:S01]  /*1826a0*/  ULDC UR24, c[0x0][0x228] ;  /* 0x00008a0000187ab9 */ /* 0x000fe20000000800 */
[----:B------:R1:W-:Y:S02]  /*1826b0*/  STL [R1+0x2f3c], R2 ;  /* 0x002f3c0201007387 */ /* 0x0003e40000100800 */
        /* <DEDUP_REMOVED lines=62> */
[----:B------:R-:W-:-:S04]  /*182aa0*/  LOP3.LUT R102, R102, 0xffffffbf, RZ, 0xc0, !PT ;  /* 0xffffffbf66667812 */ /* 0x000fc800078ec0ff */
[----:B------:R-:W-:Y:S01]  /*182ab0*/  @P1 LOP3.LUT R102, R102, 0x40, RZ, 0xfc, !PT ;  /* 0x0000004066661812 */ /* 0x000fe200078efcff */
[----:B-1----:R-:W-:Y:S01]  /*182ac0*/  VIADD R2, R2, UR28 ;  /* 0x0000001c02027c36 */ /* 0x002fe20008000000 */
[----:B------:R-:W-:Y:S02]  /*182ad0*/  ULDC UR28, c[0x0][0x248] ;  /* 0x00009200001c7ab9 */ /* 0x000fe40000000800 */
[----:B------:R-:W-:Y:S02]  /*182ae0*/  LOP3.LUT R102, R102, 0xffffffdf, RZ, 0xc0, !PT ;  /* 0xffffffdf66667812 */ /* 0x000fe400078ec0ff */
[----:B------:R1:W-:Y:S01]  /*182af0*/  STL [R1+0x2f4c], R2 ;  /* 0x002f4c0201007387 */ /* 0x0003e20000100800 */
[----:B------:R-:W-:Y:S02]  /*182b00*/  IADD3 R0, R133, 0x121, RZ ;  /* 0x0000012185007810 */ /* 0x000fe40007ffe0ff */
        /* <DEDUP_REMOVED lines=47> */
[----:B-1----:R-:W-:Y:S01]  /*182e00*/  VIADD R2, R2, UR30 ;  /* 0x0000001e02027c36 */ /* 0x002fe20008000000 */
[----:B------:R-:W-:-:S02]  /*182e10*/  ULDC.64 UR30, c[0x0][0x228] ;  /* 0x00008a00001e7ab9 */ /* 0x000fc40000000a00 */
[----:B------:R-:W-:Y:S01]  /*182e20*/  ISETP.LT.AND P0, PT, R143, UR30, !P0 ;  /* 0x0000001e8f007c0c */ /* 0x000fe2000c701270 */
        /* <DEDUP_REMOVED lines=15> */
[----:B------:R1:W-:Y:S08]  /*182f20*/  STL [R1+0x2f68], R2 ;  /* 0x002f680201007387 */ /* 0x0003f00000100800 */
        /* <DEDUP_REMOVED lines=55> */
[----:B------:R-:W-:-:S06]  /*1832a0*/  ULDC.64 UR6, c[0x0][0x228] ;  /* 0x00008a0000067ab9 */ /* 0x000fcc0000000a00 */
        /* <DEDUP_REMOVED lines=44> */
[----:B-1----:R-:W-:Y:S01]  /*183570*/  IADD3 R2, R2, UR28, RZ ;  /* 0x0000001c02027c10 */ /* 0x002fe2000fffe0ff */
[----:B------:R-:W-:Y:S01]  /*183580*/  ULDC UR28, c[0x0][0x248] ;  /* 0x00009200001c7ab9 */ /* 0x000fe20000000800 */
[----:B------:R-:W-:Y:S02]  /*183590*/  ISETP.LT.AND P3, PT, R142, UR13, !P0 ;  /* 0x0000000d8e007c0c */ /* 0x000fe4000c761270 */
[----:B------:R-:W-:Y:S01]  /*1835a0*/  LOP3.LUT R13, R13, 0xffffffef, RZ, 0xc0, !PT ;  /* 0xffffffef0d0d7812 */ /* 0x000fe200078ec0ff */
[----:B------:R-:W-:Y:S01]  /*1835b0*/  VIADD R0, R133, 0x118 ;  /* 0x0000011885007836 */ /* 0x000fe20000000000 */
[----:B------:R-:W-:Y:S01]  /*1835c0*/  ISETP.LT.AND P2, PT, R141, UR20, !P0 ;  /* 0x000000148d007c0c */ /* 0x000fe2000c741270 */
[----:B------:R1:W-:Y:S01]  /*1835d0*/  STL [R1+0x2f70], R2 ;  /* 0x002f700201007387 */ /* 0x0003e20000100800 */
[----:B------:R-:W-:Y:S01]  /*1835e0*/  ISETP.LT.AND P1, PT, R140, UR22, !P0 ;  /* 0x000000168c007c0c */ /* 0x000fe2000c721270 */
[----:B------:R-:W-:Y:S01]  /*1835f0*/  ULDC.64 UR12, c[0x0][0x228] ;  /* 0x00008a00000c7ab9 */ /* 0x000fe20000000a00 */
        /* <DEDUP_REMOVED lines=10> */
[----:B------:R-:W-:Y:S02]  /*1836a0*/  ISETP.LT.AND P0, PT, R143, UR28, !P0 ;  /* 0x0000001c8f007c0c */ /* 0x000fe4000c701270 */
[----:B------:R-:W-:-:S04]  /*1836b0*/  @P1 LOP3.LUT R13, R13, 0x4, RZ, 0xfc, !PT ;  /* 0x000000040d0d1812 */ /* 0x000fc800078efcff */
[----:B------:R-:W-:-:S07]  /*1836c0*/  LOP3.LUT R13, R13, 0xfffffffd, RZ, 0xc0, !PT ;  /* 0xfffffffd0d0d7812 */ /* 0x000fce00078ec0ff */
[----:B------:R-:W-:Y:S02]  /*1836d0*/  @P0 LOP3.LUT R13, R13, 0x2, RZ, 0xfc, !PT ;  /* 0x000000020d0d0812 */ /* 0x000fe400078efcff */
[----:B------:R-:W-:Y:S01]  /*1836e0*/  ISETP.GE.AND P0, PT, R0, UR9, PT ;  /* 0x0000000900007c0c */ /* 0x000fe2000bf06270 */
[----:B------:R-:W-:-:S03]  /*1836f0*/  ULDC.64 UR8, c[0x0][0x228] ;  /* 0x00008a0000087ab9 */ /* 0x000fc60000000a00 */
[----:B------:R-:W-:Y:S02]  /*183700*/  ISETP.LT.AND P2, PT, R141, UR26, !P0 ;  /* 0x0000001a8d007c0c */ /* 0x000fe4000c741270 */
[----:B------:R-:W-:Y:S01]  /*183710*/  ISETP.LT.AND P1, PT, R140, UR15, !P0 ;  /* 0x0000000f8c007c0c */ /* 0x000fe2000c721270 */
[----:B------:R-:W-:Y:S01]  /*183720*/  ULDC.64 UR14, c[0x0][0x228] ;  /* 0x00008a00000e7ab9 */ /* 0x000fe20000000a00 */
[----:B------:R-:W-:Y:S01]  /*183730*/  ISETP.LT.AND P3, PT, R142, UR17, !P0 ;  /* 0x000000118e007c0c */ /* 0x000fe2000c761270 */
[----:B------:R-:W-:Y:S01]  /*183740*/  ULDC.64 UR16, c[0x0][0x228] ;  /* 0x00008a0000107ab9 */ /* 0x000fe20000000a00 */
[----:B------:R-:W-:Y:S01]  /*183750*/  ISETP.LT.AND P0, PT, R143, UR12, !P0 ;  /* 0x0000000c8f007c0c */ /* 0x000fe2000c701270 */
[----:B------:R1:W-:Y:S01]  /*183760*/  STL [R1+0x2f78], R2 ;  /* 0x002f780201007387 */ /* 0x0003e20000100800 */
[----:B------:R-:W-:Y:S01]  /*183770*/  IADD3 R0, R133, 0x117, RZ ;  /* 0x0000011785007810 */ /* 0x000fe20007ffe0ff */
[----:B------:R-:W-:-:S04]  /*183780*/  ULDC UR12, c[0x0][0x228] ;  /* 0x00008a00000c7ab9 */ /* 0x000fc80000000800 */
[----:B------:R-:W-:-:S04]  /*183790*/  @P2 LOP3.LUT R12, R12, 0x80000000, RZ, 0xfc, !PT ;  /* 0x800000000c0c2812 */ /* 0x000fc800078efcff */
[----:B------:R-:W-:-:S04]  /*1837a0*/  LOP3.LUT R12, R12, 0xbfffffff, RZ, 0xc0, !PT ;  /* 0xbfffffff0c0c7812 */ /* 0x000fc800078ec0ff */
[----:B------:R-:W-:-:S04]  /*1837b0*/  @P1 LOP3.LUT R12, R12, 0x40000000, RZ, 0xfc, !PT ;  /* 0x400000000c0c1812 */ /* 0x000fc800078efcff */
[----:B------:R-:W-:Y:S02]  /*1837c0*/  LOP3.LUT R12, R12, 0xdfffffff, RZ, 0xc0, !PT ;  /* 0xdfffffff0c0c7812 */ /* 0x000fe400078ec0ff */
[----:B------:R-:W-:Y:S02]  /*1837d0*/  LOP3.LUT R13, R13, 0xfffffffe, RZ, 0xc0, !PT ;  /* 0xfffffffe0d0d7812 */ /* 0x000fe400078ec0ff */
        /* <DEDUP_REMOVED lines=10> */
[----:B------:R-:W-:Y:S01]  /*183880*/  ULDC.64 UR20, c[0x0][0x228] ;  /* 0x00008a0000147ab9 */ /* 0x000fe20000000a00 */
[----:B-1----:R-:W-:Y:S01]  /*183890*/  IADD3 R2, R2, UR5, RZ ;  /* 0x0000000502027c10 */ /* 0x002fe2000fffe0ff */
        /* <DEDUP_REMOVED lines=18> */
[----:B------:R-:W-:Y:S01]  /*1839c0*/  ULDC UR5, c[0x0][0x248] ;  /* 0x0000920000057ab9 */ /* 0x000fe20000000800 */
        /* <DEDUP_REMOVED lines=25> */
[----:B------:R1:W-:Y:S01]  /*183b60*/  STL [R1+0x2f84], R2 ;  /* 0x002f840201007387 */ /* 0x0003e20000100800 */
[----:B------:R-:W-:-:S07]  /*183b70*/  ULDC.64 UR28, c[0x0][0x228] ;  /* 0x00008a00001c7ab9 */ /* 0x000fce0000000a00 */
        /* <DEDUP_REMOVED lines=48> */
[----:B------:R-:W-:Y:S01]  /*183e80*/  IADD3 R0, R133, 0x112, RZ ;  /* 0x0000011285007810 */ /* 0x000fe20007ffe0ff */
        /* <DEDUP_REMOVED lines=39> */
[----:B------:R-:W-:Y:S01]  /*184100*/  @P3 LOP3.LUT R12, R12, 0x10, RZ, 0xfc, !PT ;  /* 0x000000100c0c3812 */ /* 0x000fe200078efcff */
[----:B------:R-:W-:Y:S01]  /*184110*/  ULDC UR58, c[0x0][0x228] ;  /* 0x00008a00003a7ab9 */ /* 0x000fe20000000800 */
[----:B-1----:R-:W-:Y:S01]  /*184120*/  IADD3 R2, R2, UR5, RZ ;  /* 0x0000000502027c10 */ /* 0x002fe2000fffe0ff */
[----:B------:R-:W-:Y:S01]  /*184130*/  ULDC UR5, c[0x0][0x248] ;  /* 0x0000920000057ab9 */ /* 0x000fe20000000800 */
[----:B------:R-:W-:-:S04]  /*184140*/  LOP3.LUT R12, R12, 0xfffffff7, RZ, 0xc0, !PT ;  /* 0xfffffff70c0c7812 */ /* 0x000fc800078ec0ff */
        /* <DEDUP_REMOVED lines=14> */
[----:B------:R-:W-:Y:S02]  /*184230*/  ISETP.GE.AND P0, PT, R0, UR21, PT ;  /* 0x0000001500007c0c */ /* 0x000fe4000bf06270 */
[----:B-1----:R-:W-:Y:S01]  /*184240*/  IADD3 R2, R2, UR5, RZ ;  /* 0x0000000502027c10 */ /* 0x002fe2000fffe0ff */
[----:B------:R-:W-:Y:S01]  /*184250*/  ULDC UR5, c[0x0][0x248] ;  /* 0x0000920000057ab9 */ /* 0x000fe20000000800 */
[----:B------:R-:W-:Y:S01]  /*184260*/  ISETP.LT.AND P2, PT, R141, UR48, !P0 ;  /* 0x000000308d007c0c */ /* 0x000fe2000c741270 */
[----:B------:R-:W-:Y:S01]  /*184270*/  VIADD R0, R133, 0x10f ;  /* 0x0000010f85007836 */ /* 0x000fe20000000000 */
[----:B------:R-:W-:Y:S01]  /*184280*/  ISETP.LT.AND P1, PT, R140, UR42, !P0 ;  /* 0x0000002a8c007c0c */ /* 0x000fe2000c721270 */
[----:B------:R1:W-:Y:S01]  /*184290*/  STL [R1+0x2fa4], R2 ;  /* 0x002fa40201007387 */ /* 0x0003e20000100800 */
[----:B------:R-:W-:Y:S01]  /*1842a0*/  ISETP.LT.AND P3, PT, R142, UR46, !P0 ;  /* 0x0000002e8e007c0c */ /* 0x000fe2000c761270 */
[----:B------:R-:W-:Y:S01]  /*1842b0*/  ULDC.64 UR42, c[0x0][0x228] ;  /* 0x00008a00002a7ab9 */ /* 0x000fe20000000a00 */
[----:B------:R-:W-:Y:S01]  /*1842c0*/  LOP3.LUT R12, R12, 0xfffffffe, RZ, 0xc0, !PT ;  /* 0xfffffffe0c0c7812 */ /* 0x000fe200078ec0ff */
[----:B------:R-:W-:Y:S01]  /*1842d0*/  ULDC UR21, c[0x0][0x228] ;  /* 0x00008a0000157ab9 */ /* 0x000fe20000000800 */
[----:B------:R-:W-:Y:S01]  /*1842e0*/  ULDC UR48, c[0x0][0x228] ;  /* 0x00008a0000307ab9 */ /* 0x000fe20000000800 */
[----:B-1----:R-:W-:Y:S01]  /*1842f0*/  VIADD R2, R2, UR5 ;  /* 0x0000000502027c36 */ /* 0x002fe20008000000 */
[----:B------:R-:W-:-:S03]  /*184300*/  ULDC UR5, c[0x0][0x248] ;  /* 0x0000920000057ab9 */ /* 0x000fc60000000800 */
[----:B------:R-:W-:Y:S01]  /*184310*/  @P2 LOP3.LUT R11, R11, 0x80000000, RZ, 0xfc, !PT ;  /* 0x800000000b0b2812 */ /* 0x000fe200078efcff */
[----:B------:R-:W-:Y:S01]  /*184320*/  ULDC UR46, c[0x0][0x228] ;  /* 0x00008a00002e7ab9 */ /* 0x000fe20000000800 */
[----:B------:R1:W-:Y:S01]  /*184330*/  STL [R1+0x2fa8], R2 ;  /* 0x002fa80201007387 */ /* 0x0003e20000100800 */
[----:B------:R-:W-:Y:S01]  /*184340*/  ISETP.LT.AND P0, PT, R143, UR30, !P0 ;  /* 0x0000001e8f007c0c */ /* 0x000fe2000c701270 */
[----:B------:R-:W-:Y:S01]  /*184350*/  ULDC UR30, c[0x0][0x228] ;  /* 0x00008a00001e7ab9 */ /* 0x000fe20000000800 */
[----:B-1----:R-:W-:Y:S01]  /*184360*/  VIADD R2, R2, UR5 ;  /* 0x0000000502027c36 */ /* 0x002fe20008000000 */
[----:B------:R-:W-:-:S04]  /*184370*/  ULDC UR5, c[0x0][0x248] ;  /* 0x0000920000057ab9 */ /* 0x000fc80000000800 */
[----:B------:R1:W-:Y:S01]  /*184380*/  STL [R1+0x2fac], R2 ;  /* 0x002fac0201007387 */ /* 0x0003e20000100800 */
[----:B------:R-:W-:Y:S01]  /*184390*/  LOP3.LUT R11, R11, 0xbfffffff, RZ, 0xc0, !PT ;  /* 0xbfffffff0b0b7812 */ /* 0x000fe200078ec0ff */
[----:B-1----:R-:W-:Y:S01]  /*1843a0*/  VIADD R2, R2, UR5 ;  /* 0x0000000502027c36 */ /* 0x002fe20008000000 */
[----:B------:R-:W-:Y:S02]  /*1843b0*/  ULDC UR5, c[0x0][0x248] ;  /* 0x0000920000057ab9 */ /* 0x000fe40000000800 */
[----:B------:R-:W-:Y:S02]  /*1843c0*/  @P1 LOP3.LUT R11, R11, 0x40000000, RZ, 0xfc, !PT ;  /* 0x400000000b0b1812 */ /* 0x000fe400078efcff */
[----:B------:R1:W-:Y:S02]  /*1843d0*/  STL [R1+0x2fb0], R2 ;  /* 0x002fb00201007387 */ /* 0x0003e40000100800 */
[----:B------:R-:W-:Y:S01]  /*1843e0*/  LOP3.LUT R11, R11, 0xdfffffff, RZ, 0xc0, !PT ;  /* 0xdfffffff0b0b7812 */ /* 0x000fe200078ec0ff */
[----:B-1----:R-:W-:-:S03]  /*1843f0*/  VIADD R2, R2, UR5 ;  /* 0x0000000502027c36 */ /* 0x002fc60008000000 */
[----:B------:R-:W-:Y:S01]  /*184400*/  @P0 LOP3.LUT R11, R11, 0x20000000, RZ, 0xfc, !PT ;  /* 0x200000000b0b0812 */ /* 0x000fe200078efcff */
[----:B------:R-:W-:Y:S01]  /*184410*/  ULDC UR5, c[0x0][0x228] ;  /* 0x00008a0000057ab9 */ /* 0x000fe20000000800 */
[----:B------:R1:W-:Y:S01]  /*184420*/  STL [R1+0x2fb4], R2 ;  /* 0x002fb40201007387 */ /* 0x0003e20000100800 */
[----:B------:R-:W-:Y:S01]  /*184430*/  ISETP.GE.AND P0, PT, R0, UR23, PT ;  /* 0x0000001700007c0c */ /* 0x000fe2000bf06270 */
[----:B-1----:R-:W-:Y:S01]  /*184440*/  VIADD R2, R2, UR6 ;  /* 0x0000000602027c36 */ /* 0x002fe20008000000 */
[----:B------:R-:W-:Y:S01]  /*184450*/  ULDC UR6, c[0x0][0x248] ;  /* 0x0000920000067ab9 */ /* 0x000fe20000000800 */
[----:B------:R-:W-:Y:S02]  /*184460*/  @P3 LOP3.LUT R12, R12, 0x1, RZ, 0xfc, !PT ;  /* 0x000000010c0c3812 */ /* 0x000fe400078efcff */
[----:B------:R-:W-:Y:S01]  /*184470*/  LOP3.LUT R11, R11, 0xefffffff, RZ, 0xc0, !PT ;  /* 0xefffffff0b0b7812 */ /* 0x000fe200078ec0ff */
[----:B------:R1:W-:Y:S01]  /*184480*/  STL [R1+0x2fb8], R2 ;  /* 0x002fb80201007387 */ /* 0x0003e20000100800 */
[----:B------:R-:W-:Y:S01]  /*184490*/  ISETP.LT.AND P3, PT, R142, UR45, !P0 ;  /* 0x0000002d8e007c0c */ /* 0x000fe2000c761270 */
[----:B------:R-:W-:Y:S01]  /*1844a0*/  VIADD R0, R133, 0x10e ;  /* 0x0000010e85007836 */ /* 0x000fe20000000000 */
[----:B------:R-:W-:Y:S01]  /*1844b0*/  ULDC UR23, c[0x0][0x248] ;  /* 0x0000920000177ab9 */ /* 0x000fe20000000800 */
[----:B-1----:R-:W-:Y:S01]  /*1844c0*/  VIADD R2, R2, UR6 ;  /* 0x0000000602027c36 */ /* 0x002fe20008000000 */
[----:B------:R-:W-:Y:S01]  /*1844d0*/  ISETP.LT.AND P2, PT, R141, UR59, !P0 ;  /* 0x0000003b8d007c0c */ /* 0x000fe2000c741270 */
[----:B------:R-:W-:Y:S01]  /*1844e0*/  ULDC UR59, c[0x0][0x228] ;  /* 0x00008a00003b7ab9 */ /* 0x000fe20000000800 */
[----:B------:R-:W-:Y:S01]  /*1844f0*/  ISETP.LT.AND P1, PT, R140, UR44, !P0 ;  /* 0x0000002c8c007c0c */ /* 0x000fe2000c721270 */
[----:B------:R-:W-:Y:S01]  /*184500*/  ULDC.64 UR44, c[0x0][0x228] ;  /* 0x00008a00002c7ab9 */ /* 0x000fe20000000a00 */
[----:B------:R1:W-:Y:S05]  /*184510*/  STL [R1+0x2fbc], R2 ;  /* 0x002fbc0201007387 */ /* 0x0003ea0000100800 */
[----:B------:R-:W-:Y:S01]  /*184520*/  @P3 LOP3.LUT R11, R11, 0x10000000, RZ, 0xfc, !PT ;  /* 0x100000000b0b3812 */ /* 0x000fe200078efcff */
[----:B------:R-:W-:Y:S01]  /*184530*/  ULDC UR6, c[0x0][0x228] ;  /* 0x00008a0000067ab9 */ /* 0x000fe20000000800 */
[----:B-1----:R-:W-:Y:S01]  /*184540*/  IADD3 R2, R2, UR10, RZ ;  /* 0x0000000a02027c10 */ /* 0x002fe2000fffe0ff */
[----:B------:R-:W-:-:S04]  /*184550*/  ULDC UR10, c[0x0][0x228] ;  /* 0x00008a00000a7ab9 */ /* 0x000fc80000000800 */
[----:B------:R1:W-:Y:S01]  /*184560*/  STL [R1+0x2fc0], R2 ;  /* 0x002fc00201007387 */ /* 0x0003e20000100800 */
        /* <DEDUP_REMOVED lines=29> */
[----:B-1----:R-:W-:-:S06]  /*184740*/  VIADD R2, R2, UR24 ;  /* 0x0000001802027c36 */ /* 0x002fcc0008000000 */
[----:B------:R-:W-:Y:S01]  /*184750*/  @P3 LOP3.LUT R11, R11, 0x1000000, RZ, 0xfc, !PT ;  /* 0x010000000b0b3812 */ /* 0x000fe200078efcff */
[----:B------:R-:W-:Y:S01]  /*184760*/  ULDC UR24, c[0x0][0x228] ;  /* 0x00008a0000187ab9 */ /* 0x000fe20000000800 */
[----:B------:R1:W-:Y:S02]  /*184770*/  STL [R1+0x2fd8], R2 ;  /* 0x002fd80201007387 */ /* 0x0003e40000100800 */
        /* <DEDUP_REMOVED lines=9> */
[----:B------:R-:W-:Y:S01]  /*184810*/  @P2 LOP3.LUT R11, R11, 0x800000, RZ, 0xfc, !PT ;  /* 0x008000000b0b2812 */ /* 0x000fe200078efcff */
[----:B-1----:R-:W-:Y:S01]  /*184820*/  VIADD R2, R2, UR25 ;  /* 0x0000001902027c36 */ /* 0x002fe20008000000 */
[----:B------:R-:W-:Y:S01]  /*184830*/  ISETP.LT.AND P0, PT, R143, UR44, !P0 ;  /* 0x0000002c8f007c0c */ /* 0x000fe2000c701270 */
[----:B------:R-:W-:Y:S01]  /*184840*/  ULDC UR25, c[0x0][0x228] ;  /* 0x00008a0000197ab9 */ /* 0x000fe20000000800 */
[----:B------:R-:W-:Y:S01]  /*184850*/  LOP3.LUT R11, R11, 0xffbfffff, RZ, 0xc0, !PT ;  /* 0xffbfffff0b0b7812 */ /* 0x000fe200078ec0ff */
[----:B------:R-:W-:Y:S01]  /*184860*/  ULDC UR44, c[0x0][0x228] ;  /* 0x00008a00002c7ab9 */ /* 0x000fe20000000800 */
[----:B------:R1:W-:Y:S02]  /*184870*/  STL [R1+0x2fe4], R2 ;  /* 0x002fe40201007387 */ /* 0x0003e40000100800 */
[----:B------:R-:W-:Y:S02]  /*184880*/  @P1 LOP3.LUT R11, R11, 0x400000, RZ, 0xfc, !PT ;  /* 0x004000000b0b1812 */ /* 0x000fe400078efcff */
[----:B-1----:R-:W-:Y:S01]  /*184890*/  IADD3 R2, R2, UR26, RZ ;  /* 0x0000001a02027c10 */ /* 0x002fe2000fffe0ff */
[----:B------:R-:W-:-:S04]  /*1848a0*/  ULDC UR26, c[0x0][0x248] ;  /* 0x00009200001a7ab9 */ /* 0x000fc80000000800 */
[----:B------:R1:W-:Y:S01]  /*1848b0*/  STL [R1+0x2fe8], R2 ;  /* 0x002fe80201007387 */ /* 0x0003e20000100800 */
[----:B------:R-:W-:Y:S02]  /*1848c0*/  LOP3.LUT R11, R11, 0xffdfffff, RZ, 0xc0, !PT ;  /* 0xffdfffff0b0b7812 */ /* 0x000fe400078ec0ff */
[----:B------:R-:W-:Y:S01]  /*1848d0*/  IADD3 R0, R133, 0x10d, RZ ;  /* 0x0000010d85007810 */ /* 0x000fe20007ffe0ff */
[----:B-1----:R-:W-:Y:S01]  /*1848e0*/  VIADD R2, R2, UR26 ;  /* 0x0000001a02027c36 */ /* 0x002fe20008000000 */
[----:B------:R-:W-:-:S04]  /*1848f0*/  ULDC UR26, c[0x0][0x248] ;  /* 0x00009200001a7ab9 */ /* 0x000fc80000000800 */
        /* <DEDUP_REMOVED lines=46> */
[----:B------:R-:W-:-:S04]  /*184be0*/  ULDC.64 UR30, c[0x0][0x228] ;  /* 0x00008a00001e7ab9 */ /* 0x000fc80000000a00 */
        /* <DEDUP_REMOVED lines=17> */
[----:B------:R-:W-:Y:S01]  /*184d00*/  ULDC UR59, c[0x0][0x228] ;  /* 0x00008a00003b7ab9 */ /* 0x000fe20000000800 */
[----:B------:R1:W-:Y:S01]  /*184d10*/  STL [R1+0x3008], R2 ;  /* 0x0030080201007387 */ /* 0x0003e20000100800 */
[----:B------:R-:W-:-:S04]  /*184d20*/  ULDC UR60, c[0x0][0x228] ;  /* 0x00008a00003c7ab9 */ /* 0x000fc80000000800 */
        /* <DEDUP_REMOVED lines=51> */
[----:B------:R-:W-:-:S04]  /*185060*/  LOP3.LUT R11, R11, 0xfffffffd, RZ, 0xc0, !PT ;  /* 0xfffffffd0b0b7812 */ /* 0x000fc800078ec0ff */
[----:B------:R-:W-:Y:S01]  /*185070*/  @P0 LOP3.LUT R11, R11, 0x2, RZ, 0xfc, !PT ;  /* 0x000000020b0b0812 */ /* 0x000fe200078efcff */
[----:B-1----:R-:W-:Y:S01]  /*185080*/  VIADD R2, R2, UR26 ;  /* 0x0000001a02027c36 */ /* 0x002fe20008000000 */
[----:B------:R-:W-:Y:S01]  /*185090*/  ISETP.GE.AND P0, PT, R0, UR29, PT ;  /* 0x0000001d00007c0c */ /* 0x000fe2000bf06270 */
[----:B------:R-:W-:-:S03]  /*1850a0*/  ULDC UR26, c[0x0][0x248] ;  /* 0x00009200001a7ab9 */ /* 0x000fc60000000800 */
[----:B------:R1:W-:Y:S01]  /*1850b0*/  STL [R1+0x3018], R2 ;  /* 0x0030180201007387 */ /* 0x0003e20000100800 */
[----:B------:R-:W-:Y:S01]  /*1850c0*/  ISETP.LT.AND P2, PT, R141, UR8, !P0 ;  /* 0x000000088d007c0c */ /* 0x000fe2000c741270 */
[----:B------:R-:W-:Y:S01]  /*1850d0*/  VIADD R0, R133, 0x107 ;  /* 0x0000010785007836 */ /* 0x000fe20000000000 */
[----:B------:R-:W-:Y:S01]  /*1850e0*/  ISETP.LT.AND P1, PT, R140, UR7, !P0 ;  /* 0x000000078c007c0c */ /* 0x000fe2000c721270 */
[----:B------:R-:W-:Y:S01]  /*1850f0*/  ULDC.64 UR28, c[0x0][0x228] ;  /* 0x00008a00001c7ab9 */ /* 0x000fe20000000a00 */
[----:B------:R-:W-:Y:S01]  /*185100*/  LOP3.LUT R11, R11, 0xfffffffe, RZ, 0xc0, !PT ;  /* 0xfffffffe0b0b7812 */ /* 0x000fe200078ec0ff */
[----:B------:R-:W-:Y:S01]  /*185110*/  ULDC UR8, c[0x0][0x248] ;  /* 0x0000920000087ab9 */ /* 0x000fe20000000800 */
[----:B-1----:R-:W-:Y:S01]  /*185120*/  IADD3 R2, R2, UR26, RZ ;  /* 0x0000001a02027c10 */ /* 0x002fe2000fffe0ff */
[----:B------:R-:W-:-:S04]  /*185130*/  ULDC UR26, c[0x0][0x248] ;  /* 0x00009200001a7ab9 */ /* 0x000fc80000000800 */
        /* <DEDUP_REMOVED lines=10> */
[----:B------:R-:W-:Y:S01]  /*1851e0*/  ISETP.LT.AND P0, PT, R143, UR6, !P0 ;  /* 0x000000068f007c0c */ /* 0x000fe2000c701270 */
[----:B------:R-:W-:Y:S01]  /*1851f0*/  ULDC.64 UR6, c[0x0][0x228] ;  /* 0x00008a0000067ab9 */ /* 0x000fe20000000a00 */
[----:B------:R-:W-:-:S04]  /*185200*/  @P1 LOP3.LUT R10, R10, 0x40000000, RZ, 0xfc, !PT ;  /* 0x400000000a0a1812 */ /* 0x000fc800078efcff */
[----:B------:R-:W-:-:S07]  /*185210*/  LOP3.LUT R10, R10, 0xdfffffff, RZ, 0xc0, !PT ;  /* 0xdfffffff0a0a7812 */ /* 0x000fce00078ec0ff */
[----:B------:R-:W-:Y:S02]  /*185220*/  @P0 LOP3.LUT R10, R10, 0x20000000, RZ, 0xfc, !PT ;  /* 0x200000000a0a0812 */ /* 0x000fe400078efcff */
[----:B------:R-:W-:Y:S01]  /*185230*/  ISETP.GE.AND P0, PT, R0, UR31, PT ;  /* 0x0000001f00007c0c */ /* 0x000fe2000bf06270 */
[----:B------:R1:W-:Y:S01]  /*185240*/  STL [R1+0x3024], R2 ;  /* 0x0030240201007387 */ /* 0x0003e20000100800 */
[----:B------:R-:W-:Y:S01]  /*185250*/  @P3 LOP3.LUT R11, R11, 0x1, RZ, 0xfc, !PT ;  /* 0x000000010b0b3812 */ /* 0x000fe200078efcff */
[----:B------:R-:W-:Y:S01]  /*185260*/  ULDC.64 UR30, c[0x0][0x228] ;  /* 0x00008a00001e7ab9 */ /* 0x000fe20000000a00 */
[----:B------:R-:W-:Y:S01]  /*185270*/  ISETP.LT.AND P3, PT, R142, UR6, !P0 ;  /* 0x000000068e007c0c */ /* 0x000fe2000c761270 */
[----:B------:R-:W-:Y:S01]  /*185280*/  ULDC UR6, c[0x0][0x248] ;  /* 0x0000920000067ab9 */ /* 0x000fe20000000800 */
[----:B------:R-:W-:Y:S02]  /*185290*/  ISETP.LT.AND P2, PT, R141, UR12, !P0 ;  /* 0x0000000c8d007c0c */ /* 0x000fe4000c741270 */
[----:B------:R-:W-:-:S02]  /*1852a0*/  LOP3.LUT R10, R10, 0xefffffff, RZ, 0xc0, !PT ;  /* 0xefffffff0a0a7812 */ /* 0x000fc400078ec0ff */
[----:B------:R-:W-:-:S07]  /*1852b0*/  ISETP.LT.AND P1, PT, R140, UR10, !P0 ;  /* 0x0000000a8c007c0c */ /* 0x000fce000c721270 */
[----:B------:R-:W-:-:S04]  /*1852c0*/  @P3 LOP3.LUT R10, R10, 0x10000000, RZ, 0xfc, !PT ;  /* 0x100000000a0a3812 */ /* 0x000fc800078efcff */
[----:B------:R-:W-:-:S04]  /*1852d0*/  LOP3.LUT R10, R10, 0xf7ffffff, RZ, 0xc0, !PT ;  /* 0xf7ffffff0a0a7812 */ /* 0x000fc800078ec0ff */
[----:B------:R-:W-:Y:S02]  /*1852e0*/  @P2 LOP3.LUT R10, R10, 0x8000000, RZ, 0xfc, !PT ;  /* 0x080000000a0a2812 */ /* 0x000fe400078efcff */
[----:B------:R-:W-:Y:S01]  /*1852f0*/  ISETP.LT.AND P0, PT, R143, UR11, !P0 ;  /* 0x0000000b8f007c0c */ /* 0x000fe2000c701270 */
[----:B------:R-:W-:Y:S01]  /*185300*/  ULDC.64 UR10, c[0x0][0x228] ;  /* 0x00008a00000a7ab9 */ /* 0x000fe20000000a00 */
        /* <DEDUP_REMOVED lines=31> */
[----:B-1----:R-:W-:Y:S01]  /*185500*/  IADD3 R2, R2, UR5, RZ ;  /* 0x0000000502027c10 */ /* 0x002fe2000fffe0ff */
[----:B------:R-:W-:Y:S01]  /*185510*/  ULDC UR5, c[0x0][0x248] ;  /* 0x0000920000057ab9 */ /* 0x000fe20000000800 */
[----:B------:R-:W-:-:S03]  /*185520*/  ULDC UR28, c[0x0][0x248] ;  /* 0x00009200001c7ab9 */ /* 0x000fc60000000800 */
[----:B------:R-:W-:-:S04]  /*185530*/  @P3 LOP3.LUT R10, R10, 0x100000, RZ, 0xfc, !PT ;  /* 0x001000000a0a3812 */ /* 0x000fc800078efcff */
[----:B------:R-:W-:-:S04]  /*185540*/  LOP3.LUT R10, R10, 0xfff7ffff, RZ, 0xc0, !PT ;  /* 0xfff7ffff0a0a7812 */ /* 0x000fc800078ec0ff */
[----:B------:R-:W-:Y:S02]  /*185550*/  @P2 LOP3.LUT R10, R10, 0x80000, RZ, 0xfc, !PT ;  /* 0x000800000a0a2812 */ /* 0x000fe400078efcff */
[----:B------:R-:W-:Y:S01]  /*185560*/  ISETP.LT.AND P0, PT, R143, UR19, !P0 ;  /* 0x000000138f007c0c */ /* 0x000fe2000c701270 */
[----:B------:R1:W-:Y:S01]  /*185570*/  STL [R1+0x3028], R2 ;  /* 0x0030280201007387 */ /* 0x0003e20000100800 */
[----:B------:R-:W-:Y:S01]  /*185580*/  LOP3.LUT R10, R10, 0xfffbffff, RZ, 0xc0, !PT ;  /* 0xfffbffff0a0a7812 */ /* 0x000fe200078ec0ff */
[----:B------:R-:W-:-:S03]  /*185590*/  ULDC.64 UR18, c[0x0][0x228] ;  /* 0x00008a0000127ab9 */ /* 0x000fc60000000a00 */
[----:B------:R-:W-:-:S04]  /*1855a0*/  @P1 LOP3.LUT R10, R10, 0x40000, RZ, 0xfc, !PT ;  /* 0x000400000a0a1812 */ /* 0x000fc800078efcff */
[----:B------:R-:W-:-:S04]  /*1855b0*/  LOP3.LUT R10, R10, 0xfffdffff, RZ, 0xc0, !PT ;  /* 0xfffdffff0a0a7812 */ /* 0x000fc800078ec0ff */
[----:B------:R-:W-:Y:S02]  /*1855c0*/  @P0 LOP3.LUT R10, R10, 0x20000, RZ, 0xfc, !PT ;  /* 0x000200000a0a0812 */ /* 0x000fe400078efcff */
[----:B------:R-:W-:Y:S02]  /*1855d0*/  ISETP.GE.AND P0, PT, R0, UR7, PT ;  /* 0x0000000700007c0c */ /* 0x000fe4000bf06270 */
[----:B------:R-:W-:Y:S01]  /*1855e0*/  LOP3.LUT R10, R10, 0xfffeffff, RZ, 0xc0, !PT ;  /* 0xfffeffff0a0a7812 */ /* 0x000fe200078ec0ff */
[----:B-1----:R-:W-:Y:S01]  /*1855f0*/  VIADD R2, R2, UR5 ;  /* 0x0000000502027c36 */ /* 0x002fe20008000000 */
[----:B------:R-:W-:Y:S01]  /*185600*/  ISETP.LT.AND P3, PT, R142, UR12, !P0 ;  /* 0x0000000c8e007c0c */ /* 0x000fe2000c761270 */
[----:B------:R-:W-:Y:S01]  /*185610*/  ULDC UR5, c[0x0][0x248] ;  /* 0x0000920000057ab9 */ /* 0x000fe20000000800 */
[----:B------:R-:W-:Y:S01]  /*185620*/  ISETP.LT.AND P2, PT, R141, UR9, !P0 ;  /* 0x000000098d007c0c */ /* 0x000fe2000c741270 */
[----:B------:R-:W-:Y:S01]  /*185630*/  VIADD R0, R133, 0x103 ;  /* 0x0000010385007836 */ /* 0x000fe20000000000 */
[----:B------:R-:W-:Y:S01]  /*185640*/  ISETP.LT.AND P1, PT, R140, UR24, !P0 ;  /* 0x000000188c007c0c */ /* 0x000fe2000c721270 */
[----:B------:R1:W-:Y:S01]  /*185650*/  STL [R1+0x302c], R2 ;  /* 0x00302c0201007387 */ /* 0x0003e20000100800 */
[----:B------:R-:W-:Y:S01]  /*185660*/  ULDC UR12, c[0x0][0x248] ;  /* 0x00009200000c7ab9 */ /* 0x000fe20000000800 */
[----:B------:R-:W-:-:S06]  /*185670*/  ULDC UR7, c[0x0][0x228] ;  /* 0x00008a0000077ab9 */ /* 0x000fcc0000000800 */
[----:B------:R-:W-:Y:S01]  /*185680*/  @P3 LOP3.LUT R10, R10, 0x10000, RZ, 0xfc, !PT ;  /* 0x000100000a0a3812 */ /* 0x000fe200078efcff */
[----:B------:R-:W-:-:S03]  /*185690*/  ULDC UR9, c[0x0][0x228] ;  /* 0x00008a0000097ab9 */ /* 0x000fc60000000800 */
[----:B------:R-:W-:Y:S01]  /*1856a0*/  LOP3.LUT R10, R10, 0xffff7fff, RZ, 0xc0, !PT ;  /* 0xffff7fff0a0a7812 */ /* 0x000fe200078ec0ff */
[----:B-1----:R-:W-:Y:S01]  /*1856b0*/  VIADD R2, R2, UR5 ;  /* 0x0000000502027c36 */ /* 0x002fe20008000000 */
[----:B------:R-:W-:Y:S01]  /*1856c0*/  ISETP.LT.AND P0, PT, R143, UR22, !P0 ;  /* 0x000000168f007c0c */ /* 0x000fe2000c701270 */
[----:B------:R-:W-:Y:S01]  /*1856d0*/  ULDC UR5, c[0x0][0x248] ;  /* 0x0000920000057ab9 */ /* 0x000fe20000000800 */
[----:B------:R-:W-:Y:S01]  /*1856e0*/  @P2 LOP3.LUT R10, R10, 0x8000, RZ, 0xfc, !PT ;  /* 0x000080000a0a2812 */ /* 0x000fe200078efcff */
[----:B------:R-:W-:Y:S01]  /*1856f0*/  ULDC UR22, c[0x0][0x228] ;  /* 0x00008a0000167ab9 */ /* 0x000fe20000000800 */
[----:B------:R1:W-:Y:S02]  /*185700*/  STL [R1+0x3030], R2 ;  /* 0x0030300201007387 */ /* 0x0003e40000100800 */
[----:B------:R-:W-:-:S04]  /*185710*/  LOP3.LUT R10, R10, 0xffffbfff, RZ, 0xc0, !PT ;  /* 0xffffbfff0a0a7812 */ /* 0x000fc800078ec0ff */
[----:B------:R-:W-:Y:S01]  /*185720*/  @P1 LOP3.LUT R10, R10, 0x4000, RZ, 0xfc, !PT ;  /* 0x000040000a0a1812 */ /* 0x000fe200078efcff */
[----:B-1----:R-:W-:Y:S01]  /*185730*/  VIADD R2, R2, UR5 ;  /* 0x0000000502027c36 */ /* 0x002fe20008000000 */
[----:B------:R-:W-:Y:S02]  /*185740*/  ULDC UR5, c[0x0][0x248] ;  /* 0x0000920000057ab9 */ /* 0x000fe40000000800 */
[----:B------:R-:W-:Y:S02]  /*185750*/  LOP3.LUT R10, R10, 0xffffdfff, RZ, 0xc0, !PT ;  /* 0xffffdfff0a0a7812 */ /* 0x000fe400078ec0ff */
[----:B------:R1:W-:Y:S02]  /*185760*/  STL [R1+0x3034], R2 ;  /* 0x0030340201007387 */ /* 0x0003e40000100800 */
[----:B------:R-:W-:Y:S02]  /*185770*/  @P0 LOP3.LUT R10, R10, 0x2000, RZ, 0xfc, !PT ;  /* 0x000020000a0a0812 */ /* 0x000fe400078efcff */
[----:B------:R-:W-:Y:S01]  /*185780*/  ISETP.GE.AND P0, PT, R0, UR11, PT ;  /* 0x0000000b00007c0c */ /* 0x000fe2000bf06270 */
[----:B-1----:R-:W-:Y:S01]  /*185790*/  VIADD R2, R2, UR5 ;  /* 0x0000000502027c36 */ /* 0x002fe20008000000 */
[----:B------:R-:W-:Y:S01]  /*1857a0*/  ULDC UR5, c[0x0][0x248] ;  /* 0x0000920000057ab9 */ /* 0x000fe20000000800 */
[----:B------:R-:W-:Y:S01]  /*1857b0*/  LOP3.LUT R10, R10, 0xffffefff, RZ, 0xc0, !PT ;  /* 0xffffefff0a0a7812 */ /* 0x000fe200078ec0ff */
[----:B------:R-:W-:Y:S01]  /*1857c0*/  VIADD R0, R133, 0x102 ;  /* 0x0000010285007836 */ /* 0x000fe20000000000 */
[----:B------:R-:W-:Y:S01]  /*1857d0*/  ULDC UR11, c[0x0][0x228] ;  /* 0x00008a00000b7ab9 */ /* 0x000fe20000000800 */
[----:B------:R1:W-:Y:S01]  /*1857e0*/  STL [R1+0x3038], R2 ;  /* 0x0030380201007387 */ /* 0x0003e20000100800 */
[----:B------:R-:W-:Y:S01]  /*1857f0*/  ISETP.LT.AND P3, PT, R142, UR18, !P0 ;  /* 0x000000128e007c0c */ /* 0x000fe2000c761270 */
[----:B------:R-:W-:Y:S01]  /*185800*/  ULDC UR18, c[0x0][0x248] ;  /* 0x0000920000127ab9 */ /* 0x000fe20000000800 */
[----:B-1----:R-:W-:Y:S01]  /*185810*/  VIADD R2, R2, UR5 ;  /* 0x0000000502027c36 */ /* 0x002fe20008000000 */
[----:B------:R-:W-:-:S04]  /*185820*/  ULDC UR5, c[0x0][0x248] ;  /* 0x0000920000057ab9 */ /* 0x000fc80000000800 */
[----:B------:R1:W-:Y:S01]  /*185830*/  STL [R1+0x303c], R2 ;  /* 0x00303c0201007387 */ /* 0x0003e20000100800 */
[----:B------:R-:W-:Y:S01]  /*185840*/  ISETP.LT.AND P2, PT, R141, UR15, !P0 ;  /* 0x0000000f8d007c0c */ /* 0x000fe2000c741270 */
[----:B-1----:R-:W-:-:S04]  /*185850*/  VIADD R2, R2, UR5 ;  /* 0x0000000502027c36 */ /* 0x002fc80008000000 */
[----:B------:R-:W-:Y:S01]  /*185860*/  @P3 LOP3.LUT R10, R10, 0x1000, RZ, 0xfc, !PT ;  /* 0x000010000a0a3812 */ /* 0x000fe200078efcff */
[----:B------:R-:W-:Y:S01]  /*185870*/  ULDC UR5, c[0x0][0x228] ;  /* 0x00008a0000057ab9 */ /* 0x000fe20000000800 */
[----:B------:R1:W-:Y:S01]  /*185880*/  STL [R1+0x3040], R2 ;  /* 0x0030400201007387 */ /* 0x0003e20000100800 */
        /* <DEDUP_REMOVED lines=8> */
[----:B------:R-:W-:Y:S01]  /*185910*/  ISETP.LT.AND P0, PT, R143, UR25, !P0 ;  /* 0x000000198f007c0c */ /* 0x000fe2000c701270 */
[----:B------:R-:W-:Y:S01]  /*185920*/  ULDC.64 UR24, c[0x0][0x228] ;  /* 0x00008a0000187ab9 */ /* 0x000fe20000000a00 */
[----:B------:R-:W-:Y:S01]  /*185930*/  LOP3.LUT R10, R10, 0xfffffbff, RZ, 0xc0, !PT ;  /* 0xfffffbff0a0a7812 */ /* 0x000fe200078ec0ff */
[----:B------:R-:W-:Y:S01]  /*185940*/  ULDC UR8, c[0x0][0x228] ;  /* 0x00008a0000087ab9 */ /* 0x000fe20000000800 */
[----:B------:R1:W-:Y:S02]  /*185950*/  STL [R1+0x3048], R2 ;  /* 0x0030480201007387 */ /* 0x0003e40000100800 */
[----:B------:R-:W-:Y:S01]  /*185960*/  @P1 LOP3.LUT R10, R10, 0x400, RZ, 0xfc, !PT ;  /* 0x000004000a0a1812 */ /* 0x000fe200078efcff */
[----:B-1----:R-:W-:Y:S01]  /*185970*/  VIADD R2, R2, UR10 ;  /* 0x0000000a02027c36 */ /* 0x002fe20008000000 */
[----:B------:R-:W-:-:S04]  /*185980*/  ULDC UR10, c[0x0][0x248] ;  /* 0x00009200000a7ab9 */ /* 0x000fc80000000800 */
[----:B------:R1:W-:Y:S01]  /*185990*/  STL [R1+0x3050], R2 ;  /* 0x0030500201007387 */ /* 0x0003e20000100800 */
[----:B------:R-:W-:Y:S02]  /*1859a0*/  LOP3.LUT R10, R10, 0xfffffdff, RZ, 0xc0, !PT ;  /* 0xfffffdff0a0a7812 */ /* 0x000fe400078ec0ff */
[----:B-1----:R-:W-:Y:S01]  /*1859b0*/  IADD3 R2, R2, UR10, RZ ;  /* 0x0000000a02027c10 */ /* 0x002fe2000fffe0ff */
[----:B------:R-:W-:-:S04]  /*1859c0*/  ULDC UR10, c[0x0][0x228] ;  /* 0x00008a00000a7ab9 */ /* 0x000fc80000000800 */
[----:B------:R1:W-:Y:S01]  /*1859d0*/  STL [R1+0x3058], R2 ;  /* 0x0030580201007387 */ /* 0x0003e20000100800 */
[----:B------:R-:W-:Y:S02]  /*1859e0*/  @P0 LOP3.LUT R10, R10, 0x200, RZ, 0xfc, !PT ;  /* 0x000002000a0a0812 */ /* 0x000fe400078efcff */
[----:B------:R-:W-:Y:S01]  /*1859f0*/  ISETP.GE.AND P0, PT, R0, UR29, PT ;  /* 0x0000001d00007c0c */ /* 0x000fe2000bf06270 */
[----:B-1----:R-:W-:-:S03]  /*185a00*/  VIADD R2, R2, UR12 ;  /* 0x0000000c02027c36 */ /* 0x002fc60008000000 */
[----:B------:R-:W-:Y:S01]  /*185a10*/  ISETP.LT.AND P2, PT, R141, UR17, !P0 ;  /* 0x000000118d007c0c */ /* 0x000fe2000c741270 */
[----:B------:R-:W-:Y:S01]  /*185a20*/  ULDC UR12, c[0x0][0x228] ;  /* 0x00008a00000c7ab9 */ /* 0x000fe20000000800 */
[----:B------:R-:W-:Y:S01]  /*185a30*/  LOP3.LUT R10, R10, 0xfffffeff, RZ, 0xc0, !PT ;  /* 0xfffffeff0a0a7812 */ /* 0x000fe200078ec0ff */
[----:B------:R-:W-:Y:S01]  /*185a40*/  ULDC UR17, c[0x0][0x228] ;  /* 0x00008a0000117ab9 */ /* 0x000fe20000000800 */
[----:B------:R1:W-:Y:S02]  /*185a50*/  STL [R1+0x305c], R2 ;  /* 0x00305c0201007387 */ /* 0x0003e40000100800 */
[----:B-1----:R-:W-:Y:S01]  /*185a60*/  VIADD R2, R2, UR14 ;  /* 0x0000000e02027c36 */ /* 0x002fe20008000000 */
[----:B------:R-:W-:Y:S02]  /*185a70*/  ULDC.64 UR14, c[0x0][0x228] ;  /* 0x00008a00000e7ab9 */ /* 0x000fe40000000a00 */
[----:B------:R-:W-:Y:S01]  /*185a80*/  ISETP.LT.AND P3, PT, R142, UR14, !P0 ;  /* 0x0000000e8e007c0c */ /* 0x000fe2000c761270 */
[----:B------:R-:W-:Y:S01]  /*185a90*/  ULDC UR14, c[0x0][0x228] ;  /* 0x00008a00000e7ab9 */ /* 0x000fe20000000800 */
[----:B------:R-:W-:-:S02]  /*185aa0*/  ISETP.LT.AND P1, PT, R140, UR39, !P0 ;  /* 0x000000278c007c0c */ /* 0x000fc4000c721270 */
[----:B------:R-:W-:Y:S01]  /*185ab0*/  IADD3 R0, R133, 0x101, RZ ;  /* 0x0000010185007810 */ /* 0x000fe20007ffe0ff */
[----:B------:R1:W-:Y:S08]  /*185ac0*/  STL [R1+0x3064], R2 ;  /* 0x0030640201007387 */ /* 0x0003f00000100800 */
        /* <DEDUP_REMOVED lines=21> */
[----:B------:R-:W-:-:S07]  /*185c20*/  ULDC UR13, c[0x0][0x228] ;  /* 0x00008a00000d7ab9 */ /* 0x000fce0000000800 */
        /* <DEDUP_REMOVED lines=13> */
[----:B------:R-:W-:Y:S01]  /*185d00*/  VIADD R0, R133, 0xff ;  /* 0x000000ff85007836 */ /* 0x000fe20000000000 */
[----:B------:R-:W-:Y:S01]  /*185d10*/  LOP3.LUT R10, R10, 0xfffffffe, RZ, 0xc0, !PT ;  /* 0xfffffffe0a0a7812 */ /* 0x000fe200078ec0ff */
[----:B------:R-:W-:Y:S01]  /*185d20*/  ULDC UR19, c[0x0][0x248] ;  /* 0x0000920000137ab9 */ /* 0x000fe20000000800 */
[----:B------:R-:W-:Y:S01]  /*185d30*/  ISETP.LT.AND P2, PT, R141, UR48, !P0 ;  /* 0x000000308d007c0c */ /* 0x000fe2000c741270 */
[----:B------:R-:W-:Y:S01]  /*185d40*/  ULDC UR48, c[0x0][0x228] ;  /* 0x00008a0000307ab9 */ /* 0x000fe20000000800 */
[----:B------:R-:W-:Y:S01]  /*185d50*/  ISETP.LT.AND P1, PT, R140, UR47, !P0 ;  /* 0x0000002f8c007c0c */ /* 0x000fe2000c721270 */
[----:B------:R-:W-:Y:S01]  /*185d60*/  ULDC UR47, c[0x0][0x228] ;  /* 0x00008a00002f7ab9 */ /* 0x000fe20000000800 */
[----:B-1----:R-:W-:Y:S01]  /*185d70*/  VIADD R2, R2, UR20 ;  /* 0x0000001402027c36 */ /* 0x002fe20008000000 */
[----:B------:R-:W-:-:S04]  /*185d80*/  ULDC UR20, c[0x0][0x248] ;  /* 0x0000920000147ab9 */ /* 0x000fc80000000800 */
[----:B------:R1:W-:Y:S04]  /*185d90*/  STL [R1+0x308c], R2 ;  /* 0x00308c0201007387 */ /* 0x0003e80000100800 */
[----:B------:R-:W-:Y:S01]  /*185da0*/  @P2 LOP3.LUT R9, R9, 0x80000000, RZ, 0xfc, !PT ;  /* 0x8000000009092812 */ /* 0x000fe200078efcff */
[----:B-1----:R-:W-:Y:S01]  /*185db0*/  VIADD R2, R2, UR20 ;  /* 0x0000001402027c36 */ /* 0x002fe20008000000 */
[----:B------:R-:W-:Y:S02]  /*185dc0*/  ULDC.64 UR20, c[0x0][0x228] ;  /* 0x00008a0000147ab9 */ /* 0x000fe40000000a00 */
[----:B------:R-:W-:Y:S01]  /*185dd0*/  ISETP.LT.AND P3, PT, R142, UR20, !P0 ;  /* 0x000000148e007c0c */ /* 0x000fe2000c761270 */
[----:B------:R-:W-:Y:S01]  /*185de0*/  ULDC UR20, c[0x0][0x228] ;  /* 0x00008a0000147ab9 */ /* 0x000fe20000000800 */
[----:B------:R-:W-:-:S02]  /*185df0*/  ISETP.LT.AND P0, PT, R143, UR23, !P0 ;  /* 0x000000178f007c0c */ /* 0x000fc4000c701270 */
[----:B------:R-:W-:Y:S01]  /*185e00*/  LOP3.LUT R9, R9, 0xbfffffff, RZ, 0xc0, !PT ;  /* 0xbfffffff09097812 */ /* 0x000fe200078ec0ff */
[----:B------:R1:W-:Y:S01]  /*185e10*/  STL [R1+0x3090], R2 ;  /* 0x0030900201007387 */ /* 0x0003e20000100800 */
[----:B------:R-:W-:Y:S02]  /*185e20*/  ULDC UR23, c[0x0][0x228] ;  /* 0x00008a0000177ab9 */ /* 0x000fe40000000800 */
[----:B------:R-:W-:-:S04]  /*185e30*/  @P1 LOP3.LUT R9, R9, 0x40000000, RZ, 0xfc, !PT ;  /* 0x4000000009091812 */ /* 0x000fc800078efcff */
[----:B------:R-:W-:-:S04]  /*185e40*/  LOP3.LUT R9, R9, 0xdfffffff, RZ, 0xc0, !PT ;  /* 0xdfffffff09097812 */ /* 0x000fc800078ec0ff */
[----:B------:R-:W-:Y:S02]  /*185e50*/  @P0 LOP3.LUT R9, R9, 0x20000000, RZ, 0xfc, !PT ;  /* 0x2000000009090812 */ /* 0x000fe400078efcff */
[----:B------:R-:W-:Y:S02]  /*185e60*/  ISETP.GE.AND P0, PT, R0, UR15, PT ;  /* 0x0000000f00007c0c */ /* 0x000fe4000bf06270 */
[----:B-1----:R-:W-:Y:S01]  /*185e70*/  IADD3 R2, R2, UR26, RZ ;  /* 0x0000001a02027c10 */ /* 0x002fe2000fffe0ff */
[----:B------:R-:W-:Y:S01]  /*185e80*/  ULDC.64 UR26, c[0x0][0x228] ;  /* 0x00008a00001a7ab9 */ /* 0x000fe20000000a00 */
[----:B------:R-:W-:Y:S02]  /*185e90*/  @P3 LOP3.LUT R10, R10, 0x1, RZ, 0xfc, !PT ;  /* 0x000000010a0a3812 */ /* 0x000fe400078efcff */
[----:B------:R-:W-:Y:S01]  /*185ea0*/  LOP3.LUT R9, R9, 0xefffffff, RZ, 0xc0, !PT ;  /* 0xefffffff09097812 */ /* 0x000fe200078ec0ff */
[----:B------:R-:W-:Y:S01]  /*185eb0*/  VIADD R0, R133, 0xfe ;  /* 0x000000fe85007836 */ /* 0x000fe20000000000 */
[----:B------:R-:W-:Y:S01]  /*185ec0*/  ISETP.LT.AND P3, PT, R142, UR26, !P0 ;  /* 0x0000001a8e007c0c */ /* 0x000fe2000c761270 */
[----:B------:R-:W-:Y:S01]  /*185ed0*/  ULDC UR15, c[0x0][0x228] ;  /* 0x00008a00000f7ab9 */ /* 0x000fe20000000800 */
[----:B------:R-:W-:-:S02]  /*185ee0*/  ISETP.LT.AND P2, PT, R141, UR44, !P0 ;  /* 0x0000002c8d007c0c */ /* 0x000fc4000c741270 */
[----:B------:R-:W-:Y:S01]  /*185ef0*/  ISETP.LT.AND P1, PT, R140, UR49, !P0 ;  /* 0x000000318c007c0c */ /* 0x000fe2000c721270 */
[----:B------:R1:W-:Y:S01]  /*185f00*/  STL [R1+0x3094], R2 ;  /* 0x0030940201007387 */ /* 0x0003e20000100800 */
        /* <DEDUP_REMOVED lines=15> */
[----:B-1----:R-:W-:Y:S01]  /*186000*/  VIADD R2, R2, UR28 ;  /* 0x0000001c02027c36 */ /* 0x002fe20008000000 */
[----:B------:R-:W-:Y:S01]  /*186010*/  ULDC.64 UR28, c[0x0][0x228] ;  /* 0x00008a00001c7ab9 */ /* 0x000fe20000000a00 */
        /* <DEDUP_REMOVED lines=9> */
[----:B------:R-:W-:Y:S01]  /*1860b0*/  ULDC UR58, c[0x0][0x228] ;  /* 0x00008a00003a7ab9 */ /* 0x000fe20000000800 */
[----:B------:R-:W-:Y:S02]  /*1860c0*/  ULDC UR57, c[0x0][0x228] ;  /* 0x00008a0000397ab9 */ /* 0x000fe40000000800 */
        /* <DEDUP_REMOVED lines=9> */
[----:B------:R-:W-:-:S03]  /*186160*/  ULDC UR21, c[0x0][0x228] ;  /* 0x00008a0000157ab9 */ /* 0x000fc60000000800 */
[----:B------:R-:W-:Y:S02]  /*186170*/  ISETP.LT.AND P3, PT, R142, UR30, !P0 ;  /* 0x0000001e8e007c0c */ /* 0x000fe4000c761270 */
[----:B------:R-:W-:Y:S01]  /*186180*/  ISETP.LT.AND P2, PT, R141, UR45, !P0 ;  /* 0x0000002d8d007c0c */ /* 0x000fe2000c741270 */
[----:B------:R-:W-:Y:S01]  /*186190*/  ULDC.64 UR44, c[0x0][0x228] ;  /* 0x00008a00002c7ab9 */ /* 0x000fe20000000a00 */
[----:B------:R-:W-:Y:S02]  /*1861a0*/  LOP3.LUT R9, R9, 0xffefffff, RZ, 0xc0, !PT ;  /* 0xffefffff09097812 */ /* 0x000fe400078ec0ff */
        /* <DEDUP_REMOVED lines=37> */
[----:B------:R-:W-:Y:S02]  /*186400*/  ISETP.LT.AND P3, PT, R142, UR49, !P0 ;  /* 0x000000318e007c0c */ /* 0x000fe4000c761270 */
[----:B------:R-:W-:Y:S01]  /*186410*/  LOP3.LUT R9, R9, 0xffffefff, RZ, 0xc0, !PT ;  /* 0xffffefff09097812 */ /* 0x000fe200078ec0ff */
[----:B------:R-:W-:Y:S01]  /*186420*/  VIADD R0, R133, 0xfa ;  /* 0x000000fa85007836 */ /* 0x000fe20000000000 */
[----:B------:R1:W-:Y:S01]  /*186430*/  STL [R1+0x30d0], R2 ;  /* 0x0030d00201007387 */ /* 0x0003e20000100800 */
        /* <DEDUP_REMOVED lines=38> */
[----:B------:R-:W-:Y:S02]  /*1866a0*/  LOP3.LUT R9, R9, 0xffffff7f, RZ, 0xc0, !PT ;  /* 0xffffff7f09097812 */ /* 0x000fe400078ec0ff */
[----:B-1----:R-:W-:Y:S01]  /*1866b0*/  IADD3 R2, R2, UR28, RZ ;  /* 0x0000001c02027c10 */ /* 0x002fe2000fffe0ff */
[----:B------:R-:W-:Y:S01]  /*1866c0*/  ULDC.64 UR28, c[0x0][0x228] ;  /* 0x00008a00001c7ab9 */ /* 0x000fe20000000a00 */
        /* <DEDUP_REMOVED lines=30> */
[----:B------:R1:W-:Y:S01]  /*1868b0*/  STL [R1+0x3124], R2 ;  /* 0x0031240201007387 */ /* 0x0003e20000100800 */
[----:B------:R-:W-:Y:S01]  /*1868c0*/  ISETP.LT.AND P1, PT, R140, UR58, !P0 ;  /* 0x0000003a8c007c0c */ /* 0x000fe2000c721270 */
[----:B------:R-:W-:Y:S01]  /*1868d0*/  VIADD R126, R133, 0xe9 ;  /* 0x000000e9857e7836 */ /* 0x000fe20000000000 */
[----:B------:R-:W-:Y:S01]  /*1868e0*/  ISETP.LT.AND P3, PT, R142, UR44, !P0 ;  /* 0x0000002c8e007c0c */ /* 0x000fe2000c761270 */
[----:B------:R-:W-:Y:S01]  /*1868f0*/  ULDC.64 UR44, c[0x0][0x228] ;  /* 0x00008a00002c7ab9 */ /* 0x000fe20000000a00 */
[----:B------:R-:W-:Y:S01]  /*186900*/  ISETP.LT.AND P0, PT, R143, UR42, !P0 ;  /* 0x0000002a8f007c0c */ /* 0x000fe2000c701270 */
[----:B------:R-:W-:Y:S01]  /*186910*/  ULDC UR61, c[0x0][0x228] ;  /* 0x00008a00003d7ab9 */ /* 0x000fe20000000800 */
        /* <DEDUP_REMOVED lines=10> */
[----:B------:R-:W-:-:S02]  /*1869c0*/  ISETP.LT.AND P3, PT, R142, UR60, !P0 ;  /* 0x0000003c8e007c0c */ /* 0x000fc4000c761270 */
        /* <DEDUP_REMOVED lines=31> */
[----:B-1----:R-:W-:Y:S01]  /*186bc0*/  VIADD R2, R2, UR26 ;  /* 0x0000001a02027c36 */ /* 0x002fe20008000000 */
[----:B------:R-:W-:-:S04]  /*186bd0*/  ULDC UR26, c[0x0][0x248] ;  /* 0x00009200001a7ab9 */ /* 0x000fc80000000800 */
[----:B------:R1:W-:Y:S02]  /*186be0*/  STL [R1+0x3140], R2 ;  /* 0x0031400201007387 */ /* 0x0003e40000100800 */
        /* <DEDUP_REMOVED lines=31> */
[----:B------:R-:W-:-:S07]  /*186de0*/  ULDC UR8, c[0x0][0x248] ;  /* 0x0000920000087ab9 */ /* 0x000fce0000000800 */
        /* <DEDUP_REMOVED lines=21> */
[----:B------:R-:W-:-:S07]  /*186f40*/  ULDC.64 UR42, c[0x0][0x228] ;  /* 0x00008a00002a7ab9 */ /* 0x000fce0000000a00 */
[----:B------:R-:W-:Y:S01]  /*186f50*/  @P3 LOP3.LUT R8, R8, 0x10000, RZ, 0xfc, !PT ;  /* 0x0001000008083812 */ /* 0x000fe200078efcff */
[----:B------:R1:W-:Y:S01]  /*186f60*/  STL [R1+0x3118], R2 ;  /* 0x0031180201007387 */ /* 0x0003e20000100800 */
        /* <DEDUP_REMOVED lines=31> */
[----:B------:R-:W-:Y:S01]  /*187160*/  ULDC UR5, c[0x0][0x248] ;  /* 0x0000920000057ab9 */ /* 0x000fe20000000800 */
        /* <DEDUP_REMOVED lines=8> */
[----:B------:R-:W-:Y:S01]  /*1871f0*/  ULDC UR17, c[0x0][0x228] ;  /* 0x00008a0000117ab9 */ /* 0x000fe20000000800 */
[----:B------:R-:W-:Y:S01]  /*187200*/  ULDC UR14, c[0x0][0x228] ;  /* 0x00008a00000e7ab9 */ /* 0x000fe20000000800 */
[----:B-1----:R-:W-:Y:S01]  /*187210*/  VIADD R2, R2, UR5 ;  /* 0x0000000502027c36 */ /* 0x002fe20008000000 */
[----:B------:R-:W-:Y:S01]  /*187220*/  ULDC UR5, c[0x0][0x248] ;  /* 0x0000920000057ab9 */ /* 0x000fe20000000800 */
[----:B------:R-:W-:-:S03]  /*187230*/  @P3 LOP3.LUT R8, R8, 0x100, RZ, 0xfc, !PT ;  /* 0x0000010008083812 */ /* 0x000fc600078efcff */
        /* <DEDUP_REMOVED lines=42> */
[----:B------:R-:W-:Y:S01]  /*1874e0*/  VIADD R0, R133, 0xef ;  /* 0x000000ef85007836 */ /* 0x000fe20000000000 */
[----:B------:R-:W-:Y:S01]  /*1874f0*/  ISETP.LT.AND P2, PT, R141, UR23, !P0 ;  /* 0x000000178d007c0c */ /* 0x000fe2000c741270 */
[----:B------:R-:W-:Y:S01]  /*187500*/  ULDC UR31, c[0x0][0x248] ;  /* 0x00009200001f7ab9 */ /* 0x000fe20000000800 */
[----:B------:R1:W-:Y:S01]  /*187510*/  STL [R1+0x30d8], R2 ;  /* 0x0030d80201007387 */ /* 0x0003e20000100800 */
[----:B------:R-:W-:Y:S01]  /*187520*/  ISETP.LT.AND P1, PT, R140, UR19, !P0 ;  /* 0x000000138c007c0c */ /* 0x000fe2000c721270 */
[----:B------:R-:W-:Y:S01]  /*187530*/  ULDC UR8, c[0x0][0x228] ;  /* 0x00008a0000087ab9 */ /* 0x000fe20000000800 */
[----:B-1----:R-:W-:Y:S01]  /*187540*/  IADD3 R2, R2, UR12, RZ ;  /* 0x0000000c02027c10 */ /* 0x002fe2000fffe0ff */
[----:B------:R-:W-:-:S07]  /*187550*/  ULDC UR12, c[0x0][0x248] ;  /* 0x00009200000c7ab9 */ /* 0x000fce0000000800 */
[----:B------:R-:W-:Y:S01]  /*187560*/  @P2 LOP3.LUT R7, R7, 0x80000000, RZ, 0xfc, !PT ;  /* 0x8000000007072812 */ /* 0x000fe200078efcff */
[----:B------:R1:W-:Y:S01]  /*187570*/  STL [R1+0x30d4], R2 ;  /* 0x0030d40201007387 */ /* 0x0003e20000100800 */
[----:B------:R-:W-:Y:S01]  /*187580*/  ISETP.LT.AND P3, PT, R142, UR20, !P0 ;  /* 0x000000148e007c0c */ /* 0x000fe2000c761270 */
[----:B------:R-:W-:Y:S01]  /*187590*/  ULDC UR20, c[0x0][0x248] ;  /* 0x0000920000147ab9 */ /* 0x000fe20000000800 */
[----:B------:R-:W-:Y:S01]  /*1875a0*/  LOP3.LUT R7, R7, 0xbfffffff, RZ, 0xc0, !PT ;  /* 0xbfffffff07077812 */ /* 0x000fe200078ec0ff */
[----:B-1----:R-:W-:Y:S01]  /*1875b0*/  VIADD R2, R2, UR12 ;  /* 0x0000000c02027c36 */ /* 0x002fe20008000000 */
[----:B------:R-:W-:Y:S02]  /*1875c0*/  ULDC.64 UR12, c[0x0][0x228] ;  /* 0x00008a00000c7ab9 */ /* 0x000fe40000000a00 */
[----:B------:R-:W-:Y:S01]  /*1875d0*/  ISETP.LT.AND P0, PT, R143, UR12, !P0 ;  /* 0x0000000c8f007c0c */ /* 0x000fe2000c701270 */
[----:B------:R-:W-:Y:S01]  /*1875e0*/  ULDC UR12, c[0x0][0x248] ;  /* 0x00009200000c7ab9 */ /* 0x000fe20000000800 */
[----:B------:R-:W-:-:S04]  /*1875f0*/  @P1 LOP3.LUT R7, R7, 0x40000000, RZ, 0xfc, !PT ;  /* 0x4000000007071812 */ /* 0x000fc800078efcff */
[----:B------:R-:W-:Y:S02]  /*187600*/  LOP3.LUT R7, R7, 0xdfffffff, RZ, 0xc0, !PT ;  /* 0xdfffffff07077812 */ /* 0x000fe400078ec0ff */
[----:B------:R-:W-:-:S05]  /*187610*/  @P3 LOP3.LUT R8, R8, 0x1, RZ, 0xfc, !PT ;  /* 0x0000000108083812 */ /* 0x000fca00078efcff */
        /* <DEDUP_REMOVED lines=32> */
[----:B------:R-:W-:Y:S01]  /*187820*/  ULDC UR25, c[0x0][0x248] ;  /* 0x0000920000197ab9 */ /* 0x000fe20000000800 */
[----:B------:R-:W-:Y:S01]  /*187830*/  ISETP.LT.AND P2, PT, R141, UR39, !P0 ;  /* 0x000000278d007c0c */ /* 0x000fe2000c741270 */
[----:B------:R-:W-:Y:S01]  /*187840*/  ULDC UR9, c[0x0][0x248] ;  /* 0x0000920000097ab9 */ /* 0x000fe20000000800 */
[----:B------:R-:W-:Y:S01]  /*187850*/  ISETP.LT.AND P1, PT, R140, UR21, !P0 ;  /* 0x000000158c007c0c */ /* 0x000fe2000c721270 */
[----:B------:R1:W-:Y:S01]  /*187860*/  STL [R1+0x30b4], R2 ;  /* 0x0030b40201007387 */ /* 0x0003e20000100800 */
[----:B------:R-:W-:Y:S01]  /*187870*/  IADD3 R0, R133, 0xed, RZ ;  /* 0x000000ed85007810 */ /* 0x000fe20007ffe0ff */
        /* <DEDUP_REMOVED lines=15> */
[----:B-1----:R-:W-:Y:S01]  /*187970*/  VIADD R2, R2, UR29 ;  /* 0x0000001d02027c36 */ /* 0x002fe20008000000 */
[----:B------:R-:W-:Y:S01]  /*187980*/  ISETP.LT.AND P3, PT, R142, UR41, !P0 ;  /* 0x000000298e007c0c */ /* 0x000fe2000c761270 */
[----:B------:R-:W-:Y:S01]  /*187990*/  VIADD R0, R133, 0xec ;  /* 0x000000ec85007836 */ /* 0x000fe20000000000 */
[----:B------:R-:W-:Y:S01]  /*1879a0*/  ISETP.LT.AND P2, PT, R141, UR46, !P0 ;  /* 0x0000002e8d007c0c */ /* 0x000fe2000c741270 */
[----:B------:R-:W-:Y:S01]  /*1879b0*/  ULDC UR11, c[0x0][0x248] ;  /* 0x00009200000b7ab9 */ /* 0x000fe20000000800 */
[----:B------:R-:W-:Y:S01]  /*1879c0*/  ISETP.LT.AND P1, PT, R140, UR47, !P0 ;  /* 0x0000002f8c007c0c */ /* 0x000fe2000c721270 */
[----:B------:R1:W-:Y:S01]  /*1879d0*/  STL [R1+0x30a8], R2 ;  /* 0x0030a80201007387 */ /* 0x0003e20000100800 */
[----:B------:R-:W-:Y:S01]  /*1879e0*/  ULDC.64 UR46, c[0x0][0x228] ;  /* 0x00008a00002e7ab9 */ /* 0x000fe20000000a00 */
[----:B------:R-:W-:Y:S01]  /*1879f0*/  ULDC UR29, c[0x0][0x248] ;  /* 0x00009200001d7ab9 */ /* 0x000fe20000000800 */
[----:B------:R-:W-:-:S05]  /*187a00*/  ULDC UR41, c[0x0][0x228] ;  /* 0x00008a0000297ab9 */ /* 0x000fca0000000800 */
        /* <DEDUP_REMOVED lines=19> */
[----:B-1----:R-:W-:-:S06]  /*187b40*/  VIADD R2, R2, UR27 ;  /* 0x0000001b02027c36 */ /* 0x002fcc0008000000 */
[----:B------:R-:W-:Y:S01]  /*187b50*/  @P3 LOP3.LUT R7, R7, 0x10000, RZ, 0xfc, !PT ;  /* 0x0001000007073812 */ /* 0x000fe200078efcff */
[----:B------:R-:W-:Y:S01]  /*187b60*/  ULDC.64 UR48, c[0x0][0x228] ;  /* 0x00008a0000307ab9 */ /* 0x000fe20000000a00 */
[----:B------:R-:W-:Y:S01]  /*187b70*/  ISETP.LT.AND P0, PT, R143, UR42, !P0 ;  /* 0x0000002a8f007c0c */ /* 0x000fe2000c701270 */
[----:B------:R1:W-:Y:S01]  /*187b80*/  STL [R1+0x30a0], R2 ;  /* 0x0030a00201007387 */ /* 0x0003e20000100800 */
        /* <DEDUP_REMOVED lines=14> */
[----:B------:R-:W-:Y:S01]  /*187c70*/  ULDC UR31, c[0x0][0x248] ;  /* 0x00009200001f7ab9 */ /* 0x000fe20000000800 */
[----:B------:R-:W-:Y:S02]  /*187c80*/  ISETP.LT.AND P1, PT, R140, UR50, !P0 ;  /* 0x000000328c007c0c */ /* 0x000fe4000c721270 */
[----:B------:R-:W-:Y:S01]  /*187c90*/  IADD3 R132, R2, UR44, RZ ;  /* 0x0000002c02847c10 */ /* 0x000fe2000fffe0ff */
[----:B------:R-:W-:Y:S01]  /*187ca0*/  ULDC.64 UR44, c[0x0][0x228] ;  /* 0x00008a00002c7ab9 */ /* 0x000fe20000000a00 */
[----:B------:R1:W-:Y:S03]  /*187cb0*/  STL [R1+0x3098], R2 ;  /* 0x0030980201007387 */ /* 0x0003e60000100800 */
[----:B------:R-:W-:Y:S01]  /*187cc0*/  @P3 LOP3.LUT R7, R7, 0x1000, RZ, 0xfc, !PT ;  /* 0x0000100007073812 */ /* 0x000fe200078efcff */
[----:B------:R-:W-:-:S03]  /*187cd0*/  ULDC.64 UR50, c[0x0][0x228] ;  /* 0x00008a0000327ab9 */ /* 0x000fc60000000a00 */
[----:B------:R-:W-:-:S04]  /*187ce0*/  LOP3.LUT R7, R7, 0xfffff7ff, RZ, 0xc0, !PT ;  /* 0xfffff7ff07077812 */ /* 0x000fc800078ec0ff */
[----:B------:R-:W-:Y:S02]  /*187cf0*/  @P2 LOP3.LUT R7, R7, 0x800, RZ, 0xfc, !PT ;  /* 0x0000080007072812 */ /* 0x000fe400078efcff */
[----:B------:R-:W-:Y:S01]  /*187d00*/  ISETP.LT.AND P0, PT, R143, UR44, !P0 ;  /* 0x0000002c8f007c0c */ /* 0x000fe2000c701270 */
[----:B-1----:R-:W-:Y:S01]  /*187d10*/  VIADD R2, R133, 0xea ;  /* 0x000000ea85027836 */ /* 0x002fe20000000000 */
[----:B------:R-:W-:Y:S01]  /*187d20*/  LOP3.LUT R7, R7, 0xfffffbff, RZ, 0xc0, !PT ;  /* 0xfffffbff07077812 */ /* 0x000fe200078ec0ff */
[----:B------:R1:W-:Y:S01]  /*187d30*/  STL [R1+0x3088], R132 ;  /* 0x0030888401007387 */ /* 0x0003e20000100800 */
[----:B------:R-:W-:Y:S02]  /*187d40*/  ULDC UR44, c[0x0][0x228] ;  /* 0x00008a00002c7ab9 */ /* 0x000fe40000000800 */
[----:B------:R-:W-:-:S04]  /*187d50*/  @P1 LOP3.LUT R7, R7, 0x400, RZ, 0xfc, !PT ;  /* 0x0000040007071812 */ /* 0x000fc800078efcff */
[----:B------:R-:W-:-:S04]  /*187d60*/  LOP3.LUT R7, R7, 0xfffffdff, RZ, 0xc0, !PT ;  /* 0xfffffdff07077812 */ /* 0x000fc800078ec0ff */
[----:B------:R-:W-:Y:S02]  /*187d70*/  @P0 LOP3.LUT R7, R7, 0x200, RZ, 0xfc, !PT ;  /* 0x0000020007070812 */ /* 0x000fe400078efcff */
[----:B------:R-:W-:-:S04]  /*187d80*/  ISETP.GE.AND P0, PT, R2, UR23, PT ;  /* 0x0000001702007c0c */ /* 0x000fc8000bf06270 */
[----:B------:R-:W-:Y:S01]  /*187d90*/  ISETP.LT.AND P3, PT, R142, UR55, !P0 ;  /* 0x000000378e007c0c */ /* 0x000fe2000c761270 */
[----:B-1----:R-:W-:Y:S01]  /*187da0*/  VIADD R132, R132, UR12 ;  /* 0x0000000c84847c36 */ /* 0x002fe20008000000 */
[----:B------:R-:W-:Y:S01]  /*187db0*/  ISETP.LT.AND P2, PT, R141, UR57, !P0 ;  /* 0x000000398d007c0c */ /* 0x000fe2000c741270 */
[----:B------:R-:W-:Y:S01]  /*187dc0*/  ULDC.64 UR12, c[0x0][0x228] ;  /* 0x00008a00000c7ab9 */ /* 0x000fe20000000a00 */
[----:B------:R-:W-:Y:S01]  /*187dd0*/  LOP3.LUT R7, R7, 0xfffffeff, RZ, 0xc0, !PT ;  /* 0xfffffeff07077812 */ /* 0x000fe200078ec0ff */
[----:B------:R-:W-:Y:S01]  /*187de0*/  ULDC UR55, c[0x0][0x228] ;  /* 0x00008a0000377ab9 */ /* 0x000fe20000000800 */
[----:B------:R-:W-:Y:S01]  /*187df0*/  ISETP.LT.AND P1, PT, R140, UR56, !P0 ;  /* 0x000000388c007c0c */ /* 0x000fe2000c721270 */
[----:B------:R1:W-:Y:S06]  /*187e00*/  STL [R1+0x3084], R132 ;  /* 0x0030848401007387 */ /* 0x0003ec0000100800 */
[----:B------:R-:W-:Y:S01]  /*187e10*/  @P3 LOP3.LUT R7, R7, 0x100, RZ, 0xfc, !PT ;  /* 0x0000010007073812 */ /* 0x000fe200078efcff */
[----:B------:R-:W-:-:S03]  /*187e20*/  ULDC.64 UR56, c[0x0][0x228] ;  /* 0x00008a0000387ab9 */ /* 0x000fc60000000a00 */
        /* <DEDUP_REMOVED lines=9> */
[----:B------:R-:W-:Y:S01]  /*187ec0*/  ISETP.LT.AND P3, PT, R142, UR20, !P0 ;  /* 0x000000148e007c0c */ /* 0x000fe2000c761270 */
[----:B--2---:R-:W-:Y:S01]  /*187ed0*/  IMAD.SHL.U32 R2, R139, 0x20, RZ ;  /* 0x000000208b027824 */ /* 0x004fe200078e00ff */
[----:B------:R-:W-:Y:S01]  /*187ee0*/  ISETP.LT.AND P2, PT, R141, UR54, !P0 ;  /* 0x000000368d007c0c */ /* 0x000fe2000c741270 */
[----:B------:R-:W-:Y:S01]  /*187ef0*/  ULDC.64 UR20, c[0x0][0x228] ;  /* 0x00008a0000147ab9 */ /* 0x000fe20000000a00 */
[----:B------:R-:W-:Y:S02]  /*187f00*/  LOP3.LUT R7, R7, 0xffffffef, RZ, 0xc0, !PT ;  /* 0xffffffef07077812 */ /* 0x000fe400078ec0ff */
[----:B------:R-:W-:Y:S01]  /*187f10*/  ISETP.LT.AND P1, PT, R140, UR55, !P0 ;  /* 0x000000378c007c0c */ /* 0x000fe2000c721270 */
[----:B------:R-:W-:-:S06]  /*187f20*/  ULDC.64 UR54, c[0x0][0x228] ;  /* 0x00008a0000367ab9 */ /* 0x000fcc0000000a00 */
[----:B------:R-:W-:-:S04]  /*187f30*/  @P3 LOP3.LUT R7, R7, 0x10, RZ, 0xfc, !PT ;  /* 0x0000001007073812 */ /* 0x000fc800078efcff */
[----:B------:R-:W-:Y:S02]  /*187f40*/  LOP3.LUT R7, R7, 0xfffffffb, RZ, 0xc0, !PT ;  /* 0xfffffffb07077812 */ /* 0x000fe400078ec0ff */
[----:B-1----:R-:W-:Y:S01]  /*187f50*/  IADD3 R132, R132, UR18, RZ ;  /* 0x0000001284847c10 */ /* 0x002fe2000fffe0ff */
[----:B------:R-:W-:Y:S01]  /*187f60*/  ULDC.64 UR18, c[0x0][0x228] ;  /* 0x00008a0000127ab9 */ /* 0x000fe20000000a00 */
        /* <DEDUP_REMOVED lines=23> */
[----:B------:R-:W-:Y:S02]  /*1880e0*/  ISETP.LT.AND P3, PT, R141, UR44, !P0 ;  /* 0x0000002c8d007c0c */ /* 0x000fe4000c761270 */
[----:B------:R-:W-:Y:S02]  /*1880f0*/  LOP3.LUT R6, R6, 0xf7ffffff, RZ, 0xc0, !PT ;  /* 0xf7ffffff06067812 */ /* 0x000fe400078ec0ff */
[----:B------:R-:W-:Y:S01]  /*188100*/  ISETP.LT.AND P2, PT, R140, UR42, !P0 ;  /* 0x0000002a8c007c0c */ /* 0x000fe2000c741270 */
[----:B------:R1:W-:Y:S01]  /*188110*/  STL [R1+0x307c], R132 ;  /* 0x00307c8401007387 */ /* 0x0003e20000100800 */
[----:B------:R-:W-:-:S05]  /*188120*/  ULDC UR42, c[0x0][0x22c] ;  /* 0x00008b00002a7ab9 */ /* 0x000fca0000000800 */
[----:B------:R-:W-:-:S04]  /*188130*/  @P1 LOP3.LUT R6, R6, 0x8000000, RZ, 0xfc, !PT ;  /* 0x0800000006061812 */ /* 0x000fc800078efcff */
[----:B------:R-:W-:-:S04]  /*188140*/  LOP3.LUT R6, R6, 0xfbffffff, RZ, 0xc0, !PT ;  /* 0xfbffffff06067812 */ /* 0x000fc800078ec0ff */
[----:B------:R-:W-:Y:S02]  /*188150*/  @P3 LOP3.LUT R6, R6, 0x4000000, RZ, 0xfc, !PT ;  /* 0x0400000006063812 */ /* 0x000fe400078efcff */
[----:B------:R-:W-:Y:S02]  /*188160*/  ISETP.LT.AND P1, PT, R143, UR46, !P0 ;  /* 0x0000002e8f007c0c */ /* 0x000fe4000c721270 */
[----:B------:R-:W-:-:S04]  /*188170*/  LOP3.LUT R6, R6, 0xfdffffff, RZ, 0xc0, !PT ;  /* 0xfdffffff06067812 */ /* 0x000fc800078ec0ff */
[----:B------:R-:W-:Y:S02]  /*188180*/  @P2 LOP3.LUT R6, R6, 0x2000000, RZ, 0xfc, !PT ;  /* 0x0200000006062812 */ /* 0x000fe400078efcff */
[----:B------:R-:W-:Y:S02]  /*188190*/  ISETP.GE.AND P0, PT, R129, UR13, PT ;  /* 0x0000000d81007c0c */ /* 0x000fe4000bf06270 */
[----:B------:R-:W-:-:S04]  /*1881a0*/  LOP3.LUT R6, R6, 0xfeffffff, RZ, 0xc0, !PT ;  /* 0xfeffffff06067812 */ /* 0x000fc800078ec0ff */
[----:B------:R-:W-:Y:S02]  /*1881b0*/  @P1 LOP3.LUT R6, R6, 0x1000000, RZ, 0xfc, !PT ;  /* 0x0100000006061812 */ /* 0x000fe400078efcff */
[----:B------:R-:W-:Y:S02]  /*1881c0*/  ISETP.LT.AND P1, PT, R142, UR61, !P0 ;  /* 0x0000003d8e007c0c */ /* 0x000fe4000c721270 */
[----:B------:R-:W-:Y:S02]  /*1881d0*/  ISETP.LT.AND P3, PT, R141, UR60, !P0 ;  /* 0x0000003c8d007c0c */ /* 0x000fe4000c761270 */
[----:B------:R-:W-:Y:S02]  /*1881e0*/  LOP3.LUT R6, R6, 0xff7fffff, RZ, 0xc0, !PT ;  /* 0xff7fffff06067812 */ /* 0x000fe400078ec0ff */
[----:B------:R-:W-:-:S07]  /*1881f0*/  ISETP.LT.AND P2, PT, R140, UR59, !P0 ;  /* 0x0000003b8c007c0c */ /* 0x000fce000c741270 */
[----:B------:R-:W-:-:S04]  /*188200*/  @P1 LOP3.LUT R6, R6, 0x800000, RZ, 0xfc, !PT ;  /* 0x0080000006061812 */ /* 0x000fc800078efcff */
[----:B------:R-:W-:Y:S01]  /*188210*/  LOP3.LUT R6, R6, 0xffbfffff, RZ, 0xc0, !PT ;  /* 0xffbfffff06067812 */ /* 0x000fe200078ec0ff */
[----:B-1----:R-:W-:Y:S01]  /*188220*/  VIADD R132, R132, UR52 ;  /* 0x0000003484847c36 */ /* 0x002fe20008000000 */
[----:B------:R-:W-:Y:S02]  /*188230*/  ULDC.64 UR52, c[0x0][0x228] ;  /* 0x00008a0000347ab9 */ /* 0x000fe40000000a00 */
        /* <DEDUP_REMOVED lines=26> */
[----:B------:R-:W-:Y:S01]  /*1883e0*/  VIADD R0, R132, UR22 ;  /* 0x0000001684007c36 */ /* 0x000fe20008000000 */
        /* <DEDUP_REMOVED lines=16> */
[----:B------:R-:W-:Y:S02]  /*1884f0*/  LOP3.LUT R6, R6, 0xffffff7f, RZ, 0xc0, !PT ;  /* 0xffffff7f06067812 */ /* 0x000fe400078ec0ff */
[----:B------:R-:W-:Y:S02]  /*188500*/  ISETP.GE.AND P0, PT, R135, UR53, PT ;  /* 0x0000003587007c0c */ /* 0x000fe4000bf06270 */
[----:B------:R-:W-:Y:S02]  /*188510*/  @P2 LOP3.LUT R6, R6, 0x80, RZ, 0xfc, !PT ;  /* 0x0000008006062812 */ /* 0x000fe400078efcff */
[----:B------:R-:W-:-:S02]  /*188520*/  ISETP.LT.AND P3, PT, R142, UR8, !P0 ;  /* 0x000000088e007c0c */ /* 0x000fc4000c761270 */
[----:B------:R-:W-:-:S04]  /*188530*/  LOP3.LUT R6, R6, 0xffffffbf, RZ, 0xc0, !PT ;  /* 0xffffffbf06067812 */ /* 0x000fc800078ec0ff */
[----:B------:R-:W-:Y:S02]  /*188540*/  @P1 LOP3.LUT R6, R6, 0x40, RZ, 0xfc, !PT ;  /* 0x0000004006061812 */ /* 0x000fe400078efcff */
[----:B------:R-:W-:Y:S02]  /*188550*/  ISETP.LT.AND P2, PT, R141, UR24, !P0 ;  /* 0x000000188d007c0c */ /* 0x000fe4000c741270 */
[----:B------:R-:W-:-:S04]  /*188560*/  LOP3.LUT R6, R6, 0xffffffdf, RZ, 0xc0, !PT ;  /* 0xffffffdf06067812 */ /* 0x000fc800078ec0ff */
[----:B------:R-:W-:Y:S02]  /*188570*/  @P3 LOP3.LUT R6, R6, 0x20, RZ, 0xfc, !PT ;  /* 0x0000002006063812 */ /* 0x000fe400078efcff */
[----:B------:R-:W-:Y:S01]  /*188580*/  ISETP.LT.AND P1, PT, R140, UR10, !P0 ;  /* 0x0000000a8c007c0c */ /* 0x000fe2000c721270 */
[----:B------:R-:W-:Y:S01]  /*188590*/  VIADD R144, R0, UR25 ;  /* 0x0000001900907c36 */ /* 0x000fe20008000000 */
[----:B------:R-:W-:Y:S01]  /*1885a0*/  LOP3.LUT R6, R6, 0xffffffef, RZ, 0xc0, !PT ;  /* 0xffffffef06067812 */ /* 0x000fe200078ec0ff */
[----:B------:R1:W-:Y:S02]  /*1885b0*/  STL [R1+0x3078], R132 ;  /* 0x0030788401007387 */ /* 0x0003e40000100800 */
[----:B------:R-:W-:Y:S01]  /*1885c0*/  VIADD R126, R144, UR15 ;  /* 0x0000000f907e7c36 */ /* 0x000fe20008000000 */
[----:B------:R-:W-:Y:S01]  /*1885d0*/  @P2 LOP3.LUT R6, R6, 0x10, RZ, 0xfc, !PT ;  /* 0x0000001006062812 */ /* 0x000fe200078efcff */
[----:B------:R-:W-:Y:S01]  /*1885e0*/  STL [R1+0x3074], R0 ;  /* 0x0030740001007387 */ /* 0x000fe20000100800 */
[----:B------:R-:W-:-:S02]  /*1885f0*/  ISETP.LT.AND P0, PT, R143, UR56, !P0 ;  /* 0x000000388f007c0c */ /* 0x000fc4000c701270 */
[----:B------:R-:W-:Y:S01]  /*188600*/  LOP3.LUT R6, R6, 0xfffffff7, RZ, 0xc0, !PT ;  /* 0xfffffff706067812 */ /* 0x000fe200078ec0ff */
[----:B------:R-:W-:Y:S04]  /*188610*/  STL [R1+0x306c], R144 ;  /* 0x00306c9001007387 */ /* 0x000fe80000100800 */
[----:B-1----:R-:W2:Y:S01]  /*188620*/  LDL.LU R132, [R1+0x2b10] ;  /* 0x002b100001847983 */ /* 0x002ea20000300800 */
[----:B------:R-:W-:-:S03]  /*188630*/  @P1 LOP3.LUT R6, R6, 0x8, RZ, 0xfc, !PT ;  /* 0x0000000806061812 */ /* 0x000fc600078efcff */
[----:B------:R-:W2:Y:S04]  /*188640*/  LDL.LU R133, [R1+0x2b18] ;  /* 0x002b180001857983 */ /* 0x000ea80000300800 */
[----:B------:R1:W-:Y:S01]  /*188650*/  STL [R1+0x3068], R126 ;  /* 0x0030687e01007387 */ /* 0x0003e20000100800 */
[----:B------:R-:W-:Y:S01]  /*188660*/  LOP3.LUT R6, R6, 0xfffffffb, RZ, 0xc0, !PT ;  /* 0xfffffffb06067812 */ /* 0x000fe200078ec0ff */
[----:B-1----:R-:W-:-:S03]  /*188670*/  VIADD R126, R126, UR9 ;  /* 0x000000097e7e7c36 */ /* 0x002fc60008000000 */
[----:B------:R-:W-:Y:S02]  /*188680*/  @P0 LOP3.LUT R6, R6, 0x4, RZ, 0xfc, !PT ;  /* 0x0000000406060812 */ /* 0x000fe400078efcff */
[----:B------:R1:W-:Y:S01]  /*188690*/  STL [R1+0x3060], R126 ;  /* 0x0030607e01007387 */ /* 0x0003e20000100800 */
[----:B------:R-:W-:Y:S01]  /*1886a0*/  ISETP.GE.AND P0, PT, R136, UR42, PT ;  /* 0x0000002a88007c0c */ /* 0x000fe2000bf06270 */
[----:B-1----:R-:W-:-:S03]  /*1886b0*/  VIADD R126, R126, UR7 ;  /* 0x000000077e7e7c36 */ /* 0x002fc60008000000 */
[----:B------:R-:W-:Y:S02]  /*1886c0*/  ISETP.LT.AND P3, PT, R141, UR38, !P0 ;  /* 0x000000268d007c0c */ /* 0x000fe4000c761270 */
[----:B------:R1:W-:Y:S01]  /*1886d0*/  STL [R1+0x3054], R126 ;  /* 0x0030547e01007387 */ /* 0x0003e20000100800 */
[----:B------:R-:W-:Y:S01]  /*1886e0*/  ISETP.LT.AND P5, PT, R140, UR36, !P0 ;  /* 0x000000248c007c0c */ /* 0x000fe2000c7a1270 */
[----:B-1----:R-:W-:-:S05]  /*1886f0*/  VIADD R126, R126, UR11 ;  /* 0x0000000b7e7e7c36 */ /* 0x002fca0008000000 */
[----:B------:R1:W-:Y:S01]  /*188700*/  STL [R1+0x304c], R126 ;  /* 0x00304c7e01007387 */ /* 0x0003e20000100800 */
[----:B------:R-:W-:Y:S02]  /*188710*/  LOP3.LUT R7, R7, 0xfffffff7, RZ, 0xc0, !PT ;  /* 0xfffffff707077812 */ /* 0x000fe400078ec0ff */
[----:B-1----:R-:W-:Y:S02]  /*188720*/  IADD3 R126, R126, UR27, RZ ;  /* 0x0000001b7e7e7c10 */ /* 0x002fe4000fffe0ff */
[----:B------:R-:W-:-:S03]  /*188730*/  ISETP.LT.AND P4, PT, R143, UR34, !P0 ;  /* 0x000000228f007c0c */ /* 0x000fc6000c781270 */
[----:B------:R1:W-:Y:S01]  /*188740*/  STL [R1+0x2b18], R126 ;  /* 0x002b187e01007387 */ /* 0x0003e20000100800 */
[----:B------:R-:W-:Y:S02]  /*188750*/  @P3 LOP3.LUT R7, R7, 0x8, RZ, 0xfc, !PT ;  /* 0x0000000807073812 */ /* 0x000fe400078efcff */
[----:B------:R-:W-:Y:S02]  /*188760*/  LOP3.LUT R6, R6, 0xfffbffff, RZ, 0xc0, !PT ;  /* 0xfffbffff06067812 */ /* 0x000fe400078ec0ff */
[----:B------:R-:W-:Y:S01]  /*188770*/  ISETP.GE.AND P3, PT, R140, UR35, PT ;  /* 0x000000238c007c0c */ /* 0x000fe2000bf66270 */
[----:B-1----:R-:W-:Y:S01]  /*188780*/  VIADD R126, R126, UR29 ;  /* 0x0000001d7e7e7c36 */ /* 0x002fe20008000000 */
[----:B------:R-:W-:Y:S02]  /*188790*/  ISETP.GE.AND P1, PT, R137, UR51, PT ;  /* 0x0000003389007c0c */ /* 0x000fe4000bf26270 */
[----:B------:R-:W-:Y:S02]  /*1887a0*/  @P5 LOP3.LUT R6, R6, 0x40000, RZ, 0xfc, !PT ;  /* 0x0004000006065812 */ /* 0x000fe400078efcff */
[----:B------:R1:W-:Y:S01]  /*1887b0*/  STL [R1+0x2b10], R126 ;  /* 0x002b107e01007387 */ /* 0x0003e20000100800 */
[----:B------:R-:W-:-:S02]  /*1887c0*/  ISETP.LT.AND P5, PT, R142, UR37, !P1 ;  /* 0x000000258e007c0c */ /* 0x000fc4000cfa1270 */
[----:B------:R-:W-:Y:S01]  /*1887d0*/  LOP3.LUT R6, R6, 0xffffdfff, RZ, 0xc0, !PT ;  /* 0xffffdfff06067812 */ /* 0x000fe200078ec0ff */
[----:B-1----:R-:W-:-:S03]  /*1887e0*/  VIADD R126, R126, UR31 ;  /* 0x0000001f7e7e7c36 */ /* 0x002fc60008000000 */
[----:B------:R-:W-:Y:S02]  /*1887f0*/  @P4 LOP3.LUT R6, R6, 0x2000, RZ, 0xfc, !PT ;  /* 0x0000200006064812 */ /* 0x000fe400078efcff */
[----:B------:R-:W-:Y:S01]  /*188800*/  STL [R1+0x3148], R126 ;  /* 0x0031487e01007387 */ /* 0x000fe20000100800 */
[----:B------:R-:W-:Y:S02]  /*188810*/  @P3 LOP3.LUT R4, R4, 0x1, RZ, 0xfc, !PT ;  /* 0x0000000104043812 */ /* 0x000fe400078efcff */
[----:B------:R-:W-:Y:S02]  /*188820*/  ISETP.LT.AND P4, PT, R141, UR39, !P1 ;  /* 0x000000278d007c0c */ /* 0x000fe4000cf81270 */
[----:B------:R-:W-:Y:S02]  /*188830*/  ISETP.LT.AND P3, PT, R140, UR41, !P1 ;  /* 0x000000298c007c0c */ /* 0x000fe4000cf61270 */
[----:B------:R-:W-:-:S04]  /*188840*/  LOP3.LUT R6, R6, 0xfffffffd, RZ, 0xc0, !PT ;  /* 0xfffffffd06067812 */ /* 0x000fc800078ec0ff */
[----:B------:R-:W-:Y:S02]  /*188850*/  @P5 LOP3.LUT R6, R6, 0x2, RZ, 0xfc, !PT ;  /* 0x0000000206065812 */ /* 0x000fe400078efcff */
[----:B------:R-:W-:Y:S02]  /*188860*/  SHF.L.U32 R0, R139, 0x4, RZ ;  /* 0x000000048b007819 */ /* 0x000fe400000006ff */
[----:B------:R-:W-:Y:S02]  /*188870*/  LOP3.LUT R6, R6, 0xfffffffe, RZ, 0xc0, !PT ;  /* 0xfffffffe06067812 */ /* 0x000fe400078ec0ff */
[----:B------:R-:W-:Y:S02]  /*188880*/  LOP3.LUT R2, R2, 0x400, RZ, 0xc0, !PT ;  /* 0x0000040002027812 */ /* 0x000fe400078ec0ff */
[----:B------:R-:W-:Y:S02]  /*188890*/  LOP3.LUT R0, R0, 0x1f0, RZ, 0xc0, !PT ;  /* 0x000001f000007812 */ /* 0x000fe400078ec0ff */
[----:B------:R-:W-:-:S02]  /*1888a0*/  ISETP.GE.AND P2, PT, R138, UR23, PT ;  /* 0x000000178a007c0c */ /* 0x000fc4000bf46270 */
[----:B------:R-:W-:Y:S02]  /*1888b0*/  ISETP.GE.AND P6, PT, R143, UR40, PT ;  /* 0x000000288f007c0c */ /* 0x000fe4000bfc6270 */
[----:B------:R-:W-:Y:S02]  /*1888c0*/  @P4 LOP3.LUT R6, R6, 0x1, RZ, 0xfc, !PT ;  /* 0x0000000106064812 */ /* 0x000fe400078efcff */
[----:B------:R-:W-:Y:S01]  /*1888d0*/  @P3 LOP3.LUT R3, R3, 0x80000000, RZ, 0xfc, !PT ;  /* 0x8000000003033812 */ /* 0x000fe200078efcff */
[----:B------:R-:W-:Y:S01]  /*1888e0*/  STL [R1+0x6fbc], R4 ;  /* 0x006fbc0401007387 */ /* 0x000fe20000100800 */
[----:B------:R-:W-:Y:S01]  /*1888f0*/  IADD3 R0, R0, UR4, R2 ;  /* 0x0000000400007c10 */ /* 0x000fe2000fffe002 */
[----:B------:R-:W-:Y:S01]  /*188900*/  ULDC UR61, c[0x0][0x228] ;  /* 0x00008a00003d7ab9 */ /* 0x000fe20000000800 */
[----:B------:R-:W-:Y:S01]  /*188910*/  ULDC UR6, c[0x0][0x228] ;  /* 0x00008a0000067ab9 */ /* 0x000fe20000000800 */
[----:B------:R-:W-:Y:S01]  /*188920*/  STL [R1+0x6fb8], R252 ;  /* 0x006fb8fc01007387 */ /* 0x000fe20000100800 */
[----:B------:R-:W-:Y:S01]  /*188930*/  ULDC UR7, c[0x0][0x228] ;  /* 0x00008a0000077ab9 */ /* 0x000fe20000000800 */
[----:B------:R-:W-:Y:S01]  /*188940*/  ULDC.64 UR14, c[0x0][0x228] ;  /* 0x00008a00000e7ab9 */ /* 0x000fe20000000a00 */
[----:B------:R-:W-:Y:S01]  /*188950*/  ULDC UR10, c[0x0][0x228] ;  /* 0x00008a00000a7ab9 */ /* 0x000fe20000000800 */
[----:B------:R-:W-:Y:S01]  /*188960*/  STL [R1+0x6fb4], R247 ;  /* 0x006fb4f701007387 */ /* 0x000fe20000100800 */
[----:B------:R-:W-:Y:S01]  /*188970*/  ULDC UR11, c[0x0][0x228] ;  /* 0x00008a00000b7ab9 */ /* 0x000fe20000000800 */
[----:B------:R-:W-:Y:S01]  /*188980*/  ULDC UR60, c[0x0][0x228] ;  /* 0x00008a00003c7ab9 */ /* 0x000fe20000000800 */
        /* <DEDUP_REMOVED lines=135> */
[----:B------:R-:W2:Y:S04]  /*189200*/  LDL.LU R134, [R1+0x2ae0] ;  /* 0x002ae00001867983 */ /* 0x000ea80000300800 */
[----:B------:R-:W2:Y:S04]  /*189210*/  LDL.LU R135, [R1+0x2ae8] ;  /* 0x002ae80001877983 */ /* 0x000ea80000300800 */
[----:B------:R-:W3:Y:S04]  /*189220*/  LDL.LU R128, [R1+0xc80] ;  /* 0x000c800001807983 */ /* 0x000ee80000300800 */
[----:B------:R-:W3:Y:S04]  /*189230*/  LDL.LU R129, [R1+0xc88] ;  /* 0x000c880001817983 */ /* 0x000ee80000300800 */
[----:B------:R-:W3:Y:S04]  /*189240*/  LDL.LU R130, [R1+0x27f0] ;  /* 0x0027f00001827983 */ /* 0x000ee80000300800 */
[----:B------:R-:W3:Y:S01]  /*189250*/  LDL.LU R131, [R1+0x27f8] ;  /* 0x0027f80001837983 */ /* 0x000ee20000300800 */
[----:B------:R-:W-:-:S03]  /*189260*/  LOP3.LUT R2, R139, 0x3f, RZ, 0xc0, !PT ;  /* 0x0000003f8b027812 */ /* 0x000fc600078ec0ff */
[----:B------:R-:W4:Y:S04]  /*189270*/  LDL.LU R136, [R1+0xc40] ;  /* 0x000c400001887983 */ /* 0x000f280000300800 */
[----:B------:R-:W4:Y:S04]  /*189280*/  LDL.LU R137, [R1+0xc48] ;  /* 0x000c480001897983 */ /* 0x000f280000300800 */
[----:B------:R-:W4:Y:S04]  /*189290*/  LDL.LU R138, [R1+0x21b0] ;  /* 0x0021b000018a7983 */ /* 0x000f280000300800 */
[----:B------:R-:W4:Y:S01]  /*1892a0*/  LDL.LU R139, [R1+0x21b8] ;  /* 0x0021b800018b7983 */ /* 0x000f220000300800 */
[----:B------:R-:W-:Y:S01]  /*1892b0*/  LEA R2, R2, UR4, 0x4 ;  /* 0x0000000402027c11 */ /* 0x000fe2000f8e20ff */
[----:B------:R-:W-:-:S02]  /*1892c0*/  ULDC UR4, c[0x0][0x228] ;  /* 0x00008a0000047ab9 */ /* 0x000fc40000000800 */
[----:B--2---:R1:W-:Y:S04]  /*1892d0*/  STSM.16.M88.4 [R0], R132 ;  /* 0x0000008400007844 */ /* 0x0043e80000000200 */
[----:B---3--:R-:W-:Y:S04]  /*1892e0*/  STSM.16.M88.4 [R0+0x200], R128 ;  /* 0x0002008000007844 */ /* 0x008fe80000000200 */
[----:B-1----:R-:W2:Y:S01]  /*1892f0*/  LDL.LU R132, [R1+0x620] ;  /* 0x0006200001847983 */ /* 0x002ea20000300800 */
[----:B------:R-:W-:Y:S06]  /*189300*/  BAR.SYNC.DEFER_BLOCKING 0x0 ;  /* 0x0000000000007b1d */ /* 0x000fec0000010000 */
[----:B------:R-:W2:Y:S04]  /*189310*/  LDL.LU R133, [R1+0x628] ;  /* 0x0006280001857983 */ /* 0x000ea80000300800 */
[----:B------:R-:W2:Y:S04]  /*189320*/  LDL.LU R134, [R1+0x1fb0] ;  /* 0x001fb00001867983 */ /* 0x000ea80000300800 */
[----:B------:R-:W2:Y:S04]  /*189330*/  LDL.LU R135, [R1+0x1fb8] ;  /* 0x001fb80001877983 */ /* 0x000ea80000300800 */
[----:B------:R-:W1:Y:S04]  /*189340*/  LDS.128 R8, [R2] ;  /* 0x0000000002087984 */ /* 0x000e680000000c00 */
[----:B------:R-:W3:Y:S01]  /*189350*/  LDS.128 R4, [R2+0x400] ;  /* 0x0004000002047984 */ /* 0x000ee20000000c00 */
[----:B------:R-:W-:Y:S06]  /*189360*/  BAR.SYNC.DEFER_BLOCKING 0x0 ;  /* 0x0000000000007b1d */ /* 0x000fec0000010000 */
[----:B----4-:R4:W-:Y:S04]  /*189370*/  STSM.16.M88.4 [R0], R136 ;  /* 0x0000008800007844 */ /* 0x0109e80000000200 */
[----:B-1----:R-:W-:Y:S04]  /*189380*/  STL.64 [R1+0x3c0], R8 ;  /* 0x0003c00801007387 */ /* 0x002fe80000100a00 */
[----:B------:R-:W-:Y:S04]  /*189390*/  STL.64 [R1+0x3c8], R10 ;  /* 0x0003c80a01007387 */ /* 0x000fe80000100a00 */
[----:B---3--:R-:W-:Y:S04]  /*1893a0*/  STL.64 [R1+0x490], R4 ;  /* 0x0004900401007387 */ /* 0x008fe80000100a00 */
[----:B------:R-:W-:Y:S04]  /*1893b0*/  STL.64 [R1+0x498], R6 ;  /* 0x0004980601007387 */ /* 0x000fe80000100a00 */
[----:B----4-:R-:W3:Y:S04]  /*1893c0*/  LDL.LU R136, [R1+0x1cd0] ;  /* 0x001cd00001887983 */ /* 0x010ee80000300800 */
[----:B------:R-:W3:Y:S04]  /*1893d0*/  LDL.LU R137, [R1+0x1cd8] ;  /* 0x001cd80001897983 */ /* 0x000ee80000300800 */
[----:B------:R-:W3:Y:S04]  /*1893e0*/  LDL.LU R138, [R1+0x1bb0] ;  /* 0x001bb000018a7983 */ /* 0x000ee80000300800 */
[----:B------:R-:W3:Y:S04]  /*1893f0*/  LDL.LU R139, [R1+0x1bb8] ;  /* 0x001bb800018b7983 */ /* 0x000ee80000300800 */
[----:B------:R-:W4:Y:S04]  /*189400*/  LDL.LU R128, [R1+0x1910] ;  /* 0x0019100001807983 */ /* 0x000f280000300800 */
[----:B------:R-:W4:Y:S04]  /*189410*/  LDL.LU R129, [R1+0x1918] ;  /* 0x0019180001817983 */ /* 0x000f280000300800 */
[----:B------:R-:W4:Y:S04]  /*189420*/  LDL.LU R130, [R1+0x1890] ;  /* 0x0018900001827983 */ /* 0x000f280000300800 */
[----:B------:R-:W4:Y:S04]  /*189430*/  LDL.LU R131, [R1+0x1898] ;  /* 0x0018980001837983 */ /* 0x000f280000300800 */
[----:B--2---:R-:W-:Y:S01]  /*189440*/  STSM.16.M88.4 [R0+0x200], R132 ;  /* 0x0002008400007844 */ /* 0x004fe20000000200 */
[----:B------:R-:W-:Y:S06]  /*189450*/  BAR.SYNC.DEFER_BLOCKING 0x0 ;  /* 0x0000000000007b1d */ /* 0x000fec0000010000 */
[----:B------:R-:W1:Y:S04]  /*189460*/  LDS.128 R8, [R2] ;  /* 0x0000000002087984 */ /* 0x000e680000000c00 */
[----:B------:R-:W2:Y:S01]  /*189470*/  LDS.128 R4, [R2+0x400] ;  /* 0x0004000002047984 */ /* 0x000ea20000000c00 */
[----:B------:R-:W-:Y:S06]  /*189480*/  BAR.SYNC.DEFER_BLOCKING 0x0 ;  /* 0x0000000000007b1d */ /* 0x000fec0000010000 */
[----:B-1----:R-:W-:Y:S04]  /*189490*/  STL.64 [R1+0x3b0], R8 ;  /* 0x0003b00801007387 */ /* 0x002fe80000100a00 */
[----:B------:R-:W-:Y:S04]  /*1894a0*/  STL.64 [R1+0x3b8], R10 ;  /* 0x0003b80a01007387 */ /* 0x000fe80000100a00 */
[----:B--2---:R-:W-:Y:S04]  /*1894b0*/  STL.64 [R1+0x470], R4 ;  /* 0x0004700401007387 */ /* 0x004fe80000100a00 */
[----:B---3--:R1:W-:Y:S04]  /*1894c0*/  STSM.16.M88.4 [R0], R136 ;  /* 0x0000008800007844 */ /* 0x0083e80000000200 */
[----:B------:R-:W-:Y:S04]  /*1894d0*/  STL.64 [R1+0x478], R6 ;  /* 0x0004780601007387 */ /* 0x000fe80000100a00 */
[----:B----4-:R-:W-:Y:S04]  /*1894e0*/  STSM.16.M88.4 [R0+0x200], R128 ;  /* 0x0002008000007844 */ /* 0x010fe80000000200 */
[----:B-1----:R-:W2:Y:S04]  /*1894f0*/  LDL.LU R136, [R1+0x3a0] ;  /* 0x0003a00001887983 */ /* 0x002ea80000300800 */
[----:B------:R-:W2:Y:S04]  /*189500*/  LDL.LU R137, [R1+0x3a8] ;  /* 0x0003a80001897983 */ /* 0x000ea80000300800 */
[----:B------:R-:W2:Y:S04]  /*189510*/  LDL.LU R138, [R1+0x1650] ;  /* 0x00165000018a7983 */ /* 0x000ea80000300800 */
[----:B------:R-:W2:Y:S04]  /*189520*/  LDL.LU R139, [R1+0x1658] ;  /* 0x00165800018b7983 */ /* 0x000ea80000300800 */
[----:B------:R-:W3:Y:S01]  /*189530*/  LDL.LU R132, [R1+0x1f0] ;  /* 0x0001f00001847983 */ /* 0x000ee20000300800 */
[----:B------:R-:W-:Y:S06]  /*189540*/  BAR.SYNC.DEFER_BLOCKING 0x0 ;  /* 0x0000000000007b1d */ /* 0x000fec0000010000 */
[----:B------:R-:W3:Y:S04]  /*189550*/  LDL.LU R133, [R1+0x1f8] ;  /* 0x0001f80001857983 */ /* 0x000ee80000300800 */
[----:B------:R-:W3:Y:S04]  /*189560*/  LDL.LU R134, [R1+0x40] ;  /* 0x0000400001867983 */ /* 0x000ee80000300800 */
[----:B------:R-:W3:Y:S04]  /*189570*/  LDL.LU R135, [R1+0x48] ;  /* 0x0000480001877983 */ /* 0x000ee80000300800 */
[----:B------:R-:W1:Y:S04]  /*189580*/  LDS.128 R8, [R2] ;  /* 0x0000000002087984 */ /* 0x000e680000000c00 */
[----:B------:R-:W4:Y:S01]  /*189590*/  LDS.128 R4, [R2+0x400] ;  /* 0x0004000002047984 */ /* 0x000f220000000c00 */
[----:B------:R-:W-:Y:S06]  /*1895a0*/  BAR.SYNC.DEFER_BLOCKING 0x0 ;  /* 0x0000000000007b1d */ /* 0x000fec0000010000 */
[----:B-1----:R-:W-:Y:S04]  /*1895b0*/  STL.64 [R1+0x360], R8 ;  /* 0x0003600801007387 */ /* 0x002fe80000100a00 */
[----:B------:R-:W-:Y:S04]  /*1895c0*/  STL.64 [R1+0x368], R10 ;  /* 0x0003680a01007387 */ /* 0x000fe80000100a00 */
[----:B----4-:R-:W-:Y:S04]  /*1895d0*/  STL.64 [R1+0x450], R4 ;  /* 0x0004500401007387 */ /* 0x010fe80000100a00 */
[----:B------:R-:W-:Y:S04]  /*1895e0*/  STL.64 [R1+0x458], R6 ;  /* 0x0004580601007387 */ /* 0x000fe80000100a00 */
[----:B------:R-:W4:Y:S04]  /*1895f0*/  LDL.LU R128, [R1+0x2b14] ;  /* 0x002b140001807983 */ /* 0x000f280000300800 */
[----:B------:R-:W4:Y:S04]  /*189600*/  LDL.LU R129, [R1+0x2b1c] ;  /* 0x002b1c0001817983 */ /* 0x000f280000300800 */
[----:B------:R-:W4:Y:S04]  /*189610*/  LDL.LU R130, [R1+0x2ae4] ;  /* 0x002ae40001827983 */ /* 0x000f280000300800 */
[----:B------:R-:W4:Y:S04]  /*189620*/  LDL.LU R131, [R1+0x2aec] ;  /* 0x002aec0001837983 */ /* 0x000f280000300800 */
[----:B--2---:R-:W-:Y:S04]  /*189630*/  STSM.16.M88.4 [R0], R136 ;  /* 0x0000008800007844 */ /* 0x004fe80000000200 */
[----:B---3--:R1:W-:Y:S01]  /*189640*/  STSM.16.M88.4 [R0+0x200], R132 ;  /* 0x0002008400007844 */ /* 0x0083e20000000200 */
[----:B------:R-:W-:Y:S06]  /*189650*/  BAR.SYNC.DEFER_BLOCKING 0x0 ;  /* 0x0000000000007b1d */ /* 0x000fec0000010000 */
[----:B-1----:R-:W2:Y:S04]  /*189660*/  LDL.LU R132, [R1+0xc84] ;  /* 0x000c840001847983 */ /* 0x002ea80000300800 */
[----:B------:R-:W2:Y:S04]  /*189670*/  LDL.LU R133, [R1+0xc8c] ;  /* 0x000c8c0001857983 */ /* 0x000ea80000300800 */
[----:B------:R-:W2:Y:S04]  /*189680*/  LDL.LU R134, [R1+0x27f4] ;  /* 0x0027f40001867983 */ /* 0x000ea80000300800 */
[----:B------:R-:W2:Y:S04]  /*189690*/  LDL.LU R135, [R1+0x27fc] ;  /* 0x0027fc0001877983 */ /* 0x000ea80000300800 */
[----:B------:R-:W1:Y:S04]  /*1896a0*/  LDS.128 R8, [R2] ;  /* 0x0000000002087984 */ /* 0x000e680000000c00 */
[----:B------:R-:W3:Y:S01]  /*1896b0*/  LDS.128 R4, [R2+0x400] ;  /* 0x0004000002047984 */ /* 0x000ee20000000c00 */
[----:B------:R-:W-:Y:S06]  /*1896c0*/  BAR.SYNC.DEFER_BLOCKING 0x0 ;  /* 0x0000000000007b1d */ /* 0x000fec0000010000 */
[----:B-1----:R-:W-:Y:S04]  /*1896d0*/  STL.64 [R1+0x280], R8 ;  /* 0x0002800801007387 */ /* 0x002fe80000100a00 */
[----:B------:R-:W-:Y:S04]  /*1896e0*/  STL.64 [R1+0x288], R10 ;  /* 0x0002880a01007387 */ /* 0x000fe80000100a00 */
[----:B---3--:R-:W-:Y:S04]  /*1896f0*/  STL.64 [R1+0x430], R4 ;  /* 0x0004300401007387 */ /* 0x008fe80000100a00 */
[----:B----4-:R1:W-:Y:S04]  /*189700*/  STSM.16.M88.4 [R0], R128 ;  /* 0x0000008000007844 */ /* 0x0103e80000000200 */
[----:B------:R-:W-:Y:S04]  /*189710*/  STL.64 [R1+0x438], R6 ;  /* 0x0004380601007387 */ /* 0x000fe80000100a00 */
[----:B-1----:R-:W3:Y:S04]  /*189720*/  LDL.LU R128, [R1+0xc44] ;  /* 0x000c440001807983 */ /* 0x002ee80000300800 */
[----:B------:R-:W3:Y:S04]  /*189730*/  LDL.LU R129, [R1+0xc4c] ;  /* 0x000c4c0001817983 */ /* 0x000ee80000300800 */
[----:B------:R-:W3:Y:S04]  /*189740*/  LDL.LU R130, [R1+0x21b4] ;  /* 0x0021b40001827983 */ /* 0x000ee80000300800 */
[----:B------:R-:W3:Y:S04]  /*189750*/  LDL.LU R131, [R1+0x21bc] ;  /* 0x0021bc0001837983 */ /* 0x000ee80000300800 */
[----:B--2---:R1:W-:Y:S01]  /*189760*/  STSM.16.M88.4 [R0+0x200], R132 ;  /* 0x0002008400007844 */ /* 0x0043e20000000200 */
[----:B------:R-:W-:Y:S06]  /*189770*/  BAR.SYNC.DEFER_BLOCKING 0x0 ;  /* 0x0000000000007b1d */ /* 0x000fec0000010000 */
[----:B-1----:R-:W2:Y:S04]  /*189780*/  LDL.LU R132, [R1+0x624] ;  /* 0x0006240001847983 */ /* 0x002ea80000300800 */
[----:B------:R-:W2:Y:S04]  /*189790*/  LDL.LU R133, [R1+0x62c] ;  /* 0x00062c0001857983 */ /* 0x000ea80000300800 */
[----:B------:R-:W2:Y:S04]  /*1897a0*/  LDL.LU R134, [R1+0x1fb4] ;  /* 0x001fb40001867983 */ /* 0x000ea80000300800 */
[----:B------:R-:W2:Y:S04]  /*1897b0*/  LDL.LU R135, [R1+0x1fbc] ;  /* 0x001fbc0001877983 */ /* 0x000ea80000300800 */
[----:B------:R-:W1:Y:S04]  /*1897c0*/  LDS.128 R8, [R2] ;  /* 0x0000000002087984 */ /* 0x000e680000000c00 */
[----:B------:R-:W4:Y:S01]  /*1897d0*/  LDS.128 R4, [R2+0x400] ;  /* 0x0004000002047984 */ /* 0x000f220000000c00 */
[----:B------:R-:W-:Y:S06]  /*1897e0*/  BAR.SYNC.DEFER_BLOCKING 0x0 ;  /* 0x0000000000007b1d */ /* 0x000fec0000010000 */
[----:B-1----:R-:W-:Y:S04]  /*1897f0*/  STL.64 [R1+0x270], R8 ;  /* 0x0002700801007387 */ /* 0x002fe80000100a00 */
[----:B------:R-:W-:Y:S04]  /*189800*/  STL.64 [R1+0x278], R10 ;  /* 0x0002780a01007387 */ /* 0x000fe80000100a00 */
[----:B----4-:R-:W-:Y:S04]  /*189810*/  STL.64 [R1+0x410], R4 ;  /* 0x0004100401007387 */ /* 0x010fe80000100a00 */
[----:B---3--:R1:W-:Y:S04]  /*189820*/  STSM.16.M88.4 [R0], R128 ;  /* 0x0000008000007844 */ /* 0x0083e80000000200 */
        /* <DEDUP_REMOVED lines=531> */
[----:B------:R-:W2:Y:S04]  /*18b960*/  LDL.LU R134, [R1] ;  /* 0x0000000001867983 */ /* 0x000ea80000300800 */
        /* <DEDUP_REMOVED lines=94> */
[----:B-1----:R-:W-:Y:S04]  /*18bf50*/  STL.64 [R1], R8 ;  /* 0x0000000801007387 */ /* 0x002fe80000100a00 */
        /* <DEDUP_REMOVED lines=48> */
[----:B------:R-:W1:Y:S04]  /*18c260*/  LDS.128 R8, [R2] ;  /* 0x0000000002087984 */ /* 0x000e680000000c00 */
[----:B------:R-:W4:Y:S01]  /*18c270*/  LDS.128 R4, [R2+0x400] ;  /* 0x0004000002047984 */ /* 0x000f220000000c00 */
[----:B------:R-:W-:Y:S06]  /*18c280*/  BAR.SYNC.DEFER_BLOCKING 0x0 ;  /* 0x0000000000007b1d */ /* 0x000fec0000010000 */
[----:B-1----:R-:W-:Y:S04]  /*18c290*/  STL.64 [R1+0x9d0], R8 ;  /* 0x0009d00801007387 */ /* 0x002fe80000100a00 */
[----:B------:R-:W-:Y:S04]  /*18c2a0*/  STL.64 [R1+0x9d8], R10 ;  /* 0x0009d80a01007387 */ /* 0x000fe80000100a00 */
[----:B----4-:R-:W-:Y:S04]  /*18c2b0*/  STL.64 [R1+0xaf0], R4 ;  /* 0x000af00401007387 */ /* 0x010fe80000100a00 */
[----:B------:R-:W-:Y:S04]  /*18c2c0*/  STL.64 [R1+0xaf8], R6 ;  /* 0x000af80601007387 */ /* 0x000fe80000100a00 */
[----:B---3--:R1:W-:Y:S04]  /*18c2d0*/  STSM.16.M88.4 [R0], R128 ;  /* 0x0000008000007844 */ /* 0x0083e80000000200 */
[----:B-1----:R-:W3:Y:S04]  /*18c2e0*/  LDL.LU R128, [R1+0xfe4] ;  /* 0x000fe40001807983 */ /* 0x002ee80000300800 */
[----:B------:R-:W3:Y:S04]  /*18c2f0*/  LDL.LU R129, [R1+0xfec] ;  /* 0x000fec0001817983 */ /* 0x000ee80000300800 */
[----:B------:R-:W3:Y:S04]  /*18c300*/  LDL.LU R130, [R1+0x2a54] ;  /* 0x002a540001827983 */ /* 0x000ee80000300800 */
[----:B------:R-:W3:Y:S01]  /*18c310*/  LDL.LU R131, [R1+0x2a5c] ;  /* 0x002a5c0001837983 */ /* 0x000ee20000300800 */
[----:B------:R-:W-:-:S02]  /*18c320*/  IMAD.MOV.U32 R134, RZ, RZ, R248 ;  /* 0x000000ffff867224 */ /* 0x000fc400078e00f8 */
[----:B------:R-:W-:-:S05]  /*18c330*/  IMAD.MOV.U32 R135, RZ, RZ, R250 ;  /* 0x000000ffff877224 */ /* 0x000fca00078e00fa */
        /* <DEDUP_REMOVED lines=70> */
[----:B------:R-:W-:Y:S01]  /*18c7a0*/  MOV R134, R249 ;  /* 0x000000f900867202 */ /* 0x000fe20000000f00 */
        /* <DEDUP_REMOVED lines=65> */
[----:B------:R-:W-:Y:S04]  /*18cbc0*/  STL.64 [R1+0xc08], R6 ;  /* 0x000c080601007387 */ /* 0x000fe80000100a00 */
[----:B------:R-:W2:Y:S04]  /*18cbd0*/  LDL.LU R132, [R1+0xfb4] ;  /* 0x000fb40001847983 */ /* 0x000ea80000300800 */
[----:B------:R-:W2:Y:S04]  /*18cbe0*/  LDL.LU R133, [R1+0xfbc] ;  /* 0x000fbc0001857983 */ /* 0x000ea80000300800 */
[----:B------:R-:W2:Y:S04]  /*18cbf0*/  LDL.LU R134, [R1+0x2a34] ;  /* 0x002a340001867983 */ /* 0x000ea80000300800 */
[----:B------:R-:W2:Y:S04]  /*18cc00*/  LDL.LU R135, [R1+0x2a3c] ;  /* 0x002a3c0001877983 */ /* 0x000ea80000300800 */
[----:B---3--:R1:W-:Y:S04]  /*18cc10*/  STSM.16.M88.4 [R0], R128 ;  /* 0x0000008000007844 */ /* 0x0083e80000000200 */
[----:B-1----:R-:W3:Y:S04]  /*18cc20*/  LDL.LU R128, [R1+0xde4] ;  /* 0x000de40001807983 */ /* 0x002ee80000300800 */
[----:B------:R-:W3:Y:S04]  /*18cc30*/  LDL.LU R129, [R1+0xdec] ;  /* 0x000dec0001817983 */ /* 0x000ee80000300800 */
[----:B------:R-:W3:Y:S04]  /*18cc40*/  LDL.LU R130, [R1+0x2744] ;  /* 0x0027440001827983 */ /* 0x000ee80000300800 */
[----:B------:R-:W3:Y:S01]  /*18cc50*/  LDL.LU R131, [R1+0x274c] ;  /* 0x00274c0001837983 */ /* 0x000ee20000300800 */
[----:B------:R-:W-:-:S02]  /*18cc60*/  IMAD.MOV.U32 R138, RZ, RZ, R92 ;  /* 0x000000ffff8a7224 */ /* 0x000fc400078e005c */
[----:B------:R-:W-:-:S05]  /*18cc70*/  IMAD.MOV.U32 R139, RZ, RZ, R94 ;  /* 0x000000ffff8b7224 */ /* 0x000fca00078e005e */
[----:B----4-:R-:W-:Y:S01]  /*18cc80*/  STSM.16.M88.4 [R0+0x200], R136 ;  /* 0x0002008800007844 */ /* 0x010fe20000000200 */
[----:B------:R-:W-:Y:S06]  /*18cc90*/  BAR.SYNC.DEFER_BLOCKING 0x0 ;  /* 0x0000000000007b1d */ /* 0x000fec0000010000 */
[----:B------:R-:W1:Y:S04]  /*18cca0*/  LDS.128 R8, [R2] ;  /* 0x0000000002087984 */ /* 0x000e680000000c00 */
[----:B------:R-:W4:Y:S01]  /*18ccb0*/  LDS.128 R4, [R2+0x400] ;  /* 0x0004000002047984 */ /* 0x000f220000000c00 */
[----:B------:R-:W-:Y:S06]  /*18ccc0*/  BAR.SYNC.DEFER_BLOCKING 0x0 ;  /* 0x0000000000007b1d */ /* 0x000fec0000010000 */
[----:B-1----:R-:W-:Y:S04]  /*18ccd0*/  STL.64 [R1+0xad0], R8 ;  /* 0x000ad00801007387 */ /* 0x002fe80000100a00 */
[----:B------:R-:W-:Y:S04]  /*18cce0*/  STL.64 [R1+0xad8], R10 ;  /* 0x000ad80a01007387 */ /* 0x000fe80000100a00 */
[----:B----4-:R-:W-:Y:S04]  /*18ccf0*/  STL.64 [R1+0xbe0], R4 ;  /* 0x000be00401007387 */ /* 0x010fe80000100a00 */
[----:B------:R-:W-:Y:S04]  /*18cd00*/  STL.64 [R1+0xbe8], R6 ;  /* 0x000be80601007387 */ /* 0x000fe80000100a00 */
[----:B--2---:R1:W-:Y:S04]  /*18cd10*/  STSM.16.M88.4 [R0], R132 ;  /* 0x0000008400007844 */ /* 0x0043e80000000200 */
[----:B-1----:R-:W2:Y:S04]  /*18cd20*/  LDL.LU R132, [R1+0xba4] ;  /* 0x000ba40001847983 */ /* 0x002ea80000300800 */
[----:B------:R-:W2:Y:S04]  /*18cd30*/  LDL.LU R133, [R1+0xbac] ;  /* 0x000bac0001857983 */ /* 0x000ea80000300800 */
[----:B------:R-:W2:Y:S04]  /*18cd40*/  LDL.LU R134, [R1+0x9a4] ;  /* 0x0009a40001867983 */ /* 0x000ea80000300800 */
[----:B------:R-:W2:Y:S04]  /*18cd50*/  LDL.LU R135, [R1+0x9ac] ;  /* 0x0009ac0001877983 */ /* 0x000ea80000300800 */
[----:B---3--:R1:W-:Y:S01]  /*18cd60*/  STSM.16.M88.4 [R0+0x200], R128 ;  /* 0x0002008000007844 */ /* 0x0083e20000000200 */
[----:B------:R-:W-:Y:S06]  /*18cd70*/  BAR.SYNC.DEFER_BLOCKING 0x0 ;  /* 0x0000000000007b1d */ /* 0x000fec0000010000 */
[----:B-1----:R-:W3:Y:S04]  /*18cd80*/  LDL.LU R128, [R1+0x704] ;  /* 0x0007040001807983 */ /* 0x002ee80000300800 */
        /* <DEDUP_REMOVED lines=37> */
[----:B------:R-:W1:Y:S04]  /*18cfe0*/  LDS.128 R8, [R2] ;  /* 0x0000000002087984 */ /* 0x000e680000000c00 */
[----:B------:R-:W4:Y:S01]  /*18cff0*/  LDS.128 R4, [R2+0x400] ;  /* 0x0004000002047984 */ /* 0x000f220000000c00 */
[----:B------:R-:W-:Y:S01]  /*18d000*/  IMAD.MOV.U32 R130, RZ, RZ, R93 ;  /* 0x000000ffff827224 */ /* 0x000fe200078e005d */
[----:B------:R-:W-:Y:S01]  /*18d010*/  MOV R131, R95 ;  /* 0x0000005f00837202 */ /* 0x000fe20000000f00 */
        /* <DEDUP_REMOVED lines=496> */
[----:B------:R-:W-:Y:S04]  /*18ef20*/  STL [R1+0x6fc0], R16 ;  /* 0x006fc01001007387 */ /* 0x000fe80000100800 */
[----:B------:R-:W-:Y:S04]  /*18ef30*/  STL [R1+0x6fc4], R18 ;  /* 0x006fc41201007387 */ /* 0x000fe80000100800 */
        /* <DEDUP_REMOVED lines=164> */
[----:B------:R-:W-:Y:S01]  /*18f980*/  IMAD.MOV.U32 R128, RZ, RZ, R20 ;  /* 0x000000ffff807224 */ /* 0x000fe200078e0014 */
[----:B------:R-:W-:-:S05]  /*18f990*/  MOV R129, R22 ;  /* 0x0000001600817202 */ /* 0x000fca0000000f00 */
        /* <DEDUP_REMOVED lines=729> */
[----:B------:R-:W-:Y:S01]  /*192730*/  IMAD.MOV.U32 R132, RZ, RZ, R40 ;  /* 0x000000ffff847224 */ /* 0x000fe200078e0028 */
[----:B------:R-:W-:-:S05]  /*192740*/  MOV R133, R42 ;  /* 0x0000002a00857202 */ /* 0x000fca0000000f00 */
        /* <DEDUP_REMOVED lines=18> */
[----:B------:R-:W4:Y:S04]  /*192870*/  LDL R6, [R1+0x30e0] ;  /* 0x0030e00001067983 */ /* 0x000f280000100800 */
[----:B------:R-:W3:Y:S04]  /*192880*/  LDL.LU R94, [R1+0x1d74] ;  /* 0x001d7400015e7983 */ /* 0x000ee80000300800 */
[----:B------:R-:W3:Y:S04]  /*192890*/  LDL.LU R95, [R1+0x1d7c] ;  /* 0x001d7c00015f7983 */ /* 0x000ee80000300800 */
[----:B------:R-:W1:Y:S04]  /*1928a0*/  LDS.128 R12, [R2] ;  /* 0x00000000020c7984 */ /* 0x000e680000000c00 */
[----:B------:R-:W1:Y:S01]  /*1928b0*/  LDS.128 R8, [R2+0x400] ;  /* 0x0004000002087984 */ /* 0x000e620000000c00 */
[----:B------:R-:W-:Y:S06]  /*1928c0*/  BAR.SYNC.DEFER_BLOCKING 0x0 ;  /* 0x0000000000007b1d */ /* 0x000fec0000010000 */
[----:B-1----:R-:W-:Y:S04]  /*1928d0*/  STL.64 [R1+0x840], R12 ;  /* 0x0008400c01007387 */ /* 0x002fe80000100a00 */
[----:B------:R-:W-:Y:S04]  /*1928e0*/  STL.64 [R1+0x848], R14 ;  /* 0x0008480e01007387 */ /* 0x000fe80000100a00 */
[----:B------:R-:W-:Y:S04]  /*1928f0*/  STL.64 [R1+0x1310], R8 ;  /* 0x0013100801007387 */ /* 0x000fe80000100a00 */
        /* <DEDUP_REMOVED lines=23> */
[----:B---3--:R1:W-:Y:S04]  /*192a70*/  STSM.16.M88.4 [R0+0x200], R92 ;  /* 0x0002005c00007844 */ /* 0x0083e80000000200 */
[----:B-1----:R-:W3:Y:S04]  /*192a80*/  LDL.LU R94, [R1+0x114] ;  /* 0x00011400015e7983 */ /* 0x002ee80000300800 */
[----:B------:R-:W3:Y:S04]  /*192a90*/  LDL.LU R95, [R1+0x11c] ;  /* 0x00011c00015f7983 */ /* 0x000ee80000300800 */
[----:B------:R-:W2:Y:S04]  /*192aa0*/  LDL.LU R130, [R1+0x1154] ;  /* 0x0011540001827983 */ /* 0x000ea80000300800 */
[----:B------:R-:W4:Y:S04]  /*192ab0*/  LDL R5, [R1+0x32e4] ;  /* 0x0032e40001057983 */ /* 0x000f280000100800 */
[----:B------:R-:W3:Y:S04]  /*192ac0*/  LDL R9, [R1+0x32e0] ;  /* 0x0032e00001097983 */ /* 0x000ee80000100800 */
[----:B------:R-:W2:Y:S04]  /*192ad0*/  LDL R8, [R1+0x30ec] ;  /* 0x0030ec0001087983 */ /* 0x000ea80000100800 */
[----:B------:R-:W2:Y:S01]  /*192ae0*/  LDL R7, [R1+0x30e8] ;  /* 0x0030e80001077983 */ /* 0x000ea20000100800 */
[----:B------:R-:W-:Y:S01]  /*192af0*/  LOP3.LUT R3, R3, 0xbfffffff, RZ, 0xc0, !PT ;  /* 0xbfffffff03037812 */ /* 0x000fe200078ec0ff */
[----:B------:R-:W-:-:S02]  /*192b00*/  VIADD R151, R6, 0xdf ;  /* 0x000000df06977836 */ /* 0x000fc40000000000 */
[C---:B------:R-:W-:Y:S01]  /*192b10*/  VIADD R152, R6.reuse, 0xde ;  /* 0x000000de06987836 */ /* 0x040fe20000000000 */
[C---:B------:R-:W-:Y:S01]  /*192b20*/  IADD3 R153, R6.reuse, 0xdd, RZ ;  /* 0x000000dd06997810 */ /* 0x040fe20007ffe0ff */
[C---:B------:R-:W-:Y:S02]  /*192b30*/  VIADD R154, R6.reuse, 0xdc ;  /* 0x000000dc069a7836 */ /* 0x040fe40000000000 */
[C---:B------:R-:W-:Y:S02]  /*192b40*/  VIADD R155, R6.reuse, 0xdb ;  /* 0x000000db069b7836 */ /* 0x040fe40000000000 */
[C---:B------:R-:W-:Y:S02]  /*192b50*/  VIADD R156, R6.reuse, 0xda ;  /* 0x000000da069c7836 */ /* 0x040fe40000000000 */
[C---:B------:R-:W-:Y:S02]  /*192b60*/  VIADD R157, R6.reuse, 0xd9 ;  /* 0x000000d9069d7836 */ /* 0x040fe40000000000 */
[----:B------:R-:W-:Y:S01]  /*192b70*/  IMAD.MOV.U32 R92, RZ, RZ, R41 ;  /* 0x000000ffff5c7224 */ /* 0x000fe200078e0029 */
[C---:B------:R-:W-:Y:S01]  /*192b80*/  IADD3 R158, R6.reuse, 0xd8, RZ ;  /* 0x000000d8069e7810 */ /* 0x040fe20007ffe0ff */
[----:B------:R-:W-:-:S02]  /*192b90*/  VIADD R159, R6, 0xd7 ;  /* 0x000000d7069f7836 */ /* 0x000fc40000000000 */
[C---:B------:R-:W-:Y:S02]  /*192ba0*/  VIADD R160, R6.reuse, 0xd6 ;  /* 0x000000d606a07836 */ /* 0x040fe40000000000 */
[C---:B------:R-:W-:Y:S02]  /*192bb0*/  VIADD R161, R6.reuse, 0xd5 ;  /* 0x000000d506a17836 */ /* 0x040fe40000000000 */
[C---:B------:R-:W-:Y:S01]  /*192bc0*/  VIADD R162, R6.reuse, 0xd4 ;  /* 0x000000d406a27836 */ /* 0x040fe20000000000 */
[C---:B------:R-:W-:Y:S01]  /*192bd0*/  IADD3 R163, R6.reuse, 0xd3, RZ ;  /* 0x000000d306a37810 */ /* 0x040fe20007ffe0ff */
[C---:B------:R-:W-:Y:S02]  /*192be0*/  VIADD R164, R6.reuse, 0xd2 ;  /* 0x000000d206a47836 */ /* 0x040fe40000000000 */
[----:B------:R-:W-:Y:S01]  /*192bf0*/  VIADD R165, R6, 0xd1 ;  /* 0x000000d106a57836 */ /* 0x000fe20000000000 */
[----:B------:R-:W-:Y:S01]  /*192c00*/  LOP3.LUT R40, R40, 0x7fffffff, RZ, 0xc0, !PT ;  /* 0x7fffffff28287812 */ /* 0x000fe200078ec0ff */
[----:B------:R-:W-:-:S02]  /*192c10*/  VIADD R166, R6, 0xd0 ;  /* 0x000000d006a67836 */ /* 0x000fc40000000000 */
[C---:B------:R-:W-:Y:S01]  /*192c20*/  VIADD R167, R6.reuse, 0xcf ;  /* 0x000000cf06a77836 */ /* 0x040fe20000000000 */
[C---:B------:R-:W-:Y:S01]  /*192c30*/  IADD3 R168, R6.reuse, 0xce, RZ ;  /* 0x000000ce06a87810 */ /* 0x040fe20007ffe0ff */
[C---:B------:R-:W-:Y:S02]  /*192c40*/  VIADD R169, R6.reuse, 0xcd ;  /* 0x000000cd06a97836 */ /* 0x040fe40000000000 */
[C---:B------:R-:W-:Y:S02]  /*192c50*/  VIADD R170, R6.reuse, 0xcc ;  /* 0x000000cc06aa7836 */ /* 0x040fe40000000000 */
[C---:B------:R-:W-:Y:S02]  /*192c60*/  VIADD R171, R6.reuse, 0xcb ;  /* 0x000000cb06ab7836 */ /* 0x040fe40000000000 */
[C---:B------:R-:W-:Y:S01]  /*192c70*/  VIADD R172, R6.reuse, 0xca ;  /* 0x000000ca06ac7836 */ /* 0x040fe20000000000 */
[C---:B------:R-:W-:Y:S02]  /*192c80*/  IADD3 R173, R6.reuse, 0xc9, RZ ;  /* 0x000000c906ad7810 */ /* 0x040fe40007ffe0ff */
[----:B------:R-:W-:Y:S01]  /*192c90*/  LOP3.LUT R39, R39, 0x7fffffff, RZ, 0xc0, !PT ;  /* 0x7fffffff27277812 */ /* 0x000fe200078ec0ff */
[----:B------:R-:W-:-:S02]  /*192ca0*/  VIADD R174, R6, 0xc8 ;  /* 0x000000c806ae7836 */ /* 0x000fc40000000000 */
[C---:B------:R-:W-:Y:S02]  /*192cb0*/  VIADD R175, R6.reuse, 0xc7 ;  /* 0x000000c706af7836 */ /* 0x040fe40000000000 */
[C---:B------:R-:W-:Y:S02]  /*192cc0*/  VIADD R176, R6.reuse, 0xc6 ;  /* 0x000000c606b07836 */ /* 0x040fe40000000000 */
[C---:B------:R-:W-:Y:S01]  /*192cd0*/  VIADD R177, R6.reuse, 0xc5 ;  /* 0x000000c506b17836 */ /* 0x040fe20000000000 */
[C---:B------:R-:W-:Y:S01]  /*192ce0*/  IADD3 R178, R6.reuse, 0xc4, RZ ;  /* 0x000000c406b27810 */ /* 0x040fe20007ffe0ff */
[C---:B------:R-:W-:Y:S02]  /*192cf0*/  VIADD R179, R6.reuse, 0xc3 ;  /* 0x000000c306b37836 */ /* 0x040fe40000000000 */
[C---:B------:R-:W-:Y:S02]  /*192d00*/  VIADD R180, R6.reuse, 0xc2 ;  /* 0x000000c206b47836 */ /* 0x040fe40000000000 */
[----:B------:R-:W-:Y:S01]  /*192d10*/  VIADD R181, R6, 0xc1 ;  /* 0x000000c106b57836 */ /* 0x000fe20000000000 */
[----:B------:R-:W-:Y:S01]  /*192d20*/  LOP3.LUT R38, R38, 0x7fffffff, RZ, 0xc0, !PT ;  /* 0x7fffffff26267812 */ /* 0x000fe200078ec0ff */
[C---:B------:R-:W-:Y:S01]  /*192d30*/  VIADD R182, R6.reuse, 0xc0 ;  /* 0x000000c006b67836 */ /* 0x040fe20000000000 */
[C---:B------:R-:W-:Y:S01]  /*192d40*/  IADD3 R183, R6.reuse, 0xbf, RZ ;  /* 0x000000bf06b77810 */ /* 0x040fe20007ffe0ff */
[----:B------:R-:W-:-:S02]  /*192d50*/  VIADD R184, R6, 0xbe ;  /* 0x000000be06b87836 */ /* 0x000fc40000000000 */
[C---:B------:R-:W-:Y:S02]  /*192d60*/  VIADD R185, R6.reuse, 0xbd ;  /* 0x000000bd06b97836 */ /* 0x040fe40000000000 */
[C---:B------:R-:W-:Y:S02]  /*192d70*/  VIADD R186, R6.reuse, 0xbc ;  /* 0x000000bc06ba7836 */ /* 0x040fe40000000000 */
[C---:B------:R-:W-:Y:S01]  /*192d80*/  VIADD R187, R6.reuse, 0xbb ;  /* 0x000000bb06bb7836 */ /* 0x040fe20000000000 */
[C---:B------:R-:W-:Y:S01]  /*192d90*/  IADD3 R188, R6.reuse, 0xba, RZ ;  /* 0x000000ba06bc7810 */ /* 0x040fe20007ffe0ff */
[C---:B------:R-:W-:Y:S01]  /*192da0*/  VIADD R189, R6.reuse, 0xb9 ;  /* 0x000000b906bd7836 */ /* 0x040fe20000000000 */
[----:B------:R-:W-:Y:S01]  /*192db0*/  LOP3.LUT R37, R37, 0x7fffffff, RZ, 0xc0, !PT ;  /* 0x7fffffff25257812 */ /* 0x000fe200078ec0ff */
[C---:B------:R-:W-:Y:S02]  /*192dc0*/  VIADD R190, R6.reuse, 0xb8 ;  /* 0x000000b806be7836 */ /* 0x040fe40000000000 */
[----:B------:R-:W-:-:S02]  /*192dd0*/  VIADD R191, R6, 0xb7 ;  /* 0x000000b706bf7836 */ /* 0x000fc40000000000 */
[C---:B------:R-:W-:Y:S01]  /*192de0*/  VIADD R192, R6.reuse, 0xb6 ;  /* 0x000000b606c07836 */ /* 0x040fe20000000000 */
[C---:B------:R-:W-:Y:S01]  /*192df0*/  IADD3 R193, R6.reuse, 0xb5, RZ ;  /* 0x000000b506c17810 */ /* 0x040fe20007ffe0ff */
[C---:B------:R-:W-:Y:S02]  /*192e00*/  VIADD R194, R6.reuse, 0xb4 ;  /* 0x000000b406c27836 */ /* 0x040fe40000000000 */
[C---:B------:R-:W-:Y:S02]  /*192e10*/  VIADD R195, R6.reuse, 0xb3 ;  /* 0x000000b306c37836 */ /* 0x040fe40000000000 */
[C---:B------:R-:W-:Y:S02]  /*192e20*/  VIADD R196, R6.reuse, 0xb2 ;  /* 0x000000b206c47836 */ /* 0x040fe40000000000 */
[----:B------:R-:W-:Y:S01]  /*192e30*/  VIADD R197, R6, 0xb1 ;  /* 0x000000b106c57836 */ /* 0x000fe20000000000 */
[----:B------:R-:W-:Y:S02]  /*192e40*/  LOP3.LUT R36, R36, 0x7fffffff, RZ, 0xc0, !PT ;  /* 0x7fffffff24247812 */ /* 0x000fe400078ec0ff */
[C---:B------:R-:W-:Y:S01]  /*192e50*/  IADD3 R198, R6.reuse, 0xb0, RZ ;  /* 0x000000b006c67810 */ /* 0x040fe20007ffe0ff */
[----:B------:R-:W-:-:S02]  /*192e60*/  VIADD R199, R6, 0xaf ;  /* 0x000000af06c77836 */ /* 0x000fc40000000000 */
[C---:B------:R-:W-:Y:S02]  /*192e70*/  VIADD R200, R6.reuse, 0xae ;  /* 0x000000ae06c87836 */ /* 0x040fe40000000000 */
[----:B------:R-:W-:Y:S01]  /*192e80*/  VIADD R201, R6, 0xad ;  /* 0x000000ad06c97836 */ /* 0x000fe20000000000 */
[----:B----4-:R-:W-:Y:S01]  /*192e90*/  ISETP.LT.AND P5, PT, R5, UR61, !P2 ;  /* 0x0000003d05007c0c */ /* 0x010fe2000d7a1270 */
[----:B------:R-:W-:Y:S01]  /*192ea0*/  ULDC UR61, c[0x0][0x228] ;  /* 0x00008a00003d7ab9 */ /* 0x000fe20000000800 */
[----:B---3--:R-:W-:Y:S02]  /*192eb0*/  ISETP.LT.AND P4, PT, R9, UR6, !P2 ;  /* 0x0000000609007c0c */ /* 0x008fe4000d781270 */
[----:B--2---:R-:W-:Y:S01]  /*192ec0*/  ISETP.LT.AND P3, PT, R8, UR7, !P2 ;  /* 0x0000000708007c0c */ /* 0x004fe2000d761270 */
        /* <DEDUP_REMOVED lines=23> */
[----:B------:R-:W-:Y:S01]  /*193040*/  ISETP.GE.AND P2, PT, R152, UR57, PT ;  /* 0x0000003998007c0c */ /* 0x000fe2000bf46270 */
[----:B------:R-:W-:Y:S01]  /*193050*/  ULDC UR57, c[0x0][0x228] ;  /* 0x00008a0000397ab9 */ /* 0x000fe20000000800 */
[----:B------:R-:W-:-:S04]  /*193060*/  LOP3.LUT R3, R3, 0xff7fffff, RZ, 0xc0, !PT ;  /* 0xff7fffff03037812 */ /* 0x000fc800078ec0ff */
[----:B------:R-:W-:Y:S02]  /*193070*/  @P3 LOP3.LUT R3, R3, 0x800000, RZ, 0xfc, !PT ;  /* 0x0080000003033812 */ /* 0x000fe400078efcff */
        /* <DEDUP_REMOVED lines=12> */
[----:B------:R-:W-:Y:S01]  /*193140*/  ISETP.LT.AND P2, PT, R7, UR20, !P1 ;  /* 0x0000001407007c0c */ /* 0x000fe2000cf41270 */
[----:B------:R-:W-:Y:S01]  /*193150*/  ULDC UR20, c[0x0][0x228] ;  /* 0x00008a0000147ab9 */ /* 0x000fe20000000800 */
[----:B------:R-:W-:Y:S02]  /*193160*/  LOP3.LUT R3, R3, 0xfffbffff, RZ, 0xc0, !PT ;  /* 0xfffbffff03037812 */ /* 0x000fe400078ec0ff */
[----:B------:R-:W-:Y:S01]  /*193170*/  ISETP.GE.AND P1, PT, R153, UR21, PT ;  /* 0x0000001599007c0c */ /* 0x000fe2000bf26270 */
[----:B------:R-:W-:Y:S01]  /*193180*/  ULDC UR21, c[0x0][0x228] ;  /* 0x00008a0000157ab9 */ /* 0x000fe20000000800 */
[----:B------:R-:W-:Y:S02]  /*193190*/  @P3 LOP3.LUT R3, R3, 0x40000, RZ, 0xfc, !PT ;  /* 0x0004000003033812 */ /* 0x000fe400078efcff */
[----:B------:R-:W-:-:S02]  /*1931a0*/  ISETP.LT.AND P4, PT, R5, UR8, !P1 ;  /* 0x0000000805007c0c */ /* 0x000fc4000cf81270 */
[----:B------:R-:W-:-:S04]  /*1931b0*/  LOP3.LUT R3, R3, 0xffdfffff, RZ, 0xc0, !PT ;  /* 0xffdfffff03037812 */ /* 0x000fc800078ec0ff */
[----:B------:R-:W-:Y:S02]  /*1931c0*/  @P2 LOP3.LUT R3, R3, 0x200000, RZ, 0xfc, !PT ;  /* 0x0020000003032812 */ /* 0x000fe400078efcff */
[----:B------:R-:W-:Y:S01]  /*1931d0*/  ISETP.LT.AND P3, PT, R9, UR9, !P1 ;  /* 0x0000000909007c0c */ /* 0x000fe2000cf61270 */
[----:B------:R-:W-:Y:S01]  /*1931e0*/  ULDC.64 UR8, c[0x0][0x228] ;  /* 0x00008a0000087ab9 */ /* 0x000fe20000000a00 */
[----:B------:R-:W-:-:S04]  /*1931f0*/  LOP3.LUT R3, R3, 0xfffdffff, RZ, 0xc0, !PT ;  /* 0xfffdffff03037812 */ /* 0x000fc800078ec0ff */
[----:B------:R-:W-:Y:S02]  /*193200*/  @P4 LOP3.LUT R3, R3, 0x20000, RZ, 0xfc, !PT ;  /* 0x0002000003034812 */ /* 0x000fe400078efcff */
[----:B------:R-:W-:Y:S01]  /*193210*/  ISETP.LT.AND P2, PT, R8, UR49, !P1 ;  /* 0x0000003108007c0c */ /* 0x000fe2000cf41270 */
        /* <DEDUP_REMOVED lines=65> */
[----:B------:R-:W-:Y:S01]  /*193630*/  ISETP.LT.AND P3, PT, R9, UR53, !P1 ;  /* 0x0000003509007c0c */ /* 0x000fe2000cf61270 */
[----:B------:R-:W-:Y:S01]  /*193640*/  ULDC UR53, c[0x0][0x228] ;  /* 0x00008a0000357ab9 */ /* 0x000fe20000000800 */
[----:B------:R-:W-:Y:S02]  /*193650*/  ISETP.LT.AND P1, PT, R7, UR10, !P1 ;  /* 0x0000000a07007c0c */ /* 0x000fe4000cf21270 */
[----:B------:R-:W-:-:S05]  /*193660*/  LOP3.LUT R41, R41, 0x7fffffff, RZ, 0xc0, !PT ;  /* 0x7fffffff29297812 */ /* 0x000fca00078ec0ff */
[----:B------:R-:W-:-:S04]  /*193670*/  @P2 LOP3.LUT R41, R41, 0x80000000, RZ, 0xfc, !PT ;  /* 0x8000000029292812 */ /* 0x000fc800078efcff */
[----:B------:R-:W-:Y:S02]  /*193680*/  LOP3.LUT R41, R41, 0xbfffffff, RZ, 0xc0, !PT ;  /* 0xbfffffff29297812 */ /* 0x000fe400078ec0ff */
[----:B------:R-:W-:Y:S02]  /*193690*/  LOP3.LUT R3, R3, 0xfffffffd, RZ, 0xc0, !PT ;  /* 0xfffffffd03037812 */ /* 0x000fe400078ec0ff */
[----:B------:R-:W-:Y:S02]  /*1936a0*/  @P1 LOP3.LUT R41, R41, 0x40000000, RZ, 0xfc, !PT ;  /* 0x4000000029291812 */ /* 0x000fe400078efcff */
[----:B------:R-:W-:Y:S01]  /*1936b0*/  ISETP.GE.AND P1, PT, R158, UR9, PT ;  /* 0x000000099e007c0c */ /* 0x000fe2000bf26270 */
[----:B------:R-:W-:Y:S01]  /*1936c0*/  ULDC.64 UR8, c[0x0][0x228] ;  /* 0x00008a0000087ab9 */ /* 0x000fe20000000a00 */
[----:B------:R-:W-:Y:S02]  /*1936d0*/  @P4 LOP3.LUT R3, R3, 0x2, RZ, 0xfc, !PT ;  /* 0x0000000203034812 */ /* 0x000fe400078efcff */
[----:B------:R-:W-:Y:S01]  /*1936e0*/  ISETP.LT.AND P4, PT, R5, UR40, !P1 ;  /* 0x0000002805007c0c */ /* 0x000fe2000cf81270 */
[----:B------:R-:W-:Y:S01]  /*1936f0*/  ULDC UR40, c[0x0][0x228] ;  /* 0x00008a0000287ab9 */ /* 0x000fe20000000800 */
[----:B------:R-:W-:-:S02]  /*193700*/  LOP3.LUT R3, R3, 0xfffffffe, RZ, 0xc0, !PT ;  /* 0xfffffffe03037812 */ /* 0x000fc400078ec0ff */
[----:B------:R-:W-:Y:S02]  /*193710*/  LOP3.LUT R41, R41, 0xdfffffff, RZ, 0xc0, !PT ;  /* 0xdfffffff29297812 */ /* 0x000fe400078ec0ff */
[----:B------:R-:W-:Y:S02]  /*193720*/  @P3 LOP3.LUT R3, R3, 0x1, RZ, 0xfc, !PT ;  /* 0x0000000103033812 */ /* 0x000fe400078efcff */
[----:B------:R-:W-:Y:S01]  /*193730*/  ISETP.LT.AND P3, PT, R9, UR51, !P1 ;  /* 0x0000003309007c0c */ /* 0x000fe2000cf61270 */
[----:B------:R-:W-:Y:S01]  /*193740*/  ULDC UR51, c[0x0][0x228] ;  /* 0x00008a0000337ab9 */ /* 0x000fe20000000800 */
[----:B------:R-:W-:Y:S01]  /*193750*/  ISETP.LT.AND P2, PT, R8, UR41, !P1 ;  /* 0x0000002908007c0c */ /* 0x000fe2000cf41270 */
[----:B------:R-:W-:Y:S02]  /*193760*/  ULDC UR41, c[0x0][0x228] ;  /* 0x00008a0000297ab9 */ /* 0x000fe40000000800 */
        /* <DEDUP_REMOVED lines=183> */
[----:B------:R-:W-:Y:S01]  /*1942e0*/  ULDC.64 UR14, c[0x0][0x228] ;  /* 0x00008a00000e7ab9 */ /* 0x000fe20000000a00 */
        /* <DEDUP_REMOVED lines=60> */
[----:B------:R-:W-:Y:S01]  /*1946b0*/  ISETP.GE.AND P1, PT, R173, UR9, PT ;  /* 0x00000009ad007c0c */ /* 0x000fe2000bf26270 */
[----:B------:R-:W-:Y:S01]  /*1946c0*/  ULDC.64 UR8, c[0x0][0x228] ;  /* 0x00008a0000087ab9 */ /* 0x000fe20000000a00 */
[----:B------:R-:W-:-:S04]  /*1946d0*/  LOP3.LUT R40, R40, 0xfffffffb, RZ, 0xc0, !PT ;  /* 0xfffffffb28287812 */ /* 0x000fc800078ec0ff */
[----:B------:R-:W-:Y:S02]  /*1946e0*/  @P2 LOP3.LUT R40, R40, 0x4, RZ, 0xfc, !PT ;  /* 0x0000000428282812 */ /* 0x000fe400078efcff */
[----:B------:R-:W-:Y:S01]  /*1946f0*/  ISETP.LT.AND P2, PT, R8, UR19, !P1 ;  /* 0x0000001308007c0c */ /* 0x000fe2000cf41270 */
[----:B------:R-:W-:Y:S01]  /*194700*/  ULDC UR19, c[0x0][0x228] ;  /* 0x00008a0000137ab9 */ /* 0x000fe20000000800 */
[----:B------:R-:W-:Y:S01]  /*194710*/  ISETP.LT.AND P4, PT, R5, UR50, !P1 ;  /* 0x0000003205007c0c */ /* 0x000fe2000cf81270 */
[----:B------:R-:W-:Y:S01]  /*194720*/  ULDC UR50, c[0x0][0x228] ;  /* 0x00008a0000327ab9 */ /* 0x000fe20000000800 */
[----:B------:R-:W-:Y:S01]  /*194730*/  ISETP.LT.AND P3, PT, R9, UR18, !P1 ;  /* 0x0000001209007c0c */ /* 0x000fe2000cf61270 */
[----:B------:R-:W-:Y:S01]  /*194740*/  ULDC UR18, c[0x0][0x228] ;  /* 0x00008a0000127ab9 */ /* 0x000fe20000000800 */
[----:B------:R-:W-:-:S07]  /*194750*/  ISETP.LT.AND P1, PT, R7, UR4, !P1 ;  /* 0x0000000407007c0c */ /* 0x000fce000cf21270 */
        /* <DEDUP_REMOVED lines=31> */
[----:B------:R-:W-:-:S07]  /*194950*/  ISETP.LT.AND P2, PT, R8, UR41, !P1 ;  /* 0x0000002908007c0c */ /* 0x000fce000cf41270 */
[----:B------:R-:W-:-:S04]  /*194960*/  @P4 LOP3.LUT R39, R39, 0x2000000, RZ, 0xfc, !PT ;  /* 0x0200000027274812 */ /* 0x000fc800078efcff */
[----:B------:R-:W-:-:S04]  /*194970*/  LOP3.LUT R39, R39, 0xfeffffff, RZ, 0xc0, !PT ;  /* 0xfeffffff27277812 */ /* 0x000fc800078ec0ff */
[----:B------:R-:W-:Y:S02]  /*194980*/  @P3 LOP3.LUT R39, R39, 0x1000000, RZ, 0xfc, !PT ;  /* 0x0100000027273812 */ /* 0x000fe400078efcff */
[----:B------:R-:W-:Y:S01]  /*194990*/  ISETP.LT.AND P1, PT, R7, UR40, !P1 ;  /* 0x0000002807007c0c */ /* 0x000fe2000cf21270 */
[----:B------:R-:W-:Y:S01]  /*1949a0*/  ULDC.64 UR40, c[0x0][0x228] ;  /* 0x00008a0000287ab9 */ /* 0x000fe20000000a00 */
[----:B------:R-:W-:-:S04]  /*1949b0*/  LOP3.LUT R39, R39, 0xff7fffff, RZ, 0xc0, !PT ;  /* 0xff7fffff27277812 */ /* 0x000fc800078ec0ff */
[----:B------:R-:W-:-:S04]  /*1949c0*/  @P2 LOP3.LUT R39, R39, 0x800000, RZ, 0xfc, !PT ;  /* 0x0080000027272812 */ /* 0x000fc800078efcff */
[----:B------:R-:W-:-:S04]  /*1949d0*/  LOP3.LUT R39, R39, 0xffbfffff, RZ, 0xc0, !PT ;  /* 0xffbfffff27277812 */ /* 0x000fc800078ec0ff */
[----:B------:R-:W-:Y:S02]  /*1949e0*/  @P1 LOP3.LUT R39, R39, 0x400000, RZ, 0xfc, !PT ;  /* 0x0040000027271812 */ /* 0x000fe400078efcff */
[----:B------:R-:W-:Y:S01]  /*1949f0*/  ISETP.GE.AND P1, PT, R176, UR11, PT ;  /* 0x0000000bb0007c0c */ /* 0x000fe2000bf26270 */
[----:B------:R-:W-:-:S03]  /*194a00*/  ULDC UR11, c[0x0][0x228] ;  /* 0x00008a00000b7ab9 */ /* 0x000fc60000000800 */
[----:B------:R-:W-:Y:S01]  /*194a10*/  ISETP.LT.AND P4, PT, R5, UR40, !P1 ;  /* 0x0000002805007c0c */ /* 0x000fe2000cf81270 */
[----:B------:R-:W-:Y:S01]  /*194a20*/  VIADD R202, R6, 0xac ;  /* 0x000000ac06ca7836 */ /* 0x000fe20000000000 */
[----:B------:R-:W-:Y:S01]  /*194a30*/  ISETP.LT.AND P3, PT, R9, UR53, !P1 ;  /* 0x0000003509007c0c */ /* 0x000fe2000cf61270 */
[----:B------:R-:W-:Y:S01]  /*194a40*/  ULDC UR53, c[0x0][0x228] ;  /* 0x00008a0000357ab9 */ /* 0x000fe20000000800 */
        /* <DEDUP_REMOVED lines=65> */
[----:B------:R-:W-:Y:S02]  /*194e60*/  ISETP.LT.AND P4, PT, R5, UR22, !P1 ;  /* 0x0000001605007c0c */ /* 0x000fe4000cf81270 */
        /* <DEDUP_REMOVED lines=67> */
[C---:B------:R-:W-:Y:S01]  /*1952a0*/  IADD3 R203, R6.reuse, 0xab, RZ ;  /* 0x000000ab06cb7810 */ /* 0x040fe20007ffe0ff */
[C---:B------:R-:W-:Y:S01]  /*1952b0*/  VIADD R204, R6.reuse, 0xaa ;  /* 0x000000aa06cc7836 */ /* 0x040fe20000000000 */
[----:B------:R-:W-:Y:S01]  /*1952c0*/  ISETP.LT.AND P3, PT, R9, UR31, !P1 ;  /* 0x0000001f09007c0c */ /* 0x000fe2000cf61270 */
[----:B------:R-:W-:Y:S01]  /*1952d0*/  VIADD R205, R6, 0xa9 ;  /* 0x000000a906cd7836 */ /* 0x000fe20000000000 */
[----:B------:R-:W-:Y:S01]  /*1952e0*/  LOP3.LUT R38, R38, 0xffdfffff, RZ, 0xc0, !PT ;  /* 0xffdfffff26267812 */ /* 0x000fe200078ec0ff */
[----:B------:R-:W-:Y:S01]  /*1952f0*/  ULDC UR34, c[0x0][0x228] ;  /* 0x00008a0000227ab9 */ /* 0x000fe20000000800 */
[----:B------:R-:W-:Y:S01]  /*195300*/  ISETP.LT.AND P2, PT, R8, UR24, !P1 ;  /* 0x0000001808007c0c */ /* 0x000fe2000cf41270 */
[----:B------:R-:W-:Y:S01]  /*195310*/  ULDC UR24, c[0x0][0x228] ;  /* 0x00008a0000187ab9 */ /* 0x000fe20000000800 */
[----:B------:R-:W-:Y:S01]  /*195320*/  LOP3.LUT R35, R35, 0x7fffffff, RZ, 0xc0, !PT ;  /* 0x7fffffff23237812 */ /* 0x000fe200078ec0ff */
[----:B------:R-:W-:-:S02]  /*195330*/  VIADD R206, R6, 0xa8 ;  /* 0x000000a806ce7836 */ /* 0x000fc40000000000 */
[----:B------:R-:W-:Y:S01]  /*195340*/  VIADD R207, R6, 0xa7 ;  /* 0x000000a706cf7836 */ /* 0x000fe20000000000 */
        /* <DEDUP_REMOVED lines=72> */
[C---:B------:R-:W-:Y:S01]  /*1957d0*/  IADD3 R208, R6.reuse, 0xa6, RZ ;  /* 0x000000a606d07810 */ /* 0x040fe20007ffe0ff */
[----:B------:R-:W-:Y:S01]  /*1957e0*/  VIADD R209, R6, 0xa5 ;  /* 0x000000a506d17836 */ /* 0x000fe20000000000 */
[----:B------:R-:W-:Y:S01]  /*1957f0*/  LOP3.LUT R38, R38, 0xfffffff7, RZ, 0xc0, !PT ;  /* 0xfffffff726267812 */ /* 0x000fe200078ec0ff */
[----:B------:R-:W-:-:S03]  /*195800*/  ULDC UR4, c[0x0][0x228] ;  /* 0x00008a0000047ab9 */ /* 0x000fc60000000800 */
        /* <DEDUP_REMOVED lines=8> */
[----:B------:R-:W-:Y:S01]  /*195890*/  VIADD R210, R6, 0xa4 ;  /* 0x000000a406d27836 */ /* 0x000fe20000000000 */
        /* <DEDUP_REMOVED lines=18> */
[----:B------:R-:W-:-:S03]  /*1959c0*/  ISETP.LT.AND P2, PT, R8, UR19, !P1 ;  /* 0x0000001308007c0c */ /* 0x000fc6000cf41270 */
        /* <DEDUP_REMOVED lines=12> */
[C---:B------:R-:W-:Y:S01]  /*195a90*/  VIADD R211, R6.reuse, 0xa3 ;  /* 0x000000a306d37836 */ /* 0x040fe20000000000 */
[----:B------:R-:W-:Y:S01]  /*195aa0*/  ISETP.LT.AND P3, PT, R9, UR52, !P1 ;  /* 0x0000003409007c0c */ /* 0x000fe2000cf61270 */
[----:B------:R-:W-:Y:S01]  /*195ab0*/  ULDC UR52, c[0x0][0x228] ;  /* 0x00008a0000347ab9 */ /* 0x000fe20000000800 */
[----:B------:R-:W-:Y:S01]  /*195ac0*/  LOP3.LUT R37, R37, 0xfdffffff, RZ, 0xc0, !PT ;  /* 0xfdffffff25257812 */ /* 0x000fe200078ec0ff */
[----:B------:R-:W-:Y:S01]  /*195ad0*/  VIADD R212, R6, 0xa2 ;  /* 0x000000a206d47836 */ /* 0x000fe20000000000 */
[----:B------:R-:W-:Y:S01]  /*195ae0*/  ISETP.LT.AND P2, PT, R8, UR16, !P1 ;  /* 0x0000001008007c0c */ /* 0x000fe2000cf41270 */
[----:B------:R-:W-:Y:S01]  /*195af0*/  ULDC UR16, c[0x0][0x228] ;  /* 0x00008a0000107ab9 */ /* 0x000fe20000000800 */
[----:B------:R-:W-:Y:S02]  /*195b00*/  IADD3 R213, R6, 0xa1, RZ ;  /* 0x000000a106d57810 */ /* 0x000fe40007ffe0ff */
[----:B------:R-:W-:Y:S01]  /*195b10*/  LOP3.LUT R34, R34, 0x7fffffff, RZ, 0xc0, !PT ;  /* 0x7fffffff22227812 */ /* 0x000fe200078ec0ff */
[----:B------:R-:W-:Y:S01]  /*195b20*/  VIADD R214, R6, 0xa0 ;  /* 0x000000a006d67836 */ /* 0x000fe20000000000 */
[----:B------:R-:W-:Y:S01]  /*195b30*/  ULDC UR6, c[0x0][0x228] ;  /* 0x00008a0000067ab9 */ /* 0x000fe20000000800 */
        /* <DEDUP_REMOVED lines=50> */
[----:B------:R-:W-:-:S06]  /*195e60*/  VIADD R215, R6, 0x9f ;  /* 0x0000009f06d77836 */ /* 0x000fcc0000000000 */
[----:B------:R-:W-:Y:S01]  /*195e70*/  @P4 LOP3.LUT R37, R37, 0x2000, RZ, 0xfc, !PT ;  /* 0x0000200025254812 */ /* 0x000fe200078efcff */
[----:B------:R-:W-:Y:S01]  /*195e80*/  VIADD R216, R6, 0x9e ;  /* 0x0000009e06d87836 */ /* 0x000fe20000000000 */
        /* <DEDUP_REMOVED lines=32> */
[----:B------:R-:W-:-:S06]  /*196090*/  VIADD R217, R6, 0x9d ;  /* 0x0000009d06d97836 */ /* 0x000fcc0000000000 */
        /* <DEDUP_REMOVED lines=14> */
[C---:B------:R-:W-:Y:S01]  /*196180*/  IADD3 R218, R6.reuse, 0x9c, RZ ;  /* 0x0000009c06da7810 */ /* 0x040fe20007ffe0ff */
[C---:B------:R-:W-:Y:S01]  /*196190*/  VIADD R219, R6.reuse, 0x9b ;  /* 0x0000009b06db7836 */ /* 0x040fe20000000000 */
[----:B------:R-:W-:Y:S01]  /*1961a0*/  ISETP.LT.AND P3, PT, R9, UR30, !P1 ;  /* 0x0000001e09007c0c */ /* 0x000fe2000cf61270 */
[----:B------:R-:W-:Y:S01]  /*1961b0*/  ULDC UR30, c[0x0][0x228] ;  /* 0x00008a00001e7ab9 */ /* 0x000fe20000000800 */
[----:B------:R-:W-:Y:S01]  /*1961c0*/  ISETP.LT.AND P1, PT, R7, UR18, !P1 ;  /* 0x0000001207007c0c */ /* 0x000fe2000cf21270 */
[----:B------:R-:W-:Y:S01]  /*1961d0*/  VIADD R220, R6, 0x9a ;  /* 0x0000009a06dc7836 */ /* 0x000fe20000000000 */
[----:B------:R-:W-:Y:S01]  /*1961e0*/  LOP3.LUT R37, R37, 0xfffffffd, RZ, 0xc0, !PT ;  /* 0xfffffffd25257812 */ /* 0x000fe200078ec0ff */
[----:B------:R-:W-:-:S02]  /*1961f0*/  ULDC UR47, c[0x0][0x228] ;  /* 0x00008a00002f7ab9 */ /* 0x000fc40000000800 */
[----:B------:R-:W-:-:S04]  /*196200*/  @P2 LOP3.LUT R36, R36, 0x80000000, RZ, 0xfc, !PT ;  /* 0x8000000024242812 */ /* 0x000fc800078efcff */
[----:B------:R-:W-:-:S04]  /*196210*/  LOP3.LUT R36, R36, 0xbfffffff, RZ, 0xc0, !PT ;  /* 0xbfffffff24247812 */ /* 0x000fc800078ec0ff */
[----:B------:R-:W-:Y:S02]  /*196220*/  @P1 LOP3.LUT R36, R36, 0x40000000, RZ, 0xfc, !PT ;  /* 0x4000000024241812 */ /* 0x000fe400078efcff */
[----:B------:R-:W-:Y:S01]  /*196230*/  ISETP.GE.AND P1, PT, R198, UR9, PT ;  /* 0x00000009c6007c0c */ /* 0x000fe2000bf26270 */
[----:B------:R-:W-:Y:S01]  /*196240*/  ULDC.64 UR8, c[0x0][0x228] ;  /* 0x00008a0000087ab9 */ /* 0x000fe20000000a00 */
[----:B------:R-:W-:Y:S02]  /*196250*/  @P4 LOP3.LUT R37, R37, 0x2, RZ, 0xfc, !PT ;  /* 0x0000000225254812 */ /* 0x000fe400078efcff */
[----:B------:R-:W-:Y:S01]  /*196260*/  ISETP.LT.AND P4, PT, R5, UR61, !P1 ;  /* 0x0000003d05007c0c */ /* 0x000fe2000cf81270 */
[----:B------:R-:W-:Y:S01]  /*196270*/  ULDC UR61, c[0x0][0x228] ;  /* 0x00008a00003d7ab9 */ /* 0x000fe20000000800 */
[----:B------:R-:W-:Y:S02]  /*196280*/  LOP3.LUT R37, R37, 0xfffffffe, RZ, 0xc0, !PT ;  /* 0xfffffffe25257812 */ /* 0x000fe400078ec0ff */
[----:B------:R-:W-:-:S02]  /*196290*/  LOP3.LUT R36, R36, 0xdfffffff, RZ, 0xc0, !PT ;  /* 0xdfffffff24247812 */ /* 0x000fc400078ec0ff */
        /* <DEDUP_REMOVED lines=85> */
[----:B------:R-:W-:Y:S01]  /*1967f0*/  LOP3.LUT R33, R33, 0x7fffffff, RZ, 0xc0, !PT ;  /* 0x7fffffff21217812 */ /* 0x000fe200078ec0ff */
[----:B------:R-:W-:Y:S01]  /*196800*/  VIADD R222, R6, 0x98 ;  /* 0x0000009806de7836 */ /* 0x000fe20000000000 */
[----:B------:R-:W-:Y:S01]  /*196810*/  ISETP.LT.AND P3, PT, R9, UR37, !P1 ;  /* 0x0000002509007c0c */ /* 0x000fe2000cf61270 */
[----:B------:R-:W-:Y:S01]  /*196820*/  ULDC UR37, c[0x0][0x228] ;  /* 0x00008a0000257ab9 */ /* 0x000fe20000000800 */
[----:B------:R-:W-:Y:S01]  /*196830*/  LOP3.LUT R36, R36, 0xfffffdff, RZ, 0xc0, !PT ;  /* 0xfffffdff24247812 */ /* 0x000fe200078ec0ff */
[----:B------:R-:W-:Y:S01]  /*196840*/  ULDC UR61, c[0x0][0x228] ;  /* 0x00008a00003d7ab9 */ /* 0x000fe20000000800 */
[----:B------:R-:W-:Y:S01]  /*196850*/  ISETP.LT.AND P2, PT, R8, UR43, !P1 ;  /* 0x0000002b08007c0c */ /* 0x000fe2000cf41270 */
        /* <DEDUP_REMOVED lines=30> */
[----:B------:R-:W-:Y:S01]  /*196a40*/  ISETP.LT.AND P3, PT, R9, UR58, !P1 ;  /* 0x0000003a09007c0c */ /* 0x000fe2000cf61270 */
[----:B------:R-:W-:Y:S01]  /*196a50*/  ULDC UR58, c[0x0][0x228] ;  /* 0x00008a00003a7ab9 */ /* 0x000fe20000000800 */
[----:B------:R-:W-:Y:S01]  /*196a60*/  ISETP.LT.AND P1, PT, R7, UR35, !P1 ;  /* 0x0000002307007c0c */ /* 0x000fe2000cf21270 */
[----:B------:R-:W-:-:S06]  /*196a70*/  ULDC.64 UR34, c[0x0][0x228] ;  /* 0x00008a0000227ab9 */ /* 0x000fcc0000000a00 */
[----:B------:R-:W-:-:S04]  /*196a80*/  @P2 LOP3.LUT R35, R35, 0x80000000, RZ, 0xfc, !PT ;  /* 0x8000000023232812 */ /* 0x000fc800078efcff */
[----:B------:R-:W-:Y:S02]  /*196a90*/  LOP3.LUT R35, R35, 0xbfffffff, RZ, 0xc0, !PT ;  /* 0xbfffffff23237812 */ /* 0x000fe400078ec0ff */
[----:B------:R-:W-:Y:S02]  /*196aa0*/  LOP3.LUT R36, R36, 0xfffffffd, RZ, 0xc0, !PT ;  /* 0xfffffffd24247812 */ /* 0x000fe400078ec0ff */
[----:B------:R-:W-:Y:S02]  /*196ab0*/  @P1 LOP3.LUT R35, R35, 0x40000000, RZ, 0xfc, !PT ;  /* 0x4000000023231812 */ /* 0x000fe400078efcff */
[----:B------:R-:W-:Y:S01]  /*196ac0*/  ISETP.GE.AND P1, PT, R206, UR19, PT ;  /* 0x00000013ce007c0c */ /* 0x000fe2000bf26270 */
[----:B------:R-:W-:Y:S01]  /*196ad0*/  ULDC.64 UR18, c[0x0][0x228] ;  /* 0x00008a0000127ab9 */ /* 0x000fe20000000a00 */
[----:B------:R-:W-:Y:S02]  /*196ae0*/  @P4 LOP3.LUT R36, R36, 0x2, RZ, 0xfc, !PT ;  /* 0x0000000224244812 */ /* 0x000fe400078efcff */
[----:B------:R-:W-:-:S02]  /*196af0*/  ISETP.LT.AND P4, PT, R5, UR12, !P1 ;  /* 0x0000000c05007c0c */ /* 0x000fc4000cf81270 */
[----:B------:R-:W-:Y:S02]  /*196b00*/  LOP3.LUT R36, R36, 0xfffffffe, RZ, 0xc0, !PT ;  /* 0xfffffffe24247812 */ /* 0x000fe400078ec0ff */
        /* <DEDUP_REMOVED lines=41> */
[----:B------:R-:W-:-:S04]  /*196da0*/  ULDC UR57, c[0x0][0x228] ;  /* 0x00008a0000397ab9 */ /* 0x000fc80000000800 */
[----:B------:R-:W-:-:S04]  /*196db0*/  @P4 LOP3.LUT R35, R35, 0x200000, RZ, 0xfc, !PT ;  /* 0x0020000023234812 */ /* 0x000fc800078efcff */
[----:B------:R-:W-:-:S04]  /*196dc0*/  LOP3.LUT R35, R35, 0xffefffff, RZ, 0xc0, !PT ;  /* 0xffefffff23237812 */ /* 0x000fc800078ec0ff */
[----:B------:R-:W-:Y:S02]  /*196dd0*/  @P3 LOP3.LUT R35, R35, 0x100000, RZ, 0xfc, !PT ;  /* 0x0010000023233812 */ /* 0x000fe400078efcff */
[----:B------:R-:W-:Y:S01]  /*196de0*/  ISETP.LT.AND P1, PT, R7, UR14, !P1 ;  /* 0x0000000e07007c0c */ /* 0x000fe2000cf21270 */
[C---:B------:R-:W-:Y:S01]  /*196df0*/  VIADD R226, R6.reuse, 0x94 ;  /* 0x0000009406e27836 */ /* 0x040fe20000000000 */
[----:B------:R-:W-:Y:S01]  /*196e00*/  LOP3.LUT R35, R35, 0xfff7ffff, RZ, 0xc0, !PT ;  /* 0xfff7ffff23237812 */ /* 0x000fe200078ec0ff */
[C---:B------:R-:W-:Y:S01]  /*196e10*/  VIADD R227, R6.reuse, 0x93 ;  /* 0x0000009306e37836 */ /* 0x040fe20000000000 */
[C---:B------:R-:W-:Y:S01]  /*196e20*/  IADD3 R228, R6.reuse, 0x92, RZ ;  /* 0x0000009206e47810 */ /* 0x040fe20007ffe0ff */
[C---:B------:R-:W-:Y:S01]  /*196e30*/  VIADD R229, R6.reuse, 0x91 ;  /* 0x0000009106e57836 */ /* 0x040fe20000000000 */
[----:B------:R-:W-:Y:S01]  /*196e40*/  @P2 LOP3.LUT R35, R35, 0x80000, RZ, 0xfc, !PT ;  /* 0x0008000023232812 */ /* 0x000fe200078efcff */
[----:B------:R-:W-:Y:S01]  /*196e50*/  VIADD R230, R6, 0x90 ;  /* 0x0000009006e67836 */ /* 0x000fe20000000000 */
[----:B------:R-:W-:Y:S01]  /*196e60*/  LOP3.LUT R32, R32, 0x7fffffff, RZ, 0xc0, !PT ;  /* 0x7fffffff20207812 */ /* 0x000fe200078ec0ff */
[----:B------:R-:W-:Y:S01]  /*196e70*/  ULDC UR14, c[0x0][0x228] ;  /* 0x00008a00000e7ab9 */ /* 0x000fe20000000800 */
        /* <DEDUP_REMOVED lines=14> */
[----:B------:R-:W-:Y:S01]  /*196f60*/  ULDC UR8, c[0x0][0x228] ;  /* 0x00008a0000087ab9 */ /* 0x000fe20000000800 */
[----:B------:R-:W-:Y:S02]  /*196f70*/  LOP3.LUT R35, R35, 0xffff7fff, RZ, 0xc0, !PT ;  /* 0xffff7fff23237812 */ /* 0x000fe400078ec0ff */
[----:B------:R-:W-:Y:S01]  /*196f80*/  ISETP.GE.AND P1, PT, R210, UR21, PT ;  /* 0x00000015d2007c0c */ /* 0x000fe2000bf26270 */
[----:B------:R-:W-:Y:S01]  /*196f90*/  ULDC.64 UR20, c[0x0][0x228] ;  /* 0x00008a0000147ab9 */ /* 0x000fe20000000a00 */
        /* <DEDUP_REMOVED lines=28> */
[----:B------:R-:W-:-:S05]  /*197160*/  ULDC UR4, c[0x0][0x228] ;  /* 0x00008a0000047ab9 */ /* 0x000fca0000000800 */
        /* <DEDUP_REMOVED lines=34> */
[----:B------:R-:W-:Y:S01]  /*197390*/  ULDC.64 UR36, c[0x0][0x228] ;  /* 0x00008a0000247ab9 */ /* 0x000fe20000000a00 */
[----:B------:R-:W-:Y:S01]  /*1973a0*/  ISETP.LT.AND P3, PT, R9, UR53, !P1 ;  /* 0x0000003509007c0c */ /* 0x000fe2000cf61270 */
[C---:B------:R-:W-:Y:S01]  /*1973b0*/  VIADD R235, R6.reuse, 0x8b ;  /* 0x0000008b06eb7836 */ /* 0x040fe20000000000 */
[----:B------:R-:W-:Y:S01]  /*1973c0*/  ISETP.LT.AND P1, PT, R7, UR20, !P1 ;  /* 0x0000001407007c0c */ /* 0x000fe2000cf21270 */
[----:B------:R-:W-:Y:S01]  /*1973d0*/  ULDC UR20, c[0x0][0x228] ;  /* 0x00008a0000147ab9 */ /* 0x000fe20000000800 */
[----:B------:R-:W-:Y:S01]  /*1973e0*/  LOP3.LUT R35, R35, 0xfffffffd, RZ, 0xc0, !PT ;  /* 0xfffffffd23237812 */ /* 0x000fe200078ec0ff */
[C---:B------:R-:W-:Y:S02]  /*1973f0*/  VIADD R236, R6.reuse, 0x8a ;  /* 0x0000008a06ec7836 */ /* 0x040fe40000000000 */
[----:B------:R-:W-:Y:S01]  /*197400*/  VIADD R237, R6, 0x89 ;  /* 0x0000008906ed7836 */ /* 0x000fe20000000000 */
[----:B------:R-:W-:-:S02]  /*197410*/  LOP3.LUT R31, R31, 0x7fffffff, RZ, 0xc0, !PT ;  /* 0x7fffffff1f1f7812 */ /* 0x000fc400078ec0ff */
[C---:B------:R-:W-:Y:S01]  /*197420*/  IADD3 R238, R6.reuse, 0x88, RZ ;  /* 0x0000008806ee7810 */ /* 0x040fe20007ffe0ff */
[----:B------:R-:W-:Y:S01]  /*197430*/  VIADD R239, R6, 0x87 ;  /* 0x0000008706ef7836 */ /* 0x000fe20000000000 */
[----:B------:R-:W-:Y:S01]  /*197440*/  @P2 LOP3.LUT R34, R34, 0x80000000, RZ, 0xfc, !PT ;  /* 0x8000000022222812 */ /* 0x000fe200078efcff */
[----:B------:R-:W-:Y:S01]  /*197450*/  VIADD R240, R6, 0x86 ;  /* 0x0000008606f07836 */ /* 0x000fe20000000000 */
[----:B------:R-:W-:Y:S02]  /*197460*/  ULDC UR53, c[0x0][0x228] ;  /* 0x00008a0000357ab9 */ /* 0x000fe40000000800 */
[----:B------:R-:W-:-:S04]  /*197470*/  LOP3.LUT R34, R34, 0xbfffffff, RZ, 0xc0, !PT ;  /* 0xbfffffff22227812 */ /* 0x000fc800078ec0ff */
[----:B------:R-:W-:Y:S02]  /*197480*/  @P1 LOP3.LUT R34, R34, 0x40000000, RZ, 0xfc, !PT ;  /* 0x4000000022221812 */ /* 0x000fe400078efcff */
[----:B------:R-:W-:Y:S01]  /*197490*/  ISETP.GE.AND P1, PT, R214, UR5, PT ;  /* 0x00000005d6007c0c */ /* 0x000fe2000bf26270 */
[----:B------:R-:W-:Y:S01]  /*1974a0*/  ULDC UR5, c[0x0][0x228] ;  /* 0x00008a0000057ab9 */ /* 0x000fe20000000800 */
        /* <DEDUP_REMOVED lines=141> */
[----:B------:R-:W-:Y:S01]  /*197d80*/  VIADD R241, R6, 0x85 ;  /* 0x0000008506f17836 */ /* 0x000fe20000000000 */
[----:B------:R-:W-:Y:S01]  /*197d90*/  ISETP.LT.AND P2, PT, R8, UR60, !P1 ;  /* 0x0000003c08007c0c */ /* 0x000fe2000cf41270 */
[C---:B------:R-:W-:Y:S02]  /*197da0*/  VIADD R242, R6.reuse, 0x84 ;  /* 0x0000008406f27836 */ /* 0x040fe40000000000 */
[----:B------:R-:W-:Y:S01]  /*197db0*/  @P4 LOP3.LUT R33, R33, 0x20000000, RZ, 0xfc, !PT ;  /* 0x2000000021214812 */ /* 0x000fe200078efcff */
[----:B------:R-:W-:Y:S01]  /*197dc0*/  ULDC UR61, c[0x0][0x228] ;  /* 0x00008a00003d7ab9 */ /* 0x000fe20000000800 */
[C---:B------:R-:W-:Y:S01]  /*197dd0*/  IADD3 R243, R6.reuse, 0x83, RZ ;  /* 0x0000008306f37810 */ /* 0x040fe20007ffe0ff */
[C---:B------:R-:W-:Y:S01]  /*197de0*/  VIADD R248, R6.reuse, 0x82 ;  /* 0x0000008206f87836 */ /* 0x040fe20000000000 */
[----:B------:R-:W-:Y:S01]  /*197df0*/  LOP3.LUT R33, R33, 0xefffffff, RZ, 0xc0, !PT ;  /* 0xefffffff21217812 */ /* 0x000fe200078ec0ff */
[----:B------:R-:W-:Y:S01]  /*197e00*/  VIADD R249, R6, 0x81 ;  /* 0x0000008106f97836 */ /* 0x000fe20000000000 */
[----:B------:R-:W-:-:S02]  /*197e10*/  ULDC UR60, c[0x0][0x228] ;  /* 0x00008a00003c7ab9 */ /* 0x000fc40000000800 */
        /* <DEDUP_REMOVED lines=47> */
[----:B------:R-:W-:Y:S02]  /*198110*/  ISETP.LT.AND P2, PT, R8, UR58, !P1 ;  /* 0x0000003a08007c0c */ /* 0x000fe4000cf41270 */
[----:B------:R-:W-:Y:S01]  /*198120*/  LOP3.LUT R30, R30, 0x7fffffff, RZ, 0xc0, !PT ;  /* 0x7fffffff1e1e7812 */ /* 0x000fe200078ec0ff */
[----:B------:R-:W-:-:S04]  /*198130*/  VIADD R250, R6, 0x80 ;  /* 0x0000008006fa7836 */ /* 0x000fc80000000000 */
[----:B------:R-:W-:Y:S01]  /*198140*/  @P4 LOP3.LUT R33, R33, 0x20000, RZ, 0xfc, !PT ;  /* 0x0002000021214812 */ /* 0x000fe200078efcff */
[----:B------:R-:W-:-:S03]  /*198150*/  ULDC UR58, c[0x0][0x228] ;  /* 0x00008a00003a7ab9 */ /* 0x000fc60000000800 */
[----:B------:R-:W-:-:S04]  /*198160*/  LOP3.LUT R33, R33, 0xfffeffff, RZ, 0xc0, !PT ;  /* 0xfffeffff21217812 */ /* 0x000fc800078ec0ff */
[----:B------:R-:W-:Y:S02]  /*198170*/  @P3 LOP3.LUT R33, R33, 0x10000, RZ, 0xfc, !PT ;  /* 0x0001000021213812 */ /* 0x000fe400078efcff */
[----:B------:R-:W-:Y:S01]  /*198180*/  ISETP.LT.AND P1, PT, R7, UR57, !P1 ;  /* 0x0000003907007c0c */ /* 0x000fe2000cf21270 */
        /* <DEDUP_REMOVED lines=63> */
[C---:B------:R-:W-:Y:S01]  /*198580*/  VIADD R25, R6.reuse, 0x7c ;  /* 0x0000007c06197836 */ /* 0x040fe20000000000 */
[----:B------:R-:W-:Y:S01]  /*198590*/  ISETP.LT.AND P4, PT, R9, UR16, !P1 ;  /* 0x0000001009007c0c */ /* 0x000fe2000cf81270 */
[C---:B------:R-:W-:Y:S01]  /*1985a0*/  VIADD R26, R6.reuse, 0x7b ;  /* 0x0000007b061a7836 */ /* 0x040fe20000000000 */
[----:B------:R-:W-:Y:S01]  /*1985b0*/  LOP3.LUT R33, R33, 0xfffffffd, RZ, 0xc0, !PT ;  /* 0xfffffffd21217812 */ /* 0x000fe200078ec0ff */
[----:B------:R-:W-:Y:S01]  /*1985c0*/  ULDC UR12, c[0x0][0x228] ;  /* 0x00008a00000c7ab9 */ /* 0x000fe20000000800 */
[----:B------:R-:W-:Y:S01]  /*1985d0*/  VIADD R24, R6, 0x7a ;  /* 0x0000007a06187836 */ /* 0x000fe20000000000 */
[----:B------:R-:W-:-:S04]  /*1985e0*/  ULDC UR16, c[0x0][0x228] ;  /* 0x00008a0000107ab9 */ /* 0x000fc80000000800 */
[----:B------:R-:W-:Y:S02]  /*1985f0*/  @P2 LOP3.LUT R33, R33, 0x2, RZ, 0xfc, !PT ;  /* 0x0000000221212812 */ /* 0x000fe400078efcff */
[----:B------:R-:W-:Y:S02]  /*198600*/  ISETP.LT.AND P2, PT, R7, UR30, !P1 ;  /* 0x0000001e07007c0c */ /* 0x000fe4000cf41270 */
[C---:B------:R-:W-:Y:S02]  /*198610*/  IADD3 R23, R6.reuse, 0x79, RZ ;  /* 0x0000007906177810 */ /* 0x040fe40007ffe0ff */
[----:B------:R-:W-:Y:S01]  /*198620*/  LOP3.LUT R29, R29, 0x7fffffff, RZ, 0xc0, !PT ;  /* 0x7fffffff1d1d7812 */ /* 0x000fe200078ec0ff */
[C---:B------:R-:W-:Y:S01]  /*198630*/  VIADD R21, R6.reuse, 0x78 ;  /* 0x0000007806157836 */ /* 0x040fe20000000000 */
[----:B------:R-:W-:Y:S01]  /*198640*/  LOP3.LUT R33, R33, 0xfffffffe, RZ, 0xc0, !PT ;  /* 0xfffffffe21217812 */ /* 0x000fe200078ec0ff */
[----:B------:R-:W-:Y:S01]  /*198650*/  VIADD R22, R6, 0x77 ;  /* 0x0000007706167836 */ /* 0x000fe20000000000 */
[----:B------:R-:W-:Y:S01]  /*198660*/  ISETP.GE.AND P1, PT, R230, UR39, PT ;  /* 0x00000027e6007c0c */ /* 0x000fe2000bf26270 */
[----:B------:R-:W-:Y:S01]  /*198670*/  VIADD R20, R6, 0x76 ;  /* 0x0000007606147836 */ /* 0x000fe20000000000 */
[----:B------:R-:W-:Y:S01]  /*198680*/  @P3 LOP3.LUT R32, R32, 0x80000000, RZ, 0xfc, !PT ;  /* 0x8000000020203812 */ /* 0x000fe200078efcff */
[----:B------:R-:W-:Y:S01]  /*198690*/  VIADD R19, R6, 0x75 ;  /* 0x0000007506137836 */ /* 0x000fe20000000000 */
[----:B------:R-:W-:Y:S01]  /*1986a0*/  @P4 LOP3.LUT R33, R33, 0x1, RZ, 0xfc, !PT ;  /* 0x0000000121214812 */ /* 0x000fe200078efcff */
[----:B------:R-:W-:Y:S01]  /*1986b0*/  ULDC UR30, c[0x0][0x228] ;  /* 0x00008a00001e7ab9 */ /* 0x000fe20000000800 */
[----:B------:R-:W-:-:S02]  /*1986c0*/  ISETP.LT.AND P4, PT, R5, UR7, !P1 ;  /* 0x0000000705007c0c */ /* 0x000fc4000cf81270 */
[----:B------:R-:W-:-:S04]  /*1986d0*/  LOP3.LUT R32, R32, 0xbfffffff, RZ, 0xc0, !PT ;  /* 0xbfffffff20207812 */ /* 0x000fc800078ec0ff */
[----:B------:R-:W-:Y:S02]  /*1986e0*/  @P2 LOP3.LUT R32, R32, 0x40000000, RZ, 0xfc, !PT ;  /* 0x4000000020202812 */ /* 0x000fe400078efcff */
[----:B------:R-:W-:Y:S02]  /*1986f0*/  ISETP.LT.AND P3, PT, R9, UR14, !P1 ;  /* 0x0000000e09007c0c */ /* 0x000fe4000cf61270 */
        /* <DEDUP_REMOVED lines=82> */
[----:B------:R-:W-:Y:S01]  /*198c20*/  ULDC.64 UR20, c[0x0][0x228] ;  /* 0x00008a0000147ab9 */ /* 0x000fe20000000a00 */
        /* <DEDUP_REMOVED lines=45> */
[----:B------:R-:W-:Y:S01]  /*198f00*/  ULDC UR15, c[0x0][0x228] ;  /* 0x00008a00000f7ab9 */ /* 0x000fe20000000800 */
[----:B------:R-:W-:Y:S02]  /*198f10*/  @P4 LOP3.LUT R32, R32, 0x2, RZ, 0xfc, !PT ;  /* 0x0000000220204812 */ /* 0x000fe400078efcff */
[----:B------:R-:W-:Y:S01]  /*198f20*/  ISETP.LT.AND P4, PT, R5, UR38, !P1 ;  /* 0x0000002605007c0c */ /* 0x000fe2000cf81270 */
[----:B------:R-:W-:Y:S01]  /*198f30*/  ULDC UR38, c[0x0][0x228] ;  /* 0x00008a0000267ab9 */ /* 0x000fe20000000800 */
[----:B------:R-:W-:-:S02]  /*198f40*/  LOP3.LUT R32, R32, 0xfffffffe, RZ, 0xc0, !PT ;  /* 0xfffffffe20207812 */ /* 0x000fc400078ec0ff */
[----:B------:R-:W-:Y:S02]  /*198f50*/  LOP3.LUT R31, R31, 0xdfffffff, RZ, 0xc0, !PT ;  /* 0xdfffffff1f1f7812 */ /* 0x000fe400078ec0ff */
[----:B------:R-:W-:Y:S02]  /*198f60*/  @P3 LOP3.LUT R32, R32, 0x1, RZ, 0xfc, !PT ;  /* 0x0000000120203812 */ /* 0x000fe400078efcff */
[----:B------:R-:W-:Y:S02]  /*198f70*/  ISETP.LT.AND P3, PT, R9, UR43, !P1 ;  /* 0x0000002b09007c0c */ /* 0x000fe4000cf61270 */
[----:B------:R-:W-:Y:S02]  /*198f80*/  ISETP.LT.AND P2, PT, R8, UR44, !P1 ;  /* 0x0000002c08007c0c */ /* 0x000fe4000cf41270 */
[C---:B------:R-:W-:Y:S01]  /*198f90*/  IADD3 R17, R6.reuse, 0x74, RZ ;  /* 0x0000007406117810 */ /* 0x040fe20007ffe0ff */
[----:B------:R-:W-:Y:S01]  /*198fa0*/  VIADD R18, R6, 0x73 ;  /* 0x0000007306127836 */ /* 0x000fe20000000000 */
        /* <DEDUP_REMOVED lines=33> */
[C---:B------:R-:W-:Y:S01]  /*1991c0*/  VIADD R16, R6.reuse, 0x72 ;  /* 0x0000007206107836 */ /* 0x040fe20000000000 */
[----:B------:R-:W-:Y:S01]  /*1991d0*/  LOP3.LUT R31, R31, 0xffdfffff, RZ, 0xc0, !PT ;  /* 0xffdfffff1f1f7812 */ /* 0x000fe200078ec0ff */
[----:B------:R-:W-:Y:S01]  /*1991e0*/  VIADD R4, R6, 0x71 ;  /* 0x0000007106047836 */ /* 0x000fe20000000000 */
[----:B------:R-:W-:Y:S01]  /*1991f0*/  ISETP.LT.AND P2, PT, R8, UR49, !P1 ;  /* 0x0000003108007c0c */ /* 0x000fe2000cf41270 */
[C---:B------:R-:W-:Y:S01]  /*199200*/  VIADD R252, R6.reuse, 0x70 ;  /* 0x0000007006fc7836 */ /* 0x040fe20000000000 */
[C---:B------:R-:W-:Y:S01]  /*199210*/  IADD3 R247, R6.reuse, 0x6f, RZ ;  /* 0x0000006f06f77810 */ /* 0x040fe20007ffe0ff */
[C---:B------:R-:W-:Y:S02]  /*199220*/  VIADD R246, R6.reuse, 0x6e ;  /* 0x0000006e06f67836 */ /* 0x040fe40000000000 */
[----:B------:R-:W-:-:S02]  /*199230*/  VIADD R245, R6, 0x6d ;  /* 0x0000006d06f57836 */ /* 0x000fc40000000000 */
[C---:B------:R-:W-:Y:S01]  /*199240*/  VIADD R244, R6.reuse, 0x6c ;  /* 0x0000006c06f47836 */ /* 0x040fe20000000000 */
[----:B------:R-:W-:Y:S01]  /*199250*/  @P4 LOP3.LUT R31, R31, 0x200000, RZ, 0xfc, !PT ;  /* 0x002000001f1f4812 */ /* 0x000fe200078efcff */
[----:B------:R-:W-:Y:S01]  /*199260*/  ULDC UR49, c[0x0][0x228] ;  /* 0x00008a0000317ab9 */ /* 0x000fe20000000800 */
[C---:B------:R-:W-:Y:S01]  /*199270*/  VIADD R125, R6.reuse, 0x6b ;  /* 0x0000006b067d7836 */ /* 0x040fe20000000000 */
[C---:B------:R-:W-:Y:S01]  /*199280*/  IADD3 R124, R6.reuse, 0x6a, RZ ;  /* 0x0000006a067c7810 */ /* 0x040fe20007ffe0ff */
[----:B------:R-:W-:Y:S01]  /*199290*/  VIADD R123, R6, 0x69 ;  /* 0x00000069067b7836 */ /* 0x000fe20000000000 */
[----:B------:R-:W-:Y:S01]  /*1992a0*/  LOP3.LUT R31, R31, 0xffefffff, RZ, 0xc0, !PT ;  /* 0xffefffff1f1f7812 */ /* 0x000fe200078ec0ff */
[----:B------:R-:W-:-:S03]  /*1992b0*/  ULDC UR52, c[0x0][0x228] ;  /* 0x00008a0000347ab9 */ /* 0x000fc60000000800 */
        /* <DEDUP_REMOVED lines=127> */
[----:B------:R-:W-:Y:S01]  /*199ab0*/  ULDC.64 UR42, c[0x0][0x228] ;  /* 0x00008a00002a7ab9 */ /* 0x000fe20000000a00 */
[----:B------:R-:W-:Y:S01]  /*199ac0*/  LOP3.LUT R30, R30, 0xffdfffff, RZ, 0xc0, !PT ;  /* 0xffdfffff1e1e7812 */ /* 0x000fe200078ec0ff */
[----:B------:R-:W2:Y:S01]  /*199ad0*/  LDL.LU R28, [R1+0x6ff0] ;  /* 0x006ff000011c7983 */ /* 0x000ea20000300800 */
[----:B------:R-:W-:Y:S01]  /*199ae0*/  ISETP.LT.AND P4, PT, R5, UR51, !P1 ;  /* 0x0000003305007c0c */ /* 0x000fe2000cf81270 */
[----:B------:R-:W-:Y:S01]  /*199af0*/  ULDC UR51, c[0x0][0x228] ;  /* 0x00008a0000337ab9 */ /* 0x000fe20000000800 */
[----:B------:R-:W-:Y:S01]  /*199b00*/  ISETP.LT.AND P3, PT, R9, UR57, !P1 ;  /* 0x0000003909007c0c */ /* 0x000fe2000cf61270 */
[----:B------:R-:W-:Y:S01]  /*199b10*/  ULDC UR57, c[0x0][0x228] ;  /* 0x00008a0000397ab9 */ /* 0x000fe20000000800 */
[----:B------:R-:W-:Y:S01]  /*199b20*/  ISETP.LT.AND P2, PT, R8, UR47, !P1 ;  /* 0x0000002f08007c0c */ /* 0x000fe2000cf41270 */
[----:B------:R-:W-:-:S08]  /*199b30*/  VIADD R122, R6, 0x68 ;  /* 0x00000068067a7836 */ /* 0x000fd00000000000 */
[----:B------:R-:W-:Y:S01]  /*199b40*/  @P4 LOP3.LUT R30, R30, 0x200000, RZ, 0xfc, !PT ;  /* 0x002000001e1e4812 */ /* 0x000fe200078efcff */
[----:B------:R-:W-:Y:S01]  /*199b50*/  VIADD R121, R6, 0x67 ;  /* 0x0000006706797836 */ /* 0x000fe20000000000 */
        /* <DEDUP_REMOVED lines=12> */
[----:B------:R-:W3:Y:S01]  /*199c20*/  LDL.LU R27, [R1+0x6fec] ;  /* 0x006fec00011b7983 */ /* 0x000ee20000300800 */
[----:B------:R-:W-:Y:S01]  /*199c30*/  ISETP.LT.AND P4, PT, R5, UR55, !P1 ;  /* 0x0000003705007c0c */ /* 0x000fe2000cf81270 */
[----:B------:R-:W-:Y:S01]  /*199c40*/  ULDC UR55, c[0x0][0x228] ;  /* 0x00008a0000377ab9 */ /* 0x000fe20000000800 */
[----:B------:R-:W-:Y:S01]  /*199c50*/  ISETP.LT.AND P3, PT, R9, UR54, !P1 ;  /* 0x0000003609007c0c */ /* 0x000fe2000cf61270 */
[----:B------:R-:W-:Y:S01]  /*199c60*/  ULDC UR54, c[0x0][0x228] ;  /* 0x00008a0000367ab9 */ /* 0x000fe20000000800 */
        /* <DEDUP_REMOVED lines=12> */
[----:B------:R-:W4:Y:S01]  /*199d30*/  LDL.LU R25, [R1+0x6fe8] ;  /* 0x006fe80001197983 */ /* 0x000f220000300800 */
[----:B------:R-:W-:Y:S01]  /*199d40*/  ISETP.LT.AND P4, PT, R5, UR4, !P1 ;  /* 0x0000000405007c0c */ /* 0x000fe2000cf81270 */
[----:B------:R-:W-:Y:S01]  /*199d50*/  ULDC.64 UR4, c[0x0][0x228] ;  /* 0x00008a0000047ab9 */ /* 0x000fe20000000a00 */
[----:B------:R-:W-:Y:S01]  /*199d60*/  ISETP.LT.AND P3, PT, R9, UR6, !P1 ;  /* 0x0000000609007c0c */ /* 0x000fe2000cf61270 */
[----:B------:R-:W-:Y:S01]  /*199d70*/  ULDC UR6, c[0x0][0x228] ;  /* 0x00008a0000067ab9 */ /* 0x000fe20000000800 */
[----:B------:R-:W-:Y:S01]  /*199d80*/  ISETP.LT.AND P2, PT, R8, UR10, !P1 ;  /* 0x0000000a08007c0c */ /* 0x000fe2000cf41270 */
[----:B------:R-:W-:-:S08]  /*199d90*/  VIADD R120, R6, 0x66 ;  /* 0x0000006606787836 */ /* 0x000fd00000000000 */
        /* <DEDUP_REMOVED lines=10> */
[----:B------:R-:W-:Y:S01]  /*199e40*/  ULDC UR39, c[0x0][0x228] ;  /* 0x00008a0000277ab9 */ /* 0x000fe20000000800 */
[----:B------:R-:W-:Y:S01]  /*199e50*/  LOP3.LUT R30, R30, 0xfffffdff, RZ, 0xc0, !PT ;  /* 0xfffffdff1e1e7812 */ /* 0x000fe200078ec0ff */
[----:B------:R-:W4:Y:S01]  /*199e60*/  LDL.LU R26, [R1+0x6fe4] ;  /* 0x006fe400011a7983 */ /* 0x000f220000300800 */
[----:B------:R-:W-:Y:S01]  /*199e70*/  ISETP.LT.AND P4, PT, R5, UR4, !P1 ;  /* 0x0000000405007c0c */ /* 0x000fe2000cf81270 */
[----:B------:R-:W-:Y:S01]  /*199e80*/  ULDC UR4, c[0x0][0x228] ;  /* 0x00008a0000047ab9 */ /* 0x000fe20000000800 */
[----:B------:R-:W-:Y:S02]  /*199e90*/  ISETP.LT.AND P3, PT, R9, UR12, !P1 ;  /* 0x0000000c09007c0c */ /* 0x000fe4000cf61270 */
        /* <DEDUP_REMOVED lines=12> */
[----:B------:R-:W-:Y:S02]  /*199f60*/  LOP3.LUT R30, R30, 0xffffffdf, RZ, 0xc0, !PT ;  /* 0xffffffdf1e1e7812 */ /* 0x000fe400078ec0ff */
[C---:B------:R-:W-:Y:S01]  /*199f70*/  IADD3 R119, R6.reuse, 0x65, RZ ;  /* 0x0000006506777810 */ /* 0x040fe20007ffe0ff */
[C---:B------:R-:W-:Y:S01]  /*199f80*/  VIADD R118, R6.reuse, 0x64 ;  /* 0x0000006406767836 */ /* 0x040fe20000000000 */
[----:B------:R-:W-:Y:S01]  /*199f90*/  ISETP.LT.AND P4, PT, R5, UR9, !P1 ;  /* 0x0000000905007c0c */ /* 0x000fe2000cf81270 */
[----:B------:R-:W-:Y:S01]  /*199fa0*/  ULDC.64 UR8, c[0x0][0x228] ;  /* 0x00008a0000087ab9 */ /* 0x000fe20000000a00 */
[----:B------:R-:W-:Y:S01]  /*199fb0*/  ISETP.LT.AND P3, PT, R9, UR16, !P1 ;  /* 0x0000001009007c0c */ /* 0x000fe2000cf61270 */
[----:B------:R-:W-:Y:S01]  /*199fc0*/  VIADD R117, R6, 0x63 ;  /* 0x0000006306757836 */ /* 0x000fe20000000000 */
[----:B------:R-:W-:Y:S01]  /*199fd0*/  ISETP.LT.AND P2, PT, R8, UR14, !P1 ;  /* 0x0000000e08007c0c */ /* 0x000fe2000cf41270 */
[----:B------:R-:W-:Y:S01]  /*199fe0*/  ULDC UR14, c[0x0][0x228] ;  /* 0x00008a00000e7ab9 */ /* 0x000fe20000000800 */
[----:B------:R-:W-:-:S02]  /*199ff0*/  VIADD R116, R6, 0x62 ;  /* 0x0000006206747836 */ /* 0x000fc40000000000 */
[C---:B------:R-:W-:Y:S01]  /*19a000*/  VIADD R115, R6.reuse, 0x61 ;  /* 0x0000006106737836 */ /* 0x040fe20000000000 */
[C---:B------:R-:W-:Y:S01]  /*19a010*/  IADD3 R114, R6.reuse, 0x60, RZ ;  /* 0x0000006006727810 */ /* 0x040fe20007ffe0ff */
[C---:B------:R-:W-:Y:S02]  /*19a020*/  VIADD R113, R6.reuse, 0x5f ;  /* 0x0000005f06717836 */ /* 0x040fe40000000000 */
[----:B------:R-:W-:Y:S01]  /*19a030*/  VIADD R112, R6, 0x5e ;  /* 0x0000005e06707836 */ /* 0x000fe20000000000 */
[----:B------:R-:W-:Y:S01]  /*19a040*/  @P4 LOP3.LUT R30, R30, 0x20, RZ, 0xfc, !PT ;  /* 0x000000201e1e4812 */ /* 0x000fe200078efcff */
[C---:B------:R-:W-:Y:S02]  /*19a050*/  VIADD R111, R6.reuse, 0x5d ;  /* 0x0000005d066f7836 */ /* 0x040fe40000000000 */
[----:B------:R-:W-:Y:S01]  /*19a060*/  VIADD R110, R6, 0x5c ;  /* 0x0000005c066e7836 */ /* 0x000fe20000000000 */
[----:B------:R-:W-:Y:S02]  /*19a070*/  LOP3.LUT R30, R30, 0xffffffef, RZ, 0xc0, !PT ;  /* 0xffffffef1e1e7812 */ /* 0x000fe400078ec0ff */
[C---:B------:R-:W-:Y:S01]  /*19a080*/  IADD3 R109, R6.reuse, 0x5b, RZ ;  /* 0x0000005b066d7810 */ /* 0x040fe20007ffe0ff */
[----:B------:R-:W-:Y:S01]  /*19a090*/  VIADD R108, R6, 0x5a ;  /* 0x0000005a066c7836 */ /* 0x000fe20000000000 */
[----:B------:R-:W-:Y:S01]  /*19a0a0*/  @P3 LOP3.LUT R30, R30, 0x10, RZ, 0xfc, !PT ;  /* 0x000000101e1e3812 */ /* 0x000fe200078efcff */
[----:B------:R-:W-:Y:S01]  /*19a0b0*/  VIADD R107, R6, 0x59 ;  /* 0x00000059066b7836 */ /* 0x000fe20000000000 */
[----:B------:R-:W-:Y:S01]  /*19a0c0*/  ISETP.LT.AND P1, PT, R7, UR12, !P1 ;  /* 0x0000000c07007c0c */ /* 0x000fe2000cf21270 */
[----:B------:R-:W-:Y:S01]  /*19a0d0*/  ULDC UR12, c[0x0][0x228] ;  /* 0x00008a00000c7ab9 */ /* 0x000fe20000000800 */
[----:B------:R-:W-:Y:S01]  /*19a0e0*/  LOP3.LUT R30, R30, 0xfffffff7, RZ, 0xc0, !PT ;  /* 0xfffffff71e1e7812 */ /* 0x000fe200078ec0ff */
[----:B------:R-:W-:Y:S01]  /*19a0f0*/  VIADD R106, R6, 0x58 ;  /* 0x00000058066a7836 */ /* 0x000fe20000000000 */
[----:B------:R-:W4:Y:S02]  /*19a100*/  LDL.LU R24, [R1+0x6fe0] ;  /* 0x006fe00001187983 */ /* 0x000f240000300800 */
[----:B------:R-:W-:-:S04]  /*19a110*/  @P2 LOP3.LUT R30, R30, 0x8, RZ, 0xfc, !PT ;  /* 0x000000081e1e2812 */ /* 0x000fc800078efcff */
[----:B------:R-:W-:-:S04]  /*19a120*/  LOP3.LUT R30, R30, 0xfffffffb, RZ, 0xc0, !PT ;  /* 0xfffffffb1e1e7812 */ /* 0x000fc800078ec0ff */
[----:B------:R-:W-:Y:S02]  /*19a130*/  @P1 LOP3.LUT R30, R30, 0x4, RZ, 0xfc, !PT ;  /* 0x000000041e1e1812 */ /* 0x000fe400078efcff */
[----:B------:R-:W-:Y:S01]  /*19a140*/  ISETP.GE.AND P1, PT, R23, UR43, PT ;  /* 0x0000002b17007c0c */ /* 0x000fe2000bf26270 */
[----:B------:R-:W-:Y:S01]  /*19a150*/  ULDC UR43, c[0x0][0x228] ;  /* 0x00008a00002b7ab9 */ /* 0x000fe20000000800 */
        /* <DEDUP_REMOVED lines=8> */
[----:B------:R-:W-:Y:S01]  /*19a1e0*/  ISETP.LT.AND P1, PT, R7, UR8, !P1 ;  /* 0x0000000807007c0c */ /* 0x000fe2000cf21270 */
[----:B------:R-:W-:Y:S01]  /*19a1f0*/  ULDC UR8, c[0x0][0x228] ;  /* 0x00008a0000087ab9 */ /* 0x000fe20000000800 */
[C---:B------:R-:W-:Y:S01]  /*19a200*/  IADD3 R104, R6.reuse, 0x56, RZ ;  /* 0x0000005606687810 */ /* 0x040fe20007ffe0ff */
[----:B------:R-:W-:-:S02]  /*19a210*/  VIADD R103, R6, 0x55 ;  /* 0x0000005506677836 */ /* 0x000fc40000000000 */
[C---:B------:R-:W-:Y:S02]  /*19a220*/  VIADD R102, R6.reuse, 0x54 ;  /* 0x0000005406667836 */ /* 0x040fe40000000000 */
[C---:B------:R-:W-:Y:S01]  /*19a230*/  VIADD R101, R6.reuse, 0x53 ;  /* 0x0000005306657836 */ /* 0x040fe20000000000 */
[----:B------:R-:W-:Y:S01]  /*19a240*/  @P2 LOP3.LUT R29, R29, 0x80000000, RZ, 0xfc, !PT ;  /* 0x800000001d1d2812 */ /* 0x000fe200078efcff */
[C---:B------:R-:W-:Y:S01]  /*19a250*/  VIADD R100, R6.reuse, 0x52 ;  /* 0x0000005206647836 */ /* 0x040fe20000000000 */
[C---:B------:R-:W-:Y:S01]  /*19a260*/  IADD3 R99, R6.reuse, 0x51, RZ ;  /* 0x0000005106637810 */ /* 0x040fe20007ffe0ff */
[----:B------:R-:W-:Y:S01]  /*19a270*/  VIADD R98, R6, 0x50 ;  /* 0x0000005006627836 */ /* 0x000fe20000000000 */
[----:B------:R-:W-:Y:S01]  /*19a280*/  LOP3.LUT R29, R29, 0xbfffffff, RZ, 0xc0, !PT ;  /* 0xbfffffff1d1d7812 */ /* 0x000fe200078ec0ff */
[----:B------:R-:W4:Y:S03]  /*19a290*/  LDL.LU R23, [R1+0x6fdc] ;  /* 0x006fdc0001177983 */ /* 0x000f260000300800 */
[----:B------:R-:W-:-:S02]  /*19a2a0*/  @P1 LOP3.LUT R29, R29, 0x40000000, RZ, 0xfc, !PT ;  /* 0x400000001d1d1812 */ /* 0x000fc400078efcff */
[----:B------:R-:W-:Y:S01]  /*19a2b0*/  ISETP.GE.AND P1, PT, R21, UR5, PT ;  /* 0x0000000515007c0c */ /* 0x000fe2000bf26270 */
[----:B------:R-:W-:Y:S01]  /*19a2c0*/  ULDC UR5, c[0x0][0x228] ;  /* 0x00008a0000057ab9 */ /* 0x000fe20000000800 */
[----:B------:R-:W-:Y:S01]  /*19a2d0*/  @P4 LOP3.LUT R30, R30, 0x2, RZ, 0xfc, !PT ;  /* 0x000000021e1e4812 */ /* 0x000fe200078efcff */
[----:B------:R-:W-:Y:S01]  /*19a2e0*/  VIADD R97, R6, 0x4f ;  /* 0x0000004f06617836 */ /* 0x000fe20000000000 */
[----:B------:R-:W-:Y:S01]  /*19a2f0*/  ISETP.LT.AND P4, PT, R5, UR7, !P1 ;  /* 0x0000000705007c0c */ /* 0x000fe2000cf81270 */
[----:B------:R-:W-:Y:S01]  /*19a300*/  ULDC UR7, c[0x0][0x228] ;  /* 0x00008a0000077ab9 */ /* 0x000fe20000000800 */
[----:B------:R-:W-:Y:S01]  /*19a310*/  LOP3.LUT R30, R30, 0xfffffffe, RZ, 0xc0, !PT ;  /* 0xfffffffe1e1e7812 */ /* 0x000fe200078ec0ff */
[C---:B------:R-:W-:Y:S01]  /*19a320*/  VIADD R96, R6.reuse, 0x4e ;  /* 0x0000004e06607836 */ /* 0x040fe20000000000 */
[----:B------:R-:W-:Y:S01]  /*19a330*/  LOP3.LUT R29, R29, 0xdfffffff, RZ, 0xc0, !PT ;  /* 0xdfffffff1d1d7812 */ /* 0x000fe200078ec0ff */
[----:B------:R-:W-:Y:S01]  /*19a340*/  VIADD R91, R6, 0x4d ;  /* 0x0000004d065b7836 */ /* 0x000fe20000000000 */
[----:B------:R-:W-:-:S02]  /*19a350*/  @P3 LOP3.LUT R30, R30, 0x1, RZ, 0xfc, !PT ;  /* 0x000000011e1e3812 */ /* 0x000fc400078efcff */
[C---:B------:R-:W-:Y:S01]  /*19a360*/  IADD3 R90, R6.reuse, 0x4c, RZ ;  /* 0x0000004c065a7810 */ /* 0x040fe20007ffe0ff */
[C---:B------:R-:W-:Y:S01]  /*19a370*/  VIADD R89, R6.reuse, 0x4b ;  /* 0x0000004b06597836 */ /* 0x040fe20000000000 */
[----:B------:R-:W-:Y:S01]  /*19a380*/  ISETP.LT.AND P3, PT, R9, UR20, !P1 ;  /* 0x0000001409007c0c */ /* 0x000fe2000cf61270 */
[----:B------:R-:W-:Y:S01]  /*19a390*/  VIADD R88, R6, 0x4a ;  /* 0x0000004a06587836 */ /* 0x000fe20000000000 */
[----:B------:R-:W4:Y:S01]  /*19a3a0*/  LDL.LU R21, [R1+0x6fd8] ;  /* 0x006fd80001157983 */ /* 0x000f220000300800 */
[----:B------:R-:W-:Y:S02]  /*19a3b0*/  @P4 LOP3.LUT R29, R29, 0x20000000, RZ, 0xfc, !PT ;  /* 0x200000001d1d4812 */ /* 0x000fe400078efcff */
[----:B------:R-:W-:Y:S01]  /*19a3c0*/  ISETP.LT.AND P2, PT, R8, UR22, !P1 ;  /* 0x0000001608007c0c */ /* 0x000fe2000cf41270 */
[----:B------:R-:W-:Y:S01]  /*19a3d0*/  ULDC UR22, c[0x0][0x228] ;  /* 0x00008a0000167ab9 */ /* 0x000fe20000000800 */
[----:B------:R-:W-:Y:S02]  /*19a3e0*/  LOP3.LUT R29, R29, 0xefffffff, RZ, 0xc0, !PT ;  /* 0xefffffff1d1d7812 */ /* 0x000fe400078ec0ff */
[----:B------:R-:W-:Y:S01]  /*19a3f0*/  ISETP.LT.AND P1, PT, R7, UR16, !P1 ;  /* 0x0000001007007c0c */ /* 0x000fe2000cf21270 */
[----:B------:R-:W-:-:S03]  /*19a400*/  ULDC UR16, c[0x0][0x228] ;  /* 0x00008a0000107ab9 */ /* 0x000fc60000000800 */
[----:B------:R-:W-:-:S04]  /*19a410*/  @P3 LOP3.LUT R29, R29, 0x10000000, RZ, 0xfc, !PT ;  /* 0x100000001d1d3812 */ /* 0x000fc800078efcff */
[----:B------:R-:W-:-:S04]  /*19a420*/  LOP3.LUT R29, R29, 0xf7ffffff, RZ, 0xc0, !PT ;  /* 0xf7ffffff1d1d7812 */ /* 0x000fc800078ec0ff */
[----:B------:R-:W-:-:S04]  /*19a430*/  @P2 LOP3.LUT R29, R29, 0x8000000, RZ, 0xfc, !PT ;  /* 0x080000001d1d2812 */ /* 0x000fc800078efcff */
[----:B------:R-:W-:-:S04]  /*19a440*/  LOP3.LUT R29, R29, 0xfbffffff, RZ, 0xc0, !PT ;  /* 0xfbffffff1d1d7812 */ /* 0x000fc800078ec0ff */
[----:B------:R-:W-:Y:S02]  /*19a450*/  @P1 LOP3.LUT R29, R29, 0x4000000, RZ, 0xfc, !PT ;  /* 0x040000001d1d1812 */ /* 0x000fe400078efcff */
[----:B------:R-:W-:Y:S01]  /*19a460*/  ISETP.GE.AND P1, PT, R22, UR35, PT ;  /* 0x0000002316007c0c */ /* 0x000fe2000bf26270 */
[----:B------:R-:W-:Y:S01]  /*19a470*/  ULDC.64 UR34, c[0x0][0x228] ;  /* 0x00008a0000227ab9 */ /* 0x000fe20000000a00 */
[----:B------:R-:W-:Y:S01]  /*19a480*/  LOP3.LUT R29, R29, 0xfdffffff, RZ, 0xc0, !PT ;  /* 0xfdffffff1d1d7812 */ /* 0x000fe200078ec0ff */
[C---:B------:R-:W-:Y:S01]  /*19a490*/  VIADD R87, R6.reuse, 0x49 ;  /* 0x0000004906577836 */ /* 0x040fe20000000000 */
[----:B------:R-:W-:Y:S01]  /*19a4a0*/  ISETP.LT.AND P4, PT, R5, UR11, !P1 ;  /* 0x0000000b05007c0c */ /* 0x000fe2000cf81270 */
[----:B------:R-:W-:Y:S01]  /*19a4b0*/  ULDC UR11, c[0x0][0x228] ;  /* 0x00008a00000b7ab9 */ /* 0x000fe20000000800 */
[----:B------:R-:W-:Y:S01]  /*19a4c0*/  ISETP.LT.AND P3, PT, R9, UR24, !P1 ;  /* 0x0000001809007c0c */ /* 0x000fe2000cf61270 */
[----:B------:R-:W-:Y:S01]  /*19a4d0*/  VIADD R86, R6, 0x48 ;  /* 0x0000004806567836 */ /* 0x000fe20000000000 */
[----:B------:R-:W-:Y:S01]  /*19a4e0*/  ISETP.LT.AND P2, PT, R8, UR26, !P1 ;  /* 0x0000001a08007c0c */ /* 0x000fe2000cf41270 */
[----:B------:R-:W-:Y:S01]  /*19a4f0*/  ULDC UR26, c[0x0][0x228] ;  /* 0x00008a00001a7ab9 */ /* 0x000fe20000000800 */
[----:B------:R-:W4:Y:S07]  /*19a500*/  LDL.LU R22, [R1+0x6fd4] ;  /* 0x006fd40001167983 */ /* 0x000f2e0000300800 */
        /* <DEDUP_REMOVED lines=15> */
[----:B------:R-:W-:Y:S01]  /*19a600*/  VIADD R83, R6, 0x45 ;  /* 0x0000004506537836 */ /* 0x000fe20000000000 */
[----:B------:R-:W-:Y:S01]  /*19a610*/  ISETP.LT.AND P3, PT, R9, UR15, !P1 ;  /* 0x0000000f09007c0c */ /* 0x000fe2000cf61270 */
[----:B------:R-:W-:Y:S01]  /*19a620*/  ULDC UR15, c[0x0][0x228] ;  /* 0x00008a00000f7ab9 */ /* 0x000fe20000000800 */
[----:B------:R-:W-:Y:S01]  /*19a630*/  ISETP.LT.AND P2, PT, R8, UR31, !P1 ;  /* 0x0000001f08007c0c */ /* 0x000fe2000cf41270 */
[----:B------:R-:W-:Y:S01]  /*19a640*/  VIADD R82, R6, 0x44 ;  /* 0x0000004406527836 */ /* 0x000fe20000000000 */
[----:B--2---:R-:W-:Y:S01]  /*19a650*/  LOP3.LUT R28, R28, 0x7fffffff, RZ, 0xc0, !PT ;  /* 0x7fffffff1c1c7812 */ /* 0x004fe200078ec0ff */
[----:B------:R-:W-:Y:S01]  /*19a660*/  VIADD R81, R6, 0x43 ;  /* 0x0000004306517836 */ /* 0x000fe20000000000 */
[----:B---3--:R-:W-:-:S02]  /*19a670*/  LOP3.LUT R27, R27, 0x7fffffff, RZ, 0xc0, !PT ;  /* 0x7fffffff1b1b7812 */ /* 0x008fc400078ec0ff */
[C---:B------:R-:W-:Y:S01]  /*19a680*/  IADD3 R80, R6.reuse, 0x42, RZ ;  /* 0x0000004206507810 */ /* 0x040fe20007ffe0ff */
[C---:B------:R-:W-:Y:S02]  /*19a690*/  VIADD R79, R6.reuse, 0x41 ;  /* 0x00000041064f7836 */ /* 0x040fe40000000000 */
[C---:B------:R-:W-:Y:S01]  /*19a6a0*/  VIADD R78, R6.reuse, 0x40 ;  /* 0x00000040064e7836 */ /* 0x040fe20000000000 */
[----:B------:R-:W-:Y:S01]  /*19a6b0*/  @P4 LOP3.LUT R29, R29, 0x200000, RZ, 0xfc, !PT ;  /* 0x002000001d1d4812 */ /* 0x000fe200078efcff */
[C---:B------:R-:W-:Y:S02]  /*19a6c0*/  VIADD R77, R6.reuse, 0x3f ;  /* 0x0000003f064d7836 */ /* 0x040fe40000000000 */
[C---:B------:R-:W-:Y:S01]  /*19a6d0*/  VIADD R76, R6.reuse, 0x3e ;  /* 0x0000003e064c7836 */ /* 0x040fe20000000000 */
[----:B------:R-:W-:Y:S02]  /*19a6e0*/  LOP3.LUT R29, R29, 0xffefffff, RZ, 0xc0, !PT ;  /* 0xffefffff1d1d7812 */ /* 0x000fe400078ec0ff */
[C---:B------:R-:W-:Y:S01]  /*19a6f0*/  IADD3 R75, R6.reuse, 0x3d, RZ ;  /* 0x0000003d064b7810 */ /* 0x040fe20007ffe0ff */
[C---:B------:R-:W-:Y:S01]  /*19a700*/  VIADD R74, R6.reuse, 0x3c ;  /* 0x0000003c064a7836 */ /* 0x040fe20000000000 */
[----:B------:R-:W-:Y:S01]  /*19a710*/  @P3 LOP3.LUT R29, R29, 0x100000, RZ, 0xfc, !PT ;  /* 0x001000001d1d3812 */ /* 0x000fe200078efcff */
[C---:B------:R-:W-:Y:S01]  /*19a720*/  VIADD R73, R6.reuse, 0x3b ;  /* 0x0000003b06497836 */ /* 0x040fe20000000000 */
[----:B------:R-:W-:Y:S01]  /*19a730*/  ISETP.LT.AND P1, PT, R7, UR24, !P1 ;  /* 0x0000001807007c0c */ /* 0x000fe2000cf21270 */
[----:B------:R-:W-:Y:S01]  /*19a740*/  ULDC UR24, c[0x0][0x228] ;  /* 0x00008a0000187ab9 */ /* 0x000fe20000000800 */
[----:B------:R-:W-:Y:S01]  /*19a750*/  LOP3.LUT R29, R29, 0xfff7ffff, RZ, 0xc0, !PT ;  /* 0xfff7ffff1d1d7812 */ /* 0x000fe200078ec0ff */
[----:B------:R-:W-:-:S02]  /*19a760*/  VIADD R72, R6, 0x3a ;  /* 0x0000003a06487836 */ /* 0x000fc40000000000 */
[----:B------:R-:W-:Y:S01]  /*19a770*/  VIADD R71, R6, 0x39 ;  /* 0x0000003906477836 */ /* 0x000fe20000000000 */
[----:B------:R-:W-:Y:S01]  /*19a780*/  @P2 LOP3.LUT R29, R29, 0x80000, RZ, 0xfc, !PT ;  /* 0x000800001d1d2812 */ /* 0x000fe200078efcff */
[----:B------:R-:W2:Y:S03]  /*19a790*/  LDL.LU R20, [R1+0x6fd0] ;  /* 0x006fd00001147983 */ /* 0x000ea60000300800 */
        /* <DEDUP_REMOVED lines=12> */
[----:B------:R-:W-:Y:S01]  /*19a860*/  ULDC.64 UR20, c[0x0][0x228] ;  /* 0x00008a0000147ab9 */ /* 0x000fe20000000a00 */
[----:B----4-:R-:W-:Y:S01]  /*19a870*/  LOP3.LUT R25, R25, 0x7fffffff, RZ, 0xc0, !PT ;  /* 0x7fffffff19197812 */ /* 0x010fe200078ec0ff */
[----:B------:R-:W-:-:S02]  /*19a880*/  VIADD R67, R6, 0x35 ;  /* 0x0000003506437836 */ /* 0x000fc40000000000 */
[C---:B------:R-:W-:Y:S01]  /*19a890*/  VIADD R66, R6.reuse, 0x34 ;  /* 0x0000003406427836 */ /* 0x040fe20000000000 */
[C---:B------:R-:W-:Y:S01]  /*19a8a0*/  IADD3 R65, R6.reuse, 0x33, RZ ;  /* 0x0000003306417810 */ /* 0x040fe20007ffe0ff */
[----:B------:R-:W-:Y:S01]  /*19a8b0*/  VIADD R64, R6, 0x32 ;  /* 0x0000003206407836 */ /* 0x000fe20000000000 */
[----:B------:R-:W3:Y:S01]  /*19a8c0*/  LDL.LU R19, [R1+0x6fcc] ;  /* 0x006fcc0001137983 */ /* 0x000ee20000300800 */
        /* <DEDUP_REMOVED lines=15> */
[----:B------:R-:W-:Y:S01]  /*19a9c0*/  ULDC UR19, c[0x0][0x228] ;  /* 0x00008a0000137ab9 */ /* 0x000fe20000000800 */
[----:B------:R-:W-:Y:S01]  /*19a9d0*/  ISETP.LT.AND P2, PT, R8, UR45, !P1 ;  /* 0x0000002d08007c0c */ /* 0x000fe2000cf41270 */
[----:B------:R-:W-:Y:S01]  /*19a9e0*/  ULDC UR45, c[0x0][0x228] ;  /* 0x00008a00002d7ab9 */ /* 0x000fe20000000800 */
[----:B------:R-:W-:Y:S01]  /*19a9f0*/  LOP3.LUT R26, R26, 0x7fffffff, RZ, 0xc0, !PT ;  /* 0x7fffffff1a1a7812 */ /* 0x000fe200078ec0ff */
[----:B------:R-:W-:-:S02]  /*19aa00*/  VIADD R62, R6, 0x30 ;  /* 0x00000030063e7836 */ /* 0x000fc40000000000 */
[C---:B------:R-:W-:Y:S01]  /*19aa10*/  VIADD R61, R6.reuse, 0x2f ;  /* 0x0000002f063d7836 */ /* 0x040fe20000000000 */
        /* <DEDUP_REMOVED lines=8> */
[----:B------:R-:W-:Y:S01]  /*19aaa0*/  VIADD R54, R6, 0x28 ;  /* 0x0000002806367836 */ /* 0x000fe20000000000 */
[----:B------:R-:W-:Y:S01]  /*19aab0*/  @P3 LOP3.LUT R29, R29, 0x1000, RZ, 0xfc, !PT ;  /* 0x000010001d1d3812 */ /* 0x000fe200078efcff */
[----:B------:R-:W4:Y:S01]  /*19aac0*/  LDL.LU R17, [R1+0x6fc8] ;  /* 0x006fc80001117983 */ /* 0x000f220000300800 */
        /* <DEDUP_REMOVED lines=9> */
[----:B------:R-:W4:Y:S01]  /*19ab60*/  LDL.LU R18, [R1+0x6fc4] ;  /* 0x006fc40001127983 */ /* 0x000f220000300800 */
        /* <DEDUP_REMOVED lines=39> */
[----:B------:R-:W-:Y:S01]  /*19ade0*/  ULDC.64 UR28, c[0x0][0x228] ;  /* 0x00008a00001c7ab9 */ /* 0x000fe20000000a00 */
[----:B------:R-:W-:Y:S01]  /*19adf0*/  LOP3.LUT R29, R29, 0xfffffff7, RZ, 0xc0, !PT ;  /* 0xfffffff71d1d7812 */ /* 0x000fe200078ec0ff */
[C---:B------:R-:W-:Y:S01]  /*19ae00*/  VIADD R14, R6.reuse, 0x1c ;  /* 0x0000001c060e7836 */ /* 0x040fe20000000000 */
[----:B------:R-:W-:Y:S01]  /*19ae10*/  LOP3.LUT R23, R23, 0x7fffffff, RZ, 0xc0, !PT ;  /* 0x7fffffff17177812 */ /* 0x000fe200078ec0ff */
[----:B------:R-:W-:Y:S01]  /*19ae20*/  VIADD R13, R6, 0x1b ;  /* 0x0000001b060d7836 */ /* 0x000fe20000000000 */
[----:B------:R-:W-:-:S02]  /*19ae30*/  @P2 LOP3.LUT R29, R29, 0x8, RZ, 0xfc, !PT ;  /* 0x000000081d1d2812 */ /* 0x000fc400078efcff */
[C---:B------:R-:W-:Y:S01]  /*19ae40*/  IADD3 R12, R6.reuse, 0x1a, RZ ;  /* 0x0000001a060c7810 */ /* 0x040fe20007ffe0ff */
[C---:B------:R-:W-:Y:S01]  /*19ae50*/  VIADD R11, R6.reuse, 0x19 ;  /* 0x00000019060b7836 */ /* 0x040fe20000000000 */
[----:B------:R-:W-:Y:S01]  /*19ae60*/  LOP3.LUT R29, R29, 0xfffffffb, RZ, 0xc0, !PT ;  /* 0xfffffffb1d1d7812 */ /* 0x000fe200078ec0ff */
[----:B------:R-:W-:Y:S01]  /*19ae70*/  VIADD R10, R6, 0x18 ;  /* 0x00000018060a7836 */ /* 0x000fe20000000000 */
[----:B------:R-:W4:Y:S02]  /*19ae80*/  LDL.LU R16, [R1+0x6fc0] ;  /* 0x006fc00001107983 */ /* 0x000f240000300800 */
[----:B------:R-:W-:Y:S02]  /*19ae90*/  @P1 LOP3.LUT R29, R29, 0x4, RZ, 0xfc, !PT ;  /* 0x000000041d1d1812 */ /* 0x000fe400078efcff */
[----:B------:R-:W-:Y:S01]  /*19aea0*/  ISETP.GE.AND P1, PT, R4, UR37, PT ;  /* 0x0000002504007c0c */ /* 0x000fe2000bf26270 */
[----:B------:R-:W-:Y:S01]  /*19aeb0*/  ULDC.64 UR36, c[0x0][0x228] ;  /* 0x00008a0000247ab9 */ /* 0x000fe20000000a00 */
[----:B------:R-:W-:Y:S01]  /*19aec0*/  LOP3.LUT R29, R29, 0xfffffffd, RZ, 0xc0, !PT ;  /* 0xfffffffd1d1d7812 */ /* 0x000fe200078ec0ff */
[----:B------:R-:W-:Y:S01]  /*19aed0*/  VIADD R135, R6, 0x17 ;  /* 0x0000001706877836 */ /* 0x000fe20000000000 */
[----:B------:R-:W-:Y:S01]  /*19aee0*/  ISETP.LT.AND P2, PT, R8, UR38, !P1 ;  /* 0x0000002608007c0c */ /* 0x000fe2000cf41270 */
[----:B------:R-:W-:Y:S01]  /*19aef0*/  ULDC UR38, c[0x0][0x228] ;  /* 0x00008a0000267ab9 */ /* 0x000fe20000000800 */
[----:B------:R-:W-:Y:S01]  /*19af00*/  ISETP.LT.AND P4, PT, R5, UR28, !P1 ;  /* 0x0000001c05007c0c */ /* 0x000fe2000cf81270 */
[C---:B------:R-:W-:Y:S01]  /*19af10*/  VIADD R137, R6.reuse, 0x16 ;  /* 0x0000001606897836 */ /* 0x040fe20000000000 */
[----:B------:R-:W-:Y:S01]  /*19af20*/  ISETP.LT.AND P3, PT, R9, UR39, !P1 ;  /* 0x0000002709007c0c */ /* 0x000fe2000cf61270 */
[----:B------:R-:W-:Y:S01]  /*19af30*/  ULDC UR39, c[0x0][0x228] ;  /* 0x00008a0000277ab9 */ /* 0x000fe20000000800 */
[----:B------:R-:W-:Y:S01]  /*19af40*/  ISETP.LT.AND P1, PT, R7, UR34, !P1 ;  /* 0x0000002207007c0c */ /* 0x000fe2000cf21270 */
[C---:B------:R-:W-:Y:S01]  /*19af50*/  VIADD R139, R6.reuse, 0x15 ;  /* 0x00000015068b7836 */ /* 0x040fe20000000000 */
[----:B------:R-:W-:Y:S01]  /*19af60*/  LOP3.LUT R21, R21, 0x7fffffff, RZ, 0xc0, !PT ;  /* 0x7fffffff15157812 */ /* 0x000fe200078ec0ff */
[----:B------:R-:W-:-:S02]  /*19af70*/  VIADD R146, R6, 0x14 ;  /* 0x0000001406927836 */ /* 0x000fc40000000000 */
[C---:B------:R-:W-:Y:S01]  /*19af80*/  VIADD R147, R6.reuse, 0x13 ;  /* 0x0000001306937836 */ /* 0x040fe20000000000 */
[C---:B------:R-:W-:Y:S02]  /*19af90*/  IADD3 R148, R6.reuse, 0x12, RZ ;  /* 0x0000001206947810 */ /* 0x040fe40007ffe0ff */
[----:B------:R-:W-:Y:S01]  /*19afa0*/  IADD3 R133, R6, 0x11, RZ ;  /* 0x0000001106857810 */ /* 0x000fe20007ffe0ff */
[----:B------:R-:W-:Y:S01]  /*19afb0*/  IMAD.MOV.U32 R93, RZ, RZ, R43 ;  /* 0x000000ffff5d7224 */ /* 0x000fe200078e002b */
[----:B------:R-:W-:Y:S01]  /*19afc0*/  @P2 LOP3.LUT R28, R28, 0x80000000, RZ, 0xfc, !PT ;  /* 0x800000001c1c2812 */ /* 0x000fe200078efcff */
[----:B------:R-:W4:Y:S03]  /*19afd0*/  LDL.LU R4, [R1+0x6fbc] ;  /* 0x006fbc0001047983 */ /* 0x000f260000300800 */
[----:B------:R-:W-:-:S04]  /*19afe0*/  LOP3.LUT R28, R28, 0xbfffffff, RZ, 0xc0, !PT ;  /* 0xbfffffff1c1c7812 */ /* 0x000fc800078ec0ff */
[----:B------:R-:W-:Y:S02]  /*19aff0*/  @P1 LOP3.LUT R28, R28, 0x40000000, RZ, 0xfc, !PT ;  /* 0x400000001c1c1812 */ /* 0x000fe400078efcff */
[----:B------:R-:W-:Y:S01]  /*19b000*/  ISETP.GE.AND P1, PT, R252, UR21, PT ;  /* 0x00000015fc007c0c */ /* 0x000fe2000bf26270 */
[----:B------:R-:W-:Y:S01]  /*19b010*/  ULDC UR21, c[0x0][0x228] ;  /* 0x00008a0000157ab9 */ /* 0x000fe20000000800 */
[----:B------:R-:W-:Y:S02]  /*19b020*/  @P4 LOP3.LUT R29, R29, 0x2, RZ, 0xfc, !PT ;  /* 0x000000021d1d4812 */ /* 0x000fe400078efcff */
[----:B------:R-:W-:Y:S02]  /*19b030*/  LOP3.LUT R22, R22, 0x7fffffff, RZ, 0xc0, !PT ;  /* 0x7fffffff16167812 */ /* 0x000fe400078ec0ff */
[----:B--2---:R-:W-:Y:S02]  /*19b040*/  LOP3.LUT R20, R20, 0x7fffffff, RZ, 0xc0, !PT ;  /* 0x7fffffff14147812 */ /* 0x004fe400078ec0ff */
[----:B---3--:R-:W-:-:S02]  /*19b050*/  LOP3.LUT R19, R19, 0x7fffffff, RZ, 0xc0, !PT ;  /* 0x7fffffff13137812 */ /* 0x008fc400078ec0ff */
[----:B----4-:R-:W-:Y:S02]  /*19b060*/  LOP3.LUT R18, R18, 0x7fffffff, RZ, 0xc0, !PT ;  /* 0x7fffffff12127812 */ /* 0x010fe400078ec0ff */
[----:B------:R-:W-:Y:S01]  /*19b070*/  LOP3.LUT R17, R17, 0x7fffffff, RZ, 0xc0, !PT ;  /* 0x7fffffff11117812 */ /* 0x000fe200078ec0ff */
[C---:B------:R-:W-:Y:S01]  /*19b080*/  VIADD R43, R6.reuse, 0x10 ;  /* 0x00000010062b7836 */ /* 0x040fe20000000000 */
[----:B------:R-:W-:Y:S01]  /*19b090*/  ISETP.LT.AND P4, PT, R5, UR43, !P1 ;  /* 0x0000002b05007c0c */ /* 0x000fe2000cf81270 */
[----:B------:R-:W-:Y:S01]  /*19b0a0*/  ULDC UR43, c[0x0][0x228] ;  /* 0x00008a00002b7ab9 */ /* 0x000fe20000000800 */
[----:B------:R-:W-:Y:S01]  /*19b0b0*/  LOP3.LUT R29, R29, 0xfffffffe, RZ, 0xc0, !PT ;  /* 0xfffffffe1d1d7812 */ /* 0x000fe200078ec0ff */
[----:B------:R-:W-:Y:S01]  /*19b0c0*/  VIADD R126, R6, 0xf ;  /* 0x0000000f067e7836 */ /* 0x000fe20000000000 */
[----:B------:R-:W-:Y:S01]  /*19b0d0*/  LOP3.LUT R28, R28, 0xdfffffff, RZ, 0xc0, !PT ;  /* 0xdfffffff1c1c7812 */ /* 0x000fe200078ec0ff */
[C---:B------:R-:W-:Y:S01]  /*19b0e0*/  VIADD R127, R6.reuse, 0xe ;  /* 0x0000000e067f7836 */ /* 0x040fe20000000000 */
[----:B------:R-:W-:Y:S01]  /*19b0f0*/  @P3 LOP3.LUT R29, R29, 0x1, RZ, 0xfc, !PT ;  /* 0x000000011d1d3812 */ /* 0x000fe200078efcff */
[C---:B------:R-:W-:Y:S01]  /*19b100*/  VIADD R132, R6.reuse, 0xd ;  /* 0x0000000d06847836 */ /* 0x040fe20000000000 */
[----:B------:R-:W-:Y:S01]  /*19b110*/  ISETP.LT.AND P3, PT, R9, UR39, !P1 ;  /* 0x0000002709007c0c */ /* 0x000fe2000cf61270 */
[----:B------:R-:W-:Y:S01]  /*19b120*/  VIADD R134, R6, 0xc ;  /* 0x0000000c06867836 */ /* 0x000fe20000000000 */
[----:B------:R-:W-:Y:S01]  /*19b130*/  ISETP.LT.AND P2, PT, R8, UR38, !P1 ;  /* 0x0000002608007c0c */ /* 0x000fe2000cf41270 */
[----:B------:R-:W-:Y:S01]  /*19b140*/  ULDC.64 UR38, c[0x0][0x228] ;  /* 0x00008a0000267ab9 */ /* 0x000fe20000000a00 */
[----:B------:R-:W-:Y:S01]  /*19b150*/  VIADD R136, R6, 0xb ;  /* 0x0000000b06887836 */ /* 0x000fe20000000000 */
[----:B------:R-:W-:-:S02]  /*19b160*/  @P4 LOP3.LUT R28, R28, 0x20000000, RZ, 0xfc, !PT ;  /* 0x200000001c1c4812 */ /* 0x000fc400078efcff */
[C---:B------:R-:W-:Y:S01]  /*19b170*/  IADD3 R138, R6.reuse, 0xa, RZ ;  /* 0x0000000a068a7810 */ /* 0x040fe20007ffe0ff */
[----:B------:R-:W-:Y:S01]  /*19b180*/  VIADD R140, R6, 0x9 ;  /* 0x00000009068c7836 */ /* 0x000fe20000000000 */
[----:B------:R-:W-:Y:S01]  /*19b190*/  LOP3.LUT R28, R28, 0xefffffff, RZ, 0xc0, !PT ;  /* 0xefffffff1c1c7812 */ /* 0x000fe200078ec0ff */
[C---:B------:R-:W-:Y:S02]  /*19b1a0*/  VIADD R141, R6.reuse, 0x8 ;  /* 0x00000008068d7836 */ /* 0x040fe40000000000 */
[----:B------:R-:W-:Y:S01]  /*19b1b0*/  VIADD R142, R6, 0x7 ;  /* 0x00000007068e7836 */ /* 0x000fe20000000000 */
[----:B------:R-:W-:Y:S02]  /*19b1c0*/  @P3 LOP3.LUT R28, R28, 0x10000000, RZ, 0xfc, !PT ;  /* 0x100000001c1c3812 */ /* 0x000fe400078efcff */
[C---:B------:R-:W-:Y:S01]  /*19b1d0*/  IADD3 R143, R6.reuse, 0x6, RZ ;  /* 0x00000006068f7810 */ /* 0x040fe20007ffe0ff */
[C---:B------:R-:W-:Y:S01]  /*19b1e0*/  VIADD R144, R6.reuse, 0x5 ;  /* 0x0000000506907836 */ /* 0x040fe20000000000 */
[----:B------:R-:W-:Y:S01]  /*19b1f0*/  ISETP.LT.AND P1, PT, R7, UR36, !P1 ;  /* 0x0000002407007c0c */ /* 0x000fe2000cf21270 */
[----:B------:R-:W-:Y:S01]  /*19b200*/  VIADD R145, R6, 0x4 ;  /* 0x0000000406917836 */ /* 0x000fe20000000000 */
[----:B------:R-:W-:Y:S01]  /*19b210*/  LOP3.LUT R28, R28, 0xf7ffffff, RZ, 0xc0, !PT ;  /* 0xf7ffffff1c1c7812 */ /* 0x000fe200078ec0ff */
[----:B------:R-:W2:Y:S03]  /*19b220*/  LDL.LU R252, [R1+0x6fb8] ;  /* 0x006fb80001fc7983 */ /* 0x000ea60000300800 */
[----:B------:R-:W-:-:S04]  /*19b230*/  @P2 LOP3.LUT R28, R28, 0x8000000, RZ, 0xfc, !PT ;  /* 0x080000001c1c2812 */ /* 0x000fc800078efcff */
[----:B------:R-:W-:-:S04]  /*19b240*/  LOP3.LUT R28, R28, 0xfbffffff, RZ, 0xc0, !PT ;  /* 0xfbffffff1c1c7812 */ /* 0x000fc800078ec0ff */
[----:B------:R-:W-:Y:S01]  /*19b250*/  @P1 LOP3.LUT R28, R28, 0x4000000, RZ, 0xfc, !PT ;  /* 0x040000001c1c1812 */ /* 0x000fe200078efcff */
[----:B------:R-:W-:Y:S01]  /*19b260*/  BAR.SYNC.DEFER_BLOCKING 0x0 ;  /* 0x0000000000007b1d */ /* 0x000fe20000010000 */
[----:B------:R-:W-:-:S04]  /*19b270*/  ISETP.GE.AND P1, PT, R247, UR31, PT ;  /* 0x0000001ff7007c0c */ /* 0x000fc8000bf26270 */
[----:B------:R-:W-:Y:S01]  /*19b280*/  ISETP.LT.AND P4, PT, R5, UR45, !P1 ;  /* 0x0000002d05007c0c */ /* 0x000fe2000cf81270 */
[----:B------:R-:W-:Y:S01]  /*19b290*/  ULDC UR45, c[0x0][0x228] ;  /* 0x00008a00002d7ab9 */ /* 0x000fe20000000800 */
[----:B------:R-:W-:Y:S01]  /*19b2a0*/  ISETP.LT.AND P3, PT, R9, UR43, !P1 ;  /* 0x0000002b09007c0c */ /* 0x000fe2000cf61270 */
[----:B------:R-:W-:Y:S01]  /*19b2b0*/  ULDC UR43, c[0x0][0x228] ;  /* 0x00008a00002b7ab9 */ /* 0x000fe20000000800 */
[----:B------:R-:W-:Y:S01]  /*19b2c0*/  LOP3.LUT R28, R28, 0xfdffffff, RZ, 0xc0, !PT ;  /* 0xfdffffff1c1c7812 */ /* 0x000fe200078ec0ff */
[----:B------:R-:W-:Y:S01]  /*19b2d0*/  ULDC.64 UR30, c[0x0][0x228] ;  /* 0x00008a00001e7ab9 */ /* 0x000fe20000000a00 */
[----:B------:R-:W-:Y:S01]  /*19b2e0*/  ISETP.LT.AND P2, PT, R8, UR58, !P1 ;  /* 0x0000003a08007c0c */ /* 0x000fe2000cf41270 */
[----:B------:R-:W-:Y:S01]  /*19b2f0*/  ULDC UR58, c[0x0][0x228] ;  /* 0x00008a00003a7ab9 */ /* 0x000fe20000000800 */
[----:B------:R-:W3:Y:S05]  /*19b300*/  LDL.LU R247, [R1+0x6fb4] ;  /* 0x006fb40001f77983 */ /* 0x000eea0000300800 */
        /* <DEDUP_REMOVED lines=22> */
[----:B------:R-:W-:Y:S02]  /*19b470*/  LOP3.LUT R28, R28, 0xfff7ffff, RZ, 0xc0, !PT ;  /* 0xfff7ffff1c1c7812 */ /* 0x000fe400078ec0ff */
[----:B------:R-:W-:Y:S01]  /*19b480*/  ISETP.GE.AND P1, PT, R245, UR35, PT ;  /* 0x00000023f5007c0c */ /* 0x000fe2000bf26270 */
[----:B------:R-:W-:Y:S01]  /*19b490*/  ULDC.64 UR34, c[0x0][0x228] ;  /* 0x00008a0000227ab9 */ /* 0x000fe20000000a00 */
[----:B------:R-:W-:Y:S01]  /*19b4a0*/  @P3 LOP3.LUT R28, R28, 0x80000, RZ, 0xfc, !PT ;  /* 0x000800001c1c3812 */ /* 0x000fe200078efcff */
[----:B------:R-:W2:Y:S01]  /*19b4b0*/  LDL.LU R245, [R1+0x6fac] ;  /* 0x006fac0001f57983 */ /* 0x000ea20000300800 */
[----:B------:R-:W-:Y:S01]  /*19b4c0*/  ISETP.LT.AND P4, PT, R5, UR60, !P1 ;  /* 0x0000003c05007c0c */ /* 0x000fe2000cf81270 */
[----:B------:R-:W-:Y:S01]  /*19b4d0*/  ULDC UR60, c[0x0][0x228] ;  /* 0x00008a00003c7ab9 */ /* 0x000fe20000000800 */
[----:B------:R-:W-:-:S04]  /*19b4e0*/  LOP3.LUT R28, R28, 0xfffbffff, RZ, 0xc0, !PT ;  /* 0xfffbffff1c1c7812 */ /* 0x000fc800078ec0ff */
[----:B------:R-:W-:Y:S02]  /*19b4f0*/  @P2 LOP3.LUT R28, R28, 0x40000, RZ, 0xfc, !PT ;  /* 0x000400001c1c2812 */ /* 0x000fe400078efcff */
        /* <DEDUP_REMOVED lines=56> */
[----:B------:R-:W-:Y:S02]  /*19b880*/  ISETP.LT.AND P4, PT, R5, UR43, !P1 ;  /* 0x0000002b05007c0c */ /* 0x000fe4000cf81270 */
[----:B------:R-:W-:Y:S01]  /*19b890*/  ISETP.LT.AND P3, PT, R9, UR53, !P1 ;  /* 0x0000003509007c0c */ /* 0x000fe2000cf61270 */
[----:B------:R-:W-:Y:S01]  /*19b8a0*/  ULDC UR53, c[0x0][0x228] ;  /* 0x00008a0000357ab9 */ /* 0x000fe20000000800 */
[----:B------:R-:W-:Y:S01]  /*19b8b0*/  ISETP.LT.AND P2, PT, R8, UR42, !P1 ;  /* 0x0000002a08007c0c */ /* 0x000fe2000cf41270 */
[----:B------:R-:W-:-:S08]  /*19b8c0*/  ULDC.64 UR42, c[0x0][0x228] ;  /* 0x00008a00002a7ab9 */ /* 0x000fd00000000a00 */
        /* <DEDUP_REMOVED lines=10> */
[----:B------:R-:W-:Y:S01]  /*19b970*/  ULDC UR29, c[0x0][0x228] ;  /* 0x00008a00001d7ab9 */ /* 0x000fe20000000800 */
[----:B------:R-:W-:Y:S01]  /*19b980*/  LOP3.LUT R28, R28, 0xfffffffd, RZ, 0xc0, !PT ;  /* 0xfffffffd1c1c7812 */ /* 0x000fe200078ec0ff */
[----:B------:R-:W3:Y:S01]  /*19b990*/  LDL.LU R123, [R1+0x6f9c] ;  /* 0x006f9c00017b7983 */ /* 0x000ee20000300800 */
[----:B------:R-:W-:Y:S02]  /*19b9a0*/  ISETP.LT.AND P2, PT, R8, UR4, !P1 ;  /* 0x0000000408007c0c */ /* 0x000fe4000cf41270 */
        /* <DEDUP_REMOVED lines=8> */
[----:B------:R-:W-:Y:S02]  /*19ba30*/  @P1 LOP3.LUT R27, R27, 0x40000000, RZ, 0xfc, !PT ;  /* 0x400000001b1b1812 */ /* 0x000fe400078efcff */
[----:B------:R-:W-:Y:S01]  /*19ba40*/  ISETP.GE.AND P1, PT, R122, UR35, PT ;  /* 0x000000237a007c0c */ /* 0x000fe2000bf26270 */
[----:B------:R-:W-:Y:S01]  /*19ba50*/  ULDC UR35, c[0x0][0x228] ;  /* 0x00008a0000237ab9 */ /* 0x000fe20000000800 */
[----:B------:R-:W-:Y:S01]  /*19ba60*/  @P4 LOP3.LUT R28, R28, 0x2, RZ, 0xfc, !PT ;  /* 0x000000021c1c4812 */ /* 0x000fe200078efcff */
[----:B------:R-:W4:Y:S01]  /*19ba70*/  LDL.LU R122, [R1+0x6f98] ;  /* 0x006f9800017a7983 */ /* 0x000f220000300800 */
[----:B------:R-:W-:Y:S02]  /*19ba80*/  ISETP.LT.AND P4, PT, R5, UR41, !P1 ;  /* 0x0000002905007c0c */ /* 0x000fe4000cf81270 */
[----:B------:R-:W-:Y:S02]  /*19ba90*/  LOP3.LUT R28, R28, 0xfffffffe, RZ, 0xc0, !PT ;  /* 0xfffffffe1c1c7812 */ /* 0x000fe400078ec0ff */
[----:B------:R-:W-:-:S02]  /*19baa0*/  LOP3.LUT R27, R27, 0xdfffffff, RZ, 0xc0, !PT ;  /* 0xdfffffff1b1b7812 */ /* 0x000fc400078ec0ff */
[----:B------:R-:W-:Y:S02]  /*19bab0*/  @P3 LOP3.LUT R28, R28, 0x1, RZ, 0xfc, !PT ;  /* 0x000000011c1c3812 */ /* 0x000fe400078efcff */
[----:B------:R-:W-:Y:S01]  /*19bac0*/  ISETP.LT.AND P3, PT, R9, UR40, !P1 ;  /* 0x0000002809007c0c */ /* 0x000fe2000cf61270 */
[----:B------:R-:W-:Y:S01]  /*19bad0*/  ULDC.64 UR40, c[0x0][0x228] ;  /* 0x00008a0000287ab9 */ /* 0x000fe20000000a00 */
[----:B------:R-:W-:-:S03]  /*19bae0*/  ISETP.LT.AND P2, PT, R8, UR6, !P1 ;  /* 0x0000000608007c0c */ /* 0x000fc6000cf41270 */
        /* <DEDUP_REMOVED lines=18> */
[----:B------:R-:W-:Y:S01]  /*19bc10*/  ULDC.64 UR6, c[0x0][0x228] ;  /* 0x00008a0000067ab9 */ /* 0x000fe20000000a00 */
[----:B------:R-:W-:Y:S01]  /*19bc20*/  LOP3.LUT R16, R16, 0x7fffffff, RZ, 0xc0, !PT ;  /* 0x7fffffff10107812 */ /* 0x000fe200078ec0ff */
[----:B------:R-:W2:Y:S06]  /*19bc30*/  LDL.LU R121, [R1+0x6f94] ;  /* 0x006f940001797983 */ /* 0x000eac0000300800 */
        /* <DEDUP_REMOVED lines=48> */
[----:B------:R-:W2:Y:S01]  /*19bf40*/  LDL.LU R118, [R1+0x6f88] ;  /* 0x006f880001767983 */ /* 0x000ea20000300800 */
        /* <DEDUP_REMOVED lines=34> */
[----:B------:R-:W-:Y:S02]  /*19c170*/  ISETP.LT.AND P4, PT, R5, UR18, !P1 ;  /* 0x0000001205007c0c */ /* 0x000fe4000cf81270 */
        /* <DEDUP_REMOVED lines=16> */
[----:B------:R-:W-:Y:S02]  /*19c280*/  ISETP.LT.AND P2, PT, R8, UR23, !P1 ;  /* 0x0000001708007c0c */ /* 0x000fe4000cf41270 */
[----:B------:R-:W-:Y:S02]  /*19c290*/  ISETP.LT.AND P4, PT, R5, UR26, !P1 ;  /* 0x0000001a05007c0c */ /* 0x000fe4000cf81270 */
[----:B------:R-:W-:Y:S01]  /*19c2a0*/  ISETP.LT.AND P3, PT, R9, UR22, !P1 ;  /* 0x0000001609007c0c */ /* 0x000fe2000cf61270 */
[----:B------:R-:W-:Y:S01]  /*19c2b0*/  ULDC.64 UR22, c[0x0][0x228] ;  /* 0x00008a0000167ab9 */ /* 0x000fe20000000a00 */
        /* <DEDUP_REMOVED lines=8> */
[----:B------:R-:W2:Y:S01]  /*19c340*/  LDL.LU R114, [R1+0x6f78] ;  /* 0x006f780001727983 */ /* 0x000ea20000300800 */
        /* <DEDUP_REMOVED lines=8> */
[----:B------:R-:W-:Y:S02]  /*19c3d0*/  ULDC.64 UR24, c[0x0][0x228] ;  /* 0x00008a0000187ab9 */ /* 0x000fe40000000a00 */
        /* <DEDUP_REMOVED lines=123> */
[----:B------:R-:W-:-:S02]  /*19cb90*/  ISETP.LT.AND P3, PT, R9, UR36, !P1 ;  /* 0x0000002409007c0c */ /* 0x000fc4000cf61270 */
[----:B------:R-:W-:-:S07]  /*19cba0*/  ISETP.LT.AND P1, PT, R7, UR45, !P1 ;  /* 0x0000002d07007c0c */ /* 0x000fce000cf21270 */
[----:B------:R-:W-:-:S04]  /*19cbb0*/  @P2 LOP3.LUT R25, R25, 0x80000000, RZ, 0xfc, !PT ;  /* 0x8000000019192812 */ /* 0x000fc800078efcff */
[----:B------:R-:W-:-:S04]  /*19cbc0*/  LOP3.LUT R25, R25, 0xbfffffff, RZ, 0xc0, !PT ;  /* 0xbfffffff19197812 */ /* 0x000fc800078ec0ff */
[----:B------:R-:W-:Y:S02]  /*19cbd0*/  @P1 LOP3.LUT R25, R25, 0x40000000, RZ, 0xfc, !PT ;  /* 0x4000000019191812 */ /* 0x000fe400078efcff */
[----:B------:R-:W-:Y:S01]  /*19cbe0*/  ISETP.GE.AND P1, PT, R106, UR27, PT ;  /* 0x0000001b6a007c0c */ /* 0x000fe2000bf26270 */
[----:B------:R-:W-:Y:S01]  /*19cbf0*/  ULDC.64 UR26, c[0x0][0x228] ;  /* 0x00008a00001a7ab9 */ /* 0x000fe20000000a00 */
        /* <DEDUP_REMOVED lines=81> */
[----:B------:R-:W-:Y:S01]  /*19d110*/  ULDC.64 UR38, c[0x0][0x228] ;  /* 0x00008a0000267ab9 */ /* 0x000fe20000000a00 */
        /* <DEDUP_REMOVED lines=65> */
[----:B------:R-:W-:Y:S01]  /*19d530*/  ULDC.64 UR36, c[0x0][0x228] ;  /* 0x00008a0000247ab9 */ /* 0x000fe20000000a00 */
[----:B------:R-:W-:Y:S01]  /*19d540*/  @P4 LOP3.LUT R25, R25, 0x2, RZ, 0xfc, !PT ;  /* 0x0000000219194812 */ /* 0x000fe200078efcff */
[----:B------:R-:W2:Y:S01]  /*19d550*/  LDL.LU R98, [R1+0x6f38] ;  /* 0x006f380001627983 */ /* 0x000ea20000300800 */
[----:B------:R-:W-:Y:S02]  /*19d560*/  ISETP.LT.AND P4, PT, R5, UR47, !P1 ;  /* 0x0000002f05007c0c */ /* 0x000fe4000cf81270 */
[----:B------:R-:W-:Y:S02]  /*19d570*/  LOP3.LUT R25, R25, 0xfffffffe, RZ, 0xc0, !PT ;  /* 0xfffffffe19197812 */ /* 0x000fe400078ec0ff */
[----:B------:R-:W-:-:S02]  /*19d580*/  LOP3.LUT R24, R24, 0xdfffffff, RZ, 0xc0, !PT ;  /* 0xdfffffff18187812 */ /* 0x000fc400078ec0ff */
[----:B------:R-:W-:Y:S02]  /*19d590*/  @P3 LOP3.LUT R25, R25, 0x1, RZ, 0xfc, !PT ;  /* 0x0000000119193812 */ /* 0x000fe400078efcff */
[----:B------:R-:W-:Y:S01]  /*19d5a0*/  ISETP.LT.AND P3, PT, R9, UR46, !P1 ;  /* 0x0000002e09007c0c */ /* 0x000fe2000cf61270 */
[----:B------:R-:W-:Y:S01]  /*19d5b0*/  ULDC.64 UR46, c[0x0][0x228] ;  /* 0x00008a00002e7ab9 */ /* 0x000fe20000000a00 */
        /* <DEDUP_REMOVED lines=36> */
[----:B------:R-:W-:-:S09]  /*19d800*/  ISETP.LT.AND P2, PT, R8, UR16, !P1 ;  /* 0x0000001008007c0c */ /* 0x000fd2000cf41270 */
        /* <DEDUP_REMOVED lines=10> */
[----:B------:R-:W2:Y:S01]  /*19d8b0*/  LDL.LU R91, [R1+0x6f2c] ;  /* 0x006f2c00015b7983 */ /* 0x000ea20000300800 */
        /* <DEDUP_REMOVED lines=79> */
[----:B------:R-:W-:Y:S02]  /*19ddb0*/  @P2 LOP3.LUT R24, R24, 0x2, RZ, 0xfc, !PT ;  /* 0x0000000218182812 */ /* 0x000fe400078efcff */
[----:B------:R-:W-:Y:S02]  /*19ddc0*/  ISETP.LT.AND P2, PT, R7, UR16, !P1 ;  /* 0x0000001007007c0c */ /* 0x000fe4000cf41270 */
[----:B------:R-:W-:Y:S02]  /*19ddd0*/  LOP3.LUT R24, R24, 0xfffffffe, RZ, 0xc0, !PT ;  /* 0xfffffffe18187812 */ /* 0x000fe400078ec0ff */
[----:B------:R-:W-:Y:S01]  /*19dde0*/  ISETP.GE.AND P1, PT, R86, UR43, PT ;  /* 0x0000002b56007c0c */ /* 0x000fe2000bf26270 */
[----:B------:R-:W-:Y:S01]  /*19ddf0*/  ULDC.64 UR42, c[0x0][0x228] ;  /* 0x00008a00002a7ab9 */ /* 0x000fe20000000a00 */
[----:B------:R-:W-:Y:S01]  /*19de00*/  @P3 LOP3.LUT R23, R23, 0x80000000, RZ, 0xfc, !PT ;  /* 0x8000000017173812 */ /* 0x000fe200078efcff */
[----:B------:R-:W2:Y:S01]  /*19de10*/  LDL.LU R86, [R1+0x6f18] ;  /* 0x006f180001567983 */ /* 0x000ea20000300800 */
[----:B------:R-:W-:-:S02]  /*19de20*/  @P4 LOP3.LUT R24, R24, 0x1, RZ, 0xfc, !PT ;  /* 0x0000000118184812 */ /* 0x000fc400078efcff */
        /* <DEDUP_REMOVED lines=25> */
[----:B------:R-:W2:Y:S01]  /*19dfc0*/  LDL.LU R85, [R1+0x6f14] ;  /* 0x006f140001557983 */ /* 0x000ea20000300800 */
        /* <DEDUP_REMOVED lines=32> */
[----:B------:R-:W-:Y:S02]  /*19e1d0*/  ISETP.LT.AND P3, PT, R9, UR24, !P1 ;  /* 0x0000001809007c0c */ /* 0x000fe4000cf61270 */
[----:B------:R-:W-:Y:S01]  /*19e1e0*/  ISETP.LT.AND P2, PT, R8, UR8, !P1 ;  /* 0x0000000808007c0c */ /* 0x000fe2000cf41270 */
[----:B------:R-:W-:-:S08]  /*19e1f0*/  ULDC UR8, c[0x0][0x228] ;  /* 0x00008a0000087ab9 */ /* 0x000fd00000000800 */
        /* <DEDUP_REMOVED lines=67> */
[----:B------:R-:W-:Y:S01]  /*19e630*/  ULDC.64 UR28, c[0x0][0x228] ;  /* 0x00008a00001c7ab9 */ /* 0x000fe20000000a00 */
        /* <DEDUP_REMOVED lines=288> */
[----:B------:R-:W-:Y:S02]  /*19f840*/  ISETP.LT.AND P4, PT, R5, UR16, !P1 ;  /* 0x0000001005007c0c */ /* 0x000fe4000cf81270 */
[----:B------:R-:W-:Y:S01]  /*19f850*/  ISETP.LT.AND P3, PT, R9, UR6, !P1 ;  /* 0x0000000609007c0c */ /* 0x000fe2000cf61270 */
[----:B------:R-:W-:Y:S01]  /*19f860*/  ULDC UR6, c[0x0][0x228] ;  /* 0x00008a0000067ab9 */ /* 0x000fe20000000800 */
[----:B------:R-:W-:-:S07]  /*19f870*/  ISETP.LT.AND P1, PT, R7, UR20, !P1 ;  /* 0x0000001407007c0c */ /* 0x000fce000cf21270 */
        /* <DEDUP_REMOVED lines=83> */
[----:B------:R-:W-:Y:S01]  /*19fdb0*/  ULDC.64 UR20, c[0x0][0x228] ;  /* 0x00008a0000147ab9 */ /* 0x000fe20000000a00 */
        /* <DEDUP_REMOVED lines=18> */
[----:B------:R-:W-:Y:S02]  /*19fee0*/  ISETP.LT.AND P3, PT, R9, UR28, !P1 ;  /* 0x0000001c09007c0c */ /* 0x000fe4000cf61270 */
        /* <DEDUP_REMOVED lines=247> */
[----:B------:R-:W-:Y:S01]  /*1a0e60*/  LOP3.LUT R18, R18, 0xfffbffff, RZ, 0xc0, !PT ;  /* 0xfffbffff12127812 */ /* 0x000fe200078ec0ff */
[----:B------:R-:W2:Y:S03]  /*1a0e70*/  LDL.LU R15, [R1+0x6e6c] ;  /* 0x006e6c00010f7983 */ /* 0x000ea60000300800 */
[----:B------:R-:W-:Y:S02]  /*1a0e80*/  @P2 LOP3.LUT R18, R18, 0x40000, RZ, 0xfc, !PT ;  /* 0x0004000012122812 */ /* 0x000fe400078efcff */
[----:B------:R-:W-:Y:S01]  /*1a0e90*/  ISETP.LT.AND P2, PT, R5, UR51, !P1 ;  /* 0x0000003305007c0c */ /* 0x000fe2000cf41270 */
[----:B------:R-:W-:Y:S01]  /*1a0ea0*/  ULDC UR51, c[0x0][0x228] ;  /* 0x00008a0000337ab9 */ /* 0x000fe20000000800 */
[----:B------:R-:W-:Y:S01]  /*1a0eb0*/  ISETP.LT.AND P4, PT, R9, UR48, !P1 ;  /* 0x0000003009007c0c */ /* 0x000fe2000cf81270 */
[----:B------:R-:W-:Y:S01]  /*1a0ec0*/  ULDC UR48, c[0x0][0x228] ;  /* 0x00008a0000307ab9 */ /* 0x000fe20000000800 */
[----:B------:R-:W-:-:S02]  /*1a0ed0*/  LOP3.LUT R18, R18, 0xfffdffff, RZ, 0xc0, !PT ;  /* 0xfffdffff12127812 */ /* 0x000fc400078ec0ff */
[----:B------:R-:W-:-:S07]  /*1a0ee0*/  ISETP.LT.AND P3, PT, R8, UR6, !P1 ;  /* 0x0000000608007c0c */ /* 0x000fce000cf61270 */
        /* <DEDUP_REMOVED lines=8> */
[----:B------:R-:W-:Y:S01]  /*1a0f70*/  LOP3.LUT R18, R18, 0xffffbfff, RZ, 0xc0, !PT ;  /* 0xffffbfff12127812 */ /* 0x000fe200078ec0ff */
[----:B------:R-:W2:Y:S03]  /*1a0f80*/  LDL.LU R14, [R1+0x6e68] ;  /* 0x006e6800010e7983 */ /* 0x000ea60000300800 */
[----:B------:R-:W-:Y:S02]  /*1a0f90*/  @P2 LOP3.LUT R18, R18, 0x4000, RZ, 0xfc, !PT ;  /* 0x0000400012122812 */ /* 0x000fe400078efcff */
[----:B------:R-:W-:Y:S01]  /*1a0fa0*/  ISETP.LT.AND P2, PT, R5, UR8, !P1 ;  /* 0x0000000805007c0c */ /* 0x000fe2000cf41270 */
[----:B------:R-:W-:Y:S01]  /*1a0fb0*/  ULDC UR8, c[0x0][0x228] ;  /* 0x00008a0000087ab9 */ /* 0x000fe20000000800 */
[----:B------:R-:W-:Y:S01]  /*1a0fc0*/  ISETP.LT.AND P4, PT, R9, UR7, !P1 ;  /* 0x0000000709007c0c */ /* 0x000fe2000cf81270 */
[----:B------:R-:W-:Y:S01]  /*1a0fd0*/  ULDC.64 UR6, c[0x0][0x228] ;  /* 0x00008a0000067ab9 */ /* 0x000fe20000000a00 */
[----:B------:R-:W-:-:S02]  /*1a0fe0*/  LOP3.LUT R18, R18, 0xffffdfff, RZ, 0xc0, !PT ;  /* 0xffffdfff12127812 */ /* 0x000fc400078ec0ff */
[----:B------:R-:W-:Y:S01]  /*1a0ff0*/  ISETP.LT.AND P3, PT, R8, UR5, !P1 ;  /* 0x0000000508007c0c */ /* 0x000fe2000cf61270 */
[----:B------:R-:W-:-:S06]  /*1a1000*/  ULDC.64 UR4, c[0x0][0x228] ;  /* 0x00008a0000047ab9 */ /* 0x000fcc0000000a00 */
[----:B------:R-:W-:-:S04]  /*1a1010*/  @P2 LOP3.LUT R18, R18, 0x2000, RZ, 0xfc, !PT ;  /* 0x0000200012122812 */ /* 0x000fc800078efcff */
[----:B------:R-:W-:-:S04]  /*1a1020*/  LOP3.LUT R18, R18, 0xffffefff, RZ, 0xc0, !PT ;  /* 0xffffefff12127812 */ /* 0x000fc800078ec0ff */
[----:B------:R-:W-:Y:S02]  /*1a1030*/  @P4 LOP3.LUT R18, R18, 0x1000, RZ, 0xfc, !PT ;  /* 0x0000100012124812 */ /* 0x000fe400078efcff */
[----:B------:R-:W-:Y:S02]  /*1a1040*/  ISETP.LT.AND P2, PT, R7, UR34, !P1 ;  /* 0x0000002207007c0c */ /* 0x000fe4000cf41270 */
[----:B------:R-:W-:Y:S02]  /*1a1050*/  LOP3.LUT R18, R18, 0xfffff7ff, RZ, 0xc0, !PT ;  /* 0xfffff7ff12127812 */ /* 0x000fe400078ec0ff */
[----:B------:R-:W-:Y:S01]  /*1a1060*/  ISETP.GE.AND P1, PT, R13, UR39, PT ;  /* 0x000000270d007c0c */ /* 0x000fe2000bf26270 */
[----:B------:R-:W-:Y:S01]  /*1a1070*/  ULDC UR39, c[0x0][0x228] ;  /* 0x00008a0000277ab9 */ /* 0x000fe20000000800 */
[----:B------:R-:W-:Y:S01]  /*1a1080*/  @P3 LOP3.LUT R18, R18, 0x800, RZ, 0xfc, !PT ;  /* 0x0000080012123812 */ /* 0x000fe200078efcff */
[----:B------:R-:W3:Y:S01]  /*1a1090*/  LDL.LU R13, [R1+0x6e64] ;  /* 0x006e6400010d7983 */ /* 0x000ee20000300800 */
[----:B------:R-:W-:-:S02]  /*1a10a0*/  ISETP.LT.AND P4, PT, R5, UR10, !P1 ;  /* 0x0000000a05007c0c */ /* 0x000fc4000cf81270 */
        /* <DEDUP_REMOVED lines=50> */
[----:B------:R-:W3:Y:S01]  /*1a13d0*/  LDL.LU R10, [R1+0x6e58] ;  /* 0x006e5800010a7983 */ /* 0x000ee20000300800 */
[----:B------:R-:W-:Y:S01]  /*1a13e0*/  ISETP.LT.AND P4, PT, R5, UR13, !P1 ;  /* 0x0000000d05007c0c */ /* 0x000fe2000cf81270 */
[----:B------:R-:W-:Y:S01]  /*1a13f0*/  ULDC UR13, c[0x0][0x228] ;  /* 0x00008a00000d7ab9 */ /* 0x000fe20000000800 */
[----:B------:R-:W-:Y:S02]  /*1a1400*/  LOP3.LUT R18, R18, 0xfffffffe, RZ, 0xc0, !PT ;  /* 0xfffffffe12127812 */ /* 0x000fe400078ec0ff */
[----:B------:R-:W-:-:S02]  /*1a1410*/  LOP3.LUT R17, R17, 0xdfffffff, RZ, 0xc0, !PT ;  /* 0xdfffffff11117812 */ /* 0x000fc400078ec0ff */
[----:B------:R-:W-:Y:S02]  /*1a1420*/  @P3 LOP3.LUT R18, R18, 0x1, RZ, 0xfc, !PT ;  /* 0x0000000112123812 */ /* 0x000fe400078efcff */
[----:B------:R-:W-:Y:S02]  /*1a1430*/  ISETP.LT.AND P3, PT, R9, UR20, !P1 ;  /* 0x0000001409007c0c */ /* 0x000fe4000cf61270 */
        /* <DEDUP_REMOVED lines=30> */
[----:B------:R-:W-:Y:S02]  /*1a1620*/  ISETP.LT.AND P3, PT, R9, UR26, !P1 ;  /* 0x0000001a09007c0c */ /* 0x000fe4000cf61270 */
        /* <DEDUP_REMOVED lines=166> */
[----:B------:R-:W-:Y:S01]  /*1a2090*/  LDS.128 R132, [R2+0x400] ;  /* 0x0004000002847984 */ /* 0x000fe20000000c00 */
        /* <DEDUP_REMOVED lines=22> */
[----:B------:R-:W-:-:S04]  /*1a2200*/  @P3 LOP3.LUT R16, R16, 0x100, RZ, 0xfc, !PT ;  /* 0x0000010010103812 */ /* 0x000fc800078efcff */
[----:B------:R-:W-:-:S04]  /*1a2210*/  LOP3.LUT R16, R16, 0xffffff7f, RZ, 0xc0, !PT ;  /* 0xffffff7f10107812 */ /* 0x000fc800078ec0ff */
[----:B------:R-:W-:Y:S02]  /*1a2220*/  @P2 LOP3.LUT R16, R16, 0x80, RZ, 0xfc, !PT ;  /* 0x0000008010102812 */ /* 0x000fe400078efcff */
[----:B------:R-:W-:Y:S02]  /*1a2230*/  ISETP.LT.AND P2, PT, R7, UR22, !P1 ;  /* 0x0000001607007c0c */ /* 0x000fe4000cf41270 */
[----:B------:R-:W-:Y:S02]  /*1a2240*/  ISETP.GE.AND P1, PT, R138, UR35, PT ;  /* 0x000000238a007c0c */ /* 0x000fe4000bf26270 */
[----:B------:R-:W-:Y:S01]  /*1a2250*/  LOP3.LUT R16, R16, 0xffffffbf, RZ, 0xc0, !PT ;  /* 0xffffffbf10107812 */ /* 0x000fe200078ec0ff */
[----:B------:R-:W1:Y:S01]  /*1a2260*/  LDS.128 R136, [R2] ;  /* 0x0000000002887984 */ /* 0x000e620000000c00 */
[----:B------:R-:W-:Y:S01]  /*1a2270*/  BAR.SYNC.DEFER_BLOCKING 0x0 ;  /* 0x0000000000007b1d */ /* 0x000fe20000010000 */
[----:B------:R-:W-:-:S06]  /*1a2280*/  ISETP.LT.AND P3, PT, R5, UR34, !P1 ;  /* 0x0000002205007c0c */ /* 0x000fcc000cf61270 */
[----:B------:R-:W-:Y:S02]  /*1a2290*/  @P2 LOP3.LUT R16, R16, 0x40, RZ, 0xfc, !PT ;  /* 0x0000004010102812 */ /* 0x000fe400078efcff */
[----:B------:R-:W-:Y:S02]  /*1a22a0*/  ISETP.LT.AND P4, PT, R9, UR20, !P1 ;  /* 0x0000001409007c0c */ /* 0x000fe4000cf81270 */
[----:B------:R-:W-:Y:S02]  /*1a22b0*/  LOP3.LUT R16, R16, 0xffffffdf, RZ, 0xc0, !PT ;  /* 0xffffffdf10107812 */ /* 0x000fe400078ec0ff */
[----:B------:R-:W-:Y:S02]  /*1a22c0*/  ISETP.LT.AND P2, PT, R8, UR61, !P1 ;  /* 0x0000003d08007c0c */ /* 0x000fe4000cf41270 */
        /* <DEDUP_REMOVED lines=11> */
[----:B------:R-:W-:Y:S02]  /*1a2380*/  LOP3.LUT R16, R16, 0xfffffffd, RZ, 0xc0, !PT ;  /* 0xfffffffd10107812 */ /* 0x000fe400078ec0ff */
[----:B------:R-:W-:Y:S02]  /*1a2390*/  LOP3.LUT R4, R4, 0x7fffffff, RZ, 0xc0, !PT ;  /* 0x7fffffff04047812 */ /* 0x000fe400078ec0ff */
[----:B------:R-:W-:Y:S02]  /*1a23a0*/  @P2 LOP3.LUT R16, R16, 0x2, RZ, 0xfc, !PT ;  /* 0x0000000210102812 */ /* 0x000fe400078efcff */
[----:B------:R-:W-:-:S02]  /*1a23b0*/  ISETP.LT.AND P2, PT, R7, UR38, !P1 ;  /* 0x0000002607007c0c */ /* 0x000fc4000cf41270 */
[----:B------:R-:W-:Y:S02]  /*1a23c0*/  ISETP.LT.AND P4, PT, R9, UR59, !P1 ;  /* 0x0000003b09007c0c */ /* 0x000fe4000cf81270 */
[----:B------:R-:W-:Y:S02]  /*1a23d0*/  ISETP.GE.AND P1, PT, R141, UR37, PT ;  /* 0x000000258d007c0c */ /* 0x000fe4000bf26270 */
[----:B------:R-:W-:Y:S02]  /*1a23e0*/  @P3 LOP3.LUT R4, R4, 0x80000000, RZ, 0xfc, !PT ;  /* 0x8000000004043812 */ /* 0x000fe400078efcff */
[----:B------:R-:W-:Y:S02]  /*1a23f0*/  ISETP.LT.AND P3, PT, R5, UR57, !P1 ;  /* 0x0000003905007c0c */ /* 0x000fe4000cf61270 */
[----:B------:R-:W-:Y:S02]  /*1a2400*/  LOP3.LUT R4, R4, 0xbfffffff, RZ, 0xc0, !PT ;  /* 0xbfffffff04047812 */ /* 0x000fe400078ec0ff */
[----:B------:R-:W-:-:S02]  /*1a2410*/  LOP3.LUT R16, R16, 0xfffffffe, RZ, 0xc0, !PT ;  /* 0xfffffffe10107812 */ /* 0x000fc400078ec0ff */
[----:B------:R-:W-:Y:S02]  /*1a2420*/  @P2 LOP3.LUT R4, R4, 0x40000000, RZ, 0xfc, !PT ;  /* 0x4000000004042812 */ /* 0x000fe400078efcff */
[----:B------:R-:W-:Y:S02]  /*1a2430*/  @P4 LOP3.LUT R16, R16, 0x1, RZ, 0xfc, !PT ;  /* 0x0000000110104812 */ /* 0x000fe400078efcff */
[----:B------:R-:W-:Y:S02]  /*1a2440*/  ISETP.LT.AND P4, PT, R9, UR56, !P1 ;  /* 0x0000003809007c0c */ /* 0x000fe4000cf81270 */
[----:B------:R-:W-:-:S04]  /*1a2450*/  LOP3.LUT R4, R4, 0xdfffffff, RZ, 0xc0, !PT ;  /* 0xdfffffff04047812 */ /* 0x000fc800078ec0ff */
[----:B------:R-:W-:Y:S02]  /*1a2460*/  @P3 LOP3.LUT R4, R4, 0x20000000, RZ, 0xfc, !PT ;  /* 0x2000000004043812 */ /* 0x000fe400078efcff */
[----:B------:R-:W-:Y:S02]  /*1a2470*/  ISETP.LT.AND P2, PT, R8, UR8, !P1 ;  /* 0x0000000808007c0c */ /* 0x000fe4000cf41270 */
        /* <DEDUP_REMOVED lines=80> */
[----:B------:R-:W-:Y:S02]  /*1a2980*/  IADD3 R42, R6, 0x1, RZ ;  /* 0x00000001062a7810 */ /* 0x000fe40007ffe0ff */
[----:B------:R-:W-:Y:S02]  /*1a2990*/  ISETP.LT.AND P1, PT, R7, UR49, !P1 ;  /* 0x0000003107007c0c */ /* 0x000fe4000cf21270 */
[----:B------:R-:W-:Y:S02]  /*1a29a0*/  LOP3.LUT R4, R4, 0xfffffff7, RZ, 0xc0, !PT ;  /* 0xfffffff704047812 */ /* 0x000fe400078ec0ff */
[----:B------:R-:W-:Y:S02]  /*1a29b0*/  ISETP.GE.AND P3, PT, R42, UR29, PT ;  /* 0x0000001d2a007c0c */ /* 0x000fe4000bf66270 */
[----:B------:R-:W-:-:S02]  /*1a29c0*/  @P2 LOP3.LUT R4, R4, 0x8, RZ, 0xfc, !PT ;  /* 0x0000000804042812 */ /* 0x000fc400078efcff */
[----:B------:R-:W-:Y:S02]  /*1a29d0*/  ISETP.LT.AND P4, PT, R5, UR53, !P3 ;  /* 0x0000003505007c0c */ /* 0x000fe4000df81270 */
[----:B------:R-:W-:Y:S02]  /*1a29e0*/  LOP3.LUT R4, R4, 0xfffffffb, RZ, 0xc0, !PT ;  /* 0xfffffffb04047812 */ /* 0x000fe400078ec0ff */
[----:B------:R-:W-:Y:S02]  /*1a29f0*/  ISETP.LT.AND P2, PT, R8, UR46, !P3 ;  /* 0x0000002e08007c0c */ /* 0x000fe4000df41270 */
[----:B------:R-:W-:Y:S02]  /*1a2a00*/  @P1 LOP3.LUT R4, R4, 0x4, RZ, 0xfc, !PT ;  /* 0x0000000404041812 */ /* 0x000fe400078efcff */
[----:B------:R-:W-:Y:S02]  /*1a2a10*/  ISETP.LT.AND P1, PT, R9, UR52, !P3 ;  /* 0x0000003409007c0c */ /* 0x000fe4000df21270 */
[----:B------:R-:W4:Y:S01]  /*1a2a20*/  LDL.LU R9, [R1+0x6e54] ;  /* 0x006e540001097983 */ /* 0x000f220000300800 */
[----:B------:R-:W-:-:S02]  /*1a2a30*/  ISETP.LT.AND P3, PT, R7, UR54, !P3 ;  /* 0x0000003607007c0c */ /* 0x000fc4000df61270 */
[----:B------:R-:W-:Y:S01]  /*1a2a40*/  LOP3.LUT R4, R4, 0xfffffffd, RZ, 0xc0, !PT ;  /* 0xfffffffd04047812 */ /* 0x000fe200078ec0ff */
[----:B------:R-:W2:Y:S01]  /*1a2a50*/  LDL.LU R8, [R1+0x6e50] ;  /* 0x006e500001087983 */ /* 0x000ea20000300800 */
[----:B------:R-:W-:-:S03]  /*1a2a60*/  ISETP.GE.AND P5, PT, R6, UR45, PT ;  /* 0x0000002d06007c0c */ /* 0x000fc6000bfa6270 */
[----:B------:R-:W3:Y:S01]  /*1a2a70*/  LDL.LU R7, [R1+0x6e4c] ;  /* 0x006e4c0001077983 */ /* 0x000ee20000300800 */
[----:B------:R-:W-:-:S03]  /*1a2a80*/  @P4 LOP3.LUT R4, R4, 0x2, RZ, 0xfc, !PT ;  /* 0x0000000204044812 */ /* 0x000fc600078efcff */
[----:B-1----:R1:W-:Y:S01]  /*1a2a90*/  STL.64 [R1+0x110], R136 ;  /* 0x0001108801007387 */ /* 0x0023e20000100a00 */
[----:B------:R-:W-:-:S03]  /*1a2aa0*/  ISETP.LT.AND P4, PT, R5, UR55, !P5 ;  /* 0x0000003705007c0c */ /* 0x000fc6000ef81270 */
[----:B------:R1:W-:Y:S04]  /*1a2ab0*/  STL.64 [R1+0x118], R138 ;  /* 0x0001188a01007387 */ /* 0x0003e80000100a00 */
[----:B------:R1:W-:Y:S04]  /*1a2ac0*/  STL.64 [R1+0x860], R132 ;  /* 0x0008608401007387 */ /* 0x0003e80000100a00 */
[----:B------:R1:W-:Y:S04]  /*1a2ad0*/  STL.64 [R1+0x868], R134 ;  /* 0x0008688601007387 */ /* 0x0003e80000100a00 */
[----:B------:R-:W4:Y:S04]  /*1a2ae0*/  LDL.LU R6, [R1+0x6e48] ;  /* 0x006e480001067983 */ /* 0x000f280000300800 */
[----:B------:R-:W2:Y:S04]  /*1a2af0*/  LDL.LU R5, [R1+0x6e44] ;  /* 0x006e440001057983 */ /* 0x000ea80000300800 */
[----:B------:R-:W-:Y:S01]  /*1a2b00*/  STL [R1+0x6edc], R3 ;  /* 0x006edc0301007387 */ /* 0x000fe20000100800 */
[----:B--2---:R-:W-:Y:S01]  /*1a2b10*/  LOP3.LUT R5, R5, 0xffffffdf, RZ, 0xc0, !PT ;  /* 0xffffffdf05057812 */ /* 0x004fe200078ec0ff */
[----:B------:R-:W-:Y:S01]  /*1a2b20*/  ULDC UR6, c[0x0][0x22c] ;  /* 0x00008b0000067ab9 */ /* 0x000fe20000000800 */
[----:B------:R-:W-:Y:S01]  /*1a2b30*/  ULDC.64 UR4, c[0x0][0x228] ;  /* 0x00008a0000047ab9 */ /* 0x000fe20000000a00 */
[----:B----4-:R-:W-:Y:S01]  /*1a2b40*/  STL [R1+0x6ed8], R6 ;  /* 0x006ed80601007387 */ /* 0x010fe20000100800 */
[----:B------:R-:W-:Y:S01]  /*1a2b50*/  @P0 LOP3.LUT R5, R5, 0x20, RZ, 0xfc, !PT ;  /* 0x0000002005050812 */ /* 0x000fe200078efcff */
[----:B------:R-:W-:Y:S01]  /*1a2b60*/  ULDC UR7, c[0x0][0x248] ;  /* 0x0000920000077ab9 */ /* 0x000fe20000000800 */
[----:B------:R-:W-:Y:S01]  /*1a2b70*/  LOP3.LUT P0, RZ, R4, 0x2, RZ, 0xc0, !PT ;  /* 0x0000000204ff7812 */ /* 0x000fe2000780c0ff */
        /* <DEDUP_REMOVED lines=20> */
[----:B-1----:R-:W2:Y:S04]  /*1a2cc0*/  LDL.LU R136, [R1+0x2c90] ;  /* 0x002c900001887983 */ /* 0x002ea80000300800 */
[----:B------:R-:W2:Y:S04]  /*1a2cd0*/  LDL.LU R137, [R1+0x2c98] ;  /* 0x002c980001897983 */ /* 0x000ea80000300800 */
[----:B------:R-:W-:Y:S04]  /*1a2ce0*/  STSM.16.M88.4 [R0], R128 ;  /* 0x0000008000007844 */ /* 0x000fe80000000200 */
[----:B------:R-:W2:Y:S04]  /*1a2cf0*/  LDL.LU R138, [R1+0x2ba0] ;  /* 0x002ba000018a7983 */ /* 0x000ea80000300800 */
[----:B------:R-:W-:Y:S04]  /*1a2d00*/  STSM.16.M88.4 [R0+0x200], R92 ;  /* 0x0002005c00007844 */ /* 0x000fe80000000200 */
        /* <DEDUP_REMOVED lines=10> */
[----:B------:R-:W-:Y:S04]  /*1a2db0*/  STL [R1+0x29c], R11 ;  /* 0x00029c0b01007387 */ /* 0x000fe80000100800 */
[----:B----4-:R1:W-:Y:S04]  /*1a2dc0*/  STL.64 [R1+0xa20], R92 ;  /* 0x000a205c01007387 */ /* 0x0103e80000100a00 */
[----:B------:R4:W-:Y:S04]  /*1a2dd0*/  STL [R1+0xa2c], R95 ;  /* 0x000a2c5f01007387 */ /* 0x0009e80000100800 */
[----:B------:R-:W3:Y:S04]  /*1a2de0*/  LDL.LU R128, [R1+0x2730] ;  /* 0x0027300001807983 */ /* 0x000ee80000300800 */
[----:B------:R-:W3:Y:S04]  /*1a2df0*/  LDL.LU R129, [R1+0x2738] ;  /* 0x0027380001817983 */ /* 0x000ee80000300800 */
[----:B------:R-:W3:Y:S04]  /*1a2e00*/  LDL.LU R130, [R1+0x2290] ;  /* 0x0022900001827983 */ /* 0x000ee80000300800 */
[----:B------:R-:W3:Y:S01]  /*1a2e10*/  LDL.LU R131, [R1+0x2298] ;  /* 0x0022980001837983 */ /* 0x000ee20000300800 */
[----:B------:R-:W-:-:S03]  /*1a2e20*/  IMAD.MOV.U32 R12, RZ, RZ, R94 ;  /* 0x000000ffff0c7224 */ /* 0x000fc600078e005e */
[----:B-1----:R-:W3:Y:S04]  /*1a2e30*/  LDL.LU R92, [R1+0x2130] ;  /* 0x00213000015c7983 */ /* 0x002ee80000300800 */
[----:B------:R-:W3:Y:S04]  /*1a2e40*/  LDL.LU R93, [R1+0x2138] ;  /* 0x00213800015d7983 */ /* 0x000ee80000300800 */
[----:B------:R-:W3:Y:S04]  /*1a2e50*/  LDL.LU R94, [R1+0x2050] ;  /* 0x00205000015e7983 */ /* 0x000ee80000300800 */
[----:B----4-:R-:W4:Y:S04]  /*1a2e60*/  LDL.LU R95, [R1+0x2058] ;  /* 0x00205800015f7983 */ /* 0x010f280000300800 */
[----:B--2---:R-:W-:Y:S04]  /*1a2e70*/  STSM.16.M88.4 [R0], R136 ;  /* 0x0000008800007844 */ /* 0x004fe80000000200 */
[----:B---3--:R-:W-:Y:S01]  /*1a2e80*/  STSM.16.M88.4 [R0+0x200], R132 ;  /* 0x0002008400007844 */ /* 0x008fe20000000200 */
[----:B------:R-:W-:Y:S06]  /*1a2e90*/  BAR.SYNC.DEFER_BLOCKING 0x0 ;  /* 0x0000000000007b1d */ /* 0x000fec0000010000 */
[----:B------:R-:W1:Y:S04]  /*1a2ea0*/  LDS.128 R120, [R2] ;  /* 0x0000000002787984 */ /* 0x000e680000000c00 */
[----:B------:R-:W2:Y:S01]  /*1a2eb0*/  LDS.128 R116, [R2+0x400] ;  /* 0x0004000002747984 */ /* 0x000ea20000000c00 */
[----:B------:R-:W-:Y:S06]  /*1a2ec0*/  BAR.SYNC.DEFER_BLOCKING 0x0 ;  /* 0x0000000000007b1d */ /* 0x000fec0000010000 */
[----:B-1----:R-:W-:Y:S04]  /*1a2ed0*/  STL.64 [R1+0x13a0], R120 ;  /* 0x0013a07801007387 */ /* 0x002fe80000100a00 */
[----:B------:R-:W-:Y:S04]  /*1a2ee0*/  STL.64 [R1+0x13a8], R122 ;  /* 0x0013a87a01007387 */ /* 0x000fe80000100a00 */
[----:B--2---:R-:W-:Y:S04]  /*1a2ef0*/  STL.64 [R1+0x1470], R116 ;  /* 0x0014707401007387 */ /* 0x004fe80000100a00 */
[----:B------:R1:W-:Y:S04]  /*1a2f00*/  STSM.16.M88.4 [R0], R128 ;  /* 0x0000008000007844 */ /* 0x0003e80000000200 */
[----:B------:R-:W-:Y:S04]  /*1a2f10*/  STL.64 [R1+0x1478], R118 ;  /* 0x0014787601007387 */ /* 0x000fe80000100a00 */
[----:B-1----:R-:W2:Y:S04]  /*1a2f20*/  LDL.LU R128, [R1+0x1ef0] ;  /* 0x001ef00001807983 */ /* 0x002ea80000300800 */
[----:B------:R-:W2:Y:S04]  /*1a2f30*/  LDL.LU R129, [R1+0x1ef8] ;  /* 0x001ef80001817983 */ /* 0x000ea80000300800 */
[----:B------:R-:W2:Y:S04]  /*1a2f40*/  LDL.LU R130, [R1+0x1d60] ;  /* 0x001d600001827983 */ /* 0x000ea80000300800 */
[----:B------:R-:W2:Y:S04]  /*1a2f50*/  LDL.LU R131, [R1+0x1d68] ;  /* 0x001d680001837983 */ /* 0x000ea80000300800 */
[----:B----4-:R1:W-:Y:S01]  /*1a2f60*/  STSM.16.M88.4 [R0+0x200], R92 ;  /* 0x0002005c00007844 */ /* 0x0103e20000000200 */
        /* <DEDUP_REMOVED lines=17> */
[----:B---3--:R-:W-:Y:S01]  /*1a3080*/  STSM.16.M88.4 [R0+0x200], R92 ;  /* 0x0002005c00007844 */ /* 0x008fe20000000200 */
[----:B------:R-:W-:Y:S06]  /*1a3090*/  BAR.SYNC.DEFER_BLOCKING 0x0 ;  /* 0x0000000000007b1d */ /* 0x000fec0000010000 */
[----:B------:R-:W3:Y:S04]  /*1a30a0*/  LDL.LU R134, [R1+0x100] ;  /* 0x0001000001867983 */ /* 0x000ee80000300800 */
[----:B------:R-:W3:Y:S04]  /*1a30b0*/  LDL.LU R135, [R1+0x108] ;  /* 0x0001080001877983 */ /* 0x000ee80000300800 */
[----:B------:R-:W1:Y:S04]  /*1a30c0*/  LDS.128 R92, [R2+0x400] ;  /* 0x00040000025c7984 */ /* 0x000e680000000c00 */
[----:B------:R-:W4:Y:S01]  /*1a30d0*/  LDS.128 R116, [R2] ;  /* 0x0000000002747984 */ /* 0x000f220000000c00 */
[----:B------:R-:W-:Y:S01]  /*1a30e0*/  BAR.SYNC.DEFER_BLOCKING 0x0 ;  /* 0x0000000000007b1d */ /* 0x000fe20000010000 */
[----:B-1----:R-:W-:-:S05]  /*1a30f0*/  MOV R102, R95 ;  /* 0x0000005f00667202 */ /* 0x002fca0000000f00 */
[----:B------:R-:W-:Y:S04]  /*1a3100*/  STL.64 [R1+0x1430], R92 ;  /* 0x0014305c01007387 */ /* 0x000fe80000100a00 */
[----:B----4-:R-:W-:Y:S04]  /*1a3110*/  STL.64 [R1+0x1380], R116 ;  /* 0x0013807401007387 */ /* 0x010fe80000100a00 */
[----:B------:R-:W-:Y:S04]  /*1a3120*/  STL.64 [R1+0x1388], R118 ;  /* 0x0013887601007387 */ /* 0x000fe80000100a00 */
[----:B------:R-:W-:Y:S04]  /*1a3130*/  STL [R1+0x1438], R94 ;  /* 0x0014385e01007387 */ /* 0x000fe80000100800 */
[----:B------:R-:W-:Y:S04]  /*1a3140*/  STL [R1+0x6eb0], R102 ;  /* 0x006eb06601007387 */ /* 0x000fe80000100800 */
[----:B--2---:R1:W-:Y:S04]  /*1a3150*/  STSM.16.M88.4 [R0], R128 ;  /* 0x0000008000007844 */ /* 0x0043e80000000200 */
[----:B-1----:R-:W2:Y:S04]  /*1a3160*/  LDL.LU R128, [R1+0x2c94] ;  /* 0x002c940001807983 */ /* 0x002ea80000300800 */
[----:B------:R-:W2:Y:S04]  /*1a3170*/  LDL.LU R129, [R1+0x2c9c] ;  /* 0x002c9c0001817983 */ /* 0x000ea80000300800 */
[----:B------:R-:W2:Y:S04]  /*1a3180*/  LDL.LU R130, [R1+0x2ba4] ;  /* 0x002ba40001827983 */ /* 0x000ea80000300800 */
[----:B------:R-:W2:Y:S04]  /*1a3190*/  LDL.LU R131, [R1+0x2bac] ;  /* 0x002bac0001837983 */ /* 0x000ea80000300800 */
[----:B------:R-:W4:Y:S04]  /*1a31a0*/  LDL.LU R92, [R1+0x2a24] ;  /* 0x002a2400015c7983 */ /* 0x000f280000300800 */
[----:B------:R-:W4:Y:S04]  /*1a31b0*/  LDL.LU R93, [R1+0x2a2c] ;  /* 0x002a2c00015d7983 */ /* 0x000f280000300800 */
[----:B------:R-:W4:Y:S04]  /*1a31c0*/  LDL.LU R94, [R1+0x2894] ;  /* 0x00289400015e7983 */ /* 0x000f280000300800 */
[----:B------:R-:W4:Y:S01]  /*1a31d0*/  LDL.LU R95, [R1+0x289c] ;  /* 0x00289c00015f7983 */ /* 0x000f220000300800 */
[----:B------:R-:W-:-:S02]  /*1a31e0*/  IMAD.MOV.U32 R132, RZ, RZ, R44 ;  /* 0x000000ffff847224 */ /* 0x000fc400078e002c */
[----:B------:R-:W-:-:S05]  /*1a31f0*/  IMAD.MOV.U32 R133, RZ, RZ, R46 ;  /* 0x000000ffff857224 */ /* 0x000fca00078e002e */
[----:B---3--:R-:W-:Y:S01]  /*1a3200*/  STSM.16.M88.4 [R0+0x200], R132 ;  /* 0x0002008400007844 */ /* 0x008fe20000000200 */
[----:B------:R-:W-:Y:S06]  /*1a3210*/  BAR.SYNC.DEFER_BLOCKING 0x0 ;  /* 0x0000000000007b1d */ /* 0x000fec0000010000 */
[----:B------:R-:W1:Y:S04]  /*1a3220*/  LDS.128 R120, [R2] ;  /* 0x0000000002787984 */ /* 0x000e680000000c00 */
[----:B------:R-:W3:Y:S01]  /*1a3230*/  LDS.128 R116, [R2+0x400] ;  /* 0x0004000002747984 */ /* 0x000ee20000000c00 */
[----:B------:R-:W-:Y:S06]  /*1a3240*/  BAR.SYNC.DEFER_BLOCKING 0x0 ;  /* 0x0000000000007b1d */ /* 0x000fec0000010000 */
[----:B-1----:R-:W-:Y:S04]  /*1a3250*/  STL.64 [R1+0x1340], R120 ;  /* 0x0013407801007387 */ /* 0x002fe80000100a00 */
[----:B------:R-:W-:Y:S04]  /*1a3260*/  STL.64 [R1+0x1348], R122 ;  /* 0x0013487a01007387 */ /* 0x000fe80000100a00 */
[----:B---3--:R-:W-:Y:S04]  /*1a3270*/  STL.64 [R1+0x1410], R116 ;  /* 0x0014107401007387 */ /* 0x008fe80000100a00 */
[----:B------:R-:W-:Y:S04]  /*1a3280*/  STL.64 [R1+0x1418], R118 ;  /* 0x0014187601007387 */ /* 0x000fe80000100a00 */
[----:B--2---:R1:W-:Y:S04]  /*1a3290*/  STSM.16.M88.4 [R0], R128 ;  /* 0x0000008000007844 */ /* 0x0043e80000000200 */
[----:B-1----:R-:W2:Y:S04]  /*1a32a0*/  LDL.LU R128, [R1+0x2734] ;  /* 0x0027340001807983 */ /* 0x002ea80000300800 */
[----:B------:R-:W2:Y:S04]  /*1a32b0*/  LDL.LU R129, [R1+0x273c] ;  /* 0x00273c0001817983 */ /* 0x000ea80000300800 */
[----:B------:R-:W2:Y:S04]  /*1a32c0*/  LDL.LU R130, [R1+0x2294] ;  /* 0x0022940001827983 */ /* 0x000ea80000300800 */
[----:B----4-:R1:W-:Y:S04]  /*1a32d0*/  STSM.16.M88.4 [R0+0x200], R92 ;  /* 0x0002005c00007844 */ /* 0x0103e80000000200 */
[----:B------:R-:W2:Y:S01]  /*1a32e0*/  LDL.LU R131, [R1+0x229c] ;  /* 0x00229c0001837983 */ /* 0x000ea20000300800 */
[----:B------:R-:W-:Y:S06]  /*1a32f0*/  BAR.SYNC.DEFER_BLOCKING 0x0 ;  /* 0x0000000000007b1d */ /* 0x000fec0000010000 */
[----:B-1----:R-:W3:Y:S04]  /*1a3300*/  LDL.LU R92, [R1+0x2134] ;  /* 0x00213400015c7983 */ /* 0x002ee80000300800 */
[----:B------:R-:W3:Y:S04]  /*1a3310*/  LDL.LU R93, [R1+0x213c] ;  /* 0x00213c00015d7983 */ /* 0x000ee80000300800 */
[----:B------:R-:W3:Y:S04]  /*1a3320*/  LDL.LU R94, [R1+0x2054] ;  /* 0x00205400015e7983 */ /* 0x000ee80000300800 */
[----:B------:R-:W3:Y:S04]  /*1a3330*/  LDL.LU R95, [R1+0x205c] ;  /* 0x00205c00015f7983 */ /* 0x000ee80000300800 */
[----:B------:R-:W1:Y:S04]  /*1a3340*/  LDS.128 R116, [R2+0x400] ;  /* 0x0004000002747984 */ /* 0x000e680000000c00 */
[----:B------:R-:W4:Y:S01]  /*1a3350*/  LDS.128 R120, [R2] ;  /* 0x0000000002787984 */ /* 0x000f220000000c00 */
[----:B------:R-:W-:Y:S01]  /*1a3360*/  BAR.SYNC.DEFER_BLOCKING 0x0 ;  /* 0x0000000000007b1d */ /* 0x000fe20000010000 */
[----:B-1----:R-:W-:-:S05]  /*1a3370*/  IMAD.MOV.U32 R102, RZ, RZ, R118 ;  /* 0x000000ffff667224 */ /* 0x002fca00078e0076 */
        /* <DEDUP_REMOVED lines=9> */
[----:B---3--:R1:W-:Y:S04]  /*1a3410*/  STSM.16.M88.4 [R0+0x200], R92 ;  /* 0x0002005c00007844 */ /* 0x0083e80000000200 */
[----:B------:R-:W2:Y:S01]  /*1a3420*/  LDL.LU R131, [R1+0x1d6c] ;  /* 0x001d6c0001837983 */ /* 0x000ea20000300800 */
[----:B------:R-:W-:Y:S06]  /*1a3430*/  BAR.SYNC.DEFER_BLOCKING 0x0 ;  /* 0x0000000000007b1d */ /* 0x000fec0000010000 */
[----:B-1----:R-:W3:Y:S04]  /*1a3440*/  LDL.LU R92, [R1+0x1af4] ;  /* 0x001af400015c7983 */ /* 0x002ee80000300800 */
[----:B------:R-:W3:Y:S04]  /*1a3450*/  LDL.LU R93, [R1+0x1afc] ;  /* 0x001afc00015d7983 */ /* 0x000ee80000300800 */
[----:B------:R-:W3:Y:S04]  /*1a3460*/  LDL.LU R94, [R1+0x19a4] ;  /* 0x0019a400015e7983 */ /* 0x000ee80000300800 */
[----:B------:R-:W3:Y:S04]  /*1a3470*/  LDL.LU R95, [R1+0x19ac] ;  /* 0x0019ac00015f7983 */ /* 0x000ee80000300800 */
[----:B------:R-:W1:Y:S04]  /*1a3480*/  LDS.128 R116, [R2] ;  /* 0x0000000002747984 */ /* 0x000e680000000c00 */
[----:B-1----:R-:W-:Y:S01]  /*1a3490*/  STL.64 [R1+0x1150], R116 ;  /* 0x0011507401007387 */ /* 0x002fe20000100a00 */
[----:B------:R-:W-:-:S03]  /*1a34a0*/  IMAD.MOV.U32 R13, RZ, RZ, R118 ;  /* 0x000000ffff0d7224 */ /* 0x000fc600078e0076 */
[----:B------:R-:W-:Y:S04]  /*1a34b0*/  STL [R1+0x115c], R119 ;  /* 0x00115c7701007387 */ /* 0x000fe80000100800 */
[----:B------:R-:W1:Y:S01]  /*1a34c0*/  LDS.128 R116, [R2+0x400] ;  /* 0x0004000002747984 */ /* 0x000e620000000c00 */
[----:B------:R-:W-:Y:S06]  /*1a34d0*/  BAR.SYNC.DEFER_BLOCKING 0x0 ;  /* 0x0000000000007b1d */ /* 0x000fec0000010000 */
[----:B------:R-:W-:Y:S04]  /*1a34e0*/  STL [R1+0x6ebc], R13 ;  /* 0x006ebc0d01007387 */ /* 0x000fe80000100800 */
[----:B-1----:R-:W-:Y:S04]  /*1a34f0*/  STL.64 [R1+0x13d0], R116 ;  /* 0x0013d07401007387 */ /* 0x002fe80000100a00 */
[----:B------:R-:W-:Y:S04]  /*1a3500*/  STL.64 [R1+0x13d8], R118 ;  /* 0x0013d87601007387 */ /* 0x000fe80000100a00 */
        /* <DEDUP_REMOVED lines=8> */
[----:B------:R-:W3:Y:S01]  /*1a3590*/  LDL.LU R95, [R1+0x10c] ;  /* 0x00010c00015f7983 */ /* 0x000ee20000300800 */
[----:B------:R-:W-:-:S02]  /*1a35a0*/  IMAD.MOV.U32 R92, RZ, RZ, R45 ;  /* 0x000000ffff5c7224 */ /* 0x000fc400078e002d */
[----:B------:R-:W-:Y:S01]  /*1a35b0*/  IMAD.MOV.U32 R93, RZ, RZ, R47 ;  /* 0x000000ffff5d7224 */ /* 0x000fe200078e002f */
[----:B------:R-:W1:Y:S04]  /*1a35c0*/  LDS.128 R116, [R2] ;  /* 0x0000000002747984 */ /* 0x000e680000000c00 */
[----:B------:R-:W4:Y:S01]  /*1a35d0*/  LDS.128 R44, [R2+0x400] ;  /* 0x00040000022c7984 */ /* 0x000f220000000c00 */
[----:B------:R-:W-:Y:S06]  /*1a35e0*/  BAR.SYNC.DEFER_BLOCKING 0x0 ;  /* 0x0000000000007b1d */ /* 0x000fec0000010000 */
[----:B-1----:R-:W-:Y:S04]  /*1a35f0*/  STL.64 [R1+0xe80], R116 ;  /* 0x000e807401007387 */ /* 0x002fe80000100a00 */
[----:B------:R-:W-:Y:S04]  /*1a3600*/  STL.64 [R1+0xe88], R118 ;  /* 0x000e887601007387 */ /* 0x000fe80000100a00 */
[----:B----4-:R1:W-:Y:S04]  /*1a3610*/  STL.64 [R1+0x13b0], R44 ;  /* 0x0013b02c01007387 */ /* 0x0103e80000100a00 */
[----:B------:R4:W-:Y:S04]  /*1a3620*/  STL.64 [R1+0x13b8], R46 ;  /* 0x0013b82e01007387 */ /* 0x0009e80000100a00 */
[----:B-1----:R-:W3:Y:S04]  /*1a3630*/  LDL.LU R44, [R1+0x2c80] ;  /* 0x002c8000012c7983 */ /* 0x002ee80000300800 */
[----:B------:R-:W3:Y:S04]  /*1a3640*/  LDL.LU R45, [R1+0x2c88] ;  /* 0x002c8800012d7983 */ /* 0x000ee80000300800 */
[----:B----4-:R-:W4:Y:S04]  /*1a3650*/  LDL.LU R46, [R1+0x2b90] ;  /* 0x002b9000012e7983 */ /* 0x010f280000300800 */
[----:B------:R-:W4:Y:S04]  /*1a3660*/  LDL.LU R47, [R1+0x2b98] ;  /* 0x002b9800012f7983 */ /* 0x000f280000300800 */
[----:B--2---:R-:W-:Y:S04]  /*1a3670*/  STSM.16.M88.4 [R0], R128 ;  /* 0x0000008000007844 */ /* 0x004fe80000000200 */
[----:B---3--:R1:W-:Y:S01]  /*1a3680*/  STSM.16.M88.4 [R0+0x200], R92 ;  /* 0x0002005c00007844 */ /* 0x0083e20000000200 */
[----:B------:R-:W-:Y:S06]  /*1a3690*/  BAR.SYNC.DEFER_BLOCKING 0x0 ;  /* 0x0000000000007b1d */ /* 0x000fec0000010000 */
[----:B-1----:R-:W2:Y:S04]  /*1a36a0*/  LDL.LU R92, [R1+0x2a10] ;  /* 0x002a1000015c7983 */ /* 0x002ea80000300800 */
[----:B------:R-:W2:Y:S04]  /*1a36b0*/  LDL.LU R93, [R1+0x2a18] ;  /* 0x002a1800015d7983 */ /* 0x000ea80000300800 */
[----:B------:R-:W2:Y:S04]  /*1a36c0*/  LDL.LU R94, [R1+0x2880] ;  /* 0x00288000015e7983 */ /* 0x000ea80000300800 */
[----:B------:R-:W1:Y:S04]  /*1a36d0*/  LDS.128 R116, [R2] ;  /* 0x0000000002747984 */ /* 0x000e680000000c00 */
[----:B------:R-:W2:Y:S04]  /*1a36e0*/  LDL.LU R95, [R1+0x2888] ;  /* 0x00288800015f7983 */ /* 0x000ea80000300800 */
[----:B-1----:R-:W-:Y:S01]  /*1a36f0*/  STL [R1+0x100], R116 ;  /* 0x0001007401007387 */ /* 0x002fe20000100800 */
[----:B------:R-:W-:-:S03]  /*1a3700*/  MOV R13, R117 ;  /* 0x00000075000d7202 */ /* 0x000fc60000000f00 */
[----:B------:R-:W-:Y:S04]  /*1a3710*/  STL.64 [R1+0x108], R118 ;  /* 0x0001087601007387 */ /* 0x000fe80000100a00 */
[----:B------:R-:W1:Y:S01]  /*1a3720*/  LDS.128 R116, [R2+0x400] ;  /* 0x0004000002747984 */ /* 0x000e620000000c00 */
[----:B------:R-:W-:Y:S06]  /*1a3730*/  BAR.SYNC.DEFER_BLOCKING 0x0 ;  /* 0x0000000000007b1d */ /* 0x000fec0000010000 */
[----:B----4-:R3:W-:Y:S04]  /*1a3740*/  STSM.16.M88.4 [R0], R44 ;  /* 0x0000002c00007844 */ /* 0x0107e80000000200 */
[----:B-1----:R-:W-:Y:S04]  /*1a3750*/  STL [R1+0x1140], R116 ;  /* 0x0011407401007387 */ /* 0x002fe80000100800 */
[----:B------:R-:W-:Y:S04]  /*1a3760*/  STL.64 [R1+0x1148], R118 ;  /* 0x0011487601007387 */ /* 0x000fe80000100a00 */
[----:B---3--:R-:W3:Y:S04]  /*1a3770*/  LDL.LU R44, [R1+0x2720] ;  /* 0x00272000012c7983 */ /* 0x008ee80000300800 */
[----:B------:R-:W3:Y:S04]  /*1a3780*/  LDL.LU R45, [R1+0x2728] ;  /* 0x00272800012d7983 */ /* 0x000ee80000300800 */
[----:B------:R-:W3:Y:S04]  /*1a3790*/  LDL.LU R46, [R1+0x2280] ;  /* 0x00228000012e7983 */ /* 0x000ee80000300800 */
[----:B------:R-:W3:Y:S01]  /*1a37a0*/  LDL.LU R47, [R1+0x2288] ;  /* 0x00228800012f7983 */ /* 0x000ee20000300800 */
[----:B------:R-:W-:-:S03]  /*1a37b0*/  IMAD.MOV.U32 R102, RZ, RZ, R117 ;  /* 0x000000ffff667224 */ /* 0x000fc600078e0075 */
        /* <DEDUP_REMOVED lines=78> */
[----:B------:R-:W1:Y:S04]  /*1a3ca0*/  LDS.128 R116, [R2+0x400] ;  /* 0x0004000002747984 */ /* 0x000e680000000c00 */
[----:B------:R-:W4:Y:S01]  /*1a3cb0*/  LDS.128 R120, [R2] ;  /* 0x0000000002787984 */ /* 0x000f220000000c00 */
[----:B------:R-:W-:Y:S06]  /*1a3cc0*/  BAR.SYNC.DEFER_BLOCKING 0x0 ;  /* 0x0000000000007b1d */ /* 0x000fec0000010000 */
[----:B-1----:R1:W-:Y:S04]  /*1a3cd0*/  STL.64 [R1+0x14e0], R116 ;  /* 0x0014e07401007387 */ /* 0x0023e80000100a00 */
[----:B----4-:R-:W-:Y:S04]  /*1a3ce0*/  STL.64 [R1+0x13e0], R120 ;  /* 0x0013e07801007387 */ /* 0x010fe80000100a00 */
[----:B------:R-:W-:Y:S01]  /*1a3cf0*/  STL.64 [R1+0x13e8], R122 ;  /* 0x0013e87a01007387 */ /* 0x000fe20000100a00 */
[----:B-1----:R-:W-:-:S03]  /*1a3d00*/  IMAD.MOV.U32 R116, RZ, RZ, R118 ;  /* 0x000000ffff747224 */ /* 0x002fc600078e0076 */
[----:B------:R-:W-:Y:S04]  /*1a3d10*/  STL [R1+0x14ec], R119 ;  /* 0x0014ec7701007387 */ /* 0x000fe80000100800 */
[----:B------:R-:W-:Y:S04]  /*1a3d20*/  STL [R1+0x6ea4], R116 ;  /* 0x006ea47401007387 */ /* 0x000fe80000100800 */
        /* <DEDUP_REMOVED lines=24> */
[----:B------:R-:W-:-:S02]  /*1a3eb0*/  IMAD.MOV.U32 R49, RZ, RZ, R51 ;  /* 0x000000ffff317224 */ /* 0x000fc400078e0033 */
        /* <DEDUP_REMOVED lines=11> */
[----:B---3--:R1:W-:Y:S04]  /*1a3f70*/  STSM.16.M88.4 [R0], R44 ;  /* 0x0000002c00007844 */ /* 0x0083e80000000200 */
        /* <DEDUP_REMOVED lines=16> */
[----:B-1----:R-:W-:Y:S04]  /*1a4080*/  STL [R1+0x1480], R92 ;  /* 0x0014805c01007387 */ /* 0x002fe80000100800 */
        /* <DEDUP_REMOVED lines=11> */
[----:B------:R-:W3:Y:S01]  /*1a4140*/  LDL.LU R51, [R1+0x2038] ;  /* 0x0020380001337983 */ /* 0x000ee20000300800 */
[----:B------:R-:W-:-:S03]  /*1a4150*/  IMAD.MOV.U32 R116, RZ, RZ, R93 ;  /* 0x000000ffff747224 */ /* 0x000fc600078e005d */
        /* <DEDUP_REMOVED lines=38> */
[----:B------:R-:W-:Y:S06]  /*1a43c0*/  BAR.SYNC.DEFER_BLOCKING 0x0 ;  /* 0x0000000000007b1d */ /* 0x000fec0000010000 */
[----:B-1----:R-:W-:Y:S04]  /*1a43d0*/  STL.64 [R1+0x1510], R120 ;  /* 0x0015107801007387 */ /* 0x002fe80000100a00 */
[----:B------:R-:W-:Y:S04]  /*1a43e0*/  STL.64 [R1+0x1518], R122 ;  /* 0x0015187a01007387 */ /* 0x000fe80000100a00 */
[----:B----4-:R-:W-:Y:S04]  /*1a43f0*/  STL.64 [R1+0x1600], R92 ;  /* 0x0016005c01007387 */ /* 0x010fe80000100a00 */
[----:B------:R-:W-:Y:S01]  /*1a4400*/  STL.64 [R1+0x1608], R94 ;  /* 0x0016085e01007387 */ /* 0x000fe20000100a00 */
[----:B------:R-:W-:Y:S01]  /*1a4410*/  MOV R48, R52 ;  /* 0x0000003400307202 */ /* 0x000fe20000000f00 */
[----:B------:R-:W-:-:S02]  /*1a4420*/  IMAD.MOV.U32 R49, RZ, RZ, R54 ;  /* 0x000000ffff317224 */ /* 0x000fc400078e0036 */
        /* <DEDUP_REMOVED lines=86> */
[----:B-1----:R-:W-:Y:S01]  /*1a4990*/  STL [R1+0x1120], R52 ;  /* 0x0011203401007387 */ /* 0x002fe20000100800 */
[----:B------:R-:W-:-:S03]  /*1a49a0*/  MOV R117, R53 ;  /* 0x0000003500757202 */ /* 0x000fc60000000f00 */
[----:B------:R-:W-:Y:S04]  /*1a49b0*/  STL.64 [R1+0x1128], R54 ;  /* 0x0011283601007387 */ /* 0x000fe80000100a00 */
[----:B------:R-:W1:Y:S01]  /*1a49c0*/  LDS.128 R52, [R2+0x400] ;  /* 0x0004000002347984 */ /* 0x000e620000000c00 */
[----:B------:R-:W-:Y:S06]  /*1a49d0*/  BAR.SYNC.DEFER_BLOCKING 0x0 ;  /* 0x0000000000007b1d */ /* 0x000fec0000010000 */
[----:B-1----:R-:W-:Y:S04]  /*1a49e0*/  STL.64 [R1+0x1570], R52 ;  /* 0x0015703401007387 */ /* 0x002fe80000100a00 */
[----:B------:R-:W-:Y:S04]  /*1a49f0*/  STL [R1+0x1578], R54 ;  /* 0x0015783601007387 */ /* 0x000fe80000100800 */
        /* <DEDUP_REMOVED lines=55> */
[----:B------:R-:W-:-:S02]  /*1a4d70*/  IMAD.MOV.U32 R48, RZ, RZ, R56 ;  /* 0x000000ffff307224 */ /* 0x000fc400078e0038 */
[----:B------:R-:W-:Y:S01]  /*1a4d80*/  IMAD.MOV.U32 R49, RZ, RZ, R58 ;  /* 0x000000ffff317224 */ /* 0x000fe200078e003a */
        /* <DEDUP_REMOVED lines=13> */
[----:B------:R-:W-:-:S03]  /*1a4e60*/  MOV R119, R54 ;  /* 0x0000003600777202 */ /* 0x000fc60000000f00 */
        /* <DEDUP_REMOVED lines=54> */
[----:B-1----:R-:W-:Y:S01]  /*1a51d0*/  STL [R1+0x1110], R52 ;  /* 0x0011103401007387 */ /* 0x002fe20000100800 */
[----:B------:R-:W-:-:S03]  /*1a51e0*/  IMAD.MOV.U32 R119, RZ, RZ, R53 ;  /* 0x000000ffff777224 */ /* 0x000fc600078e0035 */
[----:B------:R-:W-:Y:S04]  /*1a51f0*/  STL.64 [R1+0x1118], R54 ;  /* 0x0011183601007387 */ /* 0x000fe80000100a00 */
        /* <DEDUP_REMOVED lines=9> */
[----:B------:R-:W2:Y:S01]  /*1a5290*/  LDL.LU R47, [R1+0x2b68] ;  /* 0x002b6800012f7983 */ /* 0x000ea20000300800 */
[----:B------:R-:W-:-:S02]  /*1a52a0*/  IMAD.MOV.U32 R48, RZ, RZ, R57 ;  /* 0x000000ffff307224 */ /* 0x000fc400078e0039 */
[----:B------:R-:W-:-:S05]  /*1a52b0*/  IMAD.MOV.U32 R49, RZ, RZ, R59 ;  /* 0x000000ffff317224 */ /* 0x000fca00078e003b */
        /* <DEDUP_REMOVED lines=68> */
[----:B------:R-:W-:Y:S01]  /*1a5700*/  STL [R1+0x6e6c], R122 ;  /* 0x006e6c7a01007387 */ /* 0x000fe20000100800 */
        /* <DEDUP_REMOVED lines=52> */
[----:B-1----:R-:W-:-:S05]  /*1a5a50*/  MOV R122, R53 ;  /* 0x00000035007a7202 */ /* 0x002fca0000000f00 */
[----:B------:R-:W-:Y:S04]  /*1a5a60*/  STL [R1+0x1810], R52 ;  /* 0x0018103401007387 */ /* 0x000fe80000100800 */
[----:B----4-:R-:W-:Y:S04]  /*1a5a70*/  STL.64 [R1+0x16a0], R56 ;  /* 0x0016a03801007387 */ /* 0x010fe80000100a00 */
[----:B------:R-:W-:Y:S04]  /*1a5a80*/  STL.64 [R1+0x16a8], R58 ;  /* 0x0016a83a01007387 */ /* 0x000fe80000100a00 */
[----:B------:R-:W-:Y:S04]  /*1a5a90*/  STL.64 [R1+0x1818], R54 ;  /* 0x0018183601007387 */ /* 0x000fe80000100a00 */
        /* <DEDUP_REMOVED lines=43> */
[----:B---3--:R1:W-:Y:S04]  /*1a5d50*/  STSM.16.M88.4 [R0+0x200], R48 ;  /* 0x0002003000007844 */ /* 0x0083e80000000200 */
[----:B-1----:R-:W3:Y:S04]  /*1a5d60*/  LDL.LU R48, [R1+0x20e0] ;  /* 0x0020e00001307983 */ /* 0x002ee80000300800 */
[----:B------:R-:W3:Y:S04]  /*1a5d70*/  LDL.LU R49, [R1+0x20e8] ;  /* 0x0020e80001317983 */ /* 0x000ee80000300800 */
[----:B------:R-:W3:Y:S04]  /*1a5d80*/  LDL.LU R50, [R1+0x2000] ;  /* 0x0020000001327983 */ /* 0x000ee80000300800 */
[----:B------:R-:W3:Y:S01]  /*1a5d90*/  LDL.LU R51, [R1+0x2008] ;  /* 0x0020080001337983 */ /* 0x000ee20000300800 */
[----:B------:R-:W-:Y:S01]  /*1a5da0*/  IMAD.MOV.U32 R122, RZ, RZ, R52 ;  /* 0x000000ffff7a7224 */ /* 0x000fe200078e0034 */
[----:B------:R-:W-:Y:S06]  /*1a5db0*/  BAR.SYNC.DEFER_BLOCKING 0x0 ;  /* 0x0000000000007b1d */ /* 0x000fec0000010000 */
        /* <DEDUP_REMOVED lines=136> */
[----:B------:R-:W-:-:S03]  /*1a6640*/  IMAD.MOV.U32 R123, RZ, RZ, R53 ;  /* 0x000000ffff7b7224 */ /* 0x000fc600078e0035 */
[----:B------:R-:W-:Y:S04]  /*1a6650*/  STL.64 [R1+0x4f8], R54 ;  /* 0x0004f83601007387 */ /* 0x000fe80000100a00 */
[----:B------:R-:W1:Y:S01]  /*1a6660*/  LDS.128 R52, [R2+0x400] ;  /* 0x0004000002347984 */ /* 0x000e620000000c00 */
[----:B------:R-:W-:Y:S06]  /*1a6670*/  BAR.SYNC.DEFER_BLOCKING 0x0 ;  /* 0x0000000000007b1d */ /* 0x000fec0000010000 */
[----:B-1----:R-:W-:Y:S04]  /*1a6680*/  STL [R1+0x1780], R52 ;  /* 0x0017803401007387 */ /* 0x002fe80000100800 */
        /* <DEDUP_REMOVED lines=12> */
[----:B------:R-:W-:Y:S01]  /*1a6750*/  IMAD.MOV.U32 R5, RZ, RZ, R53 ;  /* 0x000000ffff057224 */ /* 0x000fe200078e0035 */
[----:B------:R-:W-:-:S02]  /*1a6760*/  MOV R124, R54 ;  /* 0x00000036007c7202 */ /* 0x000fc40000000f00 */
        /* <DEDUP_REMOVED lines=115> */
[----:B------:R-:W-:Y:S01]  /*1a6ea0*/  IMAD.MOV.U32 R48, RZ, RZ, R69 ;  /* 0x000000ffff307224 */ /* 0x000fe200078e0045 */
[----:B------:R-:W-:-:S02]  /*1a6eb0*/  MOV R49, R71 ;  /* 0x0000004700317202 */ /* 0x000fc40000000f00 */
        /* <DEDUP_REMOVED lines=10> */
[----:B------:R-:W1:Y:S04]  /*1a6f60*/  LDS.128 R52, [R2] ;  /* 0x0000000002347984 */ /* 0x000e680000000c00 */
[----:B------:R-:W3:Y:S04]  /*1a6f70*/  LDL.LU R51, [R1+0x2828] ;  /* 0x0028280001337983 */ /* 0x000ee80000300800 */
[----:B-1----:R-:W-:Y:S01]  /*1a6f80*/  STL [R1+0x10e0], R52 ;  /* 0x0010e03401007387 */ /* 0x002fe20000100800 */
[----:B------:R-:W-:-:S03]  /*1a6f90*/  IMAD.MOV.U32 R125, RZ, RZ, R53 ;  /* 0x000000ffff7d7224 */ /* 0x000fc600078e0035 */
[----:B------:R-:W-:Y:S04]  /*1a6fa0*/  STL.64 [R1+0x10e8], R54 ;  /* 0x0010e83601007387 */ /* 0x000fe80000100a00 */
[----:B------:R-:W1:Y:S01]  /*1a6fb0*/  LDS.128 R52, [R2+0x400] ;  /* 0x0004000002347984 */ /* 0x000e620000000c00 */
[----:B------:R-:W-:Y:S06]  /*1a6fc0*/  BAR.SYNC.DEFER_BLOCKING 0x0 ;  /* 0x0000000000007b1d */ /* 0x000fec0000010000 */
        /* <DEDUP_REMOVED lines=131> */
[----:B------:R-:W-:Y:S01]  /*1a7800*/  IMAD.MOV.U32 R48, RZ, RZ, R73 ;  /* 0x000000ffff307224 */ /* 0x000fe200078e0049 */
[----:B------:R-:W-:-:S05]  /*1a7810*/  MOV R49, R75 ;  /* 0x0000004b00317202 */ /* 0x000fca0000000f00 */
        /* <DEDUP_REMOVED lines=214> */
[----:B------:R-:W-:Y:S01]  /*1a8580*/  MOV R48, R80 ;  /* 0x0000005000307202 */ /* 0x000fe20000000f00 */
        /* <DEDUP_REMOVED lines=404> */
[----:B------:R-:W-:Y:S01]  /*1a9ed0*/  LDS.128 R240, [R2+0x400] ;  /* 0x0004000002f07984 */ /* 0x000fe20000000c00 */
[----:B------:R-:W-:Y:S06]  /*1a9ee0*/  BAR.SYNC.DEFER_BLOCKING 0x0 ;  /* 0x0000000000007b1d */ /* 0x000fec0000010000 */
[----:B--2---:R2:W-:Y:S04]  /*1a9ef0*/  STSM.16.M88.4 [R0], R44 ;  /* 0x0000002c00007844 */ /* 0x0045e80000000200 */
[----:B--2---:R-:W2:Y:S04]  /*1a9f00*/  LDL.LU R44, [R1+0x1670] ;  /* 0x00167000012c7983 */ /* 0x004ea80000300800 */
[----:B------:R-:W2:Y:S04]  /*1a9f10*/  LDL.LU R45, [R1+0x1678] ;  /* 0x00167800012d7983 */ /* 0x000ea80000300800 */
[----:B------:R-:W2:Y:S04]  /*1a9f20*/  LDL.LU R46, [R1+0x1080] ;  /* 0x00108000012e7983 */ /* 0x000ea80000300800 */
[----:B------:R-:W2:Y:S04]  /*1a9f30*/  LDL.LU R47, [R1+0x1088] ;  /* 0x00108800012f7983 */ /* 0x000ea80000300800 */
[----:B---3--:R3:W-:Y:S01]  /*1a9f40*/  STSM.16.M88.4 [R0+0x200], R48 ;  /* 0x0002003000007844 */ /* 0x0087e20000000200 */
[----:B------:R-:W-:Y:S06]  /*1a9f50*/  BAR.SYNC.DEFER_BLOCKING 0x0 ;  /* 0x0000000000007b1d */ /* 0x000fec0000010000 */
[----:B------:R-:W4:Y:S04]  /*1a9f60*/  LDS.128 R236, [R2] ;  /* 0x0000000002ec7984 */ /* 0x000f280000000c00 */
[----:B------:R-:W-:Y:S01]  /*1a9f70*/  LDS.128 R232, [R2+0x400] ;  /* 0x0004000002e87984 */ /* 0x000fe20000000c00 */
[----:B------:R-:W-:Y:S01]  /*1a9f80*/  BAR.SYNC.DEFER_BLOCKING 0x0 ;  /* 0x0000000000007b1d */ /* 0x000fe20000010000 */
[----:B---3--:R-:W-:Y:S01]  /*1a9f90*/  IMAD.MOV.U32 R48, RZ, RZ, R108 ;  /* 0x000000ffff307224 */ /* 0x008fe200078e006c */
[----:B------:R-:W-:Y:S01]  /*1a9fa0*/  MOV R51, R106 ;  /* 0x0000006a00337202 */ /* 0x000fe20000000f00 */
[----:B------:R-:W-:-:S02]  /*1a9fb0*/  IMAD.MOV.U32 R49, RZ, RZ, R110 ;  /* 0x000000ffff317224 */ /* 0x000fc400078e006e */
[----:B------:R-:W-:Y:S01]  /*1a9fc0*/  IMAD.MOV.U32 R50, RZ, RZ, R104 ;  /* 0x000000ffff327224 */ /* 0x000fe200078e0068 */
[----:B--2---:R2:W-:Y:S04]  /*1a9fd0*/  STSM.16.M88.4 [R0], R44 ;  /* 0x0000002c00007844 */ /* 0x0045e80000000200 */
[----:B--2---:R-:W2:Y:S04]  /*1a9fe0*/  LDL.LU R44, [R1+0x2bd4] ;  /* 0x002bd400012c7983 */ /* 0x004ea80000300800 */
[----:B------:R-:W2:Y:S04]  /*1a9ff0*/  LDL.LU R45, [R1+0x2bdc] ;  /* 0x002bdc00012d7983 */ /* 0x000ea80000300800 */
[----:B------:R-:W2:Y:S04]  /*1aa000*/  LDL.LU R46, [R1+0x2aa4] ;  /* 0x002aa400012e7983 */ /* 0x000ea80000300800 */
[----:B------:R-:W2:Y:S04]  /*1aa010*/  LDL.LU R47, [R1+0x2aac] ;  /* 0x002aac00012f7983 */ /* 0x000ea80000300800 */
[----:B------:R3:W-:Y:S01]  /*1aa020*/  STSM.16.M88.4 [R0+0x200], R48 ;  /* 0x0002003000007844 */ /* 0x0007e20000000200 */
[----:B------:R-:W-:Y:S06]  /*1aa030*/  BAR.SYNC.DEFER_BLOCKING 0x0 ;  /* 0x0000000000007b1d */ /* 0x000fec0000010000 */
[----:B---3--:R-:W3:Y:S04]  /*1aa040*/  LDL.LU R48, [R1+0x2964] ;  /* 0x0029640001307983 */ /* 0x008ee80000300800 */
[----:B------:R-:W3:Y:S04]  /*1aa050*/  LDL.LU R49, [R1+0x296c] ;  /* 0x00296c0001317983 */ /* 0x000ee80000300800 */
[----:B------:R-:W3:Y:S04]  /*1aa060*/  LDL.LU R50, [R1+0x27b4] ;  /* 0x0027b40001327983 */ /* 0x000ee80000300800 */
[----:B------:R-:W3:Y:S04]  /*1aa070*/  LDL.LU R51, [R1+0x27bc] ;  /* 0x0027bc0001337983 */ /* 0x000ee80000300800 */
[----:B------:R-:W4:Y:S04]  /*1aa080*/  LDS.128 R228, [R2] ;  /* 0x0000000002e47984 */ /* 0x000f280000000c00 */
        /* <DEDUP_REMOVED lines=40> */
[----:B---3--:R-:W-:-:S02]  /*1aa310*/  IMAD.MOV.U32 R48, RZ, RZ, R109 ;  /* 0x000000ffff307224 */ /* 0x008fc400078e006d */
[----:B------:R-:W-:Y:S02]  /*1aa320*/  IMAD.MOV.U32 R49, RZ, RZ, R111 ;  /* 0x000000ffff317224 */ /* 0x000fe400078e006f */
[----:B------:R-:W-:Y:S02]  /*1aa330*/  IMAD.MOV.U32 R50, RZ, RZ, R105 ;  /* 0x000000ffff327224 */ /* 0x000fe400078e0069 */
        /* <DEDUP_REMOVED lines=13> */
[----:B------:R-:W4:Y:S01]  /*1aa410*/  LDS.128 R192, [R2+0x400] ;  /* 0x0004000002c07984 */ /* 0x000f220000000c00 */
        /* <DEDUP_REMOVED lines=38> */
[----:B------:R-:W4:Y:S04]  /*1aa680*/  LDS.128 R172, [R2] ;  /* 0x0000000002ac7984 */ /* 0x000f280000000c00 */
[----:B------:R-:W-:Y:S01]  /*1aa690*/  LDS.128 R168, [R2+0x400] ;  /* 0x0004000002a87984 */ /* 0x000fe20000000c00 */
[----:B------:R-:W-:Y:S01]  /*1aa6a0*/  BAR.SYNC.DEFER_BLOCKING 0x0 ;  /* 0x0000000000007b1d */ /* 0x000fe20000010000 */
[----:B------:R-:W-:Y:S01]  /*1aa6b0*/  MOV R48, R112 ;  /* 0x0000007000307202 */ /* 0x000fe20000000f00 */
[----:B------:R-:W-:-:S04]  /*1aa6c0*/  IMAD.MOV.U32 R49, RZ, RZ, R114 ;  /* 0x000000ffff317224 */ /* 0x000fc800078e0072 */
        /* <DEDUP_REMOVED lines=54> */
[----:B------:R-:W-:-:S02]  /*1aaa30*/  IMAD.MOV.U32 R48, RZ, RZ, R113 ;  /* 0x000000ffff307224 */ /* 0x000fc400078e0071 */
[----:B------:R-:W-:-:S03]  /*1aaa40*/  IMAD.MOV.U32 R49, RZ, RZ, R115 ;  /* 0x000000ffff317224 */ /* 0x000fc600078e0073 */
        /* <DEDUP_REMOVED lines=47> */
[----:B------:R-:W4:Y:S04]  /*1aad40*/  LDL.LU R54, [R1+0x1b0] ;  /* 0x0001b00001367983 */ /* 0x000f280000300800 */
[----:B---3--:R3:W-:Y:S04]  /*1aad50*/  STSM.16.M88.4 [R0+0x200], R48 ;  /* 0x0002003000007844 */ /* 0x0087e80000000200 */
[----:B------:R-:W4:Y:S01]  /*1aad60*/  LDL.LU R55, [R1+0x1b8] ;  /* 0x0001b80001377983 */ /* 0x000f220000300800 */
[----:B------:R-:W-:Y:S06]  /*1aad70*/  BAR.SYNC.DEFER_BLOCKING 0x0 ;  /* 0x0000000000007b1d */ /* 0x000fec0000010000 */
[----:B---3--:R-:W3:Y:S04]  /*1aad80*/  LDL.LU R48, [R1+0x2bb4] ;  /* 0x002bb40001307983 */ /* 0x008ee80000300800 */
[----:B------:R-:W3:Y:S04]  /*1aad90*/  LDL.LU R49, [R1+0x2bbc] ;  /* 0x002bbc0001317983 */ /* 0x000ee80000300800 */
[----:B------:R-:W3:Y:S04]  /*1aada0*/  LDL.LU R50, [R1+0x2a44] ;  /* 0x002a440001327983 */ /* 0x000ee80000300800 */
[----:B------:R-:W3:Y:S04]  /*1aadb0*/  LDL.LU R51, [R1+0x2a4c] ;  /* 0x002a4c0001337983 */ /* 0x000ee80000300800 */
[----:B------:R-:W1:Y:S04]  /*1aadc0*/  LDS.128 R88, [R2] ;  /* 0x0000000002587984 */ /* 0x000e680000000c00 */
[----:B------:R-:W-:Y:S01]  /*1aadd0*/  LDS.128 R84, [R2+0x400] ;  /* 0x0004000002547984 */ /* 0x000fe20000000c00 */
[----:B------:R-:W-:Y:S01]  /*1aade0*/  BAR.SYNC.DEFER_BLOCKING 0x0 ;  /* 0x0000000000007b1d */ /* 0x000fe20000010000 */
[----:B------:R-:W-:Y:S01]  /*1aadf0*/  IMAD.MOV.U32 R52, RZ, RZ, R244 ;  /* 0x000000ffff347224 */ /* 0x000fe200078e00f4 */
[----:B------:R-:W-:-:S04]  /*1aae00*/  MOV R53, R246 ;  /* 0x000000f600357202 */ /* 0x000fc80000000f00 */
[----:B--2---:R2:W-:Y:S04]  /*1aae10*/  STSM.16.M88.4 [R0], R44 ;  /* 0x0000002c00007844 */ /* 0x0045e80000000200 */
[----:B--2---:R-:W2:Y:S04]  /*1aae20*/  LDL.LU R44, [R1+0x2934] ;  /* 0x00293400012c7983 */ /* 0x004ea80000300800 */
[----:B------:R-:W2:Y:S04]  /*1aae30*/  LDL.LU R45, [R1+0x293c] ;  /* 0x00293c00012d7983 */ /* 0x000ea80000300800 */
[----:B------:R-:W2:Y:S04]  /*1aae40*/  LDL.LU R46, [R1+0x2754] ;  /* 0x00275400012e7983 */ /* 0x000ea80000300800 */
[----:B------:R-:W2:Y:S04]  /*1aae50*/  LDL.LU R47, [R1+0x275c] ;  /* 0x00275c00012f7983 */ /* 0x000ea80000300800 */
[----:B----4-:R-:W-:Y:S01]  /*1aae60*/  STSM.16.M88.4 [R0+0x200], R52 ;  /* 0x0002003400007844 */ /* 0x010fe20000000200 */
[----:B------:R-:W-:Y:S06]  /*1aae70*/  BAR.SYNC.DEFER_BLOCKING 0x0 ;  /* 0x0000000000007b1d */ /* 0x000fec0000010000 */
[----:B------:R-:W4:Y:S04]  /*1aae80*/  LDS.128 R80, [R2] ;  /* 0x0000000002507984 */ /* 0x000f280000000c00 */
[----:B------:R-:W-:Y:S01]  /*1aae90*/  LDS.128 R76, [R2+0x400] ;  /* 0x00040000024c7984 */ /* 0x000fe20000000c00 */
[----:B------:R-:W-:Y:S06]  /*1aaea0*/  BAR.SYNC.DEFER_BLOCKING 0x0 ;  /* 0x0000000000007b1d */ /* 0x000fec0000010000 */
[----:B---3--:R3:W-:Y:S04]  /*1aaeb0*/  STSM.16.M88.4 [R0], R48 ;  /* 0x0000003000007844 */ /* 0x0087e80000000200 */
[----:B---3--:R-:W3:Y:S04]  /*1aaec0*/  LDL.LU R48, [R1+0x2644] ;  /* 0x0026440001307983 */ /* 0x008ee80000300800 */
[----:B------:R-:W3:Y:S04]  /*1aaed0*/  LDL.LU R49, [R1+0x264c] ;  /* 0x00264c0001317983 */ /* 0x000ee80000300800 */
[----:B------:R-:W3:Y:S04]  /*1aaee0*/  LDL.LU R50, [R1+0x9c4] ;  /* 0x0009c40001327983 */ /* 0x000ee80000300800 */
[----:B------:R-:W3:Y:S01]  /*1aaef0*/  LDL.LU R51, [R1+0x9cc] ;  /* 0x0009cc0001337983 */ /* 0x000ee20000300800 */
[----:B------:R-:W-:-:S03]  /*1aaf00*/  IMAD.MOV.U32 R11, RZ, RZ, R10 ;  /* 0x000000ffff0b7224 */ /* 0x000fc600078e000a */
[----:B--2---:R2:W-:Y:S01]  /*1aaf10*/  STSM.16.M88.4 [R0+0x200], R44 ;  /* 0x0002002c00007844 */ /* 0x0045e20000000200 */
[----:B------:R-:W-:Y:S06]  /*1aaf20*/  BAR.SYNC.DEFER_BLOCKING 0x0 ;  /* 0x0000000000007b1d */ /* 0x000fec0000010000 */
        /* <DEDUP_REMOVED lines=9> */
[----:B------:R-:W1:Y:S04]  /*1aafc0*/  LDS.128 R72, [R2] ;  /* 0x0000000002487984 */ /* 0x000e680000000c00 */
[----:B------:R-:W-:Y:S01]  /*1aafd0*/  LDS.128 R60, [R2+0x400] ;  /* 0x00040000023c7984 */ /* 0x000fe20000000c00 */
[----:B------:R-:W-:Y:S06]  /*1aafe0*/  BAR.SYNC.DEFER_BLOCKING 0x0 ;  /* 0x0000000000007b1d */ /* 0x000fec0000010000 */
[----:B---3--:R-:W-:Y:S04]  /*1aaff0*/  STSM.16.M88.4 [R0], R48 ;  /* 0x0000003000007844 */ /* 0x008fe80000000200 */
[----:B--2---:R2:W-:Y:S01]  /*1ab000*/  STSM.16.M88.4 [R0+0x200], R44 ;  /* 0x0002002c00007844 */ /* 0x0045e20000000200 */
[----:B------:R-:W-:Y:S06]  /*1ab010*/  BAR.SYNC.DEFER_BLOCKING 0x0 ;  /* 0x0000000000007b1d */ /* 0x000fec0000010000 */
[----:B--2---:R-:W2:Y:S04]  /*1ab020*/  LDL.LU R44, [R1+0x1a44] ;  /* 0x001a4400012c7983 */ /* 0x004ea80000300800 */
[----:B------:R-:W2:Y:S04]  /*1ab030*/  LDL.LU R45, [R1+0x1a4c] ;  /* 0x001a4c00012d7983 */ /* 0x000ea80000300800 */
[----:B------:R-:W2:Y:S04]  /*1ab040*/  LDL.LU R46, [R1+0x17f4] ;  /* 0x0017f400012e7983 */ /* 0x000ea80000300800 */
[----:B------:R-:W2:Y:S04]  /*1ab050*/  LDL.LU R47, [R1+0x17fc] ;  /* 0x0017fc00012f7983 */ /* 0x000ea80000300800 */
[----:B------:R-:W3:Y:S04]  /*1ab060*/  LDS.128 R52, [R2] ;  /* 0x0000000002347984 */ /* 0x000ee80000000c00 */
[----:B------:R-:W-:Y:S01]  /*1ab070*/  LDS.128 R48, [R2+0x400] ;  /* 0x0004000002307984 */ /* 0x000fe20000000c00 */
[----:B------:R-:W-:Y:S06]  /*1ab080*/  BAR.SYNC.DEFER_BLOCKING 0x0 ;  /* 0x0000000000007b1d */ /* 0x000fec0000010000 */
[----:B----4-:R4:W-:Y:S04]  /*1ab090*/  STSM.16.M88.4 [R0], R56 ;  /* 0x0000003800007844 */ /* 0x0109e80000000200 */
[----:B----4-:R-:W4:Y:S04]  /*1ab0a0*/  LDL.LU R56, [R1+0x254] ;  /* 0x0002540001387983 */ /* 0x010f280000300800 */
[----:B------:R-:W4:Y:S04]  /*1ab0b0*/  LDL.LU R57, [R1+0x25c] ;  /* 0x00025c0001397983 */ /* 0x000f280000300800 */
[----:B------:R-:W3:Y:S04]  /*1ab0c0*/  LDL.LU R246, [R1+0x3b0] ;  /* 0x0003b00001f67983 */ /* 0x000ee80000300800 */
        /* <DEDUP_REMOVED lines=9> */
[----:B--2---:R2:W-:Y:S01]  /*1ab160*/  STSM.16.M88.4 [R0+0x200], R44 ;  /* 0x0002002c00007844 */ /* 0x0045e20000000200 */
[----:B------:R-:W-:Y:S01]  /*1ab170*/  BAR.SYNC.DEFER_BLOCKING 0x0 ;  /* 0x0000000000007b1d */ /* 0x000fe20000010000 */
[----:B--2---:R-:W-:-:S05]  /*1ab180*/  IMAD.MOV.U32 R44, RZ, RZ, R245 ;  /* 0x000000ffff2c7224 */ /* 0x004fca00078e00f5 */
[----:B------:R-:W2:Y:S01]  /*1ab190*/  LDL.LU R245, [R1+0x30e0] ;  /* 0x0030e00001f57983 */ /* 0x000ea20000300800 */
[----:B------:R-:W-:-:S03]  /*1ab1a0*/  IMAD.MOV.U32 R45, RZ, RZ, R247 ;  /* 0x000000ffff2d7224 */ /* 0x000fc600078e00f7 */
[----:B------:R-:W3:Y:S04]  /*1ab1b0*/  LDL R247, [R1+0x32e0] ;  /* 0x0032e00001f77983 */ /* 0x000ee80000100800 */
[----:B------:R-:W3:Y:S04]  /*1ab1c0*/  LDL.LU R46, [R1+0x1b4] ;  /* 0x0001b400012e7983 */ /* 0x000ee80000300800 */
[----:B------:R-:W1:Y:S04]  /*1ab1d0*/  LDS.128 R64, [R2] ;  /* 0x0000000002407984 */ /* 0x000e680000000c00 */
[----:B------:R-:W-:Y:S04]  /*1ab1e0*/  LDS.128 R68, [R2+0x400] ;  /* 0x0004000002447984 */ /* 0x000fe80000000c00 */
[----:B------:R-:W3:Y:S01]  /*1ab1f0*/  LDL.LU R47, [R1+0x1bc] ;  /* 0x0001bc00012f7983 */ /* 0x000ee20000300800 */
[----:B------:R-:W-:Y:S06]  /*1ab200*/  BAR.SYNC.DEFER_BLOCKING 0x0 ;  /* 0x0000000000007b1d */ /* 0x000fec0000010000 */
[----:B----4-:R4:W-:Y:S04]  /*1ab210*/  STSM.16.M88.4 [R0], R56 ;  /* 0x0000003800007844 */ /* 0x0109e80000000200 */
[----:B----4-:R-:W4:Y:S01]  /*1ab220*/  LDL.LU R59, [R1+0x3c0] ;  /* 0x0003c000013b7983 */ /* 0x010f220000300800 */
[----:B------:R-:W-:Y:S01]  /*1ab230*/  IMAD.WIDE R126, R10, 0x4, R100 ;  /* 0x000000040a7e7825 */ /* 0x000fe200078e0264 */
[----:B--2---:R-:W-:-:S02]  /*1ab240*/  ISETP.LT.AND P6, PT, R245, UR6, !P6 ;  /* 0x00000006f5007c0c */ /* 0x004fc4000f7c1270 */
[----:B---3--:R2:W-:Y:S01]  /*1ab250*/  STSM.16.M88.4 [R0+0x200], R44 ;  /* 0x0002002c00007844 */ /* 0x0085e20000000200 */
[----:B------:R-:W-:Y:S01]  /*1ab260*/  BAR.SYNC.DEFER_BLOCKING 0x0 ;  /* 0x0000000000007b1d */ /* 0x000fe20000010000 */
[----:B------:R-:W-:Y:S01]  /*1ab270*/  ISETP.LT.AND P5, PT, R247, UR4, !P5 ;  /* 0x00000004f7007c0c */ /* 0x000fe2000efa1270 */
[----:B--2---:R-:W-:-:S08]  /*1ab280*/  IMAD.WIDE R44, R10, 0x4, R98 ;  /* 0x000000040a2c7825 */ /* 0x004fd000078e0262 */
[----:B----4-:R-:W-:Y:S01]  /*1ab290*/  @P6 STG.E desc[UR32][R126.64], R59 ;  /* 0x0000003b7e006986 */ /* 0x010fe2000c101920 */
[----:B------:R-:W-:-:S04]  /*1ab2a0*/  LOP3.LUT P6, RZ, R4, 0x1, RZ, 0xc0, !PT ;  /* 0x0000000104ff7812 */ /* 0x000fc800078cc0ff */
[----:B------:R-:W-:-:S13]  /*1ab2b0*/  ISETP.LT.AND P6, PT, R245, UR5, !P6 ;  /* 0x00000005f5007c0c */ /* 0x000fda000f7c1270 */
[----:B------:R2:W-:Y:S02]  /*1ab2c0*/  @P6 STG.E desc[UR32][R44.64], R246 ;  /* 0x000000f62c006986 */ /* 0x0005e4000c101920 */
[C---:B--2---:R-:W-:Y:S02]  /*1ab2d0*/  IMAD.WIDE R44, R10.reuse, 0x4, R96 ;  /* 0x000000040a2c7825 */ /* 0x044fe400078e0260 */
[----:B------:R-:W2:Y:S04]  /*1ab2e0*/  LDL.LU R246, [R1+0x23fc] ;  /* 0x0023fc0001f67983 */ /* 0x000ea80000300800 */
[----:B------:R3:W-:Y:S02]  /*1ab2f0*/  @P5 STG.E desc[UR32][R44.64], R244 ;  /* 0x000000f42c005986 */ /* 0x0007e4000c101920 */
[----:B---3--:R-:W-:-:S05]  /*1ab300*/  IMAD.WIDE R44, R10, 0x4, R14 ;  /* 0x000000040a2c7825 */ /* 0x008fca00078e020e */
[----:B------:R3:W-:Y:S02]  /*1ab310*/  @P4 STG.E desc[UR32][R44.64], R9 ;  /* 0x000000092c004986 */ /* 0x0007e4000c101920 */
[----:B---3--:R-:W-:-:S05]  /*1ab320*/  IMAD.WIDE R44, R3, 0x4, R100 ;  /* 0x00000004032c7825 */ /* 0x008fca00078e0264 */
[----:B------:R3:W-:Y:S02]  /*1ab330*/  @P3 STG.E desc[UR32][R44.64], R8 ;  /* 0x000000082c003986 */ /* 0x0007e4000c101920 */
[C---:B---3--:R-:W-:Y:S02]  /*1ab340*/  IMAD.WIDE R44, R3.reuse, 0x4, R98 ;  /* 0x00000004032c7825 */ /* 0x048fe400078e0262 */
[----:B------:R-:W3:Y:S04]  /*1ab350*/  LDL.LU R8, [R1+0x3c4] ;  /* 0x0003c40001087983 */ /* 0x000ee80000300800 */
[----:B------:R4:W-:Y:S02]  /*1ab360*/  @P2 STG.E desc[UR32][R44.64], R7 ;  /* 0x000000072c002986 */ /* 0x0009e4000c101920 */
[----:B----4-:R-:W-:-:S02]  /*1ab370*/  IMAD.WIDE R44, R3, 0x4, R96 ;  /* 0x00000004032c7825 */ /* 0x010fc400078e0260 */
[----:B------:R-:W4:Y:S04]  /*1ab380*/  LDL.LU R7, [R1+0x3b4] ;  /* 0x0003b40001077983 */ /* 0x000f280000300800 */
[----:B------:R1:W-:Y:S02]  /*1ab390*/  @P1 STG.E desc[UR32][R44.64], R6 ;  /* 0x000000062c001986 */ /* 0x0003e4000c101920 */
[----:B-1----:R-:W-:Y:S02]  /*1ab3a0*/  IMAD.WIDE R44, R3, 0x4, R14 ;  /* 0x00000004032c7825 */ /* 0x002fe400078e020e */
[----:B------:R-:W2:Y:S04]  /*1ab3b0*/  LDL.LU R6, [R1+0x364] ;  /* 0x0003640001067983 */ /* 0x000ea80000300800 */
[----:B------:R-:W3:Y:S04]  /*1ab3c0*/  LDL.LU R3, [R1+0x309c] ;  /* 0x00309c0001037983 */ /* 0x000ee80000300800 */
[----:B------:R-:W2:Y:S04]  /*1ab3d0*/  LDL.LU R127, [R1+0x284] ;  /* 0x00028400017f7983 */ /* 0x000ea80000300800 */
[----:B------:R-:W2:Y:S04]  /*1ab3e0*/  LDL.LU R46, [R1+0x274] ;  /* 0x00027400012e7983 */ /* 0x000ea80000300800 */
[----:B------:R1:W-:Y:S04]  /*1ab3f0*/  @P0 STG.E desc[UR32][R44.64], R43 ;  /* 0x0000002b2c000986 */ /* 0x0003e8000c101920 */
[----:B------:R-:W2:Y:S04]  /*1ab400*/  LDL.LU R47, [R1+0x264] ;  /* 0x00026400012f7983 */ /* 0x000ea80000300800 */
[----:B-1----:R-:W2:Y:S04]  /*1ab410*/  LDL.LU R43, [R1+0x2d28] ;  /* 0x002d2800012b7983 */ /* 0x002ea80000300800 */
[----:B------:R-:W2:Y:S01]  /*1ab420*/  LDL.LU R56, [R1+0x1f4] ;  /* 0x0001f40001387983 */ /* 0x000ea20000300800 */
[----:B------:R-:W-:-:S02]  /*1ab430*/  LOP3.LUT P1, RZ, R4, 0x4000, RZ, 0xc0, !PT ;  /* 0x0000400004ff7812 */ /* 0x000fc4000782c0ff */
[----:B------:R-:W-:Y:S01]  /*1ab440*/  LOP3.LUT R42, R42, 0xffffffdf, RZ, 0xc0, !PT ;  /* 0xffffffdf2a2a7812 */ /* 0x000fe200078ec0ff */
[----:B------:R-:W2:Y:S04]  /*1ab450*/  LDL.LU R57, [R1+0x44] ;  /* 0x0000440001397983 */ /* 0x000ea80000300800 */
[----:B------:R-:W2:Y:S04]  /*1ab460*/  LDL.LU R58, [R1+0x3c8] ;  /* 0x0003c800013a7983 */ /* 0x000ea80000300800 */
[----:B------:R-:W2:Y:S02]  /*1ab470*/  LDL.LU R59, [R1+0x3b8] ;  /* 0x0003b800013b7983 */ /* 0x000ea40000300800 */
[----:B------:R-:W-:-:S02]  /*1ab480*/  @P1 LOP3.LUT R42, R42, 0x20, RZ, 0xfc, !PT ;  /* 0x000000202a2a1812 */ /* 0x000fc400078efcff */
[----:B------:R-:W-:Y:S01]  /*1ab490*/  LOP3.LUT P1, RZ, R4, 0x2000, RZ, 0xc0, !PT ;  /* 0x0000200004ff7812 */ /* 0x000fe2000782c0ff */
[----:B------:R-:W2:Y:S01]  /*1ab4a0*/  LDL.LU R245, [R1+0x368] ;  /* 0x0003680001f57983 */ /* 0x000ea20000300800 */
[----:B------:R-:W-:Y:S02]  /*1ab4b0*/  LOP3.LUT R42, R42, 0xffffffbf, RZ, 0xc0, !PT ;  /* 0xffffffbf2a2a7812 */ /* 0x000fe400078ec0ff */
[C---:B------:R-:W-:Y:S01]  /*1ab4c0*/  LOP3.LUT P4, RZ, R4.reuse, 0x4, RZ, 0xc0, !PT ;  /* 0x0000000404ff7812 */ /* 0x040fe2000788c0ff */
[----:B------:R-:W2:Y:S01]  /*1ab4d0*/  LDL.LU R244, [R1+0x288] ;  /* 0x0002880001f47983 */ /* 0x000ea20000300800 */
[C---:B------:R-:W-:Y:S02]  /*1ab4e0*/  LOP3.LUT P5, RZ, R4.reuse, 0x8, RZ, 0xc0, !PT ;  /* 0x0000000804ff7812 */ /* 0x040fe400078ac0ff */
[----:B------:R-:W-:Y:S01]  /*1ab4f0*/  LOP3.LUT P6, RZ, R4, 0x10, RZ, 0xc0, !PT ;  /* 0x0000001004ff7812 */ /* 0x000fe200078cc0ff */
[----:B------:R-:W2:Y:S04]  /*1ab500*/  LDL.LU R10, [R1+0x278] ;  /* 0x00027800010a7983 */ /* 0x000ea80000300800 */
[----:B------:R-:W-:Y:S01]  /*1ab510*/  @P1 LOP3.LUT R42, R42, 0x40, RZ, 0xfc, !PT ;  /* 0x000000402a2a1812 */ /* 0x000fe200078efcff */
[----:B------:R-:W2:Y:S01]  /*1ab520*/  LDL.LU R9, [R1+0x268] ;  /* 0x0002680001097983 */ /* 0x000ea20000300800 */
[----:B------:R-:W-:-:S02]  /*1ab530*/  LOP3.LUT P1, RZ, R4, 0x1000, RZ, 0xc0, !PT ;  /* 0x0000100004ff7812 */ /* 0x000fc4000782c0ff */
[----:B------:R-:W-:-:S11]  /*1ab540*/  LOP3.LUT R42, R42, 0xffffff7f, RZ, 0xc0, !PT ;  /* 0xffffff7f2a2a7812 */ /* 0x000fd600078ec0ff */
[----:B------:R-:W-:Y:S02]  /*1ab550*/  @P1 LOP3.LUT R42, R42, 0x80, RZ, 0xfc, !PT ;  /* 0x000000802a2a1812 */ /* 0x000fe400078efcff */
[----:B------:R-:W-:Y:S02]  /*1ab560*/  LOP3.LUT P1, RZ, R4, 0x800, RZ, 0xc0, !PT ;  /* 0x0000080004ff7812 */ /* 0x000fe4000782c0ff */
        /* <DEDUP_REMOVED lines=9> */
[----:B------:R-:W-:Y:S02]  /*1ab600*/  LOP3.LUT R42, R42, 0xfffff7ff, RZ, 0xc0, !PT ;  /* 0xfffff7ff2a2a7812 */ /* 0x000fe400078ec0ff */
[----:B------:R-:W-:-:S09]  /*1ab610*/  LOP3.LUT P0, RZ, R4, 0x20, RZ, 0xc0, !PT ;  /* 0x0000002004ff7812 */ /* 0x000fd2000780c0ff */
[----:B------:R-:W-:Y:S02]  /*1ab620*/  @P1 LOP3.LUT R42, R42, 0x800, RZ, 0xfc, !PT ;  /* 0x000008002a2a1812 */ /* 0x000fe400078efcff */
[----:B------:R-:W-:Y:S02]  /*1ab630*/  LOP3.LUT P1, RZ, R4, 0x80, RZ, 0xc0, !PT ;  /* 0x0000008004ff7812 */ /* 0x000fe4000782c0ff */
[----:B------:R-:W-:-:S11]  /*1ab640*/  LOP3.LUT R42, R42, 0xffffefff, RZ, 0xc0, !PT ;  /* 0xffffefff2a2a7812 */ /* 0x000fd600078ec0ff */
[----:B------:R-:W-:Y:S02]  /*1ab650*/  @P1 LOP3.LUT R42, R42, 0x1000, RZ, 0xfc, !PT ;  /* 0x000010002a2a1812 */ /* 0x000fe400078efcff */
[----:B------:R-:W-:Y:S01]  /*1ab660*/  LOP3.LUT P1, RZ, R4, 0x40, RZ, 0xc0, !PT ;  /* 0x0000004004ff7812 */ /* 0x000fe2000782c0ff */
[----:B---3--:R-:W-:-:S05]  /*1ab670*/  IMAD.WIDE R44, R3, 0x4, R100 ;  /* 0x00000004032c7825 */ /* 0x008fca00078e0264 */
[----:B------:R1:W-:Y:S02]  /*1ab680*/  @P4 STG.E desc[UR32][R44.64], R8 ;  /* 0x000000082c004986 */ /* 0x0003e4000c101920 */
[C---:B-1----:R-:W-:Y:S02]  /*1ab690*/  IMAD.WIDE R44, R3.reuse, 0x4, R98 ;  /* 0x00000004032c7825 */ /* 0x042fe400078e0262 */
[----:B------:R-:W3:Y:S04]  /*1ab6a0*/  LDL.LU R8, [R1+0x1f8] ;  /* 0x0001f80001087983 */ /* 0x000ee80000300800 */
[----:B----4-:R1:W-:Y:S02]  /*1ab6b0*/  @P5 STG.E desc[UR32][R44.64], R7 ;  /* 0x000000072c005986 */ /* 0x0103e4000c101920 */
[----:B-1----:R-:W-:-:S02]  /*1ab6c0*/  IMAD.WIDE R44, R3, 0x4, R96 ;  /* 0x00000004032c7825 */ /* 0x002fc400078e0260 */
[----:B------:R-:W4:Y:S04]  /*1ab6d0*/  LDL.LU R7, [R1+0x48] ;  /* 0x0000480001077983 */ /* 0x000f280000300800 */
[----:B--2---:R1:W-:Y:S02]  /*1ab6e0*/  @P6 STG.E desc[UR32][R44.64], R6 ;  /* 0x000000062c006986 */ /* 0x0043e4000c101920 */
[----:B-1----:R-:W-:Y:S02]  /*1ab6f0*/  IMAD.WIDE R44, R3, 0x4, R14 ;  /* 0x00000004032c7825 */ /* 0x002fe400078e020e */
[----:B------:R-:W2:Y:S04]  /*1ab700*/  LDL.LU R6, [R1+0x3cc] ;  /* 0x0003cc0001067983 */ /* 0x000ea80000300800 */
[----:B------:R1:W-:Y:S04]  /*1ab710*/  @P0 STG.E desc[UR32][R44.64], R127 ;  /* 0x0000007f2c000986 */ /* 0x0003e8000c101920 */
[----:B------:R-:W2:Y:S01]  /*1ab720*/  LDL.LU R3, [R1+0x3bc] ;  /* 0x0003bc0001037983 */ /* 0x000ea20000300800 */
[----:B-1----:R-:W-:-:S05]  /*1ab730*/  IMAD.WIDE R44, R43, 0x4, R100 ;  /* 0x000000042b2c7825 */ /* 0x002fca00078e0264 */
[----:B------:R1:W-:Y:S01]  /*1ab740*/  @P1 STG.E desc[UR32][R44.64], R46 ;  /* 0x0000002e2c001986 */ /* 0x0003e2000c101920 */
[----:B------:R-:W-:Y:S01]  /*1ab750*/  LOP3.LUT P1, RZ, R42, 0x1000, RZ, 0xc0, !PT ;  /* 0x000010002aff7812 */ /* 0x000fe2000782c0ff */
[----:B-1----:R-:W-:-:S12]  /*1ab760*/  IMAD.WIDE R44, R43, 0x4, R98 ;  /* 0x000000042b2c7825 */ /* 0x002fd800078e0262 */
[----:B------:R1:W-:Y:S01]  /*1ab770*/  @P1 STG.E desc[UR32][R44.64], R47 ;  /* 0x0000002f2c001986 */ /* 0x0003e2000c101920 */
[----:B------:R-:W-:Y:S01]  /*1ab780*/  LOP3.LUT P1, RZ, R42, 0x800, RZ, 0xc0, !PT ;  /* 0x000008002aff7812 */ /* 0x000fe2000782c0ff */
[----:B-1----:R-:W-:-:S12]  /*1ab790*/  IMAD.WIDE R44, R43, 0x4, R96 ;  /* 0x000000042b2c7825 */ /* 0x002fd800078e0260 */
[----:B------:R1:W-:Y:S02]  /*1ab7a0*/  @P1 STG.E desc[UR32][R44.64], R56 ;  /* 0x000000382c001986 */ /* 0x0003e4000c101920 */
[----:B-1----:R-:W-:Y:S02]  /*1ab7b0*/  IMAD.WIDE R44, R43, 0x4, R14 ;  /* 0x000000042b2c7825 */ /* 0x002fe400078e020e */
[----:B------:R-:W2:Y:S01]  /*1ab7c0*/  LDL.LU R43, [R1+0x36c] ;  /* 0x00036c00012b7983 */ /* 0x000ea20000300800 */
[----:B------:R-:W-:-:S13]  /*1ab7d0*/  LOP3.LUT P1, RZ, R42, 0x400, RZ, 0xc0, !PT ;  /* 0x000004002aff7812 */ /* 0x000fda000782c0ff */
[----:B------:R1:W-:Y:S01]  /*1ab7e0*/  @P1 STG.E desc[UR32][R44.64], R57 ;  /* 0x000000392c001986 */ /* 0x0003e2000c101920 */
[----:B------:R-:W-:Y:S01]  /*1ab7f0*/  LOP3.LUT P1, RZ, R42, 0x200, RZ, 0xc0, !PT ;  /* 0x000002002aff7812 */ /* 0x000fe2000782c0ff */
[----:B-1----:R-:W-:-:S12]  /*1ab800*/  IMAD.WIDE R44, R246, 0x4, R100 ;  /* 0x00000004f62c7825 */ /* 0x002fd800078e0264 */
        /* <DEDUP_REMOVED lines=10> */
[----:B------:R-:W-:Y:S02]  /*1ab8b0*/  LOP3.LUT P1, RZ, R42, 0x20, RZ, 0xc0, !PT ;  /* 0x000000202aff7812 */ /* 0x000fe4000782c0ff */
[C---:B------:R-:W-:Y:S02]  /*1ab8c0*/  LOP3.LUT P2, RZ, R4.reuse, 0x8000, RZ, 0xc0, !PT ;  /* 0x0000800004ff7812 */ /* 0x040fe4000784c0ff */
[----:B------:R-:W-:Y:S01]  /*1ab8d0*/  LOP3.LUT P3, RZ, R4, 0x10000, RZ, 0xc0, !PT ;  /* 0x0001000004ff7812 */ /* 0x000fe2000786c0ff */
[----:B-1----:R-:W-:-:S08]  /*1ab8e0*/  IMAD.WIDE R44, R252, 0x4, R100 ;  /* 0x00000004fc2c7825 */ /* 0x002fd000078e0264 */
[----:B------:R1:W-:Y:S01]  /*1ab8f0*/  @P1 STG.E desc[UR32][R44.64], R10 ;  /* 0x0000000a2c001986 */ /* 0x0003e2000c101920 */
[----:B------:R-:W-:Y:S01]  /*1ab900*/  LOP3.LUT P4, RZ, R4, 0x20000, RZ, 0xc0, !PT ;  /* 0x0002000004ff7812 */ /* 0x000fe2000788c0ff */
[----:B-1----:R-:W-:-:S05]  /*1ab910*/  IMAD.WIDE R44, R252, 0x4, R98 ;  /* 0x00000004fc2c7825 */ /* 0x002fca00078e0262 */
[----:B------:R1:W-:Y:S01]  /*1ab920*/  @P2 STG.E desc[UR32][R44.64], R9 ;  /* 0x000000092c002986 */ /* 0x0003e2000c101920 */
[----:B------:R-:W-:Y:S01]  /*1ab930*/  LOP3.LUT P5, RZ, R4, 0x40000, RZ, 0xc0, !PT ;  /* 0x0004000004ff7812 */ /* 0x000fe200078ac0ff */
[C---:B------:R-:W-:Y:S02]  /*1ab940*/  VIADD R10, R252.reuse, UR7 ;  /* 0x00000007fc0a7c36 */ /* 0x040fe40008000000 */
[----:B-1----:R-:W-:Y:S01]  /*1ab950*/  IMAD.WIDE R44, R252, 0x4, R96 ;  /* 0x00000004fc2c7825 */ /* 0x002fe200078e0260 */
[C---:B------:R-:W-:Y:S01]  /*1ab960*/  LOP3.LUT P6, RZ, R4.reuse, 0x80000, RZ, 0xc0, !PT ;  /* 0x0008000004ff7812 */ /* 0x040fe200078cc0ff */
[----:B------:R-:W2:Y:S01]  /*1ab970*/  LDL.LU R9, [R1+0x28c] ;  /* 0x00028c0001097983 */ /* 0x000ea20000300800 */
[----:B------:R-:W-:-:S03]  /*1ab980*/  LOP3.LUT P0, RZ, R4, 0x100000, RZ, 0xc0, !PT ;  /* 0x0010000004ff7812 */ /* 0x000fc6000780c0ff */
[----:B---3--:R1:W-:Y:S02]  /*1ab990*/  @P3 STG.E desc[UR32][R44.64], R8 ;  /* 0x000000082c003986 */ /* 0x0083e4000c101920 */
[----:B-1----:R-:W-:-:S05]  /*1ab9a0*/  IMAD.WIDE R44, R252, 0x4, R14 ;  /* 0x00000004fc2c7825 */ /* 0x002fca00078e020e */
[----:B----4-:R1:W-:Y:S02]  /*1ab9b0*/  @P4 STG.E desc[UR32][R44.64], R7 ;  /* 0x000000072c004986 */ /* 0x0103e4000c101920 */
[----:B-1----:R-:W-:-:S05]  /*1ab9c0*/  IMAD.WIDE R44, R10, 0x4, R100 ;  /* 0x000000040a2c7825 */ /* 0x002fca00078e0264 */
[----:B--2---:R1:W-:Y:S02]  /*1ab9d0*/  @P5 STG.E desc[UR32][R44.64], R6 ;  /* 0x000000062c005986 */ /* 0x0043e4000c101920 */
[----:B-1----:R-:W-:-:S05]  /*1ab9e0*/  IMAD.WIDE R44, R10, 0x4, R98 ;  /* 0x000000040a2c7825 */ /* 0x002fca00078e0262 */
[----:B------:R1:W-:Y:S02]  /*1ab9f0*/  @P6 STG.E desc[UR32][R44.64], R3 ;  /* 0x000000032c006986 */ /* 0x0003e4000c101920 */
[----:B-1----:R-:W-:-:S05]  /*1aba00*/  IMAD.WIDE R44, R10, 0x4, R96 ;  /* 0x000000040a2c7825 */ /* 0x002fca00078e0260 */
[----:B------:R1:W-:Y:S04]  /*1aba10*/  @P0 STG.E desc[UR32][R44.64], R43 ;  /* 0x0000002b2c000986 */ /* 0x0003e8000c101920 */
[----:B-1----:R-:W2:Y:S04]  /*1aba20*/  LDL.LU R43, [R1+0x27c] ;  /* 0x00027c00012b7983 */ /* 0x002ea80000300800 */
[----:B------:R-:W3:Y:S04]  /*1aba30*/  LDL.LU R8, [R1+0x26c] ;  /* 0x00026c0001087983 */ /* 0x000ee80000300800 */
[----:B------:R-:W4:Y:S04]  /*1aba40*/  LDL.LU R7, [R1+0x1fc] ;  /* 0x0001fc0001077983 */ /* 0x000f280000300800 */
[----:B------:R-:W2:Y:S04]  /*1aba50*/  LDL.LU R6, [R1+0x2204] ;  /* 0x0022040001067983 */ /* 0x000ea80000300800 */
[----:B------:R-:W4:Y:S04]  /*1aba60*/  LDL.LU R3, [R1+0x4c] ;  /* 0x00004c0001037983 */ /* 0x000f280000300800 */
[----:B------:R-:W4:Y:S04]  /*1aba70*/  LDL.LU R47, [R1+0x2208] ;  /* 0x00220800012f7983 */ /* 0x000f280000300800 */
[----:B------:R-:W4:Y:S04]  /*1aba80*/  LDL.LU R126, [R1+0x490] ;  /* 0x00049000017e7983 */ /* 0x000f280000300800 */
[----:B------:R-:W4:Y:S01]  /*1aba90*/  LDL.LU R127, [R1+0x470] ;  /* 0x00047000017f7983 */ /* 0x000f220000300800 */
[----:B------:R-:W-:-:S02]  /*1abaa0*/  LOP3.LUT P4, RZ, R4, 0x200000, RZ, 0xc0, !PT ;  /* 0x0020000004ff7812 */ /* 0x000fc4000788c0ff */
[----:B------:R-:W-:Y:S01]  /*1abab0*/  LOP3.LUT P5, RZ, R4, 0x400000, RZ, 0xc0, !PT ;  /* 0x0040000004ff7812 */ /* 0x000fe200078ac0ff */
[----:B------:R-:W4:Y:S01]  /*1abac0*/  LDL.LU R46, [R1+0x450] ;  /* 0x00045000012e7983 */ /* 0x000f220000300800 */
[----:B------:R-:W-:Y:S01]  /*1abad0*/  LOP3.LUT P1, RZ, R16, 0x2, RZ, 0xc0, !PT ;  /* 0x0000000210ff7812 */ /* 0x000fe2000782c0ff */
[----:B------:R-:W-:Y:S01]  /*1abae0*/  IMAD.WIDE R44, R10, 0x4, R14 ;  /* 0x000000040a2c7825 */ /* 0x000fe200078e020e */
        /* <DEDUP_REMOVED lines=8> */
[----:B------:R-:W-:Y:S01]  /*1abb70*/  LOP3.LUT P1, RZ, R4, 0x40000000, RZ, 0xc0, !PT ;  /* 0x4000000004ff7812 */ /* 0x000fe2000782c0ff */
[----:B------:R2:W-:Y:S01]  /*1abb80*/  @P4 STG.E desc[UR32][R44.64], R9 ;  /* 0x000000092c004986 */ /* 0x0005e2000c101920 */
        /* <DEDUP_REMOVED lines=12> */
[C---:B------:R-:W-:Y:S02]  /*1abc50*/  LOP3.LUT P1, RZ, R4.reuse, 0x4000000, RZ, 0xc0, !PT ;  /* 0x0400000004ff7812 */ /* 0x040fe4000782c0ff */
[----:B------:R-:W-:Y:S02]  /*1abc60*/  LOP3.LUT P0, RZ, R4, 0x1000000, RZ, 0xc0, !PT ;  /* 0x0100000004ff7812 */ /* 0x000fe4000780c0ff */
[----:B------:R-:W-:-:S09]  /*1abc70*/  LOP3.LUT R42, R42, 0xffffffef, RZ, 0xc0, !PT ;  /* 0xffffffef2a2a7812 */ /* 0x000fd200078ec0ff */
[----:B------:R-:W-:Y:S02]  /*1abc80*/  @P1 LOP3.LUT R42, R42, 0x10, RZ, 0xfc, !PT ;  /* 0x000000102a2a1812 */ /* 0x000fe400078efcff */
[----:B------:R-:W-:Y:S01]  /*1abc90*/  LOP3.LUT P1, RZ, R4, 0x2000000, RZ, 0xc0, !PT ;  /* 0x0200000004ff7812 */ /* 0x000fe2000782c0ff */
[----:B--2---:R-:W-:-:S05]  /*1abca0*/  IMAD.WIDE R44, R6, 0x4, R100 ;  /* 0x00000004062c7825 */ /* 0x004fca00078e0264 */
[----:B------:R1:W-:Y:S04]  /*1abcb0*/  @P5 STG.E desc[UR32][R44.64], R43 ;  /* 0x0000002b2c005986 */ /* 0x0003e8000c101920 */
        /* <DEDUP_REMOVED lines=9> */
[----:B------:R-:W-:-:S03]  /*1abd50*/  IMAD.WIDE R44, R6, 0x4, R98 ;  /* 0x00000004062c7825 */ /* 0x000fc600078e0262 */
[----:B------:R-:W2:Y:S04]  /*1abd60*/  LDL.LU R10, [R1+0x454] ;  /* 0x00045400010a7983 */ /* 0x000ea80000300800 */
[----:B---3--:R1:W-:Y:S02]  /*1abd70*/  @P6 STG.E desc[UR32][R44.64], R8 ;  /* 0x000000082c006986 */ /* 0x0083e4000c101920 */
[----:B-1----:R-:W-:-:S05]  /*1abd80*/  IMAD.WIDE R44, R6, 0x4, R96 ;  /* 0x00000004062c7825 */ /* 0x002fca00078e0260 */
[----:B----4-:R1:W-:Y:S02]  /*1abd90*/  @P0 STG.E desc[UR32][R44.64], R7 ;  /* 0x000000072c000986 */ /* 0x0103e4000c101920 */
[----:B-1----:R-:W-:Y:S02]  /*1abda0*/  IMAD.WIDE R44, R6, 0x4, R14 ;  /* 0x00000004062c7825 */ /* 0x002fe400078e020e */
[----:B------:R-:W3:Y:S04]  /*1abdb0*/  LDL.LU R7, [R1+0x434] ;  /* 0x0004340001077983 */ /* 0x000ee80000300800 */
[----:B------:R1:W-:Y:S04]  /*1abdc0*/  @P1 STG.E desc[UR32][R44.64], R3 ;  /* 0x000000032c001986 */ /* 0x0003e8000c101920 */
[----:B------:R-:W4:Y:S04]  /*1abdd0*/  LDL.LU R6, [R1+0x414] ;  /* 0x0004140001067983 */ /* 0x000f280000300800 */
[----:B-1----:R-:W4:Y:S04]  /*1abde0*/  LDL.LU R3, [R1+0x3f4] ;  /* 0x0003f40001037983 */ /* 0x002f280000300800 */
[----:B------:R-:W4:Y:S01]  /*1abdf0*/  LDL.LU R8, [R1+0x2214] ;  /* 0x0022140001087983 */ /* 0x000f220000300800 */
[----:B------:R-:W-:Y:S01]  /*1abe00*/  LOP3.LUT P1, RZ, R42, 0x10, RZ, 0xc0, !PT ;  /* 0x000000102aff7812 */ /* 0x000fe2000782c0ff */
[----:B------:R-:W-:-:S12]  /*1abe10*/  IMAD.WIDE R44, R47, 0x4, R100 ;  /* 0x000000042f2c7825 */ /* 0x000fd800078e0264 */
        /* <DEDUP_REMOVED lines=8> */
[----:B-1----:R-:W-:Y:S01]  /*1abea0*/  IMAD.WIDE R44, R47, 0x4, R14 ;  /* 0x000000042f2c7825 */ /* 0x002fe200078e020e */
[C---:B------:R-:W-:Y:S01]  /*1abeb0*/  LOP3.LUT P2, RZ, R16.reuse, 0x4, RZ, 0xc0, !PT ;  /* 0x0000000410ff7812 */ /* 0x040fe2000784c0ff */
[----:B------:R-:W4:Y:S01]  /*1abec0*/  LDL.LU R47, [R1+0x221c] ;  /* 0x00221c00012f7983 */ /* 0x000f220000300800 */
[C---:B------:R-:W-:Y:S02]  /*1abed0*/  LOP3.LUT P3, RZ, R16.reuse, 0x8, RZ, 0xc0, !PT ;  /* 0x0000000810ff7812 */ /* 0x040fe4000786c0ff */
[C---:B------:R-:W-:Y:S02]  /*1abee0*/  LOP3.LUT P4, RZ, R16.reuse, 0x10, RZ, 0xc0, !PT ;  /* 0x0000001010ff7812 */ /* 0x040fe4000788c0ff */
[C---:B------:R-:W-:Y:S02]  /*1abef0*/  LOP3.LUT P5, RZ, R16.reuse, 0x20, RZ, 0xc0, !PT ;  /* 0x0000002010ff7812 */ /* 0x040fe400078ac0ff */
[----:B------:R-:W-:-:S02]  /*1abf00*/  LOP3.LUT P6, RZ, R16, 0x40, RZ, 0xc0, !PT ;  /* 0x0000004010ff7812 */ /* 0x000fc400078cc0ff */
[----:B------:R-:W-:Y:S01]  /*1abf10*/  LOP3.LUT P0, RZ, R16, 0x80, RZ, 0xc0, !PT ;  /* 0x0000008010ff7812 */ /* 0x000fe2000780c0ff */
[----:B--2---:R1:W-:Y:S01]  /*1abf20*/  @P1 STG.E desc[UR32][R44.64], R43 ;  /* 0x0000002b2c001986 */ /* 0x0043e2000c101920 */
        /* <DEDUP_REMOVED lines=11> */
[----:B------:R1:W-:Y:S02]  /*1abfe0*/  @P1 STG.E desc[UR32][R42.64], R245 ;  /* 0x000000f52a001986 */ /* 0x0003e4000c101920 */
[----:B-1----:R-:W-:-:S05]  /*1abff0*/  IMAD.WIDE R42, R9, 0x4, R100 ;  /* 0x00000004092a7825 */ /* 0x002fca00078e0264 */
[----:B------:R1:W-:Y:S02]  /*1ac000*/  @P2 STG.E desc[UR32][R42.64], R246 ;  /* 0x000000f62a002986 */ /* 0x0003e4000c101920 */
[----:B-1----:R-:W-:-:S05]  /*1ac010*/  IMAD.WIDE R42, R9, 0x4, R98 ;  /* 0x00000004092a7825 */ /* 0x002fca00078e0262 */
[----:B------:R1:W-:Y:S04]  /*1ac020*/  @P3 STG.E desc[UR32][R42.64], R244 ;  /* 0x000000f42a003986 */ /* 0x0003e8000c101920 */
[----:B-1----:R-:W2:Y:S01]  /*1ac030*/  LDL.LU R244, [R1+0x3d4] ;  /* 0x0003d40001f47983 */ /* 0x002ea20000300800 */
[----:B------:R-:W-:-:S05]  /*1ac040*/  IMAD.WIDE R42, R9, 0x4, R96 ;  /* 0x00000004092a7825 */ /* 0x000fca00078e0260 */
[----:B------:R1:W-:Y:S02]  /*1ac050*/  @P4 STG.E desc[UR32][R42.64], R10 ;  /* 0x0000000a2a004986 */ /* 0x0003e4000c101920 */
[----:B-1----:R-:W-:Y:S02]  /*1ac060*/  IMAD.WIDE R42, R9, 0x4, R14 ;  /* 0x00000004092a7825 */ /* 0x002fe400078e020e */
[----:B------:R-:W2:Y:S04]  /*1ac070*/  LDL.LU R10, [R1+0x3a4] ;  /* 0x0003a400010a7983 */ /* 0x000ea80000300800 */
[----:B---3--:R4:W-:Y:S04]  /*1ac080*/  @P5 STG.E desc[UR32][R42.64], R7 ;  /* 0x000000072a005986 */ /* 0x0089e8000c101920 */
[----:B------:R-:W3:Y:S01]  /*1ac090*/  LDL.LU R9, [R1+0x498] ;  /* 0x0004980001097983 */ /* 0x000ee20000300800 */
[----:B----4-:R-:W-:-:S03]  /*1ac0a0*/  IMAD.WIDE R42, R8, 0x4, R100 ;  /* 0x00000004082a7825 */ /* 0x010fc600078e0264 */
[----:B------:R-:W4:Y:S04]  /*1ac0b0*/  LDL.LU R7, [R1+0x478] ;  /* 0x0004780001077983 */ /* 0x000f280000300800 */
[----:B------:R1:W-:Y:S02]  /*1ac0c0*/  @P6 STG.E desc[UR32][R42.64], R6 ;  /* 0x000000062a006986 */ /* 0x0003e4000c101920 */
[----:B-1----:R-:W-:Y:S02]  /*1ac0d0*/  IMAD.WIDE R42, R8, 0x4, R98 ;  /* 0x00000004082a7825 */ /* 0x002fe400078e0262 */
[----:B------:R-:W4:Y:S04]  /*1ac0e0*/  LDL.LU R6, [R1+0x458] ;  /* 0x0004580001067983 */ /* 0x000f280000300800 */
[----:B------:R1:W-:Y:S04]  /*1ac0f0*/  @P0 STG.E desc[UR32][R42.64], R3 ;  /* 0x000000032a000986 */ /* 0x0003e8000c101920 */
[----:B-1----:R-:W3:Y:S01]  /*1ac100*/  LDL.LU R3, [R1+0x2218] ;  /* 0x0022180001037983 */ /* 0x002ee20000300800 */
[----:B------:R-:W-:-:S03]  /*1ac110*/  LOP3.LUT P1, RZ, R16, 0x100000, RZ, 0xc0, !PT ;  /* 0x0010000010ff7812 */ /* 0x000fc6000782c0ff */
[----:B------:R-:W4:Y:S01]  /*1ac120*/  LDL.LU R252, [R1+0x438] ;  /* 0x0004380001fc7983 */ /* 0x000f220000300800 */
[----:B------:R-:W-:-:S03]  /*1ac130*/  LOP3.LUT R0, R0, 0xffdfffff, RZ, 0xc0, !PT ;  /* 0xffdfffff00007812 */ /* 0x000fc600078ec0ff */
[----:B------:R-:W4:Y:S04]  /*1ac140*/  LDL.LU R126, [R1+0x418] ;  /* 0x00041800017e7983 */ /* 0x000f280000300800 */
[----:B------:R-:W4:Y:S02]  /*1ac150*/  LDL.LU R127, [R1+0x3f8] ;  /* 0x0003f800017f7983 */ /* 0x000f240000300800 */
[----:B------:R-:W-:Y:S02]  /*1ac160*/  @P1 LOP3.LUT R0, R0, 0x200000, RZ, 0xfc, !PT ;  /* 0x0020000000001812 */ /* 0x000fe400078efcff */
[----:B------:R-:W-:Y:S01]  /*1ac170*/  LOP3.LUT P1, RZ, R16, 0x80000, RZ, 0xc0, !PT ;  /* 0x0008000010ff7812 */ /* 0x000fe2000782c0ff */
[----:B------:R-:W4:Y:S01]  /*1ac180*/  LDL.LU R46, [R1+0x3d8] ;  /* 0x0003d800012e7983 */ /* 0x000f220000300800 */
[----:B------:R-:W-:-:S02]  /*1ac190*/  LOP3.LUT R0, R0, 0xffbfffff, RZ, 0xc0, !PT ;  /* 0xffbfffff00007812 */ /* 0x000fc400078ec0ff */
[----:B------:R-:W-:Y:S01]  /*1ac1a0*/  LOP3.LUT P4, RZ, R16, 0x100, RZ, 0xc0, !PT ;  /* 0x0000010010ff7812 */ /* 0x000fe2000788c0ff */
[----:B------:R-:W-:Y:S01]  /*1ac1b0*/  IMAD.WIDE R42, R8, 0x4, R96 ;  /* 0x00000004082a7825 */ /* 0x000fe200078e0260 */
[----:B------:R-:W4:Y:S04]  /*1ac1c0*/  LDL.LU R57, [R1+0x49c] ;  /* 0x00049c0001397983 */ /* 0x000f280000300800 */
[----:B------:R-:W4:Y:S03]  /*1ac1d0*/  LDL.LU R58, [R1+0x47c] ;  /* 0x00047c00013a7983 */ /* 0x000f260000300800 */
[----:B------:R-:W-:Y:S01]  /*1ac1e0*/  @P1 LOP3.LUT R0, R0, 0x400000, RZ, 0xfc, !PT ;  /* 0x0040000000001812 */ /* 0x000fe200078efcff */
[----:B------:R-:W4:Y:S01]  /*1ac1f0*/  LDL.LU R59, [R1+0x45c] ;  /* 0x00045c00013b7983 */ /* 0x000f220000300800 */
[----:B------:R-:W-:-:S02]  /*1ac200*/  LOP3.LUT P1, RZ, R16, 0x40000, RZ, 0xc0, !PT ;  /* 0x0004000010ff7812 */ /* 0x000fc4000782c0ff */
[----:B------:R-:W-:Y:S01]  /*1ac210*/  LOP3.LUT R0, R0, 0xff7fffff, RZ, 0xc0, !PT ;  /* 0xff7fffff00007812 */ /* 0x000fe200078ec0ff */
[----:B------:R-:W4:Y:S04]  /*1ac220*/  LDL.LU R245, [R1+0x2220] ;  /* 0x0022200001f57983 */ /* 0x000f280000300800 */
[----:B------:R-:W4:Y:S06]  /*1ac230*/  LDL.LU R246, [R1+0x43c] ;  /* 0x00043c0001f67983 */ /* 0x000f2c0000300800 */
[----:B------:R-:W-:-:S02]  /*1ac240*/  @P1 LOP3.LUT R0, R0, 0x800000, RZ, 0xfc, !PT ;  /* 0x0080000000001812 */ /* 0x000fc400078efcff */
        /* <DEDUP_REMOVED lines=11> */
[C---:B------:R-:W-:Y:S02]  /*1ac300*/  LOP3.LUT P5, RZ, R16.reuse, 0x200, RZ, 0xc0, !PT ;  /* 0x0000020010ff7812 */ /* 0x040fe400078ac0ff */
[----:B------:R-:W-:-:S07]  /*1ac310*/  LOP3.LUT P6, RZ, R16, 0x400, RZ, 0xc0, !PT ;  /* 0x0000040010ff7812 */ /* 0x000fce00078cc0ff */
[----:B------:R-:W-:Y:S02]  /*1ac320*/  @P1 LOP3.LUT R0, R0, 0x8000000, RZ, 0xfc, !PT ;  /* 0x0800000000001812 */ /* 0x000fe400078efcff */
[C---:B------:R-:W-:Y:S02]  /*1ac330*/  LOP3.LUT P1, RZ, R16.reuse, 0x2000, RZ, 0xc0, !PT ;  /* 0x0000200010ff7812 */ /* 0x040fe4000782c0ff */
[----:B------:R-:W-:Y:S02]  /*1ac340*/  LOP3.LUT P0, RZ, R16, 0x800, RZ, 0xc0, !PT ;  /* 0x0000080010ff7812 */ /* 0x000fe4000780c0ff */
[----:B------:R-:W-:-:S09]  /*1ac350*/  LOP3.LUT R0, R0, 0xefffffff, RZ, 0xc0, !PT ;  /* 0xefffffff00007812 */ /* 0x000fd200078ec0ff */
[----:B------:R-:W-:Y:S02]  /*1ac360*/  @P1 LOP3.LUT R0, R0, 0x10000000, RZ, 0xfc, !PT ;  /* 0x1000000000001812 */ /* 0x000fe400078efcff */
[----:B------:R-:W-:Y:S01]  /*1ac370*/  LOP3.LUT P1, RZ, R16, 0x1000, RZ, 0xc0, !PT ;  /* 0x0000100010ff7812 */ /* 0x000fe2000782c0ff */
[----:B--2---:R1:W-:Y:S02]  /*1ac380*/  @P4 STG.E desc[UR32][R42.64], R244 ;  /* 0x000000f42a004986 */ /* 0x0043e4000c101920 */
[----:B-1----:R-:W-:Y:S02]  /*1ac390*/  IMAD.WIDE R42, R8, 0x4, R14 ;  /* 0x00000004082a7825 */ /* 0x002fe400078e020e */
[----:B------:R-:W2:Y:S04]  /*1ac3a0*/  LDL.LU R8, [R1+0x2224] ;  /* 0x0022240001087983 */ /* 0x000ea80000300800 */
[----:B------:R-:W2:Y:S04]  /*1ac3b0*/  LDL.LU R56, [R1+0x3a8] ;  /* 0x0003a80001387983 */ /* 0x000ea80000300800 */
[----:B------:R1:W-:Y:S04]  /*1ac3c0*/  @P5 STG.E desc[UR32][R42.64], R10 ;  /* 0x0000000a2a005986 */ /* 0x0003e8000c101920 */
[----:B------:R-:W2:Y:S04]  /*1ac3d0*/  LDL.LU R244, [R1+0x41c] ;  /* 0x00041c0001f47983 */ /* 0x000ea80000300800 */
[----:B-1----:R-:W2:Y:S01]  /*1ac3e0*/  LDL.LU R10, [R1+0x3fc] ;  /* 0x0003fc00010a7983 */ /* 0x002ea20000300800 */
[----:B---3--:R-:W-:-:S05]  /*1ac3f0*/  IMAD.WIDE R42, R3, 0x4, R100 ;  /* 0x00000004032a7825 */ /* 0x008fca00078e0264 */
[----:B------:R1:W-:Y:S02]  /*1ac400*/  @P6 STG.E desc[UR32][R42.64], R9 ;  /* 0x000000092a006986 */ /* 0x0003e4000c101920 */
[C---:B-1----:R-:W-:Y:S02]  /*1ac410*/  IMAD.WIDE R42, R3.reuse, 0x4, R98 ;  /* 0x00000004032a7825 */ /* 0x042fe400078e0262 */
[----:B------:R-:W3:Y:S04]  /*1ac420*/  LDL.LU R9, [R1+0x3dc] ;  /* 0x0003dc0001097983 */ /* 0x000ee80000300800 */
[----:B----4-:R1:W-:Y:S02]  /*1ac430*/  @P0 STG.E desc[UR32][R42.64], R7 ;  /* 0x000000072a000986 */ /* 0x0103e4000c101920 */
[----:B-1----:R-:W-:-:S05]  /*1ac440*/  IMAD.WIDE R42, R3, 0x4, R96 ;  /* 0x00000004032a7825 */ /* 0x002fca00078e0260 */
[----:B------:R1:W-:Y:S02]  /*1ac450*/  @P1 STG.E desc[UR32][R42.64], R6 ;  /* 0x000000062a001986 */ /* 0x0003e4000c101920 */
[----:B-1----:R-:W-:Y:S02]  /*1ac460*/  IMAD.WIDE R42, R3, 0x4, R14 ;  /* 0x00000004032a7825 */ /* 0x002fe400078e020e */
[----:B------:R-:W4:Y:S04]  /*1ac470*/  LDL.LU R6, [R1+0x3ac] ;  /* 0x0003ac0001067983 */ /* 0x000f280000300800 */
[----:B------:R-:W4:Y:S04]  /*1ac480*/  LDL.LU R3, [R1+0x480] ;  /* 0x0004800001037983 */ /* 0x000f280000300800 */
[----:B------:R-:W4:Y:S01]  /*1ac490*/  LDL.LU R7, [R1+0x2228] ;  /* 0x0022280001077983 */ /* 0x000f220000300800 */
        /* <DEDUP_REMOVED lines=13> */
[C---:B------:R-:W-:Y:S02]  /*1ac570*/  LOP3.LUT P2, RZ, R16.reuse, 0x200000, RZ, 0xc0, !PT ;  /* 0x0020000010ff7812 */ /* 0x040fe4000784c0ff */
[C---:B------:R-:W-:Y:S02]  /*1ac580*/  LOP3.LUT P3, RZ, R16.reuse, 0x400000, RZ, 0xc0, !PT ;  /* 0x0040000010ff7812 */ /* 0x040fe4000786c0ff */
[C---:B------:R-:W-:Y:S02]  /*1ac590*/  LOP3.LUT P4, RZ, R16.reuse, 0x800000, RZ, 0xc0, !PT ;  /* 0x0080000010ff7812 */ /* 0x040fe4000788c0ff */
[C---:B------:R-:W-:Y:S02]  /*1ac5a0*/  LOP3.LUT P5, RZ, R16.reuse, 0x1000000, RZ, 0xc0, !PT ;  /* 0x0100000010ff7812 */ /* 0x040fe400078ac0ff */
[----:B------:R-:W-:-:S02]  /*1ac5b0*/  LOP3.LUT P6, RZ, R16, 0x2000000, RZ, 0xc0, !PT ;  /* 0x0200000010ff7812 */ /* 0x000fc400078cc0ff */
[----:B------:R-:W-:Y:S01]  /*1ac5c0*/  LOP3.LUT P0, RZ, R16, 0x4000000, RZ, 0xc0, !PT ;  /* 0x0400000010ff7812 */ /* 0x000fe2000780c0ff */
[----:B--2---:R1:W-:Y:S01]  /*1ac5d0*/  @P1 STG.E desc[UR32][R42.64], R56 ;  /* 0x000000382a001986 */ /* 0x0043e2000c101920 */
[C---:B------:R-:W-:Y:S01]  /*1ac5e0*/  LOP3.LUT P1, RZ, R0.reuse, 0x800000, RZ, 0xc0, !PT ;  /* 0x0080000000ff7812 */ /* 0x040fe2000782c0ff */
[C---:B-1----:R-:W-:Y:S02]  /*1ac5f0*/  IMAD.WIDE R42, R245.reuse, 0x4, R100 ;  /* 0x00000004f52a7825 */ /* 0x042fe400078e0264 */
[----:B------:R-:W2:Y:S10]  /*1ac600*/  LDL.LU R56, [R1+0x2230] ;  /* 0x0022300001387983 */ /* 0x000eb40000300800 */
        /* <DEDUP_REMOVED lines=10> */
[----:B------:R1:W-:Y:S02]  /*1ac6b0*/  @P3 STG.E desc[UR32][R42.64], R244 ;  /* 0x000000f42a003986 */ /* 0x0003e4000c101920 */
[----:B-1----:R-:W-:-:S05]  /*1ac6c0*/  IMAD.WIDE R42, R8, 0x4, R98 ;  /* 0x00000004082a7825 */ /* 0x002fca00078e0262 */
[----:B------:R1:W-:Y:S02]  /*1ac6d0*/  @P4 STG.E desc[UR32][R42.64], R10 ;  /* 0x0000000a2a004986 */ /* 0x0003e4000c101920 */
[----:B-1----:R-:W-:-:S05]  /*1ac6e0*/  IMAD.WIDE R42, R8, 0x4, R96 ;  /* 0x00000004082a7825 */ /* 0x002fca00078e0260 */
[----:B---3--:R1:W-:Y:S02]  /*1ac6f0*/  @P5 STG.E desc[UR32][R42.64], R9 ;  /* 0x000000092a005986 */ /* 0x0083e4000c101920 */
[----:B-1----:R-:W-:Y:S02]  /*1ac700*/  IMAD.WIDE R42, R8, 0x4, R14 ;  /* 0x00000004082a7825 */ /* 0x002fe400078e020e */
[----:B------:R-:W3:Y:S04]  /*1ac710*/  LDL.LU R9, [R1+0x460] ;  /* 0x0004600001097983 */ /* 0x000ee80000300800 */
[----:B----4-:R1:W-:Y:S04]  /*1ac720*/  @P6 STG.E desc[UR32][R42.64], R6 ;  /* 0x000000062a006986 */ /* 0x0103e8000c101920 */
[----:B------:R-:W4:Y:S01]  /*1ac730*/  LDL.LU R8, [R1+0x440] ;  /* 0x0004400001087983 */ /* 0x000f220000300800 */
[----:B-1----:R-:W-:-:S05]  /*1ac740*/  IMAD.WIDE R42, R7, 0x4, R100 ;  /* 0x00000004072a7825 */ /* 0x002fca00078e0264 */
[----:B------:R1:W-:Y:S04]  /*1ac750*/  @P0 STG.E desc[UR32][R42.64], R3 ;  /* 0x000000032a000986 */ /* 0x0003e8000c101920 */
[----:B-1----:R-:W2:Y:S04]  /*1ac760*/  LDL.LU R3, [R1+0x420] ;  /* 0x0004200001037983 */ /* 0x002ea80000300800 */
[----:B------:R-:W2:Y:S04]  /*1ac770*/  LDL.LU R44, [R1+0x400] ;  /* 0x00040000012c7983 */ /* 0x000ea80000300800 */
[----:B------:R-:W2:Y:S04]  /*1ac780*/  LDL.LU R45, [R1+0x3e0] ;  /* 0x0003e000012d7983 */ /* 0x000ea80000300800 */
[----:B------:R-:W2:Y:S04]  /*1ac790*/  LDL.LU R6, [R1+0x222c] ;  /* 0x00222c0001067983 */ /* 0x000ea80000300800 */
        /* <DEDUP_REMOVED lines=9> */
[----:B------:R-:W-:-:S03]  /*1ac830*/  LOP3.LUT R0, R0, 0xffffbfff, RZ, 0xc0, !PT ;  /* 0xffffbfff00007812 */ /* 0x000fc600078ec0ff */
[----:B------:R-:W2:Y:S04]  /*1ac840*/  LDL.LU R57, [R1+0x424] ;  /* 0x0004240001397983 */ /* 0x000ea80000300800 */
[----:B------:R-:W2:Y:S04]  /*1ac850*/  LDL.LU R58, [R1+0x404] ;  /* 0x00040400013a7983 */ /* 0x000ea80000300800 */
[----:B------:R-:W-:Y:S01]  /*1ac860*/  @P1 LOP3.LUT R0, R0, 0x4000, RZ, 0xfc, !PT ;  /* 0x0000400000001812 */ /* 0x000fe200078efcff */
[----:B------:R-:W2:Y:S01]  /*1ac870*/  LDL.LU R59, [R1+0x3e4] ;  /* 0x0003e400013b7983 */ /* 0x000ea20000300800 */
[----:B------:R-:W-:-:S02]  /*1ac880*/  LOP3.LUT P1, RZ, R17, 0x20, RZ, 0xc0, !PT ;  /* 0x0000002011ff7812 */ /* 0x000fc4000782c0ff */
[----:B------:R-:W-:Y:S01]  /*1ac890*/  LOP3.LUT R0, R0, 0xffff7fff, RZ, 0xc0, !PT ;  /* 0xffff7fff00007812 */ /* 0x000fe200078ec0ff */
[----:B------:R-:W2:Y:S01]  /*1ac8a0*/  LDL.LU R245, [R1+0x1e4] ;  /* 0x0001e40001f57983 */ /* 0x000ea20000300800 */
[----:B------:R-:W-:-:S03]  /*1ac8b0*/  LOP3.LUT P4, RZ, R16, 0x8000000, RZ, 0xc0, !PT ;  /* 0x0800000010ff7812 */ /* 0x000fc6000788c0ff */
[----:B------:R-:W2:Y:S01]  /*1ac8c0*/  LDL.LU R246, [R1+0x2234] ;  /* 0x0022340001f67983 */ /* 0x000ea20000300800 */
[C---:B------:R-:W-:Y:S01]  /*1ac8d0*/  LOP3.LUT P5, RZ, R16.reuse, 0x10000000, RZ, 0xc0, !PT ;  /* 0x1000000010ff7812 */ /* 0x040fe200078ac0ff */
[----:B------:R-:W-:Y:S01]  /*1ac8e0*/  IMAD.WIDE R42, R7, 0x4, R98 ;  /* 0x00000004072a7825 */ /* 0x000fe200078e0262 */
[----:B------:R-:W-:Y:S01]  /*1ac8f0*/  LOP3.LUT P6, RZ, R16, 0x20000000, RZ, 0xc0, !PT ;  /* 0x2000000010ff7812 */ /* 0x000fe200078cc0ff */
[----:B------:R-:W2:Y:S02]  /*1ac900*/  LDL.LU R244, [R1+0x34] ;  /* 0x0000340001f47983 */ /* 0x000ea40000300800 */
[----:B------:R-:W-:Y:S02]  /*1ac910*/  @P1 LOP3.LUT R0, R0, 0x8000, RZ, 0xfc, !PT ;  /* 0x0000800000001812 */ /* 0x000fe400078efcff */
[----:B------:R-:W-:Y:S01]  /*1ac920*/  LOP3.LUT P1, RZ, R17, 0x10, RZ, 0xc0, !PT ;  /* 0x0000001011ff7812 */ /* 0x000fe2000782c0ff */
[----:B------:R-:W2:Y:S01]  /*1ac930*/  LDL.LU R10, [R1+0x488] ;  /* 0x00048800010a7983 */ /* 0x000ea20000300800 */
        /* <DEDUP_REMOVED lines=16> */
[----:B---3--:R1:W-:Y:S02]  /*1aca40*/  @P4 STG.E desc[UR32][R42.64], R9 ;  /* 0x000000092a004986 */ /* 0x0083e4000c101920 */
[C---:B-1----:R-:W-:Y:S02]  /*1aca50*/  IMAD.WIDE R42, R7.reuse, 0x4, R96 ;  /* 0x00000004072a7825 */ /* 0x042fe400078e0260 */
[----:B------:R-:W3:Y:S04]  /*1aca60*/  LDL.LU R9, [R1+0x468] ;  /* 0x0004680001097983 */ /* 0x000ee80000300800 */
[----:B----4-:R1:W-:Y:S02]  /*1aca70*/  @P5 STG.E desc[UR32][R42.64], R8 ;  /* 0x000000082a005986 */ /* 0x0103e4000c101920 */
[----:B-1----:R-:W-:-:S02]  /*1aca80*/  IMAD.WIDE R42, R7, 0x4, R14 ;  /* 0x00000004072a7825 */ /* 0x002fc400078e020e */
[----:B------:R-:W4:Y:S04]  /*1aca90*/  LDL.LU R8, [R1+0x448] ;  /* 0x0004480001087983 */ /* 0x000f280000300800 */
[----:B--2---:R1:W-:Y:S04]  /*1acaa0*/  @P6 STG.E desc[UR32][R42.64], R3 ;  /* 0x000000032a006986 */ /* 0x0043e8000c101920 */
[----:B------:R-:W2:Y:S01]  /*1acab0*/  LDL.LU R7, [R1+0x2238] ;  /* 0x0022380001077983 */ /* 0x000ea20000300800 */
[----:B-1----:R-:W-:-:S03]  /*1acac0*/  IMAD.WIDE R42, R6, 0x4, R100 ;  /* 0x00000004062a7825 */ /* 0x002fc600078e0264 */
[----:B------:R-:W4:Y:S04]  /*1acad0*/  LDL.LU R3, [R1+0x6edc] ;  /* 0x006edc0001037983 */ /* 0x000f280000300800 */
[----:B------:R1:W-:Y:S02]  /*1acae0*/  @P0 STG.E desc[UR32][R42.64], R44 ;  /* 0x0000002c2a000986 */ /* 0x0003e4000c101920 */
[----:B-1----:R-:W-:-:S05]  /*1acaf0*/  IMAD.WIDE R42, R6, 0x4, R98 ;  /* 0x00000004062a7825 */ /* 0x002fca00078e0262 */
[----:B------:R1:W-:Y:S01]  /*1acb00*/  @P1 STG.E desc[UR32][R42.64], R45 ;  /* 0x0000002d2a001986 */ /* 0x0003e2000c101920 */
[----:B------:R-:W-:Y:S01]  /*1acb10*/  LOP3.LUT P1, RZ, R0, 0x100000, RZ, 0xc0, !PT ;  /* 0x0010000000ff7812 */ /* 0x000fe2000782c0ff */
[----:B-1----:R-:W-:-:S12]  /*1acb20*/  IMAD.WIDE R42, R6, 0x4, R96 ;  /* 0x00000004062a7825 */ /* 0x002fd800078e0260 */
[----:B------:R1:W-:Y:S02]  /*1acb30*/  @P1 STG.E desc[UR32][R42.64], R252 ;  /* 0x000000fc2a001986 */ /* 0x0003e4000c101920 */
[----:B-1----:R-:W-:Y:S02]  /*1acb40*/  IMAD.WIDE R42, R6, 0x4, R14 ;  /* 0x00000004062a7825 */ /* 0x002fe400078e020e */
        /* <DEDUP_REMOVED lines=17> */
[----:B------:R-:W-:Y:S01]  /*1acc60*/  LOP3.LUT P2, RZ, R17, 0x100, RZ, 0xc0, !PT ;  /* 0x0000010011ff7812 */ /* 0x000fe2000784c0ff */
[----:B------:R-:W4:Y:S10]  /*1acc70*/  LDL.LU R57, [R1+0x22a4] ;  /* 0x0022a40001397983 */ /* 0x000f340000300800 */
[----:B------:R1:W-:Y:S01]  /*1acc80*/  @P1 STG.E desc[UR32][R42.64], R58 ;  /* 0x0000003a2a001986 */ /* 0x0003e2000c101920 */
[----:B------:R-:W-:-:S02]  /*1acc90*/  LOP3.LUT P1, RZ, R0, 0x2000, RZ, 0xc0, !PT ;  /* 0x0000200000ff7812 */ /* 0x000fc4000782c0ff */
[----:B------:R-:W-:Y:S01]  /*1acca0*/  LOP3.LUT P3, RZ, R17, 0x200, RZ, 0xc0, !PT ;  /* 0x0000020011ff7812 */ /* 0x000fe2000786c0ff */
[----:B-1----:R-:W-:-:S10]  /*1accb0*/  IMAD.WIDE R42, R246, 0x4, R98 ;  /* 0x00000004f62a7825 */ /* 0x002fd400078e0262 */
[----:B------:R1:W-:Y:S01]  /*1accc0*/  @P1 STG.E desc[UR32][R42.64], R59 ;  /* 0x0000003b2a001986 */ /* 0x0003e2000c101920 */
[----:B------:R-:W-:Y:S01]  /*1accd0*/  LOP3.LUT P4, RZ, R17, 0x400, RZ, 0xc0, !PT ;  /* 0x0000040011ff7812 */ /* 0x000fe2000788c0ff */
[----:B-1----:R-:W-:-:S05]  /*1acce0*/  IMAD.WIDE R42, R246, 0x4, R96 ;  /* 0x00000004f62a7825 */ /* 0x002fca00078e0260 */
[----:B------:R1:W-:Y:S01]  /*1accf0*/  @P2 STG.E desc[UR32][R42.64], R245 ;  /* 0x000000f52a002986 */ /* 0x0003e2000c101920 */
[----:B------:R-:W-:Y:S01]  /*1acd00*/  LOP3.LUT P5, RZ, R17, 0x800, RZ, 0xc0, !PT ;  /* 0x0000080011ff7812 */ /* 0x000fe200078ac0ff */
[----:B-1----:R-:W-:-:S05]  /*1acd10*/  IMAD.WIDE R42, R246, 0x4, R14 ;  /* 0x00000004f62a7825 */ /* 0x002fca00078e020e */
[----:B------:R2:W-:Y:S01]  /*1acd20*/  @P3 STG.E desc[UR32][R42.64], R244 ;  /* 0x000000f42a003986 */ /* 0x0005e2000c101920 */
[C---:B------:R-:W-:Y:S02]  /*1acd30*/  LOP3.LUT P6, RZ, R17.reuse, 0x1000, RZ, 0xc0, !PT ;  /* 0x0000100011ff7812 */ /* 0x040fe400078cc0ff */
[----:B------:R-:W-:Y:S01]  /*1acd40*/  LOP3.LUT P0, RZ, R17, 0x2000, RZ, 0xc0, !PT ;  /* 0x0000200011ff7812 */ /* 0x000fe2000780c0ff */
[----:B--2---:R-:W-:-:S05]  /*1acd50*/  IMAD.WIDE R42, R7, 0x4, R100 ;  /* 0x00000004072a7825 */ /* 0x004fca00078e0264 */
[----:B------:R1:W-:Y:S02]  /*1acd60*/  @P4 STG.E desc[UR32][R42.64], R10 ;  /* 0x0000000a2a004986 */ /* 0x0003e4000c101920 */
[----:B-1----:R-:W-:-:S05]  /*1acd70*/  IMAD.WIDE R42, R7, 0x4, R98 ;  /* 0x00000004072a7825 */ /* 0x002fca00078e0262 */
[----:B---3--:R1:W-:Y:S02]  /*1acd80*/  @P5 STG.E desc[UR32][R42.64], R9 ;  /* 0x000000092a005986 */ /* 0x0083e4000c101920 */
[----:B-1----:R-:W-:-:S05]  /*1acd90*/  IMAD.WIDE R42, R7, 0x4, R96 ;  /* 0x00000004072a7825 */ /* 0x002fca00078e0260 */
[----:B----4-:R1:W-:Y:S02]  /*1acda0*/  @P6 STG.E desc[UR32][R42.64], R8 ;  /* 0x000000082a006986 */ /* 0x0103e4000c101920 */
        /* <DEDUP_REMOVED lines=24> */
[----:B------:R-:W-:Y:S01]  /*1acf30*/  LOP3.LUT R0, R0, 0xfffffdff, RZ, 0xc0, !PT ;  /* 0xfffffdff00007812 */ /* 0x000fe200078ec0ff */
[----:B--2---:R-:W-:-:S05]  /*1acf40*/  IMAD.WIDE R42, R10, 0x4, R100 ;  /* 0x000000040a2a7825 */ /* 0x004fca00078e0264 */
[----:B------:R1:W-:Y:S04]  /*1acf50*/  @P4 STG.E desc[UR32][R42.64], R6 ;  /* 0x000000062a004986 */ /* 0x0003e8000c101920 */
[----:B-1----:R-:W2:Y:S04]  /*1acf60*/  LDL.LU R6, [R1+0x44c] ;  /* 0x00044c0001067983 */ /* 0x002ea80000300800 */
[----:B------:R-:W2:Y:S04]  /*1acf70*/  LDL.LU R127, [R1+0x42c] ;  /* 0x00042c00017f7983 */ /* 0x000ea80000300800 */
[----:B------:R-:W2:Y:S01]  /*1acf80*/  LDL.LU R46, [R1+0x40c] ;  /* 0x00040c00012e7983 */ /* 0x000ea20000300800 */
[----:B------:R-:W-:-:S02]  /*1acf90*/  @P1 LOP3.LUT R0, R0, 0x200, RZ, 0xfc, !PT ;  /* 0x0000020000001812 */ /* 0x000fc400078efcff */
[C---:B------:R-:W-:Y:S01]  /*1acfa0*/  LOP3.LUT P1, RZ, R17.reuse, 0x200000, RZ, 0xc0, !PT ;  /* 0x0020000011ff7812 */ /* 0x040fe2000782c0ff */
[----:B------:R-:W2:Y:S01]  /*1acfb0*/  LDL.LU R47, [R1+0x3ec] ;  /* 0x0003ec00012f7983 */ /* 0x000ea20000300800 */
[----:B------:R-:W-:Y:S02]  /*1acfc0*/  LOP3.LUT R0, R0, 0xfffffbff, RZ, 0xc0, !PT ;  /* 0xfffffbff00007812 */ /* 0x000fe400078ec0ff */
[C---:B------:R-:W-:Y:S01]  /*1acfd0*/  LOP3.LUT P5, RZ, R17.reuse, 0x8000, RZ, 0xc0, !PT ;  /* 0x0000800011ff7812 */ /* 0x040fe200078ac0ff */
[----:B------:R-:W2:Y:S01]  /*1acfe0*/  LDL.LU R56, [R1+0x1ec] ;  /* 0x0001ec0001387983 */ /* 0x000ea20000300800 */
[----:B------:R-:W-:-:S07]  /*1acff0*/  LOP3.LUT P6, RZ, R17, 0x10000, RZ, 0xc0, !PT ;  /* 0x0001000011ff7812 */ /* 0x000fce00078cc0ff */
[----:B------:R-:W-:Y:S02]  /*1ad000*/  @P1 LOP3.LUT R0, R0, 0x400, RZ, 0xfc, !PT ;  /* 0x0000040000001812 */ /* 0x000fe400078efcff */
[----:B------:R-:W-:Y:S01]  /*1ad010*/  LOP3.LUT P1, RZ, R17, 0x100000, RZ, 0xc0, !PT ;  /* 0x0010000011ff7812 */ /* 0x000fe2000782c0ff */
[----:B------:R-:W-:Y:S01]  /*1ad020*/  IMAD.WIDE R42, R10, 0x4, R98 ;  /* 0x000000040a2a7825 */ /* 0x000fe200078e0262 */
[----:B------:R-:W-:-:S04]  /*1ad030*/  LOP3.LUT R0, R0, 0xfffff7ff, RZ, 0xc0, !PT ;  /* 0xfffff7ff00007812 */ /* 0x000fc800078ec0ff */
[----:B---3--:R1:W-:Y:S07]  /*1ad040*/  @P5 STG.E desc[UR32][R42.64], R246 ;  /* 0x000000f62a005986 */ /* 0x0083ee000c101920 */
[----:B------:R-:W-:Y:S02]  /*1ad050*/  @P1 LOP3.LUT R0, R0, 0x800, RZ, 0xfc, !PT ;  /* 0x0000080000001812 */ /* 0x000fe400078efcff */
[C---:B------:R-:W-:Y:S01]  /*1ad060*/  LOP3.LUT P1, RZ, R17.reuse, 0x80000, RZ, 0xc0, !PT ;  /* 0x0008000011ff7812 */ /* 0x040fe2000782c0ff */
[----:B-1----:R-:W-:Y:S01]  /*1ad070*/  IMAD.WIDE R42, R10, 0x4, R96 ;  /* 0x000000040a2a7825 */ /* 0x002fe200078e0260 */
[----:B------:R-:W-:-:S04]  /*1ad080*/  LOP3.LUT P0, RZ, R17, 0x20000, RZ, 0xc0, !PT ;  /* 0x0002000011ff7812 */ /* 0x000fc8000780c0ff */
[----:B----4-:R1:W-:Y:S01]  /*1ad090*/  @P6 STG.E desc[UR32][R42.64], R244 ;  /* 0x000000f42a006986 */ /* 0x0103e2000c101920 */
[----:B------:R-:W-:-:S03]  /*1ad0a0*/  LOP3.LUT R0, R0, 0xffffefff, RZ, 0xc0, !PT ;  /* 0xffffefff00007812 */ /* 0x000fc600078ec0ff */
[----:B-1----:R-:W3:Y:S04]  /*1ad0b0*/  LDL.LU R244, [R1+0x22a8] ;  /* 0x0022a80001f47983 */ /* 0x002ee80000300800 */
[----:B------:R-:W4:Y:S01]  /*1ad0c0*/  LDL.LU R58, [R1+0x3c] ;  /* 0x00003c00013a7983 */ /* 0x000f220000300800 */
[----:B------:R-:W-:Y:S02]  /*1ad0d0*/  @P1 LOP3.LUT R0, R0, 0x1000, RZ, 0xfc, !PT ;  /* 0x0000100000001812 */ /* 0x000fe400078efcff */
[----:B------:R-:W-:Y:S01]  /*1ad0e0*/  LOP3.LUT P1, RZ, R17, 0x40000, RZ, 0xc0, !PT ;  /* 0x0004000011ff7812 */ /* 0x000fe2000782c0ff */
[----:B------:R-:W-:Y:S01]  /*1ad0f0*/  IMAD.WIDE R42, R10, 0x4, R14 ;  /* 0x000000040a2a7825 */ /* 0x000fe200078e020e */
[----:B------:R-:W3:Y:S04]  /*1ad100*/  LDL.LU R59, [R1+0x610] ;  /* 0x00061000013b7983 */ /* 0x000ee80000300800 */
[----:B------:R1:W-:Y:S04]  /*1ad110*/  @P0 STG.E desc[UR32][R42.64], R9 ;  /* 0x000000092a000986 */ /* 0x0003e8000c101920 */
[----:B------:R-:W3:Y:S04]  /*1ad120*/  LDL.LU R245, [R1+0x5d0] ;  /* 0x0005d00001f57983 */ /* 0x000ee80000300800 */
[----:B------:R-:W3:Y:S01]  /*1ad130*/  LDL.LU R246, [R1+0x590] ;  /* 0x0005900001f67983 */ /* 0x000ee20000300800 */
[----:B-1----:R-:W-:-:S03]  /*1ad140*/  IMAD.WIDE R42, R126, 0x4, R100 ;  /* 0x000000047e2a7825 */ /* 0x002fc600078e0264 */
[----:B------:R-:W3:Y:S04]  /*1ad150*/  LDL.LU R10, [R1+0x550] ;  /* 0x00055000010a7983 */ /* 0x000ee80000300800 */
[----:B------:R1:W-:Y:S01]  /*1ad160*/  @P1 STG.E desc[UR32][R42.64], R8 ;  /* 0x000000082a001986 */ /* 0x0003e2000c101920 */
[----:B------:R-:W-:-:S03]  /*1ad170*/  LOP3.LUT P1, RZ, R0, 0x1000, RZ, 0xc0, !PT ;  /* 0x0000100000ff7812 */ /* 0x000fc6000782c0ff */
[----:B------:R-:W3:Y:S01]  /*1ad180*/  LDL.LU R9, [R1+0x22ac] ;  /* 0x0022ac0001097983 */ /* 0x000ee20000300800 */
[----:B-1----:R-:W-:-:S03]  /*1ad190*/  IMAD.WIDE R42, R126, 0x4, R98 ;  /* 0x000000047e2a7825 */ /* 0x002fc600078e0262 */
[----:B------:R-:W3:Y:S06]  /*1ad1a0*/  LDL.LU R8, [R1+0x4e0] ;  /* 0x0004e00001087983 */ /* 0x000eec0000300800 */
[----:B------:R1:W-:Y:S01]  /*1ad1b0*/  @P1 STG.E desc[UR32][R42.64], R7 ;  /* 0x000000072a001986 */ /* 0x0003e2000c101920 */
[----:B------:R-:W-:-:S03]  /*1ad1c0*/  LOP3.LUT P1, RZ, R0, 0x800, RZ, 0xc0, !PT ;  /* 0x0000080000ff7812 */ /* 0x000fc6000782c0ff */
[----:B-1----:R-:W3:Y:S01]  /*1ad1d0*/  LDL.LU R7, [R1+0x4c0] ;  /* 0x0004c00001077983 */ /* 0x002ee20000300800 */
[----:B------:R-:W-:-:S09]  /*1ad1e0*/  IMAD.WIDE R42, R126, 0x4, R96 ;  /* 0x000000047e2a7825 */ /* 0x000fd200078e0260 */
[----:B--2---:R1:W-:Y:S04]  /*1ad1f0*/  @P1 STG.E desc[UR32][R42.64], R6 ;  /* 0x000000062a001986 */ /* 0x0043e8000c101920 */
[----:B-1----:R-:W2:Y:S01]  /*1ad200*/  LDL.LU R6, [R1+0x4a0] ;  /* 0x0004a00001067983 */ /* 0x002ea20000300800 */
        /* <DEDUP_REMOVED lines=14> */
[----:B----4-:R3:W-:Y:S01]  /*1ad2f0*/  @P1 STG.E desc[UR32][R42.64], R58 ;  /* 0x0000003a2a001986 */ /* 0x0107e2000c101920 */
[----:B------:R-:W-:Y:S02]  /*1ad300*/  LOP3.LUT P1, RZ, R0, 0x20, RZ, 0xc0, !PT ;  /* 0x0000002000ff7812 */ /* 0x000fe4000782c0ff */
[C---:B------:R-:W-:Y:S02]  /*1ad310*/  LOP3.LUT P2, RZ, R17.reuse, 0x8000000, RZ, 0xc0, !PT ;  /* 0x0800000011ff7812 */ /* 0x040fe4000784c0ff */
[----:B------:R-:W-:Y:S01]  /*1ad320*/  LOP3.LUT P3, RZ, R17, 0x10000000, RZ, 0xc0, !PT ;  /* 0x1000000011ff7812 */ /* 0x000fe2000786c0ff */
[----:B---3--:R-:W-:-:S08]  /*1ad330*/  IMAD.WIDE R42, R244, 0x4, R100 ;  /* 0x00000004f42a7825 */ /* 0x008fd000078e0264 */
[----:B------:R1:W-:Y:S01]  /*1ad340*/  @P1 STG.E desc[UR32][R42.64], R59 ;  /* 0x0000003b2a001986 */ /* 0x0003e2000c101920 */
[----:B------:R-:W-:Y:S01]  /*1ad350*/  LOP3.LUT P4, RZ, R17, 0x20000000, RZ, 0xc0, !PT ;  /* 0x2000000011ff7812 */ /* 0x000fe2000788c0ff */
[----:B-1----:R-:W-:-:S05]  /*1ad360*/  IMAD.WIDE R42, R244, 0x4, R98 ;  /* 0x00000004f42a7825 */ /* 0x002fca00078e0262 */
[----:B------:R1:W-:Y:S01]  /*1ad370*/  @P2 STG.E desc[UR32][R42.64], R245 ;  /* 0x000000f52a002986 */ /* 0x0003e2000c101920 */
[----:B------:R-:W-:Y:S01]  /*1ad380*/  LOP3.LUT P5, RZ, R17, 0x40000000, RZ, 0xc0, !PT ;  /* 0x4000000011ff7812 */ /* 0x000fe200078ac0ff */
[----:B-1----:R-:W-:-:S05]  /*1ad390*/  IMAD.WIDE R42, R244, 0x4, R96 ;  /* 0x00000004f42a7825 */ /* 0x002fca00078e0260 */
[----:B------:R1:W-:Y:S01]  /*1ad3a0*/  @P3 STG.E desc[UR32][R42.64], R246 ;  /* 0x000000f62a003986 */ /* 0x0003e2000c101920 */
[----:B------:R-:W-:Y:S01]  /*1ad3b0*/  LOP3.LUT P6, RZ, R17, 0x80000000, RZ, 0xc0, !PT ;  /* 0x8000000011ff7812 */ /* 0x000fe200078cc0ff */
[----:B-1----:R-:W-:Y:S01]  /*1ad3c0*/  IMAD.WIDE R42, R244, 0x4, R14 ;  /* 0x00000004f42a7825 */ /* 0x002fe200078e020e */
[----:B------:R-:W-:Y:S01]  /*1ad3d0*/  LOP3.LUT P0, RZ, R18, 0x1, RZ, 0xc0, !PT ;  /* 0x0000000112ff7812 */ /* 0x000fe2000780c0ff */
[----:B------:R-:W3:Y:S04]  /*1ad3e0*/  LDL.LU R244, [R1+0x390] ;  /* 0x0003900001f47983 */ /* 0x000ee80000300800 */
[----:B------:R1:W-:Y:S02]  /*1ad3f0*/  @P4 STG.E desc[UR32][R42.64], R10 ;  /* 0x0000000a2a004986 */ /* 0x0003e4000c101920 */
[----:B-1----:R-:W-:-:S02]  /*1ad400*/  IMAD.WIDE R42, R9, 0x4, R100 ;  /* 0x00000004092a7825 */ /* 0x002fc400078e0264 */
[----:B------:R-:W4:Y:S04]  /*1ad410*/  LDL.LU R10, [R1+0x614] ;  /* 0x00061400010a7983 */ /* 0x000f280000300800 */
[----:B------:R1:W-:Y:S02]  /*1ad420*/  @P5 STG.E desc[UR32][R42.64], R8 ;  /* 0x000000082a005986 */ /* 0x0003e4000c101920 */
[C---:B-1----:R-:W-:Y:S02]  /*1ad430*/  IMAD.WIDE R42, R9.reuse, 0x4, R98 ;  /* 0x00000004092a7825 */ /* 0x042fe400078e0262 */
[----:B------:R-:W4:Y:S04]  /*1ad440*/  LDL.LU R8, [R1+0x5d4] ;  /* 0x0005d40001087983 */ /* 0x000f280000300800 */
[----:B------:R1:W-:Y:S02]  /*1ad450*/  @P6 STG.E desc[UR32][R42.64], R7 ;  /* 0x000000072a006986 */ /* 0x0003e4000c101920 */
[----:B-1----:R-:W-:-:S02]  /*1ad460*/  IMAD.WIDE R42, R9, 0x4, R96 ;  /* 0x00000004092a7825 */ /* 0x002fc400078e0260 */
[----:B------:R-:W4:Y:S04]  /*1ad470*/  LDL.LU R7, [R1+0x594] ;  /* 0x0005940001077983 */ /* 0x000f280000300800 */
[----:B--2---:R1:W-:Y:S04]  /*1ad480*/  @P0 STG.E desc[UR32][R42.64], R6 ;  /* 0x000000062a000986 */ /* 0x0043e8000c101920 */
[----:B-1----:R-:W2:Y:S04]  /*1ad490*/  LDL.LU R6, [R1+0x22b0] ;  /* 0x0022b00001067983 */ /* 0x002ea80000300800 */
[----:B------:R-:W4:Y:S01]  /*1ad4a0*/  LDL.LU R44, [R1+0x554] ;  /* 0x00055400012c7983 */ /* 0x000f220000300800 */
[----:B------:R-:W-:-:S03]  /*1ad4b0*/  IMAD.WIDE R42, R9, 0x4, R14 ;  /* 0x00000004092a7825 */ /* 0x000fc600078e020e */
        /* <DEDUP_REMOVED lines=10> */
[----:B------:R-:W-:-:S02]  /*1ad560*/  LOP3.LUT P4, RZ, R18, 0x2, RZ, 0xc0, !PT ;  /* 0x0000000212ff7812 */ /* 0x000fc4000788c0ff */
[C---:B------:R-:W-:Y:S01]  /*1ad570*/  LOP3.LUT P5, RZ, R18.reuse, 0x4, RZ, 0xc0, !PT ;  /* 0x0000000412ff7812 */ /* 0x040fe200078ac0ff */
[----:B------:R-:W4:Y:S01]  /*1ad580*/  LDL.LU R59, [R1+0x558] ;  /* 0x00055800013b7983 */ /* 0x000f220000300800 */
[----:B------:R-:W-:-:S03]  /*1ad590*/  LOP3.LUT P6, RZ, R18, 0x8, RZ, 0xc0, !PT ;  /* 0x0000000812ff7812 */ /* 0x000fc600078cc0ff */
[----:B------:R-:W4:Y:S01]  /*1ad5a0*/  LDL.LU R245, [R1+0x4e8] ;  /* 0x0004e80001f57983 */ /* 0x000f220000300800 */
[C---:B------:R-:W-:Y:S02]  /*1ad5b0*/  LOP3.LUT P0, RZ, R18.reuse, 0x10, RZ, 0xc0, !PT ;  /* 0x0000001012ff7812 */ /* 0x040fe4000780c0ff */
[----:B------:R-:W-:Y:S02]  /*1ad5c0*/  LOP3.LUT P1, RZ, R18, 0x2000, RZ, 0xc0, !PT ;  /* 0x0000200012ff7812 */ /* 0x000fe4000782c0ff */
[----:B------:R-:W-:Y:S01]  /*1ad5d0*/  LOP3.LUT R17, R17, 0xdfffffff, RZ, 0xc0, !PT ;  /* 0xdfffffff11117812 */ /* 0x000fe200078ec0ff */
[----:B---3--:R1:W-:Y:S04]  /*1ad5e0*/  @P4 STG.E desc[UR32][R42.64], R244 ;  /* 0x000000f42a004986 */ /* 0x0083e8000c101920 */
[----:B-1----:R-:W3:Y:S06]  /*1ad5f0*/  LDL.LU R244, [R1+0x4c8] ;  /* 0x0004c80001f47983 */ /* 0x002eec0000300800 */
        /* <DEDUP_REMOVED lines=10> */
[----:B----4-:R1:W-:Y:S02]  /*1ad6a0*/  @P5 STG.E desc[UR32][R42.64], R10 ;  /* 0x0000000a2a005986 */ /* 0x0103e4000c101920 */
[C---:B-1----:R-:W-:Y:S02]  /*1ad6b0*/  IMAD.WIDE R42, R6.reuse, 0x4, R98 ;  /* 0x00000004062a7825 */ /* 0x042fe400078e0262 */
[----:B------:R-:W2:Y:S04]  /*1ad6c0*/  LDL.LU R10, [R1+0x4a8] ;  /* 0x0004a800010a7983 */ /* 0x000ea80000300800 */
[----:B------:R1:W-:Y:S02]  /*1ad6d0*/  @P6 STG.E desc[UR32][R42.64], R8 ;  /* 0x000000082a006986 */ /* 0x0003e4000c101920 */
[----:B-1----:R-:W-:-:S02]  /*1ad6e0*/  IMAD.WIDE R42, R6, 0x4, R96 ;  /* 0x00000004062a7825 */ /* 0x002fc400078e0260 */
[----:B------:R-:W4:Y:S04]  /*1ad6f0*/  LDL.LU R8, [R1+0x398] ;  /* 0x0003980001087983 */ /* 0x000f280000300800 */
[----:B------:R1:W-:Y:S02]  /*1ad700*/  @P0 STG.E desc[UR32][R42.64], R7 ;  /* 0x000000072a000986 */ /* 0x0003e4000c101920 */
[----:B-1----:R-:W-:Y:S02]  /*1ad710*/  IMAD.WIDE R42, R6, 0x4, R14 ;  /* 0x00000004062a7825 */ /* 0x002fe400078e020e */
[----:B------:R-:W4:Y:S04]  /*1ad720*/  LDL.LU R7, [R1+0x61c] ;  /* 0x00061c0001077983 */ /* 0x000f280000300800 */
[----:B------:R-:W4:Y:S04]  /*1ad730*/  LDL.LU R6, [R1+0x5dc] ;  /* 0x0005dc0001067983 */ /* 0x000f280000300800 */
[----:B------:R-:W4:Y:S01]  /*1ad740*/  LDL.LU R246, [R1+0x22c0] ;  /* 0x0022c00001f67983 */ /* 0x000f220000300800 */
        /* <DEDUP_REMOVED lines=44> */
[C---:B------:R-:W-:Y:S01]  /*1ada10*/  LOP3.LUT P5, RZ, R18.reuse, 0x20000, RZ, 0xc0, !PT ;  /* 0x0002000012ff7812 */ /* 0x040fe200078ac0ff */
[C---:B-1----:R-:W-:Y:S01]  /*1ada20*/  IMAD.WIDE R42, R9.reuse, 0x4, R98 ;  /* 0x00000004092a7825 */ /* 0x042fe200078e0262 */
[----:B------:R-:W-:Y:S01]  /*1ada30*/  LOP3.LUT P6, RZ, R18, 0x40000, RZ, 0xc0, !PT ;  /* 0x0004000012ff7812 */ /* 0x000fe200078cc0ff */
[----:B------:R-:W4:Y:S04]  /*1ada40*/  LDL.LU R245, [R1+0x59c] ;  /* 0x00059c0001f57983 */ /* 0x000f280000300800 */
[----:B---3--:R1:W-:Y:S02]  /*1ada50*/  @P3 STG.E desc[UR32][R42.64], R244 ;  /* 0x000000f42a003986 */ /* 0x0083e4000c101920 */
[----:B-1----:R-:W-:-:S02]  /*1ada60*/  IMAD.WIDE R42, R9, 0x4, R96 ;  /* 0x00000004092a7825 */ /* 0x002fc400078e0260 */
[----:B------:R-:W3:Y:S04]  /*1ada70*/  LDL.LU R244, [R1+0x55c] ;  /* 0x00055c0001f47983 */ /* 0x000ee80000300800 */
[----:B--2---:R1:W-:Y:S02]  /*1ada80*/  @P4 STG.E desc[UR32][R42.64], R10 ;  /* 0x0000000a2a004986 */ /* 0x0043e4000c101920 */
[----:B-1----:R-:W-:Y:S02]  /*1ada90*/  IMAD.WIDE R42, R9, 0x4, R14 ;  /* 0x00000004092a7825 */ /* 0x002fe400078e020e */
[----:B------:R-:W2:Y:S04]  /*1adaa0*/  LDL.LU R10, [R1+0x4ec] ;  /* 0x0004ec00010a7983 */ /* 0x000ea80000300800 */
[----:B----4-:R1:W-:Y:S04]  /*1adab0*/  @P5 STG.E desc[UR32][R42.64], R8 ;  /* 0x000000082a005986 */ /* 0x0103e8000c101920 */
[----:B------:R-:W4:Y:S04]  /*1adac0*/  LDL.LU R9, [R1+0x4cc] ;  /* 0x0004cc0001097983 */ /* 0x000f280000300800 */
[----:B-1----:R-:W4:Y:S01]  /*1adad0*/  LDL.LU R8, [R1+0x4ac] ;  /* 0x0004ac0001087983 */ /* 0x002f220000300800 */
[----:B------:R-:W-:-:S05]  /*1adae0*/  IMAD.WIDE R42, R246, 0x4, R100 ;  /* 0x00000004f62a7825 */ /* 0x000fca00078e0264 */
[----:B------:R1:W-:Y:S04]  /*1adaf0*/  @P6 STG.E desc[UR32][R42.64], R7 ;  /* 0x000000072a006986 */ /* 0x0003e8000c101920 */
[----:B-1----:R-:W2:Y:S01]  /*1adb00*/  LDL.LU R7, [R1+0x22c4] ;  /* 0x0022c40001077983 */ /* 0x002ea20000300800 */
[----:B------:R-:W-:Y:S01]  /*1adb10*/  LOP3.LUT P0, RZ, R18, 0x80000, RZ, 0xc0, !PT ;  /* 0x0008000012ff7812 */ /* 0x000fe2000780c0ff */
[----:B------:R-:W-:-:S12]  /*1adb20*/  IMAD.WIDE R42, R246, 0x4, R98 ;  /* 0x00000004f62a7825 */ /* 0x000fd800078e0262 */
[----:B------:R1:W-:Y:S04]  /*1adb30*/  @P0 STG.E desc[UR32][R42.64], R6 ;  /* 0x000000062a000986 */ /* 0x0003e8000c101920 */
[----:B-1----:R-:W4:Y:S01]  /*1adb40*/  LDL.LU R6, [R1+0x39c] ;  /* 0x00039c0001067983 */ /* 0x002f220000300800 */
        /* <DEDUP_REMOVED lines=8> */
[----:B------:R-:W-:-:S03]  /*1adbd0*/  LOP3.LUT R17, R17, 0xffbfffff, RZ, 0xc0, !PT ;  /* 0xffbfffff11117812 */ /* 0x000fc600078ec0ff */
[----:B------:R-:W4:Y:S01]  /*1adbe0*/  LDL.LU R47, [R1+0x530] ;  /* 0x00053000012f7983 */ /* 0x000f220000300800 */
[----:B------:R-:W-:-:S03]  /*1adbf0*/  LOP3.LUT P4, RZ, R18, 0x100000, RZ, 0xc0, !PT ;  /* 0x0010000012ff7812 */ /* 0x000fc6000788c0ff */
[----:B------:R-:W4:Y:S04]  /*1adc00*/  LDL.LU R59, [R1+0x22cc] ;  /* 0x0022cc00013b7983 */ /* 0x000f280000300800 */
[----:B------:R-:W-:Y:S01]  /*1adc10*/  @P1 LOP3.LUT R17, R17, 0x400000, RZ, 0xfc, !PT ;  /* 0x0040000011111812 */ /* 0x000fe200078efcff */
[----:B------:R-:W4:Y:S01]  /*1adc20*/  LDL.LU R56, [R1+0x4d0] ;  /* 0x0004d00001387983 */ /* 0x000f220000300800 */
[C---:B------:R-:W-:Y:S02]  /*1adc30*/  LOP3.LUT P1, RZ, R18.reuse, 0x40000000, RZ, 0xc0, !PT ;  /* 0x4000000012ff7812 */ /* 0x040fe4000782c0ff */
[----:B------:R-:W-:Y:S02]  /*1adc40*/  LOP3.LUT R17, R17, 0xff7fffff, RZ, 0xc0, !PT ;  /* 0xff7fffff11117812 */ /* 0x000fe400078ec0ff */
[----:B------:R-:W-:Y:S01]  /*1adc50*/  LOP3.LUT P5, RZ, R18, 0x200000, RZ, 0xc0, !PT ;  /* 0x0020000012ff7812 */ /* 0x000fe200078ac0ff */
[----:B------:R-:W-:Y:S01]  /*1adc60*/  IMAD.WIDE R42, R246, 0x4, R96 ;  /* 0x00000004f62a7825 */ /* 0x000fe200078e0260 */
[----:B------:R-:W-:Y:S01]  /*1adc70*/  LOP3.LUT P6, RZ, R18, 0x400000, RZ, 0xc0, !PT ;  /* 0x0040000012ff7812 */ /* 0x000fe200078cc0ff */
        /* <DEDUP_REMOVED lines=8> */
[C---:B------:R-:W-:Y:S02]  /*1add00*/  LOP3.LUT P1, RZ, R18.reuse, 0x8000000, RZ, 0xc0, !PT ;  /* 0x0800000012ff7812 */ /* 0x040fe4000782c0ff */
[----:B------:R-:W-:Y:S02]  /*1add10*/  LOP3.LUT R17, R17, 0xfbffffff, RZ, 0xc0, !PT ;  /* 0xfbffffff11117812 */ /* 0x000fe400078ec0ff */
[----:B------:R-:W-:-:S09]  /*1add20*/  LOP3.LUT P0, RZ, R18, 0x800000, RZ, 0xc0, !PT ;  /* 0x0080000012ff7812 */ /* 0x000fd2000780c0ff */
        /* <DEDUP_REMOVED lines=8> */
[----:B------:R1:W-:Y:S02]  /*1addb0*/  @P4 STG.E desc[UR32][R42.64], R245 ;  /* 0x000000f52a004986 */ /* 0x0003e4000c101920 */
[----:B-1----:R-:W-:-:S05]  /*1addc0*/  IMAD.WIDE R42, R246, 0x4, R14 ;  /* 0x00000004f62a7825 */ /* 0x002fca00078e020e */
[----:B---3--:R2:W-:Y:S02]  /*1addd0*/  @P5 STG.E desc[UR32][R42.64], R244 ;  /* 0x000000f42a005986 */ /* 0x0085e4000c101920 */
[----:B--2---:R-:W-:-:S05]  /*1adde0*/  IMAD.WIDE R42, R7, 0x4, R100 ;  /* 0x00000004072a7825 */ /* 0x004fca00078e0264 */
[----:B------:R1:W-:Y:S02]  /*1addf0*/  @P6 STG.E desc[UR32][R42.64], R10 ;  /* 0x0000000a2a006986 */ /* 0x0003e4000c101920 */
[----:B-1----:R-:W-:-:S05]  /*1ade00*/  IMAD.WIDE R42, R7, 0x4, R98 ;  /* 0x00000004072a7825 */ /* 0x002fca00078e0262 */
[----:B----4-:R1:W-:Y:S04]  /*1ade10*/  @P0 STG.E desc[UR32][R42.64], R9 ;  /* 0x000000092a000986 */ /* 0x0103e8000c101920 */
[----:B-1----:R-:W2:Y:S04]  /*1ade20*/  LDL.LU R9, [R1+0x22d0] ;  /* 0x0022d00001097983 */ /* 0x002ea80000300800 */
[----:B------:R-:W3:Y:S04]  /*1ade30*/  LDL.LU R58, [R1+0x1d0] ;  /* 0x0001d000013a7983 */ /* 0x000ee80000300800 */
[----:B------:R-:W4:Y:S04]  /*1ade40*/  LDL.LU R245, [R1+0x20] ;  /* 0x0000200001f57983 */ /* 0x000f280000300800 */
[----:B------:R-:W2:Y:S04]  /*1ade50*/  LDL.LU R246, [R1+0x5f4] ;  /* 0x0005f40001f67983 */ /* 0x000ea80000300800 */
[----:B------:R-:W2:Y:S01]  /*1ade60*/  LDL.LU R244, [R1+0x5b4] ;  /* 0x0005b40001f47983 */ /* 0x000ea20000300800 */
[----:B------:R-:W-:-:S03]  /*1ade70*/  IMAD.WIDE R42, R7, 0x4, R96 ;  /* 0x00000004072a7825 */ /* 0x000fc600078e0260 */
[----:B------:R-:W2:Y:S04]  /*1ade80*/  LDL.LU R10, [R1+0x574] ;  /* 0x00057400010a7983 */ /* 0x000ea80000300800 */
[----:B------:R1:W-:Y:S04]  /*1ade90*/  @P1 STG.E desc[UR32][R42.64], R8 ;  /* 0x000000082a001986 */ /* 0x0003e8000c101920 */
[----:B-1----:R-:W2:Y:S01]  /*1adea0*/  LDL.LU R8, [R1+0x534] ;  /* 0x0005340001087983 */ /* 0x002ea20000300800 */
[----:B------:R-:W-:Y:S01]  /*1adeb0*/  LOP3.LUT P1, RZ, R17, 0x10000000, RZ, 0xc0, !PT ;  /* 0x1000000011ff7812 */ /* 0x000fe2000782c0ff */
[----:B------:R-:W-:-:S12]  /*1adec0*/  IMAD.WIDE R42, R7, 0x4, R14 ;  /* 0x00000004072a7825 */ /* 0x000fd800078e020e */
[----:B------:R1:W-:Y:S04]  /*1aded0*/  @P1 STG.E desc[UR32][R42.64], R6 ;  /* 0x000000062a001986 */ /* 0x0003e8000c101920 */
[----:B-1----:R-:W2:Y:S04]  /*1adee0*/  LDL.LU R6, [R1+0x4d4] ;  /* 0x0004d40001067983 */ /* 0x002ea80000300800 */
[----:B------:R-:W2:Y:S01]  /*1adef0*/  LDL.LU R7, [R1+0x22d4] ;  /* 0x0022d40001077983 */ /* 0x000ea20000300800 */
        /* <DEDUP_REMOVED lines=18> */
[----:B------:R-:W2:Y:S10]  /*1ae020*/  LDL.LU R56, [R1+0x22dc] ;  /* 0x0022dc0001387983 */ /* 0x000eb40000300800 */
[----:B------:R1:W-:Y:S01]  /*1ae030*/  @P1 STG.E desc[UR32][R42.64], R57 ;  /* 0x000000392a001986 */ /* 0x0003e2000c101920 */
[----:B------:R-:W-:-:S02]  /*1ae040*/  LOP3.LUT P1, RZ, R17, 0x200000, RZ, 0xc0, !PT ;  /* 0x0020000011ff7812 */ /* 0x000fc4000782c0ff */
[----:B------:R-:W-:Y:S01]  /*1ae050*/  LOP3.LUT P3, RZ, R19, 0x4, RZ, 0xc0, !PT ;  /* 0x0000000413ff7812 */ /* 0x000fe2000786c0ff */
[----:B-1----:R-:W-:Y:S01]  /*1ae060*/  IMAD.WIDE R42, R59, 0x4, R96 ;  /* 0x000000043b2a7825 */ /* 0x002fe200078e0260 */
[C---:B------:R-:W-:Y:S02]  /*1ae070*/  LOP3.LUT P4, RZ, R19.reuse, 0x8, RZ, 0xc0, !PT ;  /* 0x0000000813ff7812 */ /* 0x040fe4000788c0ff */
[C---:B------:R-:W-:Y:S02]  /*1ae080*/  LOP3.LUT P5, RZ, R19.reuse, 0x10, RZ, 0xc0, !PT ;  /* 0x0000001013ff7812 */ /* 0x040fe400078ac0ff */
[----:B------:R-:W-:-:S05]  /*1ae090*/  LOP3.LUT P6, RZ, R19, 0x20, RZ, 0xc0, !PT ;  /* 0x0000002013ff7812 */ /* 0x000fca00078cc0ff */
[----:B---3--:R1:W-:Y:S02]  /*1ae0a0*/  @P1 STG.E desc[UR32][R42.64], R58 ;  /* 0x0000003a2a001986 */ /* 0x0083e4000c101920 */
[----:B-1----:R-:W-:-:S05]  /*1ae0b0*/  IMAD.WIDE R42, R59, 0x4, R14 ;  /* 0x000000043b2a7825 */ /* 0x002fca00078e020e */
[----:B----4-:R2:W-:Y:S02]  /*1ae0c0*/  @P2 STG.E desc[UR32][R42.64], R245 ;  /* 0x000000f52a002986 */ /* 0x0105e4000c101920 */
[----:B--2---:R-:W-:-:S05]  /*1ae0d0*/  IMAD.WIDE R42, R9, 0x4, R100 ;  /* 0x00000004092a7825 */ /* 0x004fca00078e0264 */
[----:B------:R1:W-:Y:S02]  /*1ae0e0*/  @P3 STG.E desc[UR32][R42.64], R246 ;  /* 0x000000f62a003986 */ /* 0x0003e4000c101920 */
[----:B-1----:R-:W-:-:S05]  /*1ae0f0*/  IMAD.WIDE R42, R9, 0x4, R98 ;  /* 0x00000004092a7825 */ /* 0x002fca00078e0262 */
[----:B------:R1:W-:Y:S02]  /*1ae100*/  @P4 STG.E desc[UR32][R42.64], R244 ;  /* 0x000000f42a004986 */ /* 0x0003e4000c101920 */
[----:B-1----:R-:W-:-:S05]  /*1ae110*/  IMAD.WIDE R42, R9, 0x4, R96 ;  /* 0x00000004092a7825 */ /* 0x002fca00078e0260 */
[----:B------:R1:W-:Y:S02]  /*1ae120*/  @P5 STG.E desc[UR32][R42.64], R10 ;  /* 0x0000000a2a005986 */ /* 0x0003e4000c101920 */
[----:B-1----:R-:W-:Y:S02]  /*1ae130*/  IMAD.WIDE R42, R9, 0x4, R14 ;  /* 0x00000004092a7825 */ /* 0x002fe400078e020e */
[----:B------:R-:W2:Y:S04]  /*1ae140*/  LDL.LU R9, [R1+0x4b4] ;  /* 0x0004b40001097983 */ /* 0x000ea80000300800 */
[----:B------:R1:W-:Y:S04]  /*1ae150*/  @P6 STG.E desc[UR32][R42.64], R8 ;  /* 0x000000082a006986 */ /* 0x0003e8000c101920 */
[----:B-1----:R-:W3:Y:S01]  /*1ae160*/  LDL.LU R8, [R1+0x1d4] ;  /* 0x0001d40001087983 */ /* 0x002ee20000300800 */
[----:B------:R-:W-:Y:S01]  /*1ae170*/  LOP3.LUT P0, RZ, R19, 0x40, RZ, 0xc0, !PT ;  /* 0x0000004013ff7812 */ /* 0x000fe2000780c0ff */
[----:B------:R-:W-:-:S02]  /*1ae180*/  IMAD.WIDE R42, R7, 0x4, R100 ;  /* 0x00000004072a7825 */ /* 0x000fc400078e0264 */
[----:B------:R-:W4:Y:S04]  /*1ae190*/  LDL.LU R0, [R1+0x24] ;  /* 0x0000240001007983 */ /* 0x000f280000300800 */
[----:B------:R-:W4:Y:S04]  /*1ae1a0*/  LDL.LU R44, [R1+0x5f8] ;  /* 0x0005f800012c7983 */ /* 0x000f280000300800 */
[----:B------:R-:W4:Y:S04]  /*1ae1b0*/  LDL.LU R45, [R1+0x5b8] ;  /* 0x0005b800012d7983 */ /* 0x000f280000300800 */
[----:B------:R1:W-:Y:S04]  /*1ae1c0*/  @P0 STG.E desc[UR32][R42.64], R6 ;  /* 0x000000062a000986 */ /* 0x0003e8000c101920 */
        /* <DEDUP_REMOVED lines=12> */
[----:B------:R-:W-:Y:S01]  /*1ae290*/  LOP3.LUT P5, RZ, R19, 0x100, RZ, 0xc0, !PT ;  /* 0x0000010013ff7812 */ /* 0x000fe200078ac0ff */
[----:B------:R-:W-:Y:S01]  /*1ae2a0*/  IMAD.WIDE R42, R7, 0x4, R98 ;  /* 0x00000004072a7825 */ /* 0x000fe200078e0262 */
[----:B------:R-:W4:Y:S04]  /*1ae2b0*/  LDL.LU R244, [R1+0x53c] ;  /* 0x00053c0001f47983 */ /* 0x000f280000300800 */
[----:B------:R-:W4:Y:S01]  /*1ae2c0*/  LDL.LU R10, [R1+0x4dc] ;  /* 0x0004dc00010a7983 */ /* 0x000f220000300800 */
        /* <DEDUP_REMOVED lines=16> */
[----:B--2---:R1:W-:Y:S02]  /*1ae3d0*/  @P4 STG.E desc[UR32][R42.64], R9 ;  /* 0x000000092a004986 */ /* 0x0043e4000c101920 */
[C---:B-1----:R-:W-:Y:S02]  /*1ae3e0*/  IMAD.WIDE R42, R7.reuse, 0x4, R96 ;  /* 0x00000004072a7825 */ /* 0x042fe400078e0260 */
[----:B------:R-:W2:Y:S04]  /*1ae3f0*/  LDL.LU R9, [R1+0x4bc] ;  /* 0x0004bc0001097983 */ /* 0x000ea80000300800 */
[----:B---3--:R1:W-:Y:S02]  /*1ae400*/  @P5 STG.E desc[UR32][R42.64], R8 ;  /* 0x000000082a005986 */ /* 0x0083e4000c101920 */
[----:B-1----:R-:W-:-:S02]  /*1ae410*/  IMAD.WIDE R42, R7, 0x4, R14 ;  /* 0x00000004072a7825 */ /* 0x002fc400078e020e */
[----:B------:R-:W3:Y:S04]  /*1ae420*/  LDL.LU R8, [R1+0x1dc] ;  /* 0x0001dc0001087983 */ /* 0x000ee80000300800 */
[----:B------:R-:W2:Y:S01]  /*1ae430*/  LDL.LU R7, [R1+0x22e4] ;  /* 0x0022e40001077983 */ /* 0x000ea20000300800 */
[----:B------:R-:W-:-:S04]  /*1ae440*/  LOP3.LUT R17, R17, 0xfffbffff, RZ, 0xc0, !PT ;  /* 0xfffbffff11117812 */ /* 0x000fc800078ec0ff */
[----:B------:R-:W-:Y:S02]  /*1ae450*/  @P1 LOP3.LUT R17, R17, 0x40000, RZ, 0xfc, !PT ;  /* 0x0004000011111812 */ /* 0x000fe400078efcff */
[----:B------:R-:W-:Y:S02]  /*1ae460*/  LOP3.LUT P1, RZ, R19, 0x2000, RZ, 0xc0, !PT ;  /* 0x0000200013ff7812 */ /* 0x000fe4000782c0ff */
[----:B------:R-:W-:Y:S02]  /*1ae470*/  LOP3.LUT R17, R17, 0xfff7ffff, RZ, 0xc0, !PT ;  /* 0xfff7ffff11117812 */ /* 0x000fe400078ec0ff */
[----:B------:R-:W-:-:S09]  /*1ae480*/  LOP3.LUT P6, RZ, R19, 0x200, RZ, 0xc0, !PT ;  /* 0x0000020013ff7812 */ /* 0x000fd200078cc0ff */
[----:B------:R-:W-:Y:S02]  /*1ae490*/  @P1 LOP3.LUT R17, R17, 0x80000, RZ, 0xfc, !PT ;  /* 0x0008000011111812 */ /* 0x000fe400078efcff */
[C---:B------:R-:W-:Y:S02]  /*1ae4a0*/  LOP3.LUT P1, RZ, R19.reuse, 0x1000, RZ, 0xc0, !PT ;  /* 0x0000100013ff7812 */ /* 0x040fe4000782c0ff */
[----:B------:R-:W-:Y:S02]  /*1ae4b0*/  LOP3.LUT P0, RZ, R19, 0x400, RZ, 0xc0, !PT ;  /* 0x0000040013ff7812 */ /* 0x000fe4000780c0ff */
[----:B------:R-:W-:Y:S01]  /*1ae4c0*/  LOP3.LUT R17, R17, 0xffefffff, RZ, 0xc0, !PT ;  /* 0xffefffff11117812 */ /* 0x000fe200078ec0ff */
[----:B----4-:R1:W-:Y:S08]  /*1ae4d0*/  @P6 STG.E desc[UR32][R42.64], R0 ;  /* 0x000000002a006986 */ /* 0x0103f0000c101920 */
[----:B------:R-:W-:-:S02]  /*1ae4e0*/  @P1 LOP3.LUT R17, R17, 0x100000, RZ, 0xfc, !PT ;  /* 0x0010000011111812 */ /* 0x000fc400078efcff */
[----:B------:R-:W-:Y:S01]  /*1ae4f0*/  LOP3.LUT P1, RZ, R19, 0x800, RZ, 0xc0, !PT ;  /* 0x0000080013ff7812 */ /* 0x000fe2000782c0ff */
[----:B-1----:R-:W-:-:S05]  /*1ae500*/  IMAD.WIDE R42, R6, 0x4, R100 ;  /* 0x00000004062a7825 */ /* 0x002fca00078e0264 */
[----:B------:R1:W-:Y:S02]  /*1ae510*/  @P0 STG.E desc[UR32][R42.64], R44 ;  /* 0x0000002c2a000986 */ /* 0x0003e4000c101920 */
[----:B-1----:R-:W-:-:S05]  /*1ae520*/  IMAD.WIDE R42, R6, 0x4, R98 ;  /* 0x00000004062a7825 */ /* 0x002fca00078e0262 */
[----:B------:R1:W-:Y:S01]  /*1ae530*/  @P1 STG.E desc[UR32][R42.64], R45 ;  /* 0x0000002d2a001986 */ /* 0x0003e2000c101920 */
[----:B------:R-:W-:Y:S01]  /*1ae540*/  LOP3.LUT P1, RZ, R17, 0x100000, RZ, 0xc0, !PT ;  /* 0x0010000011ff7812 */ /* 0x000fe2000782c0ff */
[----:B-1----:R-:W-:-:S12]  /*1ae550*/  IMAD.WIDE R42, R6, 0x4, R96 ;  /* 0x00000004062a7825 */ /* 0x002fd800078e0260 */
[----:B------:R1:W-:Y:S01]  /*1ae560*/  @P1 STG.E desc[UR32][R42.64], R252 ;  /* 0x000000fc2a001986 */ /* 0x0003e2000c101920 */
[C---:B------:R-:W-:Y:S01]  /*1ae570*/  LOP3.LUT P1, RZ, R17.reuse, 0x80000, RZ, 0xc0, !PT ;  /* 0x0008000011ff7812 */ /* 0x040fe2000782c0ff */
[----:B-1----:R-:W-:Y:S02]  /*1ae580*/  IMAD.WIDE R42, R6, 0x4, R14 ;  /* 0x00000004062a7825 */ /* 0x002fe400078e020e */
[----:B------:R-:W4:Y:S10]  /*1ae590*/  LDL.LU R6, [R1+0x2c] ;  /* 0x00002c0001067983 */ /* 0x000f340000300800 */
        /* <DEDUP_REMOVED lines=28> */
[----:B--2---:R-:W-:-:S05]  /*1ae760*/  IMAD.WIDE R42, R7, 0x4, R100 ;  /* 0x00000004072a7825 */ /* 0x004fca00078e0264 */
[----:B------:R1:W-:Y:S02]  /*1ae770*/  @P4 STG.E desc[UR32][R42.64], R10 ;  /* 0x0000000a2a004986 */ /* 0x0003e4000c101920 */
[C---:B-1----:R-:W-:Y:S02]  /*1ae780*/  IMAD.WIDE R42, R7.reuse, 0x4, R98 ;  /* 0x00000004072a7825 */ /* 0x042fe400078e0262 */
[----:B------:R-:W2:Y:S04]  /*1ae790*/  LDL.LU R10, [R1+0x7a0] ;  /* 0x0007a000010a7983 */ /* 0x000ea80000300800 */
[----:B------:R1:W-:Y:S02]  /*1ae7a0*/  @P5 STG.E desc[UR32][R42.64], R9 ;  /* 0x000000092a005986 */ /* 0x0003e4000c101920 */
[----:B-1----:R-:W-:-:S02]  /*1ae7b0*/  IMAD.WIDE R42, R7, 0x4, R96 ;  /* 0x00000004072a7825 */ /* 0x002fc400078e0260 */
[----:B------:R-:W2:Y:S04]  /*1ae7c0*/  LDL.LU R9, [R1+0x750] ;  /* 0x0007500001097983 */ /* 0x000ea80000300800 */
[----:B---3--:R1:W-:Y:S02]  /*1ae7d0*/  @P6 STG.E desc[UR32][R42.64], R8 ;  /* 0x000000082a006986 */ /* 0x0083e4000c101920 */
[----:B-1----:R-:W-:Y:S02]  /*1ae7e0*/  IMAD.WIDE R42, R7, 0x4, R14 ;  /* 0x00000004072a7825 */ /* 0x002fe400078e020e */
[----:B------:R-:W3:Y:S04]  /*1ae7f0*/  LDL.LU R8, [R1+0x710] ;  /* 0x0007100001087983 */ /* 0x000ee80000300800 */
[----:B------:R-:W2:Y:S01]  /*1ae800*/  LDL.LU R7, [R1+0x22e8] ;  /* 0x0022e80001077983 */ /* 0x000ea20000300800 */
[----:B------:R-:W-:-:S13]  /*1ae810*/  LOP3.LUT P0, RZ, R19, 0x2000000, RZ, 0xc0, !PT ;  /* 0x0200000013ff7812 */ /* 0x000fda000780c0ff */
[----:B----4-:R1:W-:Y:S04]  /*1ae820*/  @P0 STG.E desc[UR32][R42.64], R6 ;  /* 0x000000062a000986 */ /* 0x0103e8000c101920 */
        /* <DEDUP_REMOVED lines=11> */
[----:B------:R-:W-:-:S03]  /*1ae8e0*/  LOP3.LUT P4, RZ, R19, 0x4000000, RZ, 0xc0, !PT ;  /* 0x0400000013ff7812 */ /* 0x000fc6000788c0ff */
[----:B------:R-:W4:Y:S04]  /*1ae8f0*/  LDL.LU R58, [R1+0x694] ;  /* 0x00069400013a7983 */ /* 0x000f280000300800 */
[----:B------:R-:W4:Y:S01]  /*1ae900*/  LDL.LU R59, [R1+0x674] ;  /* 0x00067400013b7983 */ /* 0x000f220000300800 */
[----:B------:R-:W-:-:S03]  /*1ae910*/  LOP3.LUT P5, RZ, R19, 0x8000000, RZ, 0xc0, !PT ;  /* 0x0800000013ff7812 */ /* 0x000fc600078ac0ff */
[----:B------:R-:W4:Y:S04]  /*1ae920*/  LDL.LU R245, [R1+0x624] ;  /* 0x0006240001f57983 */ /* 0x000f280000300800 */
[----:B------:R-:W4:Y:S01]  /*1ae930*/  LDL.LU R246, [R1+0x22f4] ;  /* 0x0022f40001f67983 */ /* 0x000f220000300800 */
[----:B------:R-:W-:Y:S02]  /*1ae940*/  LOP3.LUT P6, RZ, R19, 0x10000000, RZ, 0xc0, !PT ;  /* 0x1000000013ff7812 */ /* 0x000fe400078cc0ff */
        /* <DEDUP_REMOVED lines=24> */
[----:B------:R-:W3:Y:S04]  /*1aead0*/  LDL.LU R7, [R1+0x718] ;  /* 0x0007180001077983 */ /* 0x000ee80000300800 */
[----:B------:R-:W3:Y:S01]  /*1aeae0*/  LDL.LU R244, [R1+0x22f8] ;  /* 0x0022f80001f47983 */ /* 0x000ee20000300800 */
[----:B------:R-:W-:-:S02]  /*1aeaf0*/  @P1 LOP3.LUT R17, R17, 0x200, RZ, 0xfc, !PT ;  /* 0x0000020011111812 */ /* 0x000fc400078efcff */
        /* <DEDUP_REMOVED lines=8> */
[----:B------:R-:W-:Y:S01]  /*1aeb80*/  LOP3.LUT R17, R17, 0xffffefff, RZ, 0xc0, !PT ;  /* 0xffffefff11117812 */ /* 0x000fe200078ec0ff */
[----:B----4-:R1:W-:Y:S10]  /*1aeb90*/  @P0 STG.E desc[UR32][R42.64], R6 ;  /* 0x000000062a000986 */ /* 0x0103f4000c101920 */
[----:B------:R-:W-:-:S02]  /*1aeba0*/  @P1 LOP3.LUT R17, R17, 0x1000, RZ, 0xfc, !PT ;  /* 0x0000100011111812 */ /* 0x000fc400078efcff */
[----:B------:R-:W-:Y:S01]  /*1aebb0*/  LOP3.LUT P1, RZ, R19, 0x40000000, RZ, 0xc0, !PT ;  /* 0x4000000013ff7812 */ /* 0x000fe2000782c0ff */
[----:B-1----:R-:W-:Y:S01]  /*1aebc0*/  IMAD.WIDE R42, R252, 0x4, R100 ;  /* 0x00000004fc2a7825 */ /* 0x002fe200078e0264 */
[----:B------:R-:W-:Y:S01]  /*1aebd0*/  LOP3.LUT P2, RZ, R20, 0x80, RZ, 0xc0, !PT ;  /* 0x0000008014ff7812 */ /* 0x000fe2000784c0ff */
        /* <DEDUP_REMOVED lines=11> */
[C---:B------:R-:W-:Y:S01]  /*1aec90*/  LOP3.LUT P1, RZ, R17.reuse, 0x200, RZ, 0xc0, !PT ;  /* 0x0000020011ff7812 */ /* 0x040fe2000782c0ff */
        /* <DEDUP_REMOVED lines=24> */
[----:B------:R-:W-:-:S04]  /*1aee20*/  LOP3.LUT P0, RZ, R20, 0x1000, RZ, 0xc0, !PT ;  /* 0x0000100014ff7812 */ /* 0x000fc8000780c0ff */
[----:B--2---:R3:W-:Y:S02]  /*1aee30*/  @P4 STG.E desc[UR32][R42.64], R10 ;  /* 0x0000000a2a004986 */ /* 0x0047e4000c101920 */
[----:B---3--:R-:W-:-:S05]  /*1aee40*/  IMAD.WIDE R42, R244, 0x4, R100 ;  /* 0x00000004f42a7825 */ /* 0x008fca00078e0264 */
[----:B------:R1:W-:Y:S02]  /*1aee50*/  @P5 STG.E desc[UR32][R42.64], R9 ;  /* 0x000000092a005986 */ /* 0x0003e4000c101920 */
[----:B-1----:R-:W-:-:S05]  /*1aee60*/  IMAD.WIDE R42, R244, 0x4, R98 ;  /* 0x00000004f42a7825 */ /* 0x002fca00078e0262 */
[----:B------:R1:W-:Y:S02]  /*1aee70*/  @P6 STG.E desc[UR32][R42.64], R8 ;  /* 0x000000082a006986 */ /* 0x0003e4000c101920 */
[----:B-1----:R-:W-:-:S05]  /*1aee80*/  IMAD.WIDE R42, R244, 0x4, R96 ;  /* 0x00000004f42a7825 */ /* 0x002fca00078e0260 */
[----:B------:R1:W-:Y:S04]  /*1aee90*/  @P0 STG.E desc[UR32][R42.64], R7 ;  /* 0x000000072a000986 */ /* 0x0003e8000c101920 */
[----:B-1----:R-:W2:Y:S04]  /*1aeea0*/  LDL.LU R7, [R1+0x6d8] ;  /* 0x0006d80001077983 */ /* 0x002ea80000300800 */
[----:B------:R-:W3:Y:S04]  /*1aeeb0*/  LDL.LU R59, [R1+0x698] ;  /* 0x00069800013b7983 */ /* 0x000ee80000300800 */
[----:B------:R-:W4:Y:S04]  /*1aeec0*/  LDL.LU R245, [R1+0x678] ;  /* 0x0006780001f57983 */ /* 0x000f280000300800 */
[----:B------:R-:W4:Y:S04]  /*1aeed0*/  LDL.LU R246, [R1+0x628] ;  /* 0x0006280001f67983 */ /* 0x000f280000300800 */
[----:B------:R-:W3:Y:S04]  /*1aeee0*/  LDL.LU R10, [R1+0x22fc] ;  /* 0x0022fc00010a7983 */ /* 0x000ee80000300800 */
[----:B------:R-:W4:Y:S01]  /*1aeef0*/  LDL.LU R9, [R1+0x388] ;  /* 0x0003880001097983 */ /* 0x000f220000300800 */
[----:B------:R-:W-:-:S03]  /*1aef00*/  LOP3.LUT P4, RZ, R20, 0x2000, RZ, 0xc0, !PT ;  /* 0x0000200014ff7812 */ /* 0x000fc6000788c0ff */
[----:B------:R-:W4:Y:S01]  /*1aef10*/  LDL.LU R8, [R1+0x7ac] ;  /* 0x0007ac0001087983 */ /* 0x000f220000300800 */
[----:B------:R-:W-:-:S03]  /*1aef20*/  IMAD.WIDE R42, R244, 0x4, R14 ;  /* 0x00000004f42a7825 */ /* 0x000fc600078e020e */
        /* <DEDUP_REMOVED lines=15> */
[----:B--2---:R1:W-:Y:S04]  /*1af020*/  @P4 STG.E desc[UR32][R42.64], R7 ;  /* 0x000000072a004986 */ /* 0x0043e8000c101920 */
[----:B-1----:R-:W2:Y:S04]  /*1af030*/  LDL.LU R7, [R1+0x75c] ;  /* 0x00075c0001077983 */ /* 0x002ea80000300800 */
[----:B------:R-:W2:Y:S04]  /*1af040*/  LDL.LU R252, [R1+0x71c] ;  /* 0x00071c0001fc7983 */ /* 0x000ea80000300800 */
[----:B------:R-:W2:Y:S04]  /*1af050*/  LDL.LU R127, [R1+0x6dc] ;  /* 0x0006dc00017f7983 */ /* 0x000ea80000300800 */
[----:B------:R-:W2:Y:S04]  /*1af060*/  LDL.LU R46, [R1+0x69c] ;  /* 0x00069c00012e7983 */ /* 0x000ea80000300800 */
[----:B------:R-:W2:Y:S01]  /*1af070*/  LDL.LU R47, [R1+0x67c] ;  /* 0x00067c00012f7983 */ /* 0x000ea20000300800 */
[----:B------:R-:W-:-:S03]  /*1af080*/  LOP3.LUT R17, R17, 0xfffffffd, RZ, 0xc0, !PT ;  /* 0xfffffffd11117812 */ /* 0x000fc600078ec0ff */
[----:B------:R-:W2:Y:S01]  /*1af090*/  LDL.LU R56, [R1+0x62c] ;  /* 0x00062c0001387983 */ /* 0x000ea20000300800 */
[----:B------:R-:W-:Y:S02]  /*1af0a0*/  @P1 LOP3.LUT R17, R17, 0x2, RZ, 0xfc, !PT ;  /* 0x0000000211111812 */ /* 0x000fe400078efcff */
[C---:B------:R-:W-:Y:S02]  /*1af0b0*/  LOP3.LUT P1, RZ, R20.reuse, 0x100000, RZ, 0xc0, !PT ;  /* 0x0010000014ff7812 */ /* 0x040fe4000782c0ff */
[C---:B------:R-:W-:Y:S02]  /*1af0c0*/  LOP3.LUT P5, RZ, R20.reuse, 0x4000, RZ, 0xc0, !PT ;  /* 0x0000400014ff7812 */ /* 0x040fe400078ac0ff */
[----:B------:R-:W-:Y:S01]  /*1af0d0*/  LOP3.LUT P6, RZ, R20, 0x8000, RZ, 0xc0, !PT ;  /* 0x0000800014ff7812 */ /* 0x000fe200078cc0ff */
[----:B---3--:R-:W-:Y:S01]  /*1af0e0*/  IMAD.WIDE R42, R10, 0x4, R100 ;  /* 0x000000040a2a7825 */ /* 0x008fe200078e0264 */
[----:B------:R-:W-:Y:S01]  /*1af0f0*/  LOP3.LUT R17, R17, 0xfffffffb, RZ, 0xc0, !PT ;  /* 0xfffffffb11117812 */ /* 0x000fe200078ec0ff */
[----:B------:R-:W3:Y:S06]  /*1af100*/  LDL.LU R58, [R1+0x38c] ;  /* 0x00038c00013a7983 */ /* 0x000eec0000300800 */
[----:B------:R-:W-:-:S02]  /*1af110*/  @P1 LOP3.LUT R17, R17, 0x4, RZ, 0xfc, !PT ;  /* 0x0000000411111812 */ /* 0x000fc400078efcff */
[----:B------:R-:W-:Y:S01]  /*1af120*/  LOP3.LUT P1, RZ, R20, 0x80000, RZ, 0xc0, !PT ;  /* 0x0008000014ff7812 */ /* 0x000fe2000782c0ff */
[----:B------:R1:W-:Y:S01]  /*1af130*/  @P5 STG.E desc[UR32][R42.64], R59 ;  /* 0x0000003b2a005986 */ /* 0x0003e2000c101920 */
[----:B------:R-:W-:Y:S01]  /*1af140*/  LOP3.LUT R17, R17, 0xfffffff7, RZ, 0xc0, !PT ;  /* 0xfffffff711117812 */ /* 0x000fe200078ec0ff */
[----:B-1----:R-:W-:Y:S02]  /*1af150*/  IMAD.WIDE R42, R10, 0x4, R98 ;  /* 0x000000040a2a7825 */ /* 0x002fe400078e0262 */
[----:B------:R-:W3:Y:S08]  /*1af160*/  LDL.LU R59, [R1+0x770] ;  /* 0x00077000013b7983 */ /* 0x000ef00000300800 */
[----:B------:R-:W-:-:S02]  /*1af170*/  @P1 LOP3.LUT R17, R17, 0x8, RZ, 0xfc, !PT ;  /* 0x0000000811111812 */ /* 0x000fc400078efcff */
[C---:B------:R-:W-:Y:S01]  /*1af180*/  LOP3.LUT P1, RZ, R20.reuse, 0x40000, RZ, 0xc0, !PT ;  /* 0x0004000014ff7812 */ /* 0x040fe2000782c0ff */
[----:B----4-:R1:W-:Y:S01]  /*1af190*/  @P6 STG.E desc[UR32][R42.64], R245 ;  /* 0x000000f52a006986 */ /* 0x0103e2000c101920 */
[----:B------:R-:W-:Y:S02]  /*1af1a0*/  LOP3.LUT P0, RZ, R20, 0x10000, RZ, 0xc0, !PT ;  /* 0x0001000014ff7812 */ /* 0x000fe4000780c0ff */
[----:B------:R-:W-:Y:S01]  /*1af1b0*/  LOP3.LUT R17, R17, 0xffffffef, RZ, 0xc0, !PT ;  /* 0xffffffef11117812 */ /* 0x000fe200078ec0ff */
[----:B-1----:R-:W4:Y:S08]  /*1af1c0*/  LDL.LU R245, [R1+0x730] ;  /* 0x0007300001f57983 */ /* 0x002f300000300800 */
[----:B------:R-:W-:-:S02]  /*1af1d0*/  @P1 LOP3.LUT R17, R17, 0x10, RZ, 0xfc, !PT ;  /* 0x0000001011111812 */ /* 0x000fc400078efcff */
[----:B------:R-:W-:Y:S01]  /*1af1e0*/  LOP3.LUT P1, RZ, R20, 0x20000, RZ, 0xc0, !PT ;  /* 0x0002000014ff7812 */ /* 0x000fe2000782c0ff */
[----:B------:R-:W-:-:S05]  /*1af1f0*/  IMAD.WIDE R42, R10, 0x4, R96 ;  /* 0x000000040a2a7825 */ /* 0x000fca00078e0260 */
[----:B------:R1:W-:Y:S02]  /*1af200*/  @P0 STG.E desc[UR32][R42.64], R246 ;  /* 0x000000f62a000986 */ /* 0x0003e4000c101920 */
[----:B-1----:R-:W-:Y:S02]  /*1af210*/  IMAD.WIDE R42, R10, 0x4, R14 ;  /* 0x000000040a2a7825 */ /* 0x002fe400078e020e */
[----:B------:R-:W4:Y:S04]  /*1af220*/  LDL.LU R246, [R1+0x6f0] ;  /* 0x0006f00001f67983 */ /* 0x000f280000300800 */
[----:B------:R1:W-:Y:S01]  /*1af230*/  @P1 STG.E desc[UR32][R42.64], R9 ;  /* 0x000000092a001986 */ /* 0x0003e2000c101920 */
[----:B------:R-:W-:-:S03]  /*1af240*/  LOP3.LUT P1, RZ, R17, 0x10, RZ, 0xc0, !PT ;  /* 0x0000001011ff7812 */ /* 0x000fc6000782c0ff */
[----:B------:R-:W4:Y:S01]  /*1af250*/  LDL.LU R10, [R1+0x6b0] ;  /* 0x0006b000010a7983 */ /* 0x000f220000300800 */
[----:B-1----:R-:W-:-:S09]  /*1af260*/  IMAD.WIDE R42, R126, 0x4, R100 ;  /* 0x000000047e2a7825 */ /* 0x002fd200078e0264 */
[----:B------:R1:W-:Y:S01]  /*1af270*/  @P1 STG.E desc[UR32][R42.64], R8 ;  /* 0x000000082a001986 */ /* 0x0003e2000c101920 */
[----:B------:R-:W-:-:S03]  /*1af280*/  LOP3.LUT P1, RZ, R17, 0x8, RZ, 0xc0, !PT ;  /* 0x0000000811ff7812 */ /* 0x000fc6000782c0ff */
[----:B-1----:R-:W4:Y:S04]  /*1af290*/  LDL.LU R8, [R1+0x680] ;  /* 0x0006800001087983 */ /* 0x002f280000300800 */
[----:B------:R-:W4:Y:S01]  /*1af2a0*/  LDL.LU R9, [R1+0x230c] ;  /* 0x00230c0001097983 */ /* 0x000f220000300800 */
[----:B------:R-:W-:-:S05]  /*1af2b0*/  IMAD.WIDE R42, R126, 0x4, R98 ;  /* 0x000000047e2a7825 */ /* 0x000fca00078e0262 */
        /* <DEDUP_REMOVED lines=9> */
[C---:B-1----:R-:W-:Y:S01]  /*1af350*/  IMAD.WIDE R42, R57.reuse, 0x4, R100 ;  /* 0x00000004392a7825 */ /* 0x042fe200078e0264 */
[----:B------:R-:W-:Y:S01]  /*1af360*/  LOP3.LUT P2, RZ, R20, 0x4000000, RZ, 0xc0, !PT ;  /* 0x0400000014ff7812 */ /* 0x000fe2000784c0ff */
[----:B------:R-:W2:Y:S10]  /*1af370*/  LDL.LU R127, [R1+0x2314] ;  /* 0x00231400017f7983 */ /* 0x000eb40000300800 */
        /* <DEDUP_REMOVED lines=8> */
[----:B------:R-:W-:Y:S01]  /*1af400*/  LOP3.LUT P3, RZ, R20, 0x8000000, RZ, 0xc0, !PT ;  /* 0x0800000014ff7812 */ /* 0x000fe2000786c0ff */
[----:B-1----:R-:W-:-:S10]  /*1af410*/  IMAD.WIDE R42, R57, 0x4, R14 ;  /* 0x00000004392a7825 */ /* 0x002fd400078e020e */
[----:B---3--:R1:W-:Y:S02]  /*1af420*/  @P1 STG.E desc[UR32][R42.64], R58 ;  /* 0x0000003a2a001986 */ /* 0x0083e4000c101920 */
[----:B-1----:R-:W-:-:S05]  /*1af430*/  IMAD.WIDE R42, R244, 0x4, R100 ;  /* 0x00000004f42a7825 */ /* 0x002fca00078e0264 */
[----:B------:R1:W-:Y:S02]  /*1af440*/  @P2 STG.E desc[UR32][R42.64], R59 ;  /* 0x0000003b2a002986 */ /* 0x0003e4000c101920 */
[----:B-1----:R-:W-:-:S05]  /*1af450*/  IMAD.WIDE R42, R244, 0x4, R98 ;  /* 0x00000004f42a7825 */ /* 0x002fca00078e0262 */
[----:B----4-:R1:W-:Y:S04]  /*1af460*/  @P3 STG.E desc[UR32][R42.64], R245 ;  /* 0x000000f52a003986 */ /* 0x0103e8000c101920 */
[----:B-1----:R-:W3:Y:S01]  /*1af470*/  LDL.LU R245, [R1+0x1c0] ;  /* 0x0001c00001f57983 */ /* 0x002ee20000300800 */
[C---:B------:R-:W-:Y:S02]  /*1af480*/  LOP3.LUT P4, RZ, R20.reuse, 0x10000000, RZ, 0xc0, !PT ;  /* 0x1000000014ff7812 */ /* 0x040fe4000788c0ff */
[----:B------:R-:W-:Y:S01]  /*1af490*/  LOP3.LUT P5, RZ, R20, 0x20000000, RZ, 0xc0, !PT ;  /* 0x2000000014ff7812 */ /* 0x000fe200078ac0ff */
[----:B------:R-:W-:Y:S01]  /*1af4a0*/  IMAD.WIDE R42, R244, 0x4, R96 ;  /* 0x00000004f42a7825 */ /* 0x000fe200078e0260 */
[C---:B------:R-:W-:Y:S02]  /*1af4b0*/  LOP3.LUT P6, RZ, R20.reuse, 0x40000000, RZ, 0xc0, !PT ;  /* 0x4000000014ff7812 */ /* 0x040fe400078cc0ff */
[----:B------:R-:W-:-:S07]  /*1af4c0*/  LOP3.LUT P0, RZ, R20, 0x80000000, RZ, 0xc0, !PT ;  /* 0x8000000014ff7812 */ /* 0x000fce000780c0ff */
[----:B------:R1:W-:Y:S02]  /*1af4d0*/  @P4 STG.E desc[UR32][R42.64], R246 ;  /* 0x000000f62a004986 */ /* 0x0003e4000c101920 */
[----:B-1----:R-:W-:Y:S02]  /*1af4e0*/  IMAD.WIDE R42, R244, 0x4, R14 ;  /* 0x00000004f42a7825 */ /* 0x002fe400078e020e */
[----:B------:R-:W4:Y:S04]  /*1af4f0*/  LDL.LU R246, [R1+0x10] ;  /* 0x0000100001f67983 */ /* 0x000f280000300800 */
[----:B------:R1:W-:Y:S04]  /*1af500*/  @P5 STG.E desc[UR32][R42.64], R10 ;  /* 0x0000000a2a005986 */ /* 0x0003e8000c101920 */
[----:B------:R-:W4:Y:S01]  /*1af510*/  LDL.LU R244, [R1+0x774] ;  /* 0x0007740001f47983 */ /* 0x000f220000300800 */
[----:B-1----:R-:W-:-:S03]  /*1af520*/  IMAD.WIDE R42, R9, 0x4, R100 ;  /* 0x00000004092a7825 */ /* 0x002fc600078e0264 */
[----:B------:R-:W4:Y:S04]  /*1af530*/  LDL.LU R10, [R1+0x734] ;  /* 0x00073400010a7983 */ /* 0x000f280000300800 */
[----:B------:R1:W-:Y:S02]  /*1af540*/  @P6 STG.E desc[UR32][R42.64], R8 ;  /* 0x000000082a006986 */ /* 0x0003e4000c101920 */
[----:B-1----:R-:W-:Y:S02]  /*1af550*/  IMAD.WIDE R42, R9, 0x4, R98 ;  /* 0x00000004092a7825 */ /* 0x002fe400078e0262 */
[----:B------:R-:W4:Y:S04]  /*1af560*/  LDL.LU R8, [R1+0x6f4] ;  /* 0x0006f40001087983 */ /* 0x000f280000300800 */
[----:B--2---:R1:W-:Y:S04]  /*1af570*/  @P0 STG.E desc[UR32][R42.64], R7 ;  /* 0x000000072a000986 */ /* 0x0043e8000c101920 */
[----:B-1----:R-:W2:Y:S01]  /*1af580*/  LDL.LU R7, [R1+0x2310] ;  /* 0x0023100001077983 */ /* 0x002ea20000300800 */
[----:B------:R-:W-:-:S03]  /*1af590*/  LOP3.LUT P1, RZ, R21, 0x1000, RZ, 0xc0, !PT ;  /* 0x0000100015ff7812 */ /* 0x000fc6000782c0ff */
[----:B------:R-:W2:Y:S01]  /*1af5a0*/  LDL.LU R44, [R1+0x6b4] ;  /* 0x0006b400012c7983 */ /* 0x000ea20000300800 */
[----:B------:R-:W-:-:S03]  /*1af5b0*/  LOP3.LUT R18, R18, 0xffdfffff, RZ, 0xc0, !PT ;  /* 0xffdfffff12127812 */ /* 0x000fc600078ec0ff */
[----:B------:R-:W2:Y:S04]  /*1af5c0*/  LDL.LU R45, [R1+0x684] ;  /* 0x00068400012d7983 */ /* 0x000ea80000300800 */
[----:B------:R-:W2:Y:S02]  /*1af5d0*/  LDL.LU R252, [R1+0x664] ;  /* 0x0006640001fc7983 */ /* 0x000ea40000300800 */
[----:B------:R-:W-:Y:S02]  /*1af5e0*/  @P1 LOP3.LUT R18, R18, 0x200000, RZ, 0xfc, !PT ;  /* 0x0020000012121812 */ /* 0x000fe400078efcff */
[----:B------:R-:W-:Y:S01]  /*1af5f0*/  LOP3.LUT P1, RZ, R21, 0x800, RZ, 0xc0, !PT ;  /* 0x0000080015ff7812 */ /* 0x000fe2000782c0ff */
[----:B------:R-:W2:Y:S01]  /*1af600*/  LDL.LU R126, [R1+0x1c4] ;  /* 0x0001c400017e7983 */ /* 0x000ea20000300800 */
[----:B------:R-:W-:-:S02]  /*1af610*/  LOP3.LUT R18, R18, 0xffbfffff, RZ, 0xc0, !PT ;  /* 0xffbfffff12127812 */ /* 0x000fc400078ec0ff */
[----:B------:R-:W-:Y:S01]  /*1af620*/  LOP3.LUT P4, RZ, R21, 0x1, RZ, 0xc0, !PT ;  /* 0x0000000115ff7812 */ /* 0x000fe2000788c0ff */
[----:B------:R-:W-:Y:S01]  /*1af630*/  IMAD.WIDE R42, R9, 0x4, R96 ;  /* 0x00000004092a7825 */ /* 0x000fe200078e0260 */
[----:B------:R-:W2:Y:S04]  /*1af640*/  LDL.LU R47, [R1+0x778] ;  /* 0x00077800012f7983 */ /* 0x000ea80000300800 */
[----:B------:R-:W2:Y:S03]  /*1af650*/  LDL.LU R56, [R1+0x738] ;  /* 0x0007380001387983 */ /* 0x000ea60000300800 */
[----:B------:R-:W-:Y:S01]  /*1af660*/  @P1 LOP3.LUT R18, R18, 0x400000, RZ, 0xfc, !PT ;  /* 0x0040000012121812 */ /* 0x000fe200078efcff */
[----:B------:R-:W2:Y:S01]  /*1af670*/  LDL.LU R57, [R1+0x6f8] ;  /* 0x0006f80001397983 */ /* 0x000ea20000300800 */
[----:B------:R-:W-:-:S02]  /*1af680*/  LOP3.LUT P1, RZ, R21, 0x400, RZ, 0xc0, !PT ;  /* 0x0000040015ff7812 */ /* 0x000fc4000782c0ff */
[----:B------:R-:W-:Y:S01]  /*1af690*/  LOP3.LUT R18, R18, 0xff7fffff, RZ, 0xc0, !PT ;  /* 0xff7fffff12127812 */ /* 0x000fe200078ec0ff */
[----:B------:R-:W2:Y:S04]  /*1af6a0*/  LDL.LU R58, [R1+0x2318] ;  /* 0x00231800013a7983 */ /* 0x000ea80000300800 */
[----:B------:R-:W2:Y:S06]  /*1af6b0*/  LDL.LU R59, [R1+0x6b8] ;  /* 0x0006b800013b7983 */ /* 0x000eac0000300800 */
        /* <DEDUP_REMOVED lines=12> */
[----:B---3--:R1:W-:Y:S02]  /*1af780*/  @P4 STG.E desc[UR32][R42.64], R245 ;  /* 0x000000f52a004986 */ /* 0x0083e4000c101920 */
[----:B-1----:R-:W-:Y:S02]  /*1af790*/  IMAD.WIDE R42, R9, 0x4, R14 ;  /* 0x00000004092a7825 */ /* 0x002fe400078e020e */
[----:B------:R-:W3:Y:S04]  /*1af7a0*/  LDL.LU R9, [R1+0x231c] ;  /* 0x00231c0001097983 */ /* 0x000ee80000300800 */
[----:B------:R-:W3:Y:S01]  /*1af7b0*/  LDL.LU R46, [R1+0x14] ;  /* 0x00001400012e7983 */ /* 0x000ee20000300800 */
[----:B------:R-:W-:-:S02]  /*1af7c0*/  LOP3.LUT P5, RZ, R21, 0x2, RZ, 0xc0, !PT ;  /* 0x0000000215ff7812 */ /* 0x000fc400078ac0ff */
[----:B------:R-:W-:Y:S01]  /*1af7d0*/  @P1 LOP3.LUT R18, R18, 0x8000000, RZ, 0xfc, !PT ;  /* 0x0800000012121812 */ /* 0x000fe200078efcff */
[----:B------:R-:W3:Y:S01]  /*1af7e0*/  LDL.LU R245, [R1+0x688] ;  /* 0x0006880001f57983 */ /* 0x000ee20000300800 */
[C---:B------:R-:W-:Y:S02]  /*1af7f0*/  LOP3.LUT P1, RZ, R21.reuse, 0x20, RZ, 0xc0, !PT ;  /* 0x0000002015ff7812 */ /* 0x040fe4000782c0ff */
[C---:B------:R-:W-:Y:S02]  /*1af800*/  LOP3.LUT P6, RZ, R21.reuse, 0x4, RZ, 0xc0, !PT ;  /* 0x0000000415ff7812 */ /* 0x040fe400078cc0ff */
[----:B------:R-:W-:Y:S02]  /*1af810*/  LOP3.LUT P0, RZ, R21, 0x8, RZ, 0xc0, !PT ;  /* 0x0000000815ff7812 */ /* 0x000fe4000780c0ff */
[----:B------:R-:W-:-:S03]  /*1af820*/  LOP3.LUT R18, R18, 0xefffffff, RZ, 0xc0, !PT ;  /* 0xefffffff12127812 */ /* 0x000fc600078ec0ff */
[----:B----4-:R2:W-:Y:S04]  /*1af830*/  @P5 STG.E desc[UR32][R42.64], R246 ;  /* 0x000000f62a005986 */ /* 0x0105e8000c101920 */
[----:B------:R-:W-:Y:S02]  /*1af840*/  @P1 LOP3.LUT R18, R18, 0x10000000, RZ, 0xfc, !PT ;  /* 0x1000000012121812 */ /* 0x000fe400078efcff */
[----:B------:R-:W-:Y:S01]  /*1af850*/  LOP3.LUT P1, RZ, R21, 0x10, RZ, 0xc0, !PT ;  /* 0x0000001015ff7812 */ /* 0x000fe2000782c0ff */
[----:B--2---:R-:W-:-:S05]  /*1af860*/  IMAD.WIDE R42, R7, 0x4, R100 ;  /* 0x00000004072a7825 */ /* 0x004fca00078e0264 */
[----:B------:R1:W-:Y:S02]  /*1af870*/  @P6 STG.E desc[UR32][R42.64], R244 ;  /* 0x000000f42a006986 */ /* 0x0003e4000c101920 */
        /* <DEDUP_REMOVED lines=23> */
[----:B---3--:R1:W-:Y:S01]  /*1af9f0*/  @P1 STG.E desc[UR32][R42.64], R46 ;  /* 0x0000002e2a001986 */ /* 0x0083e2000c101920 */
        /* <DEDUP_REMOVED lines=21> */
[----:B-1----:R-:W-:-:S05]  /*1afb50*/  IMAD.WIDE R42, R9, 0x4, R96 ;  /* 0x00000004092a7825 */ /* 0x002fca00078e0260 */
[----:B----4-:R1:W-:Y:S02]  /*1afb60*/  @P5 STG.E desc[UR32][R42.64], R10 ;  /* 0x0000000a2a005986 */ /* 0x0103e4000c101920 */
        /* <DEDUP_REMOVED lines=8> */
[----:B------:R-:W4:Y:S04]  /*1afbf0*/  LDL.LU R10, [R1+0x66c] ;  /* 0x00066c00010a7983 */ /* 0x000f280000300800 */
[----:B------:R-:W4:Y:S04]  /*1afc00*/  LDL.LU R9, [R1+0x1cc] ;  /* 0x0001cc0001097983 */ /* 0x000f280000300800 */
[----:B------:R-:W4:Y:S01]  /*1afc10*/  LDL.LU R252, [R1+0x2324] ;  /* 0x0023240001fc7983 */ /* 0x000f220000300800 */
[C---:B------:R-:W-:Y:S01]  /*1afc20*/  LOP3.LUT P4, RZ, R21.reuse, 0x80000, RZ, 0xc0, !PT ;  /* 0x0008000015ff7812 */ /* 0x040fe2000788c0ff */
[----:B------:R-:W-:Y:S01]  /*1afc30*/  IMAD.WIDE R42, R246, 0x4, R98 ;  /* 0x00000004f62a7825 */ /* 0x000fe200078e0262 */
        /* <DEDUP_REMOVED lines=19> */
[C---:B------:R-:W-:Y:S02]  /*1afd70*/  LOP3.LUT P1, RZ, R21.reuse, 0x2000000, RZ, 0xc0, !PT ;  /* 0x0200000015ff7812 */ /* 0x040fe4000782c0ff */
[----:B------:R-:W-:Y:S02]  /*1afd80*/  LOP3.LUT R18, R18, 0xfff7ffff, RZ, 0xc0, !PT ;  /* 0xfff7ffff12127812 */ /* 0x000fe400078ec0ff */
[C---:B------:R-:W-:Y:S02]  /*1afd90*/  LOP3.LUT P6, RZ, R21.reuse, 0x200000, RZ, 0xc0, !PT ;  /* 0x0020000015ff7812 */ /* 0x040fe400078cc0ff */
[----:B------:R-:W-:-:S07]  /*1afda0*/  LOP3.LUT P0, RZ, R21, 0x400000, RZ, 0xc0, !PT ;  /* 0x0040000015ff7812 */ /* 0x000fce000780c0ff */
        /* <DEDUP_REMOVED lines=11> */
[----:B------:R-:W-:-:S03]  /*1afe60*/  IMAD.WIDE R42, R246, 0x4, R96 ;  /* 0x00000004f62a7825 */ /* 0x000fc600078e0260 */
[----:B------:R-:W2:Y:S04]  /*1afe70*/  LDL.LU R56, [R1+0x820] ;  /* 0x0008200001387983 */ /* 0x000ea80000300800 */
[----:B---3--:R1:W-:Y:S04]  /*1afe80*/  @P5 STG.E desc[UR32][R42.64], R245 ;  /* 0x000000f52a005986 */ /* 0x0083e8000c101920 */
[----:B-1----:R-:W3:Y:S04]  /*1afe90*/  LDL.LU R245, [R1+0x232c] ;  /* 0x00232c0001f57983 */ /* 0x002ee80000300800 */
[----:B------:R-:W3:Y:S01]  /*1afea0*/  LDL.LU R57, [R1+0x7f0] ;  /* 0x0007f00001397983 */ /* 0x000ee20000300800 */
[----:B------:R-:W-:-:S03]  /*1afeb0*/  IMAD.WIDE R42, R246, 0x4, R14 ;  /* 0x00000004f62a7825 */ /* 0x000fc600078e020e */
[----:B------:R-:W3:Y:S04]  /*1afec0*/  LDL.LU R58, [R1+0x7c0] ;  /* 0x0007c000013a7983 */ /* 0x000ee80000300800 */
[----:B----4-:R1:W-:Y:S02]  /*1afed0*/  @P6 STG.E desc[UR32][R42.64], R244 ;  /* 0x000000f42a006986 */ /* 0x0103e4000c101920 */
[----:B-1----:R-:W-:-:S05]  /*1afee0*/  IMAD.WIDE R42, R252, 0x4, R100 ;  /* 0x00000004fc2a7825 */ /* 0x002fca00078e0264 */
[----:B------:R1:W-:Y:S04]  /*1afef0*/  @P0 STG.E desc[UR32][R42.64], R8 ;  /* 0x000000082a000986 */ /* 0x0003e8000c101920 */
[----:B-1----:R-:W4:Y:S04]  /*1aff00*/  LDL.LU R8, [R1+0x2330] ;  /* 0x0023300001087983 */ /* 0x002f280000300800 */
[----:B------:R-:W4:Y:S01]  /*1aff10*/  LDL.LU R59, [R1+0x6a0] ;  /* 0x0006a000013b7983 */ /* 0x000f220000300800 */
[----:B------:R-:W-:-:S03]  /*1aff20*/  IMAD.WIDE R42, R252, 0x4, R98 ;  /* 0x00000004fc2a7825 */ /* 0x000fc600078e0262 */
[----:B------:R-:W4:Y:S04]  /*1aff30*/  LDL.LU R246, [R1+0x370] ;  /* 0x0003700001f67983 */ /* 0x000f280000300800 */
[----:B------:R1:W-:Y:S01]  /*1aff40*/  @P1 STG.E desc[UR32][R42.64], R10 ;  /* 0x0000000a2a001986 */ /* 0x0003e2000c101920 */
[----:B------:R-:W-:-:S03]  /*1aff50*/  LOP3.LUT P1, RZ, R18, 0x100000, RZ, 0xc0, !PT ;  /* 0x0010000012ff7812 */ /* 0x000fc6000782c0ff */
[----:B------:R-:W4:Y:S01]  /*1aff60*/  LDL.LU R244, [R1+0x8d4] ;  /* 0x0008d40001f47983 */ /* 0x000f220000300800 */
[----:B-1----:R-:W-:-:S03]  /*1aff70*/  IMAD.WIDE R42, R252, 0x4, R96 ;  /* 0x00000004fc2a7825 */ /* 0x002fc600078e0260 */
[----:B------:R-:W4:Y:S06]  /*1aff80*/  LDL.LU R10, [R1+0x894] ;  /* 0x00089400010a7983 */ /* 0x000f2c0000300800 */
[----:B------:R1:W-:Y:S04]  /*1aff90*/  @P1 STG.E desc[UR32][R42.64], R9 ;  /* 0x000000092a001986 */ /* 0x0003e8000c101920 */
[----:B-1----:R-:W4:Y:S01]  /*1affa0*/  LDL.LU R9, [R1+0x854] ;  /* 0x0008540001097983 */ /* 0x002f220000300800 */
[----:B------:R-:W-:Y:S01]  /*1affb0*/  LOP3.LUT P1, RZ, R18, 0x80000, RZ, 0xc0, !PT ;  /* 0x0008000012ff7812 */ /* 0x000fe2000782c0ff */
[----:B------:R-:W-:Y:S01]  /*1affc0*/  IMAD.WIDE R42, R252, 0x4, R14 ;  /* 0x00000004fc2a7825 */ /* 0x000fe200078e020e */
[----:B------:R-:W-:-:S02]  /*1affd0*/  LOP3.LUT P2, RZ, R22, 0x1, RZ, 0xc0, !PT ;  /* 0x0000000116ff7812 */ /* 0x000fc4000784c0ff */
[C---:B------:R-:W-:Y:S02]  /*1affe0*/  LOP3.LUT P3, RZ, R22.reuse, 0x2, RZ, 0xc0, !PT ;  /* 0x0000000216ff7812 */ /* 0x040fe4000786c0ff */
[C---:B------:R-:W-:Y:S02]  /*1afff0*/  LOP3.LUT P4, RZ, R22.reuse, 0x4, RZ, 0xc0, !PT ;  /* 0x0000000416ff7812 */ /* 0x040fe4000788c0ff */
[C---:B------:R-:W-:Y:S02]  /*1b0000*/  LOP3.LUT P5, RZ, R22.reuse, 0x8, RZ, 0xc0, !PT ;  /* 0x0000000816ff7812 */ /* 0x040fe400078ac0ff */
[----:B------:R-:W-:-:S03]  /*1b0010*/  LOP3.LUT P6, RZ, R22, 0x10, RZ, 0xc0, !PT ;  /* 0x0000001016ff7812 */ /* 0x000fc600078cc0ff */
        /* <DEDUP_REMOVED lines=12> */
[----:B-1----:R-:W-:Y:S02]  /*1b00e0*/  IMAD.WIDE R42, R47, 0x4, R14 ;  /* 0x000000042f2a7825 */ /* 0x002fe400078e020e */
[----:B------:R-:W2:Y:S10]  /*1b00f0*/  LDL.LU R47, [R1+0x233c] ;  /* 0x00233c00012f7983 */ /* 0x000eb40000300800 */
[----:B------:R3:W-:Y:S01]  /*1b0100*/  @P1 STG.E desc[UR32][R42.64], R56 ;  /* 0x000000382a001986 */ /* 0x0007e2000c101920 */
[----:B------:R-:W-:Y:S01]  /*1b0110*/  LOP3.LUT P1, RZ, R18, 0x4000, RZ, 0xc0, !PT ;  /* 0x0000400012ff7812 */ /* 0x000fe2000782c0ff */
[----:B---3--:R-:W-:-:S12]  /*1b0120*/  IMAD.WIDE R42, R245, 0x4, R100 ;  /* 0x00000004f52a7825 */ /* 0x008fd800078e0264 */
[----:B------:R1:W-:Y:S01]  /*1b0130*/  @P1 STG.E desc[UR32][R42.64], R57 ;  /* 0x000000392a001986 */ /* 0x0003e2000c101920 */
[----:B------:R-:W-:Y:S01]  /*1b0140*/  LOP3.LUT P1, RZ, R18, 0x2000, RZ, 0xc0, !PT ;  /* 0x0000200012ff7812 */ /* 0x000fe2000782c0ff */
[----:B-1----:R-:W-:-:S12]  /*1b0150*/  IMAD.WIDE R42, R245, 0x4, R98 ;  /* 0x00000004f52a7825 */ /* 0x002fd800078e0262 */
[----:B------:R1:W-:Y:S02]  /*1b0160*/  @P1 STG.E desc[UR32][R42.64], R58 ;  /* 0x0000003a2a001986 */ /* 0x0003e4000c101920 */
[----:B-1----:R-:W-:-:S05]  /*1b0170*/  IMAD.WIDE R42, R245, 0x4, R96 ;  /* 0x00000004f52a7825 */ /* 0x002fca00078e0260 */
[----:B----4-:R1:W-:Y:S02]  /*1b0180*/  @P2 STG.E desc[UR32][R42.64], R59 ;  /* 0x0000003b2a002986 */ /* 0x0103e4000c101920 */
[----:B-1----:R-:W-:-:S05]  /*1b0190*/  IMAD.WIDE R42, R245, 0x4, R14 ;  /* 0x00000004f52a7825 */ /* 0x002fca00078e020e */
[----:B------:R1:W-:Y:S02]  /*1b01a0*/  @P3 STG.E desc[UR32][R42.64], R246 ;  /* 0x000000f62a003986 */ /* 0x0003e4000c101920 */
[----:B-1----:R-:W-:-:S05]  /*1b01b0*/  IMAD.WIDE R42, R8, 0x4, R100 ;  /* 0x00000004082a7825 */ /* 0x002fca00078e0264 */
[----:B------:R1:W-:Y:S02]  /*1b01c0*/  @P4 STG.E desc[UR32][R42.64], R244 ;  /* 0x000000f42a004986 */ /* 0x0003e4000c101920 */
[C---:B-1----:R-:W-:Y:S02]  /*1b01d0*/  IMAD.WIDE R42, R8.reuse, 0x4, R98 ;  /* 0x00000004082a7825 */ /* 0x042fe400078e0262 */
[----:B------:R-:W3:Y:S04]  /*1b01e0*/  LDL.LU R244, [R1+0x7f4] ;  /* 0x0007f40001f47983 */ /* 0x000ee80000300800 */
[----:B------:R1:W-:Y:S02]  /*1b01f0*/  @P5 STG.E desc[UR32][R42.64], R10 ;  /* 0x0000000a2a005986 */ /* 0x0003e4000c101920 */
[----:B-1----:R-:W-:-:S02]  /*1b0200*/  IMAD.WIDE R42, R8, 0x4, R96 ;  /* 0x00000004082a7825 */ /* 0x002fc400078e0260 */
[----:B------:R-:W4:Y:S04]  /*1b0210*/  LDL.LU R10, [R1+0x7c4] ;  /* 0x0007c400010a7983 */ /* 0x000f280000300800 */
[----:B------:R1:W-:Y:S02]  /*1b0220*/  @P6 STG.E desc[UR32][R42.64], R9 ;  /* 0x000000092a006986 */ /* 0x0003e4000c101920 */
[----:B-1----:R-:W-:Y:S02]  /*1b0230*/  IMAD.WIDE R42, R8, 0x4, R14 ;  /* 0x00000004082a7825 */ /* 0x002fe400078e020e */
[----:B------:R-:W4:Y:S04]  /*1b0240*/  LDL.LU R9, [R1+0x6a4] ;  /* 0x0006a40001097983 */ /* 0x000f280000300800 */
[----:B------:R-:W3:Y:S01]  /*1b0250*/  LDL.LU R8, [R1+0x2334] ;  /* 0x0023340001087983 */ /* 0x000ee20000300800 */
[----:B------:R-:W-:-:S13]  /*1b0260*/  LOP3.LUT P0, RZ, R22, 0x20, RZ, 0xc0, !PT ;  /* 0x0000002016ff7812 */ /* 0x000fda000780c0ff */
[----:B--2---:R1:W-:Y:S04]  /*1b0270*/  @P0 STG.E desc[UR32][R42.64], R7 ;  /* 0x000000072a000986 */ /* 0x0043e8000c101920 */
        /* <DEDUP_REMOVED lines=14> */
[----:B------:R-:W-:-:S02]  /*1b0360*/  LOP3.LUT P4, RZ, R22, 0x40, RZ, 0xc0, !PT ;  /* 0x0000004016ff7812 */ /* 0x000fc4000788c0ff */
[C---:B------:R-:W-:Y:S02]  /*1b0370*/  LOP3.LUT P5, RZ, R22.reuse, 0x80, RZ, 0xc0, !PT ;  /* 0x0000008016ff7812 */ /* 0x040fe400078ac0ff */
[C---:B------:R-:W-:Y:S02]  /*1b0380*/  LOP3.LUT P6, RZ, R22.reuse, 0x100, RZ, 0xc0, !PT ;  /* 0x0000010016ff7812 */ /* 0x040fe400078cc0ff */
        /* <DEDUP_REMOVED lines=20> */
[----:B------:R1:W-:Y:S02]  /*1b04d0*/  @P6 STG.E desc[UR32][R42.64], R9 ;  /* 0x000000092a006986 */ /* 0x0003e4000c101920 */
[----:B-1----:R-:W-:Y:S02]  /*1b04e0*/  IMAD.WIDE R42, R8, 0x4, R14 ;  /* 0x00000004082a7825 */ /* 0x002fe400078e020e */
[----:B------:R-:W4:Y:S04]  /*1b04f0*/  LDL.LU R9, [R1+0x7cc] ;  /* 0x0007cc0001097983 */ /* 0x000f280000300800 */
[----:B------:R-:W4:Y:S04]  /*1b0500*/  LDL.LU R8, [R1+0x6ac] ;  /* 0x0006ac0001087983 */ /* 0x000f280000300800 */
[----:B------:R-:W4:Y:S01]  /*1b0510*/  LDL.LU R245, [R1+0x2344] ;  /* 0x0023440001f57983 */ /* 0x000f220000300800 */
[----:B------:R-:W-:-:S04]  /*1b0520*/  LOP3.LUT R18, R18, 0xfffffdff, RZ, 0xc0, !PT ;  /* 0xfffffdff12127812 */ /* 0x000fc800078ec0ff */
        /* <DEDUP_REMOVED lines=11> */
[C---:B------:R-:W-:Y:S01]  /*1b05e0*/  LOP3.LUT P1, RZ, R22.reuse, 0x400, RZ, 0xc0, !PT ;  /* 0x0000040016ff7812 */ /* 0x040fe2000782c0ff */
[----:B--2---:R1:W-:Y:S02]  /*1b05f0*/  @P0 STG.E desc[UR32][R42.64], R7 ;  /* 0x000000072a000986 */ /* 0x0043e4000c101920 */
[C---:B-1----:R-:W-:Y:S01]  /*1b0600*/  IMAD.WIDE R42, R45.reuse, 0x4, R100 ;  /* 0x000000042d2a7825 */ /* 0x042fe200078e0264 */
[----:B------:R-:W-:Y:S01]  /*1b0610*/  LOP3.LUT P2, RZ, R22, 0x80000, RZ, 0xc0, !PT ;  /* 0x0008000016ff7812 */ /* 0x000fe2000784c0ff */
[----:B------:R-:W2:Y:S08]  /*1b0620*/  LDL.LU R7, [R1+0x6ed4] ;  /* 0x006ed40001077983 */ /* 0x000eb00000300800 */
        /* <DEDUP_REMOVED lines=25> */
[----:B------:R1:W-:Y:S02]  /*1b07c0*/  @P1 STG.E desc[UR32][R42.64], R57 ;  /* 0x000000392a001986 */ /* 0x0003e4000c101920 */
[----:B-1----:R-:W-:-:S05]  /*1b07d0*/  IMAD.WIDE R42, R246, 0x4, R98 ;  /* 0x00000004f62a7825 */ /* 0x002fca00078e0262 */
[----:B------:R1:W-:Y:S02]  /*1b07e0*/  @P2 STG.E desc[UR32][R42.64], R58 ;  /* 0x0000003a2a002986 */ /* 0x0003e4000c101920 */
[----:B-1----:R-:W-:-:S05]  /*1b07f0*/  IMAD.WIDE R42, R246, 0x4, R96 ;  /* 0x00000004f62a7825 */ /* 0x002fca00078e0260 */
[----:B------:R1:W-:Y:S02]  /*1b0800*/  @P3 STG.E desc[UR32][R42.64], R59 ;  /* 0x0000003b2a003986 */ /* 0x0003e4000c101920 */
[----:B-1----:R-:W-:Y:S02]  /*1b0810*/  IMAD.WIDE R42, R246, 0x4, R14 ;  /* 0x00000004f62a7825 */ /* 0x002fe400078e020e */
[----:B------:R-:W2:Y:S01]  /*1b0820*/  LDL.LU R246, [R1+0x37c] ;  /* 0x00037c0001f67983 */ /* 0x000ea20000300800 */
[C---:B------:R-:W-:Y:S02]  /*1b0830*/  LOP3.LUT P4, RZ, R22.reuse, 0x200000, RZ, 0xc0, !PT ;  /* 0x0020000016ff7812 */ /* 0x040fe4000788c0ff */
[C---:B------:R-:W-:Y:S02]  /*1b0840*/  LOP3.LUT P5, RZ, R22.reuse, 0x400000, RZ, 0xc0, !PT ;  /* 0x0040000016ff7812 */ /* 0x040fe400078ac0ff */
[C---:B------:R-:W-:Y:S02]  /*1b0850*/  LOP3.LUT P6, RZ, R22.reuse, 0x800000, RZ, 0xc0, !PT ;  /* 0x0080000016ff7812 */ /* 0x040fe400078cc0ff */
[----:B------:R-:W-:-:S07]  /*1b0860*/  LOP3.LUT P0, RZ, R22, 0x1000000, RZ, 0xc0, !PT ;  /* 0x0100000016ff7812 */ /* 0x000fce000780c0ff */
[----:B---3--:R1:W-:Y:S04]  /*1b0870*/  @P4 STG.E desc[UR32][R42.64], R244 ;  /* 0x000000f42a004986 */ /* 0x0083e8000c101920 */
[----:B-1----:R-:W3:Y:S01]  /*1b0880*/  LDL.LU R244, [R1+0x8f0] ;  /* 0x0008f00001f47983 */ /* 0x002ee20000300800 */
[----:B----4-:R-:W-:-:S05]  /*1b0890*/  IMAD.WIDE R42, R245, 0x4, R100 ;  /* 0x00000004f52a7825 */ /* 0x010fca00078e0264 */
[----:B------:R1:W-:Y:S02]  /*1b08a0*/  @P5 STG.E desc[UR32][R42.64], R10 ;  /* 0x0000000a2a005986 */ /* 0x0003e4000c101920 */
[C---:B-1----:R-:W-:Y:S02]  /*1b08b0*/  IMAD.WIDE R42, R245.reuse, 0x4, R98 ;  /* 0x00000004f52a7825 */ /* 0x042fe400078e0262 */
[----:B------:R-:W4:Y:S04]  /*1b08c0*/  LDL.LU R10, [R1+0x8b0] ;  /* 0x0008b000010a7983 */ /* 0x000f280000300800 */
[----:B------:R1:W-:Y:S02]  /*1b08d0*/  @P6 STG.E desc[UR32][R42.64], R9 ;  /* 0x000000092a006986 */ /* 0x0003e4000c101920 */
[----:B-1----:R-:W-:-:S02]  /*1b08e0*/  IMAD.WIDE R42, R245, 0x4, R96 ;  /* 0x00000004f52a7825 */ /* 0x002fc400078e0260 */
[----:B------:R-:W4:Y:S04]  /*1b08f0*/  LDL.LU R9, [R1+0x870] ;  /* 0x0008700001097983 */ /* 0x000f280000300800 */
[----:B------:R1:W-:Y:S04]  /*1b0900*/  @P0 STG.E desc[UR32][R42.64], R8 ;  /* 0x000000082a000986 */ /* 0x0003e8000c101920 */
[----:B-1----:R-:W3:Y:S04]  /*1b0910*/  LDL.LU R8, [R1+0x2348] ;  /* 0x0023480001087983 */ /* 0x002ee80000300800 */
[----:B------:R-:W4:Y:S04]  /*1b0920*/  LDL.LU R252, [R1+0x234c] ;  /* 0x00234c0001fc7983 */ /* 0x000f280000300800 */
[----:B------:R-:W4:Y:S04]  /*1b0930*/  LDL.LU R17, [R1+0x830] ;  /* 0x0008300001117983 */ /* 0x000f280000300800 */
[----:B------:R-:W4:Y:S01]  /*1b0940*/  LDL.LU R0, [R1+0x810] ;  /* 0x0008100001007983 */ /* 0x000f220000300800 */
[----:B------:R-:W-:-:S03]  /*1b0950*/  LOP3.LUT P4, RZ, R22, 0x2000000, RZ, 0xc0, !PT ;  /* 0x0200000016ff7812 */ /* 0x000fc6000788c0ff */
[----:B------:R-:W4:Y:S01]  /*1b0960*/  LDL.LU R44, [R1+0x6c0] ;  /* 0x0006c000012c7983 */ /* 0x000f220000300800 */
[----:B------:R-:W-:-:S03]  /*1b0970*/  IMAD.WIDE R42, R245, 0x4, R14 ;  /* 0x00000004f52a7825 */ /* 0x000fc600078e020e */
[----:B------:R-:W4:Y:S01]  /*1b0980*/  LDL.LU R56, [R1+0x2350] ;  /* 0x0023500001387983 */ /* 0x000f220000300800 */
[C---:B------:R-:W-:Y:S02]  /*1b0990*/  LOP3.LUT P5, RZ, R22.reuse, 0x4000000, RZ, 0xc0, !PT ;  /* 0x0400000016ff7812 */ /* 0x040fe400078ac0ff */
[C---:B------:R-:W-:Y:S02]  /*1b09a0*/  LOP3.LUT P6, RZ, R22.reuse, 0x8000000, RZ, 0xc0, !PT ;  /* 0x0800000016ff7812 */ /* 0x040fe400078cc0ff */
[----:B------:R-:W-:Y:S02]  /*1b09b0*/  LOP3.LUT P0, RZ, R22, 0x10000000, RZ, 0xc0, !PT ;  /* 0x1000000016ff7812 */ /* 0x000fe4000780c0ff */
[----:B------:R-:W-:Y:S02]  /*1b09c0*/  LOP3.LUT P1, RZ, R23, 0x20, RZ, 0xc0, !PT ;  /* 0x0000002017ff7812 */ /* 0x000fe4000782c0ff */
[----:B------:R-:W-:-:S11]  /*1b09d0*/  LOP3.LUT R19, R19, 0xdfffffff, RZ, 0xc0, !PT ;  /* 0xdfffffff13137812 */ /* 0x000fd600078ec0ff */
[----:B------:R-:W-:Y:S02]  /*1b09e0*/  @P1 LOP3.LUT R19, R19, 0x20000000, RZ, 0xfc, !PT ;  /* 0x2000000013131812 */ /* 0x000fe400078efcff */
[----:B------:R-:W-:Y:S02]  /*1b09f0*/  LOP3.LUT P1, RZ, R23, 0x10, RZ, 0xc0, !PT ;  /* 0x0000001017ff7812 */ /* 0x000fe4000782c0ff */
[----:B------:R-:W-:Y:S01]  /*1b0a00*/  LOP3.LUT R19, R19, 0xbfffffff, RZ, 0xc0, !PT ;  /* 0xbfffffff13137812 */ /* 0x000fe200078ec0ff */
[----:B--2---:R1:W-:Y:S04]  /*1b0a10*/  @P4 STG.E desc[UR32][R42.64], R246 ;  /* 0x000000f62a004986 */ /* 0x0043e8000c101920 */
[----:B-1----:R-:W2:Y:S04]  /*1b0a20*/  LDL.LU R246, [R1+0x2354] ;  /* 0x0023540001f67983 */ /* 0x002ea80000300800 */
[----:B------:R-:W2:Y:S04]  /*1b0a30*/  LDL.LU R45, [R1+0x240] ;  /* 0x00024000012d7983 */ /* 0x000ea80000300800 */
[----:B------:R-:W2:Y:S04]  /*1b0a40*/  LDL.LU R126, [R1] ;  /* 0x00000000017e7983 */ /* 0x000ea80000300800 */
[----:B------:R-:W2:Y:S04]  /*1b0a50*/  LDL.LU R127, [R1+0x8f4] ;  /* 0x0008f400017f7983 */ /* 0x000ea80000300800 */
[----:B------:R-:W2:Y:S04]  /*1b0a60*/  LDL.LU R46, [R1+0x8b4] ;  /* 0x0008b400012e7983 */ /* 0x000ea80000300800 */
[----:B------:R-:W2:Y:S04]  /*1b0a70*/  LDL.LU R47, [R1+0x874] ;  /* 0x00087400012f7983 */ /* 0x000ea80000300800 */
[----:B------:R-:W2:Y:S04]  /*1b0a80*/  LDL.LU R57, [R1+0x834] ;  /* 0x0008340001397983 */ /* 0x000ea80000300800 */
[----:B------:R-:W2:Y:S04]  /*1b0a90*/  LDL.LU R58, [R1+0x814] ;  /* 0x00081400013a7983 */ /* 0x000ea80000300800 */
[----:B------:R-:W2:Y:S04]  /*1b0aa0*/  LDL.LU R59, [R1+0x6c4] ;  /* 0x0006c400013b7983 */ /* 0x000ea80000300800 */
[----:B------:R-:W2:Y:S01]  /*1b0ab0*/  LDL.LU R245, [R1+0x244] ;  /* 0x0002440001f57983 */ /* 0x000ea20000300800 */
[----:B---3--:R-:W-:-:S05]  /*1b0ac0*/  IMAD.WIDE R42, R8, 0x4, R100 ;  /* 0x00000004082a7825 */ /* 0x008fca00078e0264 */
[----:B------:R1:W-:Y:S02]  /*1b0ad0*/  @P5 STG.E desc[UR32][R42.64], R244 ;  /* 0x000000f42a005986 */ /* 0x0003e4000c101920 */
[----:B-1----:R-:W-:-:S05]  /*1b0ae0*/  IMAD.WIDE R42, R8, 0x4, R98 ;  /* 0x00000004082a7825 */ /* 0x002fca00078e0262 */
[----:B----4-:R1:W-:Y:S02]  /*1b0af0*/  @P6 STG.E desc[UR32][R42.64], R10 ;  /* 0x0000000a2a006986 */ /* 0x0103e4000c101920 */
[C---:B-1----:R-:W-:Y:S02]  /*1b0b00*/  IMAD.WIDE R42, R8.reuse, 0x4, R96 ;  /* 0x00000004082a7825 */ /* 0x042fe400078e0260 */
[----:B------:R-:W3:Y:S04]  /*1b0b10*/  LDL.LU R10, [R1+0x4] ;  /* 0x00000400010a7983 */ /* 0x000ee80000300800 */
[----:B------:R1:W-:Y:S02]  /*1b0b20*/  @P0 STG.E desc[UR32][R42.64], R9 ;  /* 0x000000092a000986 */ /* 0x0003e4000c101920 */
[----:B-1----:R-:W-:-:S02]  /*1b0b30*/  IMAD.WIDE R42, R8, 0x4, R14 ;  /* 0x00000004082a7825 */ /* 0x002fc400078e020e */
[----:B------:R-:W4:Y:S04]  /*1b0b40*/  LDL.LU R9, [R1+0x8f8] ;  /* 0x0008f80001097983 */ /* 0x000f280000300800 */
[----:B------:R-:W4:Y:S04]  /*1b0b50*/  LDL.LU R8, [R1+0x8b8] ;  /* 0x0008b80001087983 */ /* 0x000f280000300800 */
[----:B------:R-:W4:Y:S01]  /*1b0b60*/  LDL.LU R244, [R1+0x2358] ;  /* 0x0023580001f47983 */ /* 0x000f220000300800 */
[----:B------:R-:W-:Y:S02]  /*1b0b70*/  @P1 LOP3.LUT R19, R19, 0x40000000, RZ, 0xfc, !PT ;  /* 0x4000000013131812 */ /* 0x000fe400078efcff */
        /* <DEDUP_REMOVED lines=28> */
[----:B--2---:R1:W-:Y:S01]  /*1b0d40*/  @P1 STG.E desc[UR32][R42.64], R45 ;  /* 0x0000002d2a001986 */ /* 0x0043e2000c101920 */
        /* <DEDUP_REMOVED lines=29> */
[----:B---3--:R4:W-:Y:S02]  /*1b0f20*/  @P5 STG.E desc[UR32][R42.64], R10 ;  /* 0x0000000a2a005986 */ /* 0x0089e4000c101920 */
[----:B----4-:R-:W-:-:S05]  /*1b0f30*/  IMAD.WIDE R42, R244, 0x4, R100 ;  /* 0x00000004f42a7825 */ /* 0x010fca00078e0264 */
[----:B------:R1:W-:Y:S02]  /*1b0f40*/  @P6 STG.E desc[UR32][R42.64], R9 ;  /* 0x000000092a006986 */ /* 0x0003e4000c101920 */
[----:B-1----:R-:W-:-:S05]  /*1b0f50*/  IMAD.WIDE R42, R244, 0x4, R98 ;  /* 0x00000004f42a7825 */ /* 0x002fca00078e0262 */
[----:B------:R1:W-:Y:S04]  /*1b0f60*/  @P0 STG.E desc[UR32][R42.64], R8 ;  /* 0x000000082a000986 */ /* 0x0003e8000c101920 */
[----:B-1----:R-:W3:Y:S04]  /*1b0f70*/  LDL.LU R8, [R1+0x878] ;  /* 0x0008780001087983 */ /* 0x002ee80000300800 */
[----:B------:R-:W4:Y:S04]  /*1b0f80*/  LDL.LU R127, [R1+0x838] ;  /* 0x00083800017f7983 */ /* 0x000f280000300800 */
[----:B------:R-:W2:Y:S04]  /*1b0f90*/  LDL.LU R59, [R1+0x818] ;  /* 0x00081800013b7983 */ /* 0x000ea80000300800 */
[----:B------:R-:W2:Y:S04]  /*1b0fa0*/  LDL.LU R245, [R1+0x6c8] ;  /* 0x0006c80001f57983 */ /* 0x000ea80000300800 */
[----:B------:R-:W2:Y:S04]  /*1b0fb0*/  LDL.LU R246, [R1+0x248] ;  /* 0x0002480001f67983 */ /* 0x000ea80000300800 */
[----:B------:R-:W2:Y:S01]  /*1b0fc0*/  LDL.LU R10, [R1+0x235c] ;  /* 0x00235c00010a7983 */ /* 0x000ea20000300800 */
[----:B------:R-:W-:-:S03]  /*1b0fd0*/  LOP3.LUT P4, RZ, R23, 0x1000, RZ, 0xc0, !PT ;  /* 0x0000100017ff7812 */ /* 0x000fc6000788c0ff */
[----:B------:R-:W2:Y:S01]  /*1b0fe0*/  LDL.LU R9, [R1+0x8] ;  /* 0x0000080001097983 */ /* 0x000ea20000300800 */
[----:B------:R-:W-:Y:S01]  /*1b0ff0*/  IMAD.WIDE R42, R244, 0x4, R96 ;  /* 0x00000004f42a7825 */ /* 0x000fe200078e0260 */
        /* <DEDUP_REMOVED lines=13> */
[----:B---3--:R1:W-:Y:S04]  /*1b10d0*/  @P4 STG.E desc[UR32][R42.64], R8 ;  /* 0x000000082a004986 */ /* 0x0083e8000c101920 */
[----:B-1----:R-:W3:Y:S04]  /*1b10e0*/  LDL.LU R8, [R1+0x8fc] ;  /* 0x0008fc0001087983 */ /* 0x002ee80000300800 */
[----:B------:R-:W3:Y:S01]  /*1b10f0*/  LDL.LU R45, [R1+0x8bc] ;  /* 0x0008bc00012d7983 */ /* 0x000ee20000300800 */
[----:B------:R-:W-:-:S02]  /*1b1100*/  LOP3.LUT R19, R19, 0xfdffffff, RZ, 0xc0, !PT ;  /* 0xfdffffff13137812 */ /* 0x000fc400078ec0ff */
[----:B------:R-:W-:Y:S01]  /*1b1110*/  LOP3.LUT P5, RZ, R23, 0x2000, RZ, 0xc0, !PT ;  /* 0x0000200017ff7812 */ /* 0x000fe200078ac0ff */
[----:B------:R-:W3:Y:S01]  /*1b1120*/  LDL.LU R252, [R1+0x87c] ;  /* 0x00087c0001fc7983 */ /* 0x000ee20000300800 */
[----:B------:R-:W-:Y:S02]  /*1b1130*/  @P1 LOP3.LUT R19, R19, 0x2000000, RZ, 0xfc, !PT ;  /* 0x0200000013131812 */ /* 0x000fe400078efcff */
[----:B------:R-:W-:Y:S01]  /*1b1140*/  LOP3.LUT P1, RZ, R23, 0x80000, RZ, 0xc0, !PT ;  /* 0x0008000017ff7812 */ /* 0x000fe2000782c0ff */
[----:B------:R-:W-:Y:S01]  /*1b1150*/  IMAD.WIDE R42, R244, 0x4, R14 ;  /* 0x00000004f42a7825 */ /* 0x000fe200078e020e */
[----:B------:R-:W3:Y:S01]  /*1b1160*/  LDL.LU R46, [R1+0x81c] ;  /* 0x00081c00012e7983 */ /* 0x000ee20000300800 */
[----:B------:R-:W-:-:S03]  /*1b1170*/  LOP3.LUT R19, R19, 0xfbffffff, RZ, 0xc0, !PT ;  /* 0xfbffffff13137812 */ /* 0x000fc600078ec0ff */
[----:B------:R-:W3:Y:S04]  /*1b1180*/  LDL.LU R47, [R1+0x6cc] ;  /* 0x0006cc00012f7983 */ /* 0x000ee80000300800 */
[----:B------:R-:W3:Y:S04]  /*1b1190*/  LDL.LU R56, [R1+0x24c] ;  /* 0x00024c0001387983 */ /* 0x000ee80000300800 */
[----:B------:R-:W3:Y:S01]  /*1b11a0*/  LDL.LU R57, [R1+0x2364] ;  /* 0x0023640001397983 */ /* 0x000ee20000300800 */
[----:B------:R-:W-:-:S03]  /*1b11b0*/  @P1 LOP3.LUT R19, R19, 0x4000000, RZ, 0xfc, !PT ;  /* 0x0400000013131812 */ /* 0x000fc600078efcff */
[----:B------:R-:W3:Y:S01]  /*1b11c0*/  LDL.LU R58, [R1+0xc] ;  /* 0x00000c00013a7983 */ /* 0x000ee20000300800 */
[----:B------:R-:W-:-:S03]  /*1b11d0*/  LOP3.LUT P1, RZ, R23, 0x40000, RZ, 0xc0, !PT ;  /* 0x0004000017ff7812 */ /* 0x000fc6000782c0ff */
[----:B------:R-:W3:Y:S04]  /*1b11e0*/  LDL.LU R244, [R1+0x2368] ;  /* 0x0023680001f47983 */ /* 0x000ee80000300800 */
[----:B----4-:R1:W-:Y:S01]  /*1b11f0*/  @P5 STG.E desc[UR32][R42.64], R127 ;  /* 0x0000007f2a005986 */ /* 0x0103e2000c101920 */
[----:B------:R-:W-:-:S03]  /*1b1200*/  LOP3.LUT R19, R19, 0xf7ffffff, RZ, 0xc0, !PT ;  /* 0xf7ffffff13137812 */ /* 0x000fc600078ec0ff */
[----:B-1----:R-:W4:Y:S02]  /*1b1210*/  LDL.LU R127, [R1+0x83c] ;  /* 0x00083c00017f7983 */ /* 0x002f240000300800 */
[----:B------:R-:W-:Y:S02]  /*1b1220*/  @P1 LOP3.LUT R19, R19, 0x8000000, RZ, 0xfc, !PT ;  /* 0x0800000013131812 */ /* 0x000fe400078efcff */
[C---:B------:R-:W-:Y:S02]  /*1b1230*/  LOP3.LUT P1, RZ, R23.reuse, 0x20000, RZ, 0xc0, !PT ;  /* 0x0002000017ff7812 */ /* 0x040fe4000782c0ff */
[C---:B------:R-:W-:Y:S02]  /*1b1240*/  LOP3.LUT P6, RZ, R23.reuse, 0x4000, RZ, 0xc0, !PT ;  /* 0x0000400017ff7812 */ /* 0x040fe400078cc0ff */
[----:B------:R-:W-:Y:S01]  /*1b1250*/  LOP3.LUT P0, RZ, R23, 0x8000, RZ, 0xc0, !PT ;  /* 0x0000800017ff7812 */ /* 0x000fe2000780c0ff */
[----:B--2---:R-:W-:Y:S01]  /*1b1260*/  IMAD.WIDE R42, R10, 0x4, R100 ;  /* 0x000000040a2a7825 */ /* 0x004fe200078e0264 */
[----:B------:R-:W-:-:S07]  /*1b1270*/  LOP3.LUT R19, R19, 0xefffffff, RZ, 0xc0, !PT ;  /* 0xefffffff13137812 */ /* 0x000fce00078ec0ff */
[----:B------:R-:W-:Y:S02]  /*1b1280*/  @P1 LOP3.LUT R19, R19, 0x10000000, RZ, 0xfc, !PT ;  /* 0x1000000013131812 */ /* 0x000fe400078efcff */
[----:B------:R-:W-:Y:S01]  /*1b1290*/  LOP3.LUT P1, RZ, R23, 0x10000, RZ, 0xc0, !PT ;  /* 0x0001000017ff7812 */ /* 0x000fe2000782c0ff */
[----:B------:R1:W-:Y:S02]  /*1b12a0*/  @P6 STG.E desc[UR32][R42.64], R59 ;  /* 0x0000003b2a006986 */ /* 0x0003e4000c101920 */
[C---:B-1----:R-:W-:Y:S02]  /*1b12b0*/  IMAD.WIDE R42, R10.reuse, 0x4, R98 ;  /* 0x000000040a2a7825 */ /* 0x042fe400078e0262 */
[----:B------:R-:W2:Y:S04]  /*1b12c0*/  LDL.LU R59, [R1+0xa10] ;  /* 0x000a1000013b7983 */ /* 0x000ea80000300800 */
[----:B------:R1:W-:Y:S02]  /*1b12d0*/  @P0 STG.E desc[UR32][R42.64], R245 ;  /* 0x000000f52a000986 */ /* 0x0003e4000c101920 */
[----:B-1----:R-:W-:-:S02]  /*1b12e0*/  IMAD.WIDE R42, R10, 0x4, R96 ;  /* 0x000000040a2a7825 */ /* 0x002fc400078e0260 */
[----:B------:R-:W2:Y:S04]  /*1b12f0*/  LDL.LU R245, [R1+0x9f0] ;  /* 0x0009f00001f57983 */ /* 0x000ea80000300800 */
[----:B------:R1:W-:Y:S01]  /*1b1300*/  @P1 STG.E desc[UR32][R42.64], R246 ;  /* 0x000000f62a001986 */ /* 0x0003e2000c101920 */
[C---:B------:R-:W-:Y:S01]  /*1b1310*/  LOP3.LUT P1, RZ, R19.reuse, 0x10000000, RZ, 0xc0, !PT ;  /* 0x1000000013ff7812 */ /* 0x040fe2000782c0ff */
[----:B-1----:R-:W-:Y:S02]  /*1b1320*/  IMAD.WIDE R42, R10, 0x4, R14 ;  /* 0x000000040a2a7825 */ /* 0x002fe400078e020e */
[----:B------:R-:W2:Y:S10]  /*1b1330*/  LDL.LU R246, [R1+0x9b0] ;  /* 0x0009b00001f67983 */ /* 0x000eb40000300800 */
[----:B------:R1:W-:Y:S01]  /*1b1340*/  @P1 STG.E desc[UR32][R42.64], R9 ;  /* 0x000000092a001986 */ /* 0x0003e2000c101920 */
[----:B------:R-:W-:Y:S01]  /*1b1350*/  LOP3.LUT P1, RZ, R19, 0x8000000, RZ, 0xc0, !PT ;  /* 0x0800000013ff7812 */ /* 0x000fe2000782c0ff */
[----:B-1----:R-:W-:-:S02]  /*1b1360*/  IMAD.WIDE R42, R126, 0x4, R100 ;  /* 0x000000047e2a7825 */ /* 0x002fc400078e0264 */
[----:B------:R-:W2:Y:S10]  /*1b1370*/  LDL.LU R9, [R1+0x970] ;  /* 0x0009700001097983 */ /* 0x000eb40000300800 */
[----:B---3--:R1:W-:Y:S04]  /*1b1380*/  @P1 STG.E desc[UR32][R42.64], R8 ;  /* 0x000000082a001986 */ /* 0x0083e8000c101920 */
[----:B-1----:R-:W3:Y:S04]  /*1b1390*/  LDL.LU R8, [R1+0x950] ;  /* 0x0009500001087983 */ /* 0x002ee80000300800 */
[----:B------:R-:W3:Y:S01]  /*1b13a0*/  LDL.LU R10, [R1+0x236c] ;  /* 0x00236c00010a7983 */ /* 0x000ee20000300800 */
        /* <DEDUP_REMOVED lines=8> */
[----:B----4-:R1:W-:Y:S01]  /*1b1430*/  @P1 STG.E desc[UR32][R42.64], R127 ;  /* 0x0000007f2a001986 */ /* 0x0103e2000c101920 */
        /* <DEDUP_REMOVED lines=17> */
[----:B--2---:R1:W-:Y:S01]  /*1b1550*/  @P3 STG.E desc[UR32][R42.64], R59 ;  /* 0x0000003b2a003986 */ /* 0x0043e2000c101920 */
[----:B------:R-:W-:Y:S01]  /*1b1560*/  LOP3.LUT P6, RZ, R23, 0x20000000, RZ, 0xc0, !PT ;  /* 0x2000000017ff7812 */ /* 0x000fe200078cc0ff */
[----:B-1----:R-:W-:-:S05]  /*1b1570*/  IMAD.WIDE R42, R244, 0x4, R98 ;  /* 0x00000004f42a7825 */ /* 0x002fca00078e0262 */
[----:B------:R1:W-:Y:S01]  /*1b1580*/  @P4 STG.E desc[UR32][R42.64], R245 ;  /* 0x000000f52a004986 */ /* 0x0003e2000c101920 */
[----:B------:R-:W-:Y:S01]  /*1b1590*/  LOP3.LUT P0, RZ, R23, 0x40000000, RZ, 0xc0, !PT ;  /* 0x4000000017ff7812 */ /* 0x000fe2000780c0ff */
[----:B-1----:R-:W-:-:S05]  /*1b15a0*/  IMAD.WIDE R42, R244, 0x4, R96 ;  /* 0x00000004f42a7825 */ /* 0x002fca00078e0260 */
[----:B------:R1:W-:Y:S02]  /*1b15b0*/  @P5 STG.E desc[UR32][R42.64], R246 ;  /* 0x000000f62a005986 */ /* 0x0003e4000c101920 */
[----:B-1----:R-:W-:Y:S02]  /*1b15c0*/  IMAD.WIDE R42, R244, 0x4, R14 ;  /* 0x00000004f42a7825 */ /* 0x002fe400078e020e */
[----:B------:R-:W2:Y:S04]  /*1b15d0*/  LDL.LU R246, [R1+0x930] ;  /* 0x0009300001f67983 */ /* 0x000ea80000300800 */
[----:B------:R3:W-:Y:S04]  /*1b15e0*/  @P6 STG.E desc[UR32][R42.64], R9 ;  /* 0x000000092a006986 */ /* 0x0007e8000c101920 */
[----:B------:R-:W4:Y:S01]  /*1b15f0*/  LDL.LU R244, [R1+0x910] ;  /* 0x0009100001f47983 */ /* 0x000f220000300800 */
[----:B---3--:R-:W-:-:S05]  /*1b1600*/  IMAD.WIDE R42, R10, 0x4, R100 ;  /* 0x000000040a2a7825 */ /* 0x008fca00078e0264 */
[----:B------:R1:W-:Y:S04]  /*1b1610*/  @P0 STG.E desc[UR32][R42.64], R8 ;  /* 0x000000082a000986 */ /* 0x0003e8000c101920 */
[----:B-1----:R-:W3:Y:S04]  /*1b1620*/  LDL.LU R8, [R1+0x350] ;  /* 0x0003500001087983 */ /* 0x002ee80000300800 */
[----:B------:R-:W3:Y:S04]  /*1b1630*/  LDL.LU R18, [R1+0xa14] ;  /* 0x000a140001127983 */ /* 0x000ee80000300800 */
[----:B------:R-:W3:Y:S04]  /*1b1640*/  LDL.LU R17, [R1+0x9f4] ;  /* 0x0009f40001117983 */ /* 0x000ee80000300800 */
[----:B------:R-:W3:Y:S04]  /*1b1650*/  LDL.LU R9, [R1+0x2370] ;  /* 0x0023700001097983 */ /* 0x000ee80000300800 */
[----:B------:R-:W3:Y:S01]  /*1b1660*/  LDL.LU R0, [R1+0x9b4] ;  /* 0x0009b40001007983 */ /* 0x000ee20000300800 */
[----:B------:R-:W-:-:S02]  /*1b1670*/  LOP3.LUT P1, RZ, R24, 0x800, RZ, 0xc0, !PT ;  /* 0x0000080018ff7812 */ /* 0x000fc4000782c0ff */
[----:B------:R-:W-:Y:S01]  /*1b1680*/  LOP3.LUT R19, R19, 0xffffdfff, RZ, 0xc0, !PT ;  /* 0xffffdfff13137812 */ /* 0x000fe200078ec0ff */
[----:B------:R-:W3:Y:S04]  /*1b1690*/  LDL.LU R44, [R1+0x974] ;  /* 0x00097400012c7983 */ /* 0x000ee80000300800 */
[----:B------:R-:W3:Y:S04]  /*1b16a0*/  LDL.LU R45, [R1+0x954] ;  /* 0x00095400012d7983 */ /* 0x000ee80000300800 */
[----:B------:R-:W3:Y:S02]  /*1b16b0*/  LDL.LU R252, [R1+0x934] ;  /* 0x0009340001fc7983 */ /* 0x000ee40000300800 */
[----:B------:R-:W-:-:S02]  /*1b16c0*/  @P1 LOP3.LUT R19, R19, 0x2000, RZ, 0xfc, !PT ;  /* 0x0000200013131812 */ /* 0x000fc400078efcff */
[----:B------:R-:W-:Y:S01]  /*1b16d0*/  LOP3.LUT P1, RZ, R24, 0x400, RZ, 0xc0, !PT ;  /* 0x0000040018ff7812 */ /* 0x000fe2000782c0ff */
[----:B------:R-:W3:Y:S01]  /*1b16e0*/  LDL.LU R126, [R1+0x914] ;  /* 0x00091400017e7983 */ /* 0x000ee20000300800 */
[----:B------:R-:W-:-:S03]  /*1b16f0*/  LOP3.LUT R19, R19, 0xffffbfff, RZ, 0xc0, !PT ;  /* 0xffffbfff13137812 */ /* 0x000fc600078ec0ff */
[----:B------:R-:W3:Y:S04]  /*1b1700*/  LDL.LU R46, [R1+0x354] ;  /* 0x00035400012e7983 */ /* 0x000ee80000300800 */
[----:B------:R-:W3:Y:S04]  /*1b1710*/  LDL.LU R47, [R1+0xa18] ;  /* 0x000a1800012f7983 */ /* 0x000ee80000300800 */
[----:B------:R-:W-:Y:S01]  /*1b1720*/  @P1 LOP3.LUT R19, R19, 0x4000, RZ, 0xfc, !PT ;  /* 0x0000400013131812 */ /* 0x000fe200078efcff */
[----:B------:R-:W3:Y:S01]  /*1b1730*/  LDL.LU R56, [R1+0x9f8] ;  /* 0x0009f80001387983 */ /* 0x000ee20000300800 */
[----:B------:R-:W-:-:S02]  /*1b1740*/  LOP3.LUT P1, RZ, R24, 0x200, RZ, 0xc0, !PT ;  /* 0x0000020018ff7812 */ /* 0x000fc4000782c0ff */
[----:B------:R-:W-:Y:S01]  /*1b1750*/  LOP3.LUT R19, R19, 0xffff7fff, RZ, 0xc0, !PT ;  /* 0xffff7fff13137812 */ /* 0x000fe200078ec0ff */
[----:B------:R-:W3:Y:S01]  /*1b1760*/  LDL.LU R57, [R1+0x9b8] ;  /* 0x0009b80001397983 */ /* 0x000ee20000300800 */
[----:B------:R-:W-:-:S03]  /*1b1770*/  LOP3.LUT P4, RZ, R23, 0x80000000, RZ, 0xc0, !PT ;  /* 0x8000000017ff7812 */ /* 0x000fc6000788c0ff */
[----:B------:R-:W3:Y:S01]  /*1b1780*/  LDL.LU R58, [R1+0x2378] ;  /* 0x00237800013a7983 */ /* 0x000ee20000300800 */
[----:B------:R-:W-:Y:S01]  /*1b1790*/  LOP3.LUT P5, RZ, R24, 0x1, RZ, 0xc0, !PT ;  /* 0x0000000118ff7812 */ /* 0x000fe200078ac0ff */
[----:B------:R-:W-:Y:S01]  /*1b17a0*/  IMAD.WIDE R42, R10, 0x4, R98 ;  /* 0x000000040a2a7825 */ /* 0x000fe200078e0262 */
[C---:B------:R-:W-:Y:S01]  /*1b17b0*/  LOP3.LUT P6, RZ, R24.reuse, 0x2, RZ, 0xc0, !PT ;  /* 0x0000000218ff7812 */ /* 0x040fe200078cc0ff */
[----:B------:R-:W3:Y:S02]  /*1b17c0*/  LDL.LU R59, [R1+0x978] ;  /* 0x00097800013b7983 */ /* 0x000ee40000300800 */
[----:B------:R-:W-:Y:S02]  /*1b17d0*/  @P1 LOP3.LUT R19, R19, 0x8000, RZ, 0xfc, !PT ;  /* 0x0000800013131812 */ /* 0x000fe400078efcff */
[----:B------:R-:W-:Y:S01]  /*1b17e0*/  LOP3.LUT P1, RZ, R24, 0x100, RZ, 0xc0, !PT ;  /* 0x0000010018ff7812 */ /* 0x000fe2000782c0ff */
[----:B------:R-:W3:Y:S01]  /*1b17f0*/  LDL.LU R245, [R1+0x958] ;  /* 0x0009580001f57983 */ /* 0x000ee20000300800 */
        /* <DEDUP_REMOVED lines=19> */
[----:B----4-:R1:W-:Y:S02]  /*1b1930*/  @P5 STG.E desc[UR32][R42.64], R244 ;  /* 0x000000f42a005986 */ /* 0x0103e4000c101920 */
[----:B-1----:R-:W-:-:S02]  /*1b1940*/  IMAD.WIDE R42, R10, 0x4, R14 ;  /* 0x000000040a2a7825 */ /* 0x002fc400078e020e */
[----:B------:R-:W4:Y:S04]  /*1b1950*/  LDL.LU R244, [R1+0x918] ;  /* 0x0009180001f47983 */ /* 0x000f280000300800 */
[----:B------:R-:W2:Y:S04]  /*1b1960*/  LDL.LU R10, [R1+0x237c] ;  /* 0x00237c00010a7983 */ /* 0x000ea80000300800 */
[----:B---3--:R1:W-:Y:S02]  /*1b1970*/  @P6 STG.E desc[UR32][R42.64], R8 ;  /* 0x000000082a006986 */ /* 0x0083e4000c101920 */
[----:B-1----:R-:W-:-:S02]  /*1b1980*/  IMAD.WIDE R42, R9, 0x4, R100 ;  /* 0x00000004092a7825 */ /* 0x002fc400078e0264 */
[----:B------:R-:W3:Y:S04]  /*1b1990*/  LDL.LU R8, [R1+0x6ed0] ;  /* 0x006ed00001087983 */ /* 0x000ee80000300800 */
[----:B------:R1:W-:Y:S02]  /*1b19a0*/  @P0 STG.E desc[UR32][R42.64], R18 ;  /* 0x000000122a000986 */ /* 0x0003e4000c101920 */
[----:B-1----:R-:W-:-:S05]  /*1b19b0*/  IMAD.WIDE R42, R9, 0x4, R98 ;  /* 0x00000004092a7825 */ /* 0x002fca00078e0262 */
[----:B------:R1:W-:Y:S01]  /*1b19c0*/  @P1 STG.E desc[UR32][R42.64], R17 ;  /* 0x000000112a001986 */ /* 0x0003e2000c101920 */
[----:B------:R-:W-:Y:S01]  /*1b19d0*/  LOP3.LUT P1, RZ, R19, 0x100000, RZ, 0xc0, !PT ;  /* 0x0010000013ff7812 */ /* 0x000fe2000782c0ff */
[----:B-1----:R-:W-:-:S12]  /*1b19e0*/  IMAD.WIDE R42, R9, 0x4, R96 ;  /* 0x00000004092a7825 */ /* 0x002fd800078e0260 */
[----:B------:R1:W-:Y:S02]  /*1b19f0*/  @P1 STG.E desc[UR32][R42.64], R0 ;  /* 0x000000002a001986 */ /* 0x0003e4000c101920 */
[----:B-1----:R-:W-:Y:S02]  /*1b1a00*/  IMAD.WIDE R42, R9, 0x4, R14 ;  /* 0x00000004092a7825 */ /* 0x002fe400078e020e */
[----:B------:R-:W3:Y:S01]  /*1b1a10*/  LDL.LU R9, [R1+0x358] ;  /* 0x0003580001097983 */ /* 0x000ee20000300800 */
        /* <DEDUP_REMOVED lines=30> */
[----:B------:R1:W-:Y:S01]  /*1b1c00*/  @P4 STG.E desc[UR32][R42.64], R245 ;  /* 0x000000f52a004986 */ /* 0x0003e2000c101920 */
[----:B------:R-:W-:Y:S01]  /*1b1c10*/  LOP3.LUT P0, RZ, R24, 0x20000, RZ, 0xc0, !PT ;  /* 0x0002000018ff7812 */ /* 0x000fe2000780c0ff */
[----:B-1----:R-:W-:-:S05]  /*1b1c20*/  IMAD.WIDE R42, R10, 0x4, R98 ;  /* 0x000000040a2a7825 */ /* 0x002fca00078e0262 */
[----:B------:R1:W-:Y:S02]  /*1b1c30*/  @P5 STG.E desc[UR32][R42.64], R246 ;  /* 0x000000f62a005986 */ /* 0x0003e4000c101920 */
[----:B-1----:R-:W-:-:S05]  /*1b1c40*/  IMAD.WIDE R42, R10, 0x4, R96 ;  /* 0x000000040a2a7825 */ /* 0x002fca00078e0260 */
[----:B----4-:R1:W-:Y:S02]  /*1b1c50*/  @P6 STG.E desc[UR32][R42.64], R244 ;  /* 0x000000f42a006986 */ /* 0x0103e4000c101920 */
[----:B-1----:R-:W-:-:S05]  /*1b1c60*/  IMAD.WIDE R42, R10, 0x4, R14 ;  /* 0x000000040a2a7825 */ /* 0x002fca00078e020e */
[----:B---3--:R1:W-:Y:S04]  /*1b1c70*/  @P0 STG.E desc[UR32][R42.64], R9 ;  /* 0x000000092a000986 */ /* 0x0083e8000c101920 */
        /* <DEDUP_REMOVED lines=27> */
[----:B------:R-:W2:Y:S04]  /*1b1e30*/  LDL.LU R252, [R1+0xa30] ;  /* 0x000a300001fc7983 */ /* 0x000ea80000300800 */
[----:B------:R-:W2:Y:S01]  /*1b1e40*/  LDL.LU R46, [R1+0x2388] ;  /* 0x00238800012e7983 */ /* 0x000ea20000300800 */
[----:B------:R-:W-:-:S02]  /*1b1e50*/  @P1 LOP3.LUT R19, R19, 0x200, RZ, 0xfc, !PT ;  /* 0x0000020013131812 */ /* 0x000fc400078efcff */
[----:B------:R-:W-:Y:S01]  /*1b1e60*/  LOP3.LUT P1, RZ, R24, 0x2000000, RZ, 0xc0, !PT ;  /* 0x0200000018ff7812 */ /* 0x000fe2000782c0ff */
[----:B------:R-:W2:Y:S01]  /*1b1e70*/  LDL.LU R126, [R1+0xa00] ;  /* 0x000a0000017e7983 */ /* 0x000ea20000300800 */
[----:B------:R-:W-:-:S03]  /*1b1e80*/  LOP3.LUT R19, R19, 0xfffffbff, RZ, 0xc0, !PT ;  /* 0xfffffbff13137812 */ /* 0x000fc600078ec0ff */
[----:B------:R-:W2:Y:S01]  /*1b1e90*/  LDL.LU R127, [R1+0x9d0] ;  /* 0x0009d000017f7983 */ /* 0x000ea20000300800 */
[C---:B------:R-:W-:Y:S02]  /*1b1ea0*/  LOP3.LUT P5, RZ, R24.reuse, 0x80000, RZ, 0xc0, !PT ;  /* 0x0008000018ff7812 */ /* 0x040fe400078ac0ff */
[C---:B------:R-:W-:Y:S01]  /*1b1eb0*/  LOP3.LUT P6, RZ, R24.reuse, 0x100000, RZ, 0xc0, !PT ;  /* 0x0010000018ff7812 */ /* 0x040fe200078cc0ff */
[----:B------:R-:W-:Y:S01]  /*1b1ec0*/  IMAD.WIDE R42, R245, 0x4, R98 ;  /* 0x00000004f52a7825 */ /* 0x000fe200078e0262 */
[----:B------:R-:W2:Y:S03]  /*1b1ed0*/  LDL.LU R47, [R1+0x990] ;  /* 0x00099000012f7983 */ /* 0x000ea60000300800 */
[----:B------:R-:W-:Y:S02]  /*1b1ee0*/  @P1 LOP3.LUT R19, R19, 0x400, RZ, 0xfc, !PT ;  /* 0x0000040013131812 */ /* 0x000fe400078efcff */
[----:B------:R-:W-:-:S02]  /*1b1ef0*/  LOP3.LUT P1, RZ, R24, 0x1000000, RZ, 0xc0, !PT ;  /* 0x0100000018ff7812 */ /* 0x000fc4000782c0ff */
[----:B------:R-:W-:Y:S02]  /*1b1f00*/  LOP3.LUT R19, R19, 0xfffff7ff, RZ, 0xc0, !PT ;  /* 0xfffff7ff13137812 */ /* 0x000fe400078ec0ff */
[----:B------:R-:W-:-:S09]  /*1b1f10*/  LOP3.LUT P0, RZ, R24, 0x200000, RZ, 0xc0, !PT ;  /* 0x0020000018ff7812 */ /* 0x000fd2000780c0ff */
[----:B------:R-:W-:Y:S02]  /*1b1f20*/  @P1 LOP3.LUT R19, R19, 0x800, RZ, 0xfc, !PT ;  /* 0x0000080013131812 */ /* 0x000fe400078efcff */
[----:B------:R-:W-:Y:S01]  /*1b1f30*/  LOP3.LUT P1, RZ, R24, 0x800000, RZ, 0xc0, !PT ;  /* 0x0080000018ff7812 */ /* 0x000fe2000782c0ff */
[----:B---3--:R1:W-:Y:S01]  /*1b1f40*/  @P5 STG.E desc[UR32][R42.64], R58 ;  /* 0x0000003a2a005986 */ /* 0x0083e2000c101920 */
[----:B------:R-:W-:Y:S01]  /*1b1f50*/  LOP3.LUT R19, R19, 0xffffefff, RZ, 0xc0, !PT ;  /* 0xffffefff13137812 */ /* 0x000fe200078ec0ff */
[----:B-1----:R-:W-:-:S10]  /*1b1f60*/  IMAD.WIDE R42, R245, 0x4, R96 ;  /* 0x00000004f52a7825 */ /* 0x002fd400078e0260 */
[----:B------:R-:W-:Y:S02]  /*1b1f70*/  @P1 LOP3.LUT R19, R19, 0x1000, RZ, 0xfc, !PT ;  /* 0x0000100013131812 */ /* 0x000fe400078efcff */
[----:B------:R-:W-:Y:S01]  /*1b1f80*/  LOP3.LUT P1, RZ, R24, 0x400000, RZ, 0xc0, !PT ;  /* 0x0040000018ff7812 */ /* 0x000fe2000782c0ff */
[----:B----4-:R1:W-:Y:S04]  /*1b1f90*/  @P6 STG.E desc[UR32][R42.64], R59 ;  /* 0x0000003b2a006986 */ /* 0x0103e8000c101920 */
[----:B-1----:R-:W3:Y:S01]  /*1b1fa0*/  LDL.LU R59, [R1+0x238c] ;  /* 0x00238c00013b7983 */ /* 0x002ee20000300800 */
[----:B------:R-:W-:-:S03]  /*1b1fb0*/  IMAD.WIDE R42, R245, 0x4, R14 ;  /* 0x00000004f52a7825 */ /* 0x000fc600078e020e */
[----:B------:R-:W4:Y:S04]  /*1b1fc0*/  LDL.LU R56, [R1+0x6e0] ;  /* 0x0006e00001387983 */ /* 0x000f280000300800 */
[----:B------:R1:W-:Y:S04]  /*1b1fd0*/  @P0 STG.E desc[UR32][R42.64], R246 ;  /* 0x000000f62a000986 */ /* 0x0003e8000c101920 */
[----:B------:R-:W4:Y:S04]  /*1b1fe0*/  LDL.LU R57, [R1+0x600] ;  /* 0x0006000001397983 */ /* 0x000f280000300800 */
[----:B------:R-:W4:Y:S01]  /*1b1ff0*/  LDL.LU R58, [R1+0x340] ;  /* 0x00034000013a7983 */ /* 0x000f220000300800 */
[----:B-1----:R-:W-:-:S03]  /*1b2000*/  IMAD.WIDE R42, R44, 0x4, R100 ;  /* 0x000000042c2a7825 */ /* 0x002fc600078e0264 */
[----:B------:R-:W4:Y:S04]  /*1b2010*/  LDL.LU R245, [R1+0x230] ;  /* 0x0002300001f57983 */ /* 0x000f280000300800 */
[----:B------:R1:W-:Y:S01]  /*1b2020*/  @P1 STG.E desc[UR32][R42.64], R244 ;  /* 0x000000f42a001986 */ /* 0x0003e2000c101920 */
[----:B------:R-:W-:-:S03]  /*1b2030*/  LOP3.LUT P1, RZ, R19, 0x1000, RZ, 0xc0, !PT ;  /* 0x0000100013ff7812 */ /* 0x000fc6000782c0ff */
[----:B------:R-:W4:Y:S01]  /*1b2040*/  LDL.LU R246, [R1+0x2390] ;  /* 0x0023900001f67983 */ /* 0x000f220000300800 */
[----:B-1----:R-:W-:-:S03]  /*1b2050*/  IMAD.WIDE R42, R44, 0x4, R98 ;  /* 0x000000042c2a7825 */ /* 0x002fc600078e0262 */
[----:B------:R-:W4:Y:S06]  /*1b2060*/  LDL.LU R244, [R1+0xa34] ;  /* 0x000a340001f47983 */ /* 0x000f2c0000300800 */
[----:B------:R1:W-:Y:S01]  /*1b2070*/  @P1 STG.E desc[UR32][R42.64], R10 ;  /* 0x0000000a2a001986 */ /* 0x0003e2000c101920 */
[----:B------:R-:W-:-:S03]  /*1b2080*/  LOP3.LUT P1, RZ, R19, 0x800, RZ, 0xc0, !PT ;  /* 0x0000080013ff7812 */ /* 0x000fc6000782c0ff */
[----:B-1----:R-:W4:Y:S01]  /*1b2090*/  LDL.LU R10, [R1+0xa04] ;  /* 0x000a0400010a7983 */ /* 0x002f220000300800 */
        /* <DEDUP_REMOVED lines=19> */
[----:B------:R-:W-:Y:S02]  /*1b21d0*/  LOP3.LUT P2, RZ, R24, 0x80000000, RZ, 0xc0, !PT ;  /* 0x8000000018ff7812 */ /* 0x000fe4000784c0ff */
[----:B------:R-:W-:Y:S01]  /*1b21e0*/  LOP3.LUT P3, RZ, R25, 0x1, RZ, 0xc0, !PT ;  /* 0x0000000119ff7812 */ /* 0x000fe2000786c0ff */
[----:B---3--:R-:W-:-:S08]  /*1b21f0*/  IMAD.WIDE R42, R59, 0x4, R100 ;  /* 0x000000043b2a7825 */ /* 0x008fd000078e0264 */
[----:B----4-:R1:W-:Y:S01]  /*1b2200*/  @P1 STG.E desc[UR32][R42.64], R56 ;  /* 0x000000382a001986 */ /* 0x0103e2000c101920 */
        /* <DEDUP_REMOVED lines=38> */
[----:B------:R-:W-:-:S03]  /*1b2470*/  LOP3.LUT P0, RZ, R25, 0x100, RZ, 0xc0, !PT ;  /* 0x0000010019ff7812 */ /* 0x000fc6000780c0ff */
[----:B------:R-:W4:Y:S01]  /*1b2480*/  LDL.LU R58, [R1+0xa0c] ;  /* 0x000a0c00013a7983 */ /* 0x000f220000300800 */
[----:B------:R-:W-:Y:S02]  /*1b2490*/  LOP3.LUT P1, RZ, R25, 0x20000, RZ, 0xc0, !PT ;  /* 0x0002000019ff7812 */ /* 0x000fe4000782c0ff */
[----:B------:R-:W-:Y:S01]  /*1b24a0*/  LOP3.LUT R20, R20, 0xdfffffff, RZ, 0xc0, !PT ;  /* 0xdfffffff14147812 */ /* 0x000fe200078ec0ff */
[----:B---3--:R2:W-:Y:S10]  /*1b24b0*/  @P4 STG.E desc[UR32][R42.64], R59 ;  /* 0x0000003b2a004986 */ /* 0x0085f4000c101920 */
        /* <DEDUP_REMOVED lines=11> */
[----:B--2---:R-:W-:-:S05]  /*1b2570*/  IMAD.WIDE R42, R9, 0x4, R100 ;  /* 0x00000004092a7825 */ /* 0x004fca00078e0264 */
[----:B----4-:R1:W-:Y:S02]  /*1b2580*/  @P5 STG.E desc[UR32][R42.64], R245 ;  /* 0x000000f52a005986 */ /* 0x0103e4000c101920 */
[C---:B-1----:R-:W-:Y:S02]  /*1b2590*/  IMAD.WIDE R42, R9.reuse, 0x4, R98 ;  /* 0x00000004092a7825 */ /* 0x042fe400078e0262 */
[----:B------:R-:W2:Y:S04]  /*1b25a0*/  LDL.LU R245, [R1+0x9dc] ;  /* 0x0009dc0001f57983 */ /* 0x000ea80000300800 */
[----:B------:R1:W-:Y:S02]  /*1b25b0*/  @P6 STG.E desc[UR32][R42.64], R244 ;  /* 0x000000f42a006986 */ /* 0x0003e4000c101920 */
[----:B-1----:R-:W-:-:S02]  /*1b25c0*/  IMAD.WIDE R42, R9, 0x4, R96 ;  /* 0x00000004092a7825 */ /* 0x002fc400078e0260 */
[----:B------:R-:W3:Y:S04]  /*1b25d0*/  LDL.LU R244, [R1+0x99c] ;  /* 0x00099c0001f47983 */ /* 0x000ee80000300800 */
        /* <DEDUP_REMOVED lines=29> */
[----:B------:R-:W-:Y:S01]  /*1b27b0*/  @P1 STG.E desc[UR32][R42.64], R252 ;  /* 0x000000fc2a001986 */ /* 0x000fe2000c101920 */
        /* <DEDUP_REMOVED lines=20> */
[C---:B------:R-:W-:Y:S01]  /*1b2900*/  LOP3.LUT P6, RZ, R25.reuse, 0x400000, RZ, 0xc0, !PT ;  /* 0x0040000019ff7812 */ /* 0x040fe200078cc0ff */
[----:B-1----:R-:W-:Y:S02]  /*1b2910*/  IMAD.WIDE R18, R246, 0x4, R96 ;  /* 0x00000004f6127825 */ /* 0x002fe400078e0260 */
[----:B------:R-:W4:Y:S01]  /*1b2920*/  LDL.LU R58, [R1+0x34c] ;  /* 0x00034c00013a7983 */ /* 0x000f220000300800 */
[----:B------:R-:W-:-:S03]  /*1b2930*/  LOP3.LUT P0, RZ, R25, 0x800000, RZ, 0xc0, !PT ;  /* 0x0080000019ff7812 */ /* 0x000fc6000780c0ff */
[----:B--2---:R1:W-:Y:S02]  /*1b2940*/  @P4 STG.E desc[UR32][R18.64], R245 ;  /* 0x000000f512004986 */ /* 0x0043e4000c101920 */
[----:B-1----:R-:W-:Y:S02]  /*1b2950*/  IMAD.WIDE R18, R246, 0x4, R14 ;  /* 0x00000004f6127825 */ /* 0x002fe400078e020e */
[----:B------:R-:W2:Y:S04]  /*1b2960*/  LDL.LU R246, [R1+0x23c] ;  /* 0x00023c0001f67983 */ /* 0x000ea80000300800 */
[----:B---3--:R1:W-:Y:S04]  /*1b2970*/  @P5 STG.E desc[UR32][R18.64], R244 ;  /* 0x000000f412005986 */ /* 0x0083e8000c101920 */
[----:B------:R-:W3:Y:S04]  /*1b2980*/  LDL.LU R245, [R1+0xb50] ;  /* 0x000b500001f57983 */ /* 0x000ee80000300800 */
[----:B-1----:R-:W3:Y:S01]  /*1b2990*/  LDL.LU R244, [R1+0xb20] ;  /* 0x000b200001f47983 */ /* 0x002ee20000300800 */
[----:B----4-:R-:W-:-:S05]  /*1b29a0*/  IMAD.WIDE R18, R59, 0x4, R100 ;  /* 0x000000043b127825 */ /* 0x010fca00078e0264 */
[----:B------:R1:W-:Y:S02]  /*1b29b0*/  @P6 STG.E desc[UR32][R18.64], R10 ;  /* 0x0000000a12006986 */ /* 0x0003e4000c101920 */
[----:B-1----:R-:W-:Y:S02]  /*1b29c0*/  IMAD.WIDE R18, R59, 0x4, R98 ;  /* 0x000000043b127825 */ /* 0x002fe400078e0262 */
[----:B------:R-:W4:Y:S04]  /*1b29d0*/  LDL.LU R10, [R1+0xaf0] ;  /* 0x000af000010a7983 */ /* 0x000f280000300800 */
[----:B------:R1:W-:Y:S04]  /*1b29e0*/  @P0 STG.E desc[UR32][R18.64], R9 ;  /* 0x0000000912000986 */ /* 0x0003e8000c101920 */
[----:B-1----:R-:W3:Y:S04]  /*1b29f0*/  LDL.LU R9, [R1+0x23a8] ;  /* 0x0023a80001097983 */ /* 0x002ee80000300800 */
        /* <DEDUP_REMOVED lines=13> */
[----:B------:R-:W4:Y:S01]  /*1b2ad0*/  LDL.LU R57, [R1+0xab4] ;  /* 0x000ab40001397983 */ /* 0x000f220000300800 */
[C---:B------:R-:W-:Y:S02]  /*1b2ae0*/  LOP3.LUT P6, RZ, R25.reuse, 0x4000000, RZ, 0xc0, !PT ;  /* 0x0400000019ff7812 */ /* 0x040fe400078cc0ff */
        /* <DEDUP_REMOVED lines=12> */
[----:B------:R1:W-:Y:S02]  /*1b2bb0*/  @P4 STG.E desc[UR32][R18.64], R58 ;  /* 0x0000003a12004986 */ /* 0x0003e4000c101920 */
[----:B-1----:R-:W-:-:S05]  /*1b2bc0*/  IMAD.WIDE R18, R59, 0x4, R14 ;  /* 0x000000043b127825 */ /* 0x002fca00078e020e */
[----:B--2---:R1:W-:Y:S04]  /*1b2bd0*/  @P5 STG.E desc[UR32][R18.64], R246 ;  /* 0x000000f612005986 */ /* 0x0043e8000c101920 */
[----:B-1----:R-:W2:Y:S04]  /*1b2be0*/  LDL.LU R246, [R1+0x23b4] ;  /* 0x0023b40001f67983 */ /* 0x002ea80000300800 */
[----:B------:R-:W2:Y:S04]  /*1b2bf0*/  LDL.LU R58, [R1+0xa94] ;  /* 0x000a9400013a7983 */ /* 0x000ea80000300800 */
[----:B------:R-:W2:Y:S01]  /*1b2c00*/  LDL.LU R59, [R1+0xa74] ;  /* 0x000a7400013b7983 */ /* 0x000ea20000300800 */
[----:B---3--:R-:W-:-:S05]  /*1b2c10*/  IMAD.WIDE R18, R9, 0x4, R100 ;  /* 0x0000000409127825 */ /* 0x008fca00078e0264 */
[----:B------:R1:W-:Y:S04]  /*1b2c20*/  @P6 STG.E desc[UR32][R18.64], R245 ;  /* 0x000000f512006986 */ /* 0x0003e8000c101920 */
[----:B-1----:R-:W3:Y:S01]  /*1b2c30*/  LDL.LU R245, [R1+0xa54] ;  /* 0x000a540001f57983 */ /* 0x002ee20000300800 */
[----:B------:R-:W-:-:S05]  /*1b2c40*/  IMAD.WIDE R18, R9, 0x4, R98 ;  /* 0x0000000409127825 */ /* 0x000fca00078e0262 */
[----:B------:R1:W-:Y:S04]  /*1b2c50*/  @P0 STG.E desc[UR32][R18.64], R244 ;  /* 0x000000f412000986 */ /* 0x0003e8000c101920 */
[----:B-1----:R-:W3:Y:S01]  /*1b2c60*/  LDL.LU R244, [R1+0x9e4] ;  /* 0x0009e40001f47983 */ /* 0x002ee20000300800 */
        /* <DEDUP_REMOVED lines=12> */
[----:B------:R-:W-:-:S10]  /*1b2d30*/  IMAD.WIDE R18, R9, 0x4, R96 ;  /* 0x0000000409127825 */ /* 0x000fd400078e0260 */
[----:B------:R-:W-:Y:S02]  /*1b2d40*/  @P1 LOP3.LUT R20, R20, 0x10000000, RZ, 0xfc, !PT ;  /* 0x1000000014141812 */ /* 0x000fe400078efcff */
[----:B------:R-:W-:-:S13]  /*1b2d50*/  LOP3.LUT P1, RZ, R25, 0x10000000, RZ, 0xc0, !PT ;  /* 0x1000000019ff7812 */ /* 0x000fda000782c0ff */
[----:B----4-:R1:W-:Y:S01]  /*1b2d60*/  @P1 STG.E desc[UR32][R18.64], R10 ;  /* 0x0000000a12001986 */ /* 0x0103e2000c101920 */
[C---:B------:R-:W-:Y:S01]  /*1b2d70*/  LOP3.LUT P1, RZ, R20.reuse, 0x10000000, RZ, 0xc0, !PT ;  /* 0x1000000014ff7812 */ /* 0x040fe2000782c0ff */
[----:B-1----:R-:W-:Y:S02]  /*1b2d80*/  IMAD.WIDE R18, R9, 0x4, R14 ;  /* 0x0000000409127825 */ /* 0x002fe400078e020e */
[----:B------:R-:W4:Y:S04]  /*1b2d90*/  LDL.LU R9, [R1+0xb58] ;  /* 0x000b580001097983 */ /* 0x000f280000300800 */
[----:B------:R-:W4:Y:S06]  /*1b2da0*/  LDL.LU R10, [R1+0x23b8] ;  /* 0x0023b800010a7983 */ /* 0x000f2c0000300800 */
        /* <DEDUP_REMOVED lines=35> */
[----:B---3--:R1:W-:Y:S02]  /*1b2fe0*/  @P5 STG.E desc[UR32][R18.64], R245 ;  /* 0x000000f512005986 */ /* 0x0083e4000c101920 */
[----:B-1----:R-:W-:Y:S02]  /*1b2ff0*/  IMAD.WIDE R18, R246, 0x4, R14 ;  /* 0x00000004f6127825 */ /* 0x002fe400078e020e */
[----:B------:R-:W2:Y:S04]  /*1b3000*/  LDL.LU R246, [R1+0xb28] ;  /* 0x000b280001f67983 */ /* 0x000ea80000300800 */
[----:B------:R1:W-:Y:S04]  /*1b3010*/  @P6 STG.E desc[UR32][R18.64], R244 ;  /* 0x000000f412006986 */ /* 0x0003e8000c101920 */
[----:B-1----:R-:W3:Y:S01]  /*1b3020*/  LDL.LU R244, [R1+0xaf8] ;  /* 0x000af80001f47983 */ /* 0x002ee20000300800 */
[----:B------:R-:W-:-:S03]  /*1b3030*/  LOP3.LUT P0, RZ, R26, 0x400, RZ, 0xc0, !PT ;  /* 0x000004001aff7812 */ /* 0x000fc6000780c0ff */
[----:B------:R-:W3:Y:S04]  /*1b3040*/  LDL.LU R42, [R1+0xab8] ;  /* 0x000ab800012a7983 */ /* 0x000ee80000300800 */
[----:B------:R-:W3:Y:S04]  /*1b3050*/  LDL.LU R43, [R1+0xa98] ;  /* 0x000a9800012b7983 */ /* 0x000ee80000300800 */
[----:B------:R-:W3:Y:S01]  /*1b3060*/  LDL.LU R17, [R1+0xa78] ;  /* 0x000a780001117983 */ /* 0x000ee20000300800 */
[----:B----4-:R-:W-:-:S05]  /*1b3070*/  IMAD.WIDE R18, R10, 0x4, R100 ;  /* 0x000000040a127825 */ /* 0x010fca00078e0264 */
        /* <DEDUP_REMOVED lines=25> */
[----:B--2---:R1:W-:Y:S02]  /*1b3210*/  @P4 STG.E desc[UR32][R18.64], R246 ;  /* 0x000000f612004986 */ /* 0x0043e4000c101920 */
[C---:B-1----:R-:W-:Y:S02]  /*1b3220*/  IMAD.WIDE R18, R10.reuse, 0x4, R96 ;  /* 0x000000040a127825 */ /* 0x042fe400078e0260 */
[----:B------:R-:W2:Y:S04]  /*1b3230*/  LDL.LU R246, [R1+0xb40] ;  /* 0x000b400001f67983 */ /* 0x000ea80000300800 */
[----:B---3--:R1:W-:Y:S02]  /*1b3240*/  @P5 STG.E desc[UR32][R18.64], R244 ;  /* 0x000000f412005986 */ /* 0x0083e4000c101920 */
[----:B-1----:R-:W-:-:S02]  /*1b3250*/  IMAD.WIDE R18, R10, 0x4, R14 ;  /* 0x000000040a127825 */ /* 0x002fc400078e020e */
[----:B------:R-:W3:Y:S04]  /*1b3260*/  LDL.LU R244, [R1+0xb10] ;  /* 0x000b100001f47983 */ /* 0x000ee80000300800 */
[----:B------:R-:W2:Y:S01]  /*1b3270*/  LDL.LU R10, [R1+0x23c8] ;  /* 0x0023c800010a7983 */ /* 0x000ea20000300800 */
        /* <DEDUP_REMOVED lines=17> */
[----:B------:R4:W-:Y:S08]  /*1b3390*/  @P6 STG.E desc[UR32][R18.64], R42 ;  /* 0x0000002a12006986 */ /* 0x0009f0000c101920 */
[----:B------:R-:W-:-:S02]  /*1b33a0*/  @P1 LOP3.LUT R20, R20, 0x100000, RZ, 0xfc, !PT ;  /* 0x0010000014141812 */ /* 0x000fc400078efcff */
[----:B------:R-:W-:Y:S01]  /*1b33b0*/  LOP3.LUT P1, RZ, R26, 0x8000, RZ, 0xc0, !PT ;  /* 0x000080001aff7812 */ /* 0x000fe2000782c0ff */
[----:B----4-:R-:W-:-:S05]  /*1b33c0*/  IMAD.WIDE R18, R9, 0x4, R100 ;  /* 0x0000000409127825 */ /* 0x010fca00078e0264 */
        /* <DEDUP_REMOVED lines=37> */
[----:B------:R-:W-:-:S03]  /*1b3620*/  LOP3.LUT P6, RZ, R26, 0x10000000, RZ, 0xc0, !PT ;  /* 0x100000001aff7812 */ /* 0x000fc600078cc0ff */
[----:B-1----:R-:W4:Y:S01]  /*1b3630*/  LDL.LU R59, [R1+0x9a0] ;  /* 0x0009a000013b7983 */ /* 0x002f220000300800 */
[----:B--2---:R-:W-:-:S05]  /*1b3640*/  IMAD.WIDE R18, R10, 0x4, R100 ;  /* 0x000000040a127825 */ /* 0x004fca00078e0264 */
[----:B------:R1:W-:Y:S02]  /*1b3650*/  @P4 STG.E desc[UR32][R18.64], R245 ;  /* 0x000000f512004986 */ /* 0x0003e4000c101920 */
[C---:B-1----:R-:W-:Y:S02]  /*1b3660*/  IMAD.WIDE R18, R10.reuse, 0x4, R98 ;  /* 0x000000040a127825 */ /* 0x042fe400078e0262 */
[----:B------:R-:W2:Y:S04]  /*1b3670*/  LDL.LU R245, [R1+0x700] ;  /* 0x0007000001f57983 */ /* 0x000ea80000300800 */
[----:B------:R1:W-:Y:S02]  /*1b3680*/  @P5 STG.E desc[UR32][R18.64], R246 ;  /* 0x000000f612005986 */ /* 0x0003e4000c101920 */
[----:B-1----:R-:W-:-:S02]  /*1b3690*/  IMAD.WIDE R18, R10, 0x4, R96 ;  /* 0x000000040a127825 */ /* 0x002fc400078e0260 */
[----:B------:R-:W2:Y:S04]  /*1b36a0*/  LDL.LU R246, [R1+0x330] ;  /* 0x0003300001f67983 */ /* 0x000ea80000300800 */
[----:B---3--:R1:W-:Y:S04]  /*1b36b0*/  @P6 STG.E desc[UR32][R18.64], R244 ;  /* 0x000000f412006986 */ /* 0x0083e8000c101920 */
[----:B-1----:R-:W3:Y:S01]  /*1b36c0*/  LDL.LU R244, [R1+0x23cc] ;  /* 0x0023cc0001f47983 */ /* 0x002ee20000300800 */
[----:B------:R-:W-:Y:S01]  /*1b36d0*/  LOP3.LUT P0, RZ, R26, 0x20000000, RZ, 0xc0, !PT ;  /* 0x200000001aff7812 */ /* 0x000fe2000780c0ff */
[----:B------:R-:W-:-:S12]  /*1b36e0*/  IMAD.WIDE R18, R10, 0x4, R14 ;  /* 0x000000040a127825 */ /* 0x000fd800078e020e */
        /* <DEDUP_REMOVED lines=32> */
[----:B--2---:R1:W-:Y:S02]  /*1b38f0*/  @P5 STG.E desc[UR32][R18.64], R245 ;  /* 0x000000f512005986 */ /* 0x0043e4000c101920 */
[----:B-1----:R-:W-:-:S02]  /*1b3900*/  IMAD.WIDE R18, R244, 0x4, R96 ;  /* 0x00000004f4127825 */ /* 0x002fc400078e0260 */
[----:B------:R-:W2:Y:S04]  /*1b3910*/  LDL.LU R245, [R1+0x9a8] ;  /* 0x0009a80001f57983 */ /* 0x000ea80000300800 */
[----:B------:R1:W-:Y:S02]  /*1b3920*/  @P6 STG.E desc[UR32][R18.64], R246 ;  /* 0x000000f612006986 */ /* 0x0003e4000c101920 */
[----:B-1----:R-:W-:Y:S02]  /*1b3930*/  IMAD.WIDE R18, R244, 0x4, R14 ;  /* 0x00000004f4127825 */ /* 0x002fe400078e020e */
[----:B------:R-:W2:Y:S04]  /*1b3940*/  LDL.LU R246, [R1+0x708] ;  /* 0x0007080001f67983 */ /* 0x000ea80000300800 */
[----:B------:R-:W2:Y:S04]  /*1b3950*/  LDL.LU R244, [R1+0x338] ;  /* 0x0003380001f47983 */ /* 0x000ea80000300800 */
[----:B------:R-:W2:Y:S01]  /*1b3960*/  LDL.LU R47, [R1+0x23dc] ;  /* 0x0023dc00012f7983 */ /* 0x000ea20000300800 */
        /* <DEDUP_REMOVED lines=58> */
[----:B--2---:R-:W-:-:S05]  /*1b3d10*/  IMAD.WIDE R18, R47, 0x4, R100 ;  /* 0x000000042f127825 */ /* 0x004fca00078e0264 */
        /* <DEDUP_REMOVED lines=27> */
[C---:B------:R-:W-:Y:S02]  /*1b3ed0*/  LOP3.LUT P1, RZ, R27.reuse, 0x2000000, RZ, 0xc0, !PT ;  /* 0x020000001bff7812 */ /* 0x040fe4000782c0ff */
[----:B------:R-:W-:Y:S01]  /*1b3ee0*/  LOP3.LUT P6, RZ, R27, 0x80000, RZ, 0xc0, !PT ;  /* 0x000800001bff7812 */ /* 0x000fe200078cc0ff */
[----:B--2---:R1:W-:Y:S04]  /*1b3ef0*/  @P4 STG.E desc[UR32][R18.64], R244 ;  /* 0x000000f412004986 */ /* 0x0043e8000c101920 */
[----:B-1----:R-:W2:Y:S04]  /*1b3f00*/  LDL.LU R244, [R1+0x70c] ;  /* 0x00070c0001f47983 */ /* 0x002ea80000300800 */
[----:B------:R-:W2:Y:S04]  /*1b3f10*/  LDL.LU R17, [R1+0x33c] ;  /* 0x00033c0001117983 */ /* 0x000ea80000300800 */
[----:B------:R-:W2:Y:S04]  /*1b3f20*/  LDL.LU R44, [R1+0x22c] ;  /* 0x00022c00012c7983 */ /* 0x000ea80000300800 */
[----:B------:R-:W2:Y:S04]  /*1b3f30*/  LDL.LU R127, [R1+0x23e8] ;  /* 0x0023e800017f7983 */ /* 0x000ea80000300800 */
[----:B------:R-:W2:Y:S04]  /*1b3f40*/  LDL.LU R45, [R1+0xc40] ;  /* 0x000c4000012d7983 */ /* 0x000ea80000300800 */
[----:B------:R-:W2:Y:S01]  /*1b3f50*/  LDL.LU R252, [R1+0xc20] ;  /* 0x000c200001fc7983 */ /* 0x000ea20000300800 */
[----:B------:R-:W-:Y:S01]  /*1b3f60*/  LOP3.LUT R20, R20, 0xfffffffd, RZ, 0xc0, !PT ;  /* 0xfffffffd14147812 */ /* 0x000fe200078ec0ff */
[----:B---3--:R-:W-:Y:S01]  /*1b3f70*/  IMAD.WIDE R18, R59, 0x4, R100 ;  /* 0x000000043b127825 */ /* 0x008fe200078e0264 */
[----:B------:R-:W-:Y:S01]  /*1b3f80*/  LOP3.LUT P0, RZ, R27, 0x100000, RZ, 0xc0, !PT ;  /* 0x001000001bff7812 */ /* 0x000fe2000780c0ff */
[----:B------:R-:W3:Y:S01]  /*1b3f90*/  LDL.LU R126, [R1+0xc00] ;  /* 0x000c0000017e7983 */ /* 0x000ee20000300800 */
[----:B------:R-:W-:-:S02]  /*1b3fa0*/  @P1 LOP3.LUT R20, R20, 0x2, RZ, 0xfc, !PT ;  /* 0x0000000214141812 */ /* 0x000fc400078efcff */
[----:B------:R-:W-:Y:S01]  /*1b3fb0*/  LOP3.LUT P1, RZ, R27, 0x1000000, RZ, 0xc0, !PT ;  /* 0x010000001bff7812 */ /* 0x000fe2000782c0ff */
[----:B------:R1:W-:Y:S01]  /*1b3fc0*/  @P5 STG.E desc[UR32][R18.64], R56 ;  /* 0x0000003812005986 */ /* 0x0003e2000c101920 */
[----:B------:R-:W-:Y:S01]  /*1b3fd0*/  LOP3.LUT R20, R20, 0xfffffffb, RZ, 0xc0, !PT ;  /* 0xfffffffb14147812 */ /* 0x000fe200078ec0ff */
[----:B-1----:R-:W-:-:S05]  /*1b3fe0*/  IMAD.WIDE R18, R59, 0x4, R98 ;  /* 0x000000043b127825 */ /* 0x002fca00078e0262 */
[----:B----4-:R1:W-:Y:S05]  /*1b3ff0*/  @P6 STG.E desc[UR32][R18.64], R57 ;  /* 0x0000003912006986 */ /* 0x0103ea000c101920 */
[----:B------:R-:W-:Y:S02]  /*1b4000*/  @P1 LOP3.LUT R20, R20, 0x4, RZ, 0xfc, !PT ;  /* 0x0000000414141812 */ /* 0x000fe400078efcff */
[----:B------:R-:W-:Y:S01]  /*1b4010*/  LOP3.LUT P1, RZ, R27, 0x800000, RZ, 0xc0, !PT ;  /* 0x008000001bff7812 */ /* 0x000fe2000782c0ff */
[----:B-1----:R-:W-:-:S05]  /*1b4020*/  IMAD.WIDE R18, R59, 0x4, R96 ;  /* 0x000000043b127825 */ /* 0x002fca00078e0260 */
[----:B------:R1:W-:Y:S01]  /*1b4030*/  @P0 STG.E desc[UR32][R18.64], R58 ;  /* 0x0000003a12000986 */ /* 0x0003e2000c101920 */
[----:B------:R-:W-:-:S03]  /*1b4040*/  LOP3.LUT R20, R20, 0xfffffff7, RZ, 0xc0, !PT ;  /* 0xfffffff714147812 */ /* 0x000fc600078ec0ff */
[----:B-1----:R-:W4:Y:S04]  /*1b4050*/  LDL.LU R58, [R1+0x23ec] ;  /* 0x0023ec00013a7983 */ /* 0x002f280000300800 */
[----:B------:R-:W4:Y:S04]  /*1b4060*/  LDL.LU R46, [R1+0xbe0] ;  /* 0x000be000012e7983 */ /* 0x000f280000300800 */
[----:B------:R-:W4:Y:S01]  /*1b4070*/  LDL.LU R47, [R1+0xbc0] ;  /* 0x000bc000012f7983 */ /* 0x000f220000300800 */
[----:B------:R-:W-:Y:S02]  /*1b4080*/  @P1 LOP3.LUT R20, R20, 0x8, RZ, 0xfc, !PT ;  /* 0x0000000814141812 */ /* 0x000fe400078efcff */
[----:B------:R-:W-:Y:S01]  /*1b4090*/  LOP3.LUT P1, RZ, R27, 0x400000, RZ, 0xc0, !PT ;  /* 0x004000001bff7812 */ /* 0x000fe2000782c0ff */
[----:B------:R-:W4:Y:S01]  /*1b40a0*/  LDL.LU R56, [R1+0xbb0] ;  /* 0x000bb00001387983 */ /* 0x000f220000300800 */
[----:B------:R-:W-:Y:S01]  /*1b40b0*/  LOP3.LUT R20, R20, 0xffffffef, RZ, 0xc0, !PT ;  /* 0xffffffef14147812 */ /* 0x000fe200078ec0ff */
[----:B------:R-:W-:-:S02]  /*1b40c0*/  IMAD.WIDE R18, R59, 0x4, R14 ;  /* 0x000000043b127825 */ /* 0x000fc400078e020e */
[----:B------:R-:W4:Y:S08]  /*1b40d0*/  LDL.LU R57, [R1+0xba0] ;  /* 0x000ba00001397983 */ /* 0x000f300000300800 */
[----:B------:R-:W-:Y:S02]  /*1b40e0*/  @P1 LOP3.LUT R20, R20, 0x10, RZ, 0xfc, !PT ;  /* 0x0000001014141812 */ /* 0x000fe400078efcff */
[----:B------:R-:W-:-:S13]  /*1b40f0*/  LOP3.LUT P1, RZ, R27, 0x200000, RZ, 0xc0, !PT ;  /* 0x002000001bff7812 */ /* 0x000fda000782c0ff */
[----:B------:R1:W-:Y:S01]  /*1b4100*/  @P1 STG.E desc[UR32][R18.64], R245 ;  /* 0x000000f512001986 */ /* 0x0003e2000c101920 */
[----:B------:R-:W-:Y:S01]  /*1b4110*/  LOP3.LUT P1, RZ, R20, 0x10, RZ, 0xc0, !PT ;  /* 0x0000001014ff7812 */ /* 0x000fe2000782c0ff */
[----:B-1----:R-:W-:Y:S02]  /*1b4120*/  IMAD.WIDE R18, R0, 0x4, R100 ;  /* 0x0000000400127825 */ /* 0x002fe400078e0264 */
[----:B------:R-:W4:Y:S10]  /*1b4130*/  LDL.LU R245, [R1+0xb90] ;  /* 0x000b900001f57983 */ /* 0x000f340000300800 */
        /* <DEDUP_REMOVED lines=23> */
[----:B---3--:R1:W-:Y:S01]  /*1b42b0*/  @P1 STG.E desc[UR32][R18.64], R126 ;  /* 0x0000007e12001986 */ /* 0x0083e2000c101920 */
[----:B------:R-:W-:Y:S02]  /*1b42c0*/  LOP3.LUT P1, RZ, R21, 0x20000000, RZ, 0xc0, !PT ;  /* 0x2000000015ff7812 */ /* 0x000fe4000782c0ff */
[----:B------:R-:W-:Y:S01]  /*1b42d0*/  LOP3.LUT P3, RZ, R27, 0x80000000, RZ, 0xc0, !PT ;  /* 0x800000001bff7812 */ /* 0x000fe2000786c0ff */
[----:B-1----:R-:W-:-:S10]  /*1b42e0*/  IMAD.WIDE R18, R127, 0x4, R14 ;  /* 0x000000047f127825 */ /* 0x002fd400078e020e */
[----:B----4-:R1:W-:Y:S02]  /*1b42f0*/  @P1 STG.E desc[UR32][R18.64], R46 ;  /* 0x0000002e12001986 */ /* 0x0103e4000c101920 */
[----:B-1----:R-:W-:-:S05]  /*1b4300*/  IMAD.WIDE R18, R58, 0x4, R100 ;  /* 0x000000043a127825 */ /* 0x002fca00078e0264 */
[----:B------:R1:W-:Y:S02]  /*1b4310*/  @P2 STG.E desc[UR32][R18.64], R47 ;  /* 0x0000002f12002986 */ /* 0x0003e4000c101920 */
[----:B-1----:R-:W-:-:S05]  /*1b4320*/  IMAD.WIDE R18, R58, 0x4, R98 ;  /* 0x000000043a127825 */ /* 0x002fca00078e0262 */
[----:B------:R1:W-:Y:S04]  /*1b4330*/  @P3 STG.E desc[UR32][R18.64], R56 ;  /* 0x0000003812003986 */ /* 0x0003e8000c101920 */
        /* <DEDUP_REMOVED lines=27> */
[C---:B------:R-:W-:Y:S01]  /*1b44f0*/  LOP3.LUT P4, RZ, R28.reuse, 0x10, RZ, 0xc0, !PT ;  /* 0x000000101cff7812 */ /* 0x040fe2000788c0ff */
        /* <DEDUP_REMOVED lines=20> */
[----:B---3--:R1:W-:Y:S02]  /*1b4640*/  @P4 STG.E desc[UR32][R18.64], R56 ;  /* 0x0000003812004986 */ /* 0x0083e4000c101920 */
[----:B-1----:R-:W-:Y:S02]  /*1b4650*/  IMAD.WIDE R18, R59, 0x4, R14 ;  /* 0x000000043b127825 */ /* 0x002fe400078e020e */
[----:B------:R-:W3:Y:S04]  /*1b4660*/  LDL.LU R59, [R1+0x2404] ;  /* 0x00240400013b7983 */ /* 0x000ee80000300800 */
[----:B------:R-:W3:Y:S01]  /*1b4670*/  LDL.LU R45, [R1+0xbe8] ;  /* 0x000be800012d7983 */ /* 0x000ee20000300800 */
[----:B------:R-:W-:-:S02]  /*1b4680*/  LOP3.LUT R21, R21, 0xf7ffffff, RZ, 0xc0, !PT ;  /* 0xf7ffffff15157812 */ /* 0x000fc400078ec0ff */
[C---:B------:R-:W-:Y:S01]  /*1b4690*/  LOP3.LUT P5, RZ, R28.reuse, 0x20, RZ, 0xc0, !PT ;  /* 0x000000201cff7812 */ /* 0x040fe200078ac0ff */
[----:B------:R-:W3:Y:S01]  /*1b46a0*/  LDL.LU R56, [R1+0xc4c] ;  /* 0x000c4c0001387983 */ /* 0x000ee20000300800 */
[----:B------:R-:W-:Y:S02]  /*1b46b0*/  @P1 LOP3.LUT R21, R21, 0x8000000, RZ, 0xfc, !PT ;  /* 0x0800000015151812 */ /* 0x000fe400078efcff */
[C---:B------:R-:W-:Y:S02]  /*1b46c0*/  LOP3.LUT P1, RZ, R28.reuse, 0x200, RZ, 0xc0, !PT ;  /* 0x000002001cff7812 */ /* 0x040fe4000782c0ff */
[C---:B------:R-:W-:Y:S02]  /*1b46d0*/  LOP3.LUT P6, RZ, R28.reuse, 0x40, RZ, 0xc0, !PT ;  /* 0x000000401cff7812 */ /* 0x040fe400078cc0ff */
[----:B------:R-:W-:Y:S02]  /*1b46e0*/  LOP3.LUT P0, RZ, R28, 0x80, RZ, 0xc0, !PT ;  /* 0x000000801cff7812 */ /* 0x000fe4000780c0ff */
[----:B------:R-:W-:-:S03]  /*1b46f0*/  LOP3.LUT R21, R21, 0xefffffff, RZ, 0xc0, !PT ;  /* 0xefffffff15157812 */ /* 0x000fc600078ec0ff */
[----:B----4-:R1:W-:Y:S04]  /*1b4700*/  @P5 STG.E desc[UR32][R18.64], R57 ;  /* 0x0000003912005986 */ /* 0x0103e8000c101920 */
[----:B------:R-:W-:Y:S02]  /*1b4710*/  @P1 LOP3.LUT R21, R21, 0x10000000, RZ, 0xfc, !PT ;  /* 0x1000000015151812 */ /* 0x000fe400078efcff */
[----:B------:R-:W-:Y:S01]  /*1b4720*/  LOP3.LUT P1, RZ, R28, 0x100, RZ, 0xc0, !PT ;  /* 0x000001001cff7812 */ /* 0x000fe2000782c0ff */
[----:B-1----:R-:W4:Y:S01]  /*1b4730*/  LDL.LU R57, [R1+0xc2c] ;  /* 0x000c2c0001397983 */ /* 0x002f220000300800 */
[----:B--2---:R-:W-:-:S05]  /*1b4740*/  IMAD.WIDE R18, R244, 0x4, R100 ;  /* 0x00000004f4127825 */ /* 0x004fca00078e0264 */
[----:B------:R1:W-:Y:S02]  /*1b4750*/  @P6 STG.E desc[UR32][R18.64], R58 ;  /* 0x0000003a12006986 */ /* 0x0003e4000c101920 */
[C---:B-1----:R-:W-:Y:S02]  /*1b4760*/  IMAD.WIDE R18, R244.reuse, 0x4, R98 ;  /* 0x00000004f4127825 */ /* 0x042fe400078e0262 */
[----:B------:R-:W2:Y:S04]  /*1b4770*/  LDL.LU R58, [R1+0xc0c] ;  /* 0x000c0c00013a7983 */ /* 0x000ea80000300800 */
[----:B------:R1:W-:Y:S02]  /*1b4780*/  @P0 STG.E desc[UR32][R18.64], R245 ;  /* 0x000000f512000986 */ /* 0x0003e4000c101920 */
[----:B-1----:R-:W-:-:S05]  /*1b4790*/  IMAD.WIDE R18, R244, 0x4, R96 ;  /* 0x00000004f4127825 */ /* 0x002fca00078e0260 */
[----:B------:R1:W-:Y:S02]  /*1b47a0*/  @P1 STG.E desc[UR32][R18.64], R246 ;  /* 0x000000f612001986 */ /* 0x0003e4000c101920 */
[----:B-1----:R-:W-:Y:S02]  /*1b47b0*/  IMAD.WIDE R18, R244, 0x4, R14 ;  /* 0x00000004f4127825 */ /* 0x002fe400078e020e */
[----:B------:R-:W2:Y:S04]  /*1b47c0*/  LDL.LU R246, [R1+0xbec] ;  /* 0x000bec0001f67983 */ /* 0x000ea80000300800 */
[----:B------:R-:W2:Y:S04]  /*1b47d0*/  LDL.LU R244, [R1+0xbcc] ;  /* 0x000bcc0001f47983 */ /* 0x000ea80000300800 */
        /* <DEDUP_REMOVED lines=34> */
[----:B----4-:R1:W-:Y:S01]  /*1b4a00*/  @P4 STG.E desc[UR32][R18.64], R57 ;  /* 0x0000003912004986 */ /* 0x0103e2000c101920 */
[----:B------:R-:W-:Y:S01]  /*1b4a10*/  LOP3.LUT P0, RZ, R28, 0x400000, RZ, 0xc0, !PT ;  /* 0x004000001cff7812 */ /* 0x000fe2000780c0ff */
[----:B-1----:R-:W-:-:S05]  /*1b4a20*/  IMAD.WIDE R18, R59, 0x4, R96 ;  /* 0x000000043b127825 */ /* 0x002fca00078e0260 */
[----:B--2---:R1:W-:Y:S04]  /*1b4a30*/  @P5 STG.E desc[UR32][R18.64], R58 ;  /* 0x0000003a12005986 */ /* 0x0043e8000c101920 */
[----:B-1----:R-:W2:Y:S01]  /*1b4a40*/  LDL.LU R58, [R1+0xbbc] ;  /* 0x000bbc00013a7983 */ /* 0x002ea20000300800 */
[----:B------:R-:W-:-:S03]  /*1b4a50*/  IMAD.WIDE R18, R59, 0x4, R14 ;  /* 0x000000043b127825 */ /* 0x000fc600078e020e */
[----:B------:R-:W3:Y:S04]  /*1b4a60*/  LDL.LU R59, [R1+0xbac] ;  /* 0x000bac00013b7983 */ /* 0x000ee80000300800 */
[----:B------:R1:W-:Y:S02]  /*1b4a70*/  @P6 STG.E desc[UR32][R18.64], R246 ;  /* 0x000000f612006986 */ /* 0x0003e4000c101920 */
[----:B-1----:R-:W-:Y:S02]  /*1b4a80*/  IMAD.WIDE R18, R245, 0x4, R100 ;  /* 0x00000004f5127825 */ /* 0x002fe400078e0264 */
[----:B------:R-:W4:Y:S04]  /*1b4a90*/  LDL.LU R246, [R1+0xb9c] ;  /* 0x000b9c0001f67983 */ /* 0x000f280000300800 */
[----:B------:R-:W4:Y:S04]  /*1b4aa0*/  LDL.LU R20, [R1+0xc30] ;  /* 0x000c300001147983 */ /* 0x000f280000300800 */
[----:B------:R1:W-:Y:S04]  /*1b4ab0*/  @P0 STG.E desc[UR32][R18.64], R244 ;  /* 0x000000f412000986 */ /* 0x0003e8000c101920 */
[----:B------:R-:W4:Y:S04]  /*1b4ac0*/  LDL.LU R42, [R1+0xc10] ;  /* 0x000c1000012a7983 */ /* 0x000f280000300800 */
[----:B-1----:R-:W4:Y:S04]  /*1b4ad0*/  LDL.LU R244, [R1+0x240c] ;  /* 0x00240c0001f47983 */ /* 0x002f280000300800 */
[----:B------:R-:W4:Y:S01]  /*1b4ae0*/  LDL.LU R43, [R1+0xbf0] ;  /* 0x000bf000012b7983 */ /* 0x000f220000300800 */
[----:B------:R-:W-:-:S02]  /*1b4af0*/  LOP3.LUT P1, RZ, R29, 0x8, RZ, 0xc0, !PT ;  /* 0x000000081dff7812 */ /* 0x000fc4000782c0ff */
[----:B------:R-:W-:Y:S01]  /*1b4b00*/  LOP3.LUT R21, R21, 0xffffdfff, RZ, 0xc0, !PT ;  /* 0xffffdfff15157812 */ /* 0x000fe200078ec0ff */
[----:B------:R-:W4:Y:S04]  /*1b4b10*/  LDL.LU R17, [R1+0xbd0] ;  /* 0x000bd00001117983 */ /* 0x000f280000300800 */
[----:B------:R-:W4:Y:S04]  /*1b4b20*/  LDL.LU R252, [R1+0x2410] ;  /* 0x0024100001fc7983 */ /* 0x000f280000300800 */
[----:B------:R-:W4:Y:S02]  /*1b4b30*/  LDL.LU R0, [R1+0x720] ;  /* 0x0007200001007983 */ /* 0x000f240000300800 */
[----:B------:R-:W-:-:S02]  /*1b4b40*/  @P1 LOP3.LUT R21, R21, 0x2000, RZ, 0xfc, !PT ;  /* 0x0000200015151812 */ /* 0x000fc400078efcff */
[----:B------:R-:W-:Y:S01]  /*1b4b50*/  LOP3.LUT P1, RZ, R29, 0x4, RZ, 0xc0, !PT ;  /* 0x000000041dff7812 */ /* 0x000fe2000782c0ff */
[----:B------:R-:W4:Y:S01]  /*1b4b60*/  LDL.LU R44, [R1+0x5e0] ;  /* 0x0005e000012c7983 */ /* 0x000f220000300800 */
[----:B------:R-:W-:-:S03]  /*1b4b70*/  LOP3.LUT R21, R21, 0xffffbfff, RZ, 0xc0, !PT ;  /* 0xffffbfff15157812 */ /* 0x000fc600078ec0ff */
[----:B------:R-:W4:Y:S04]  /*1b4b80*/  LDL.LU R45, [R1+0x210] ;  /* 0x00021000012d7983 */ /* 0x000f280000300800 */
[----:B------:R-:W4:Y:S04]  /*1b4b90*/  LDL.LU R126, [R1+0x1a0] ;  /* 0x0001a000017e7983 */ /* 0x000f280000300800 */
[----:B------:R-:W-:Y:S01]  /*1b4ba0*/  @P1 LOP3.LUT R21, R21, 0x4000, RZ, 0xfc, !PT ;  /* 0x0000400015151812 */ /* 0x000fe200078efcff */
[----:B------:R-:W4:Y:S01]  /*1b4bb0*/  LDL.LU R127, [R1+0xc34] ;  /* 0x000c3400017f7983 */ /* 0x000f220000300800 */
[----:B------:R-:W-:-:S02]  /*1b4bc0*/  LOP3.LUT P1, RZ, R29, 0x2, RZ, 0xc0, !PT ;  /* 0x000000021dff7812 */ /* 0x000fc4000782c0ff */
[----:B------:R-:W-:Y:S01]  /*1b4bd0*/  LOP3.LUT R21, R21, 0xffff7fff, RZ, 0xc0, !PT ;  /* 0xffff7fff15157812 */ /* 0x000fe200078ec0ff */
[----:B------:R-:W4:Y:S01]  /*1b4be0*/  LDL.LU R46, [R1+0xc14] ;  /* 0x000c1400012e7983 */ /* 0x000f220000300800 */
[----:B------:R-:W-:-:S03]  /*1b4bf0*/  LOP3.LUT P4, RZ, R28, 0x800000, RZ, 0xc0, !PT ;  /* 0x008000001cff7812 */ /* 0x000fc6000788c0ff */
[----:B------:R-:W4:Y:S04]  /*1b4c00*/  LDL.LU R47, [R1+0xbf4] ;  /* 0x000bf400012f7983 */ /* 0x000f280000300800 */
[----:B------:R-:W4:Y:S02]  /*1b4c10*/  LDL.LU R56, [R1+0x2414] ;  /* 0x0024140001387983 */ /* 0x000f240000300800 */
[----:B------:R-:W-:Y:S02]  /*1b4c20*/  @P1 LOP3.LUT R21, R21, 0x8000, RZ, 0xfc, !PT ;  /* 0x0000800015151812 */ /* 0x000fe400078efcff */
[----:B------:R-:W-:Y:S02]  /*1b4c30*/  LOP3.LUT P1, RZ, R29, 0x1, RZ, 0xc0, !PT ;  /* 0x000000011dff7812 */ /* 0x000fe4000782c0ff */
[----:B------:R-:W-:Y:S01]  /*1b4c40*/  LOP3.LUT P5, RZ, R28, 0x1000000, RZ, 0xc0, !PT ;  /* 0x010000001cff7812 */ /* 0x000fe200078ac0ff */
[----:B------:R-:W-:Y:S01]  /*1b4c50*/  IMAD.WIDE R18, R245, 0x4, R98 ;  /* 0x00000004f5127825 */ /* 0x000fe200078e0262 */
[----:B------:R-:W-:Y:S01]  /*1b4c60*/  LOP3.LUT R21, R21, 0xfffeffff, RZ, 0xc0, !PT ;  /* 0xfffeffff15157812 */ /* 0x000fe200078ec0ff */
[----:B------:R-:W4:Y:S08]  /*1b4c70*/  LDL.LU R57, [R1+0xbd4] ;  /* 0x000bd40001397983 */ /* 0x000f300000300800 */
        /* <DEDUP_REMOVED lines=22> */
[----:B------:R-:W3:Y:S04]  /*1b4de0*/  LDL.LU R245, [R1+0x214] ;  /* 0x0002140001f57983 */ /* 0x000ee80000300800 */
[----:B----4-:R1:W-:Y:S04]  /*1b4df0*/  @P6 STG.E desc[UR32][R18.64], R246 ;  /* 0x000000f612006986 */ /* 0x0103e8000c101920 */
[----:B-1----:R-:W4:Y:S01]  /*1b4e00*/  LDL.LU R246, [R1+0x2418] ;  /* 0x0024180001f67983 */ /* 0x002f220000300800 */
[----:B------:R-:W-:-:S05]  /*1b4e10*/  IMAD.WIDE R18, R244, 0x4, R100 ;  /* 0x00000004f4127825 */ /* 0x000fca00078e0264 */
        /* <DEDUP_REMOVED lines=25> */
[----:B------:R-:W3:Y:S10]  /*1b4fb0*/  LDL.LU R126, [R1+0x2424] ;  /* 0x00242400017e7983 */ /* 0x000ef40000300800 */
        /* <DEDUP_REMOVED lines=13> */
[----:B----4-:R-:W-:-:S05]  /*1b5090*/  IMAD.WIDE R18, R246, 0x4, R100 ;  /* 0x00000004f6127825 */ /* 0x010fca00078e0264 */
[----:B--2---:R1:W-:Y:S02]  /*1b50a0*/  @P4 STG.E desc[UR32][R18.64], R58 ;  /* 0x0000003a12004986 */ /* 0x0043e4000c101920 */
[----:B-1----:R-:W-:-:S05]  /*1b50b0*/  IMAD.WIDE R18, R246, 0x4, R98 ;  /* 0x00000004f6127825 */ /* 0x002fca00078e0262 */
[----:B---3--:R1:W-:Y:S02]  /*1b50c0*/  @P5 STG.E desc[UR32][R18.64], R59 ;  /* 0x0000003b12005986 */ /* 0x0083e4000c101920 */
[C---:B-1----:R-:W-:Y:S02]  /*1b50d0*/  IMAD.WIDE R18, R246.reuse, 0x4, R96 ;  /* 0x00000004f6127825 */ /* 0x042fe400078e0260 */
[----:B------:R-:W2:Y:S04]  /*1b50e0*/  LDL.LU R59, [R1+0xc38] ;  /* 0x000c3800013b7983 */ /* 0x000ea80000300800 */
[----:B------:R1:W-:Y:S02]  /*1b50f0*/  @P6 STG.E desc[UR32][R18.64], R245 ;  /* 0x000000f512006986 */ /* 0x0003e4000c101920 */
[----:B-1----:R-:W-:-:S02]  /*1b5100*/  IMAD.WIDE R18, R246, 0x4, R14 ;  /* 0x00000004f6127825 */ /* 0x002fc400078e020e */
[----:B------:R-:W3:Y:S04]  /*1b5110*/  LDL.LU R245, [R1+0xc18] ;  /* 0x000c180001f57983 */ /* 0x000ee80000300800 */
[----:B------:R-:W4:Y:S04]  /*1b5120*/  LDL.LU R246, [R1+0xbf8] ;  /* 0x000bf80001f67983 */ /* 0x000f280000300800 */
[----:B------:R1:W-:Y:S04]  /*1b5130*/  @P0 STG.E desc[UR32][R18.64], R244 ;  /* 0x000000f412000986 */ /* 0x0003e8000c101920 */
[----:B-1----:R-:W2:Y:S04]  /*1b5140*/  LDL.LU R244, [R1+0x241c] ;  /* 0x00241c0001f47983 */ /* 0x002ea80000300800 */
        /* <DEDUP_REMOVED lines=16> */
[----:B------:R-:W-:-:S03]  /*1b5250*/  LOP3.LUT P6, RZ, R29, 0x1000, RZ, 0xc0, !PT ;  /* 0x000010001dff7812 */ /* 0x000fc600078cc0ff */
        /* <DEDUP_REMOVED lines=21> */
[----:B------:R1:W-:Y:S02]  /*1b53b0*/  @P4 STG.E desc[UR32][R18.64], R59 ;  /* 0x0000003b12004986 */ /* 0x0003e4000c101920 */
[----:B-1----:R-:W-:-:S05]  /*1b53c0*/  IMAD.WIDE R18, R244, 0x4, R98 ;  /* 0x00000004f4127825 */ /* 0x002fca00078e0262 */
[----:B---3--:R1:W-:Y:S02]  /*1b53d0*/  @P5 STG.E desc[UR32][R18.64], R245 ;  /* 0x000000f512005986 */ /* 0x0083e4000c101920 */
[C---:B-1----:R-:W-:Y:S02]  /*1b53e0*/  IMAD.WIDE R18, R244.reuse, 0x4, R96 ;  /* 0x00000004f4127825 */ /* 0x042fe400078e0260 */
[----:B------:R-:W2:Y:S04]  /*1b53f0*/  LDL.LU R245, [R1+0xd10] ;  /* 0x000d100001f57983 */ /* 0x000ea80000300800 */
[----:B----4-:R1:W-:Y:S02]  /*1b5400*/  @P6 STG.E desc[UR32][R18.64], R246 ;  /* 0x000000f612006986 */ /* 0x0103e4000c101920 */
[----:B-1----:R-:W-:-:S02]  /*1b5410*/  IMAD.WIDE R18, R244, 0x4, R14 ;  /* 0x00000004f4127825 */ /* 0x002fc400078e020e */
[----:B------:R-:W3:Y:S04]  /*1b5420*/  LDL.LU R246, [R1+0xcd0] ;  /* 0x000cd00001f67983 */ /* 0x000ee80000300800 */
[----:B------:R-:W4:Y:S04]  /*1b5430*/  LDL.LU R244, [R1+0xc90] ;  /* 0x000c900001f47983 */ /* 0x000f280000300800 */
[----:B------:R-:W2:Y:S01]  /*1b5440*/  LDL.LU R59, [R1+0x242c] ;  /* 0x00242c00013b7983 */ /* 0x000ea20000300800 */
[----:B------:R-:W-:-:S04]  /*1b5450*/  LOP3.LUT R21, R21, 0xfffff7ff, RZ, 0xc0, !PT ;  /* 0xfffff7ff15157812 */ /* 0x000fc800078ec0ff */
[----:B------:R-:W-:Y:S02]  /*1b5460*/  @P1 LOP3.LUT R21, R21, 0x800, RZ, 0xfc, !PT ;  /* 0x0000080015151812 */ /* 0x000fe400078efcff */
[C---:B------:R-:W-:Y:S02]  /*1b5470*/  LOP3.LUT P1, RZ, R29.reuse, 0x8000, RZ, 0xc0, !PT ;  /* 0x000080001dff7812 */ /* 0x040fe4000782c0ff */
[----:B------:R-:W-:Y:S02]  /*1b5480*/  LOP3.LUT P0, RZ, R29, 0x2000, RZ, 0xc0, !PT ;  /* 0x000020001dff7812 */ /* 0x000fe4000780c0ff */
[----:B------:R-:W-:-:S09]  /*1b5490*/  LOP3.LUT R21, R21, 0xffffefff, RZ, 0xc0, !PT ;  /* 0xffffefff15157812 */ /* 0x000fd200078ec0ff */
[----:B------:R-:W-:Y:S02]  /*1b54a0*/  @P1 LOP3.LUT R21, R21, 0x1000, RZ, 0xfc, !PT ;  /* 0x0000100015151812 */ /* 0x000fe400078efcff */
[----:B------:R-:W-:Y:S01]  /*1b54b0*/  LOP3.LUT P1, RZ, R29, 0x4000, RZ, 0xc0, !PT ;  /* 0x000040001dff7812 */ /* 0x000fe2000782c0ff */
[----:B------:R1:W-:Y:S02]  /*1b54c0*/  @P0 STG.E desc[UR32][R18.64], R28 ;  /* 0x0000001c12000986 */ /* 0x0003e4000c101920 */
[----:B-1----:R-:W-:-:S10]  /*1b54d0*/  IMAD.WIDE R18, R17, 0x4, R100 ;  /* 0x0000000411127825 */ /* 0x002fd400078e0264 */
        /* <DEDUP_REMOVED lines=36> */
[----:B------:R-:W4:Y:S04]  /*1b5720*/  LDL.LU R57, [R1+0xc70] ;  /* 0x000c700001397983 */ /* 0x000f280000300800 */
[----:B------:R1:W-:Y:S04]  /*1b5730*/  @P4 STG.E desc[UR32][R18.64], R58 ;  /* 0x0000003a12004986 */ /* 0x0003e8000c101920 */
[----:B-1----:R-:W4:Y:S01]  /*1b5740*/  LDL.LU R58, [R1+0xc50] ;  /* 0x000c5000013a7983 */ /* 0x002f220000300800 */
[----:B--2---:R-:W-:-:S05]  /*1b5750*/  IMAD.WIDE R18, R59, 0x4, R100 ;  /* 0x000000043b127825 */ /* 0x004fca00078e0264 */
[----:B------:R1:W-:Y:S02]  /*1b5760*/  @P5 STG.E desc[UR32][R18.64], R245 ;  /* 0x000000f512005986 */ /* 0x0003e4000c101920 */
[C---:B-1----:R-:W-:Y:S02]  /*1b5770*/  IMAD.WIDE R18, R59.reuse, 0x4, R98 ;  /* 0x000000043b127825 */ /* 0x042fe400078e0262 */
[----:B------:R-:W2:Y:S04]  /*1b5780*/  LDL.LU R245, [R1+0xb80] ;  /* 0x000b800001f57983 */ /* 0x000ea80000300800 */
[----:B---3--:R1:W-:Y:S02]  /*1b5790*/  @P6 STG.E desc[UR32][R18.64], R246 ;  /* 0x000000f612006986 */ /* 0x0083e4000c101920 */
[----:B-1----:R-:W-:-:S02]  /*1b57a0*/  IMAD.WIDE R18, R59, 0x4, R96 ;  /* 0x000000043b127825 */ /* 0x002fc400078e0260 */
[----:B------:R-:W3:Y:S04]  /*1b57b0*/  LDL.LU R246, [R1+0x980] ;  /* 0x0009800001f67983 */ /* 0x000ee80000300800 */
[----:B----4-:R1:W-:Y:S04]  /*1b57c0*/  @P0 STG.E desc[UR32][R18.64], R244 ;  /* 0x000000f412000986 */ /* 0x0103e8000c101920 */
[----:B-1----:R-:W4:Y:S04]  /*1b57d0*/  LDL.LU R244, [R1+0x2430] ;  /* 0x0024300001f47983 */ /* 0x002f280000300800 */
        /* <DEDUP_REMOVED lines=12> */
[----:B------:R-:W-:-:S02]  /*1b58a0*/  LOP3.LUT P4, RZ, R29, 0x20000000, RZ, 0xc0, !PT ;  /* 0x200000001dff7812 */ /* 0x000fc4000788c0ff */
[C---:B------:R-:W-:Y:S01]  /*1b58b0*/  LOP3.LUT P5, RZ, R29.reuse, 0x40000000, RZ, 0xc0, !PT ;  /* 0x400000001dff7812 */ /* 0x040fe200078ac0ff */
[----:B------:R-:W3:Y:S01]  /*1b58c0*/  LDL.LU R46, [R1+0x324] ;  /* 0x00032400012e7983 */ /* 0x000ee20000300800 */
[----:B------:R-:W-:-:S03]  /*1b58d0*/  LOP3.LUT P6, RZ, R29, 0x80000000, RZ, 0xc0, !PT ;  /* 0x800000001dff7812 */ /* 0x000fc600078cc0ff */
[----:B------:R-:W3:Y:S01]  /*1b58e0*/  LDL.LU R56, [R1+0xd18] ;  /* 0x000d180001387983 */ /* 0x000ee20000300800 */
[C---:B------:R-:W-:Y:S02]  /*1b58f0*/  LOP3.LUT P0, RZ, R30.reuse, 0x1, RZ, 0xc0, !PT ;  /* 0x000000011eff7812 */ /* 0x040fe4000780c0ff */
[----:B------:R-:W-:Y:S02]  /*1b5900*/  LOP3.LUT P1, RZ, R30, 0x200, RZ, 0xc0, !PT ;  /* 0x000002001eff7812 */ /* 0x000fe4000782c0ff */
[----:B------:R-:W-:-:S11]  /*1b5910*/  LOP3.LUT R22, R22, 0xdfffffff, RZ, 0xc0, !PT ;  /* 0xdfffffff16167812 */ /* 0x000fd600078ec0ff */
[----:B------:R-:W-:Y:S02]  /*1b5920*/  @P1 LOP3.LUT R22, R22, 0x20000000, RZ, 0xfc, !PT ;  /* 0x2000000016161812 */ /* 0x000fe400078efcff */
[----:B------:R-:W-:Y:S02]  /*1b5930*/  LOP3.LUT P1, RZ, R30, 0x100, RZ, 0xc0, !PT ;  /* 0x000001001eff7812 */ /* 0x000fe4000782c0ff */
[----:B------:R-:W-:-:S11]  /*1b5940*/  LOP3.LUT R22, R22, 0xbfffffff, RZ, 0xc0, !PT ;  /* 0xbfffffff16167812 */ /* 0x000fd600078ec0ff */
[----:B------:R-:W-:Y:S02]  /*1b5950*/  @P1 LOP3.LUT R22, R22, 0x40000000, RZ, 0xfc, !PT ;  /* 0x4000000016161812 */ /* 0x000fe400078efcff */
[----:B------:R-:W-:Y:S01]  /*1b5960*/  LOP3.LUT P1, RZ, R30, 0x80, RZ, 0xc0, !PT ;  /* 0x000000801eff7812 */ /* 0x000fe2000782c0ff */
[----:B------:R1:W-:Y:S04]  /*1b5970*/  @P4 STG.E desc[UR32][R18.64], R57 ;  /* 0x0000003912004986 */ /* 0x0003e8000c101920 */
[----:B-1----:R-:W3:Y:S01]  /*1b5980*/  LDL.LU R57, [R1+0xcd8] ;  /* 0x000cd80001397983 */ /* 0x002ee20000300800 */
[----:B------:R-:W-:-:S07]  /*1b5990*/  LOP3.LUT R22, R22, 0x7fffffff, RZ, 0xc0, !PT ;  /* 0x7fffffff16167812 */ /* 0x000fce00078ec0ff */
[----:B------:R-:W-:Y:S02]  /*1b59a0*/  @P1 LOP3.LUT R22, R22, 0x80000000, RZ, 0xfc, !PT ;  /* 0x8000000016161812 */ /* 0x000fe400078efcff */
[----:B------:R-:W-:Y:S01]  /*1b59b0*/  LOP3.LUT P1, RZ, R30, 0x40, RZ, 0xc0, !PT ;  /* 0x000000401eff7812 */ /* 0x000fe2000782c0ff */
[----:B----4-:R-:W-:-:S05]  /*1b59c0*/  IMAD.WIDE R18, R244, 0x4, R100 ;  /* 0x00000004f4127825 */ /* 0x010fca00078e0264 */
[----:B------:R1:W-:Y:S02]  /*1b59d0*/  @P5 STG.E desc[UR32][R18.64], R58 ;  /* 0x0000003a12005986 */ /* 0x0003e4000c101920 */
[C---:B-1----:R-:W-:Y:S02]  /*1b59e0*/  IMAD.WIDE R18, R244.reuse, 0x4, R98 ;  /* 0x00000004f4127825 */ /* 0x042fe400078e0262 */
[----:B------:R-:W4:Y:S04]  /*1b59f0*/  LDL.LU R58, [R1+0xc98] ;  /* 0x000c9800013a7983 */ /* 0x000f280000300800 */
[----:B--2---:R1:W-:Y:S02]  /*1b5a00*/  @P6 STG.E desc[UR32][R18.64], R245 ;  /* 0x000000f512006986 */ /* 0x0043e4000c101920 */
[----:B-1----:R-:W-:-:S02]  /*1b5a10*/  IMAD.WIDE R18, R244, 0x4, R96 ;  /* 0x00000004f4127825 */ /* 0x002fc400078e0260 */
[----:B------:R-:W2:Y:S04]  /*1b5a20*/  LDL.LU R245, [R1+0xc78] ;  /* 0x000c780001f57983 */ /* 0x000ea80000300800 */
[----:B---3--:R1:W-:Y:S02]  /*1b5a30*/  @P0 STG.E desc[UR32][R18.64], R246 ;  /* 0x000000f612000986 */ /* 0x0083e4000c101920 */
[----:B-1----:R-:W-:Y:S02]  /*1b5a40*/  IMAD.WIDE R18, R244, 0x4, R14 ;  /* 0x00000004f4127825 */ /* 0x002fe400078e020e */
[----:B------:R-:W3:Y:S04]  /*1b5a50*/  LDL.LU R246, [R1+0xc58] ;  /* 0x000c580001f67983 */ /* 0x000ee80000300800 */
[----:B------:R-:W3:Y:S04]  /*1b5a60*/  LDL.LU R244, [R1+0xb88] ;  /* 0x000b880001f47983 */ /* 0x000ee80000300800 */
[----:B------:R-:W3:Y:S01]  /*1b5a70*/  LDL.LU R47, [R1+0x2440] ;  /* 0x00244000012f7983 */ /* 0x000ee20000300800 */
        /* <DEDUP_REMOVED lines=29> */
[C---:B-1----:R-:W-:Y:S01]  /*1b5c50*/  IMAD.WIDE R18, R127.reuse, 0x4, R100 ;  /* 0x000000047f127825 */ /* 0x042fe200078e0264 */
[----:B------:R-:W-:Y:S01]  /*1b5c60*/  LOP3.LUT P2, RZ, R30, 0x400, RZ, 0xc0, !PT ;  /* 0x000004001eff7812 */ /* 0x000fe2000784c0ff */
[----:B------:R-:W3:Y:S10]  /*1b5c70*/  LDL.LU R44, [R1+0x2448] ;  /* 0x00244800012c7983 */ /* 0x000ef40000300800 */
        /* <DEDUP_REMOVED lines=22> */
[----:B--2---:R3:W-:Y:S02]  /*1b5de0*/  @P5 STG.E desc[UR32][R18.64], R245 ;  /* 0x000000f512005986 */ /* 0x0047e4000c101920 */
[----:B---3--:R-:W-:-:S05]  /*1b5df0*/  IMAD.WIDE R18, R47, 0x4, R100 ;  /* 0x000000042f127825 */ /* 0x008fca00078e0264 */
        /* <DEDUP_REMOVED lines=28> */
[----:B------:R-:W2:Y:S01]  /*1b5fc0*/  LDL.LU R0, [R1+0x98c] ;  /* 0x00098c0001007983 */ /* 0x000ea20000300800 */
[----:B------:R-:W-:-:S03]  /*1b5fd0*/  LOP3.LUT R22, R22, 0xfdffffff, RZ, 0xc0, !PT ;  /* 0xfdffffff16167812 */ /* 0x000fc600078ec0ff */
[----:B------:R-:W2:Y:S01]  /*1b5fe0*/  LDL.LU R45, [R1+0x32c] ;  /* 0x00032c00012d7983 */ /* 0x000ea20000300800 */
[----:B------:R-:W-:Y:S02]  /*1b5ff0*/  @P1 LOP3.LUT R22, R22, 0x2000000, RZ, 0xfc, !PT ;  /* 0x0200000016161812 */ /* 0x000fe400078efcff */
[----:B------:R-:W-:Y:S01]  /*1b6000*/  LOP3.LUT P1, RZ, R30, 0x800000, RZ, 0xc0, !PT ;  /* 0x008000001eff7812 */ /* 0x000fe2000782c0ff */
[----:B------:R-:W2:Y:S01]  /*1b6010*/  LDL.LU R46, [R1+0x244c] ;  /* 0x00244c00012e7983 */ /* 0x000ea20000300800 */
[----:B------:R-:W-:Y:S02]  /*1b6020*/  LOP3.LUT R22, R22, 0xfbffffff, RZ, 0xc0, !PT ;  /* 0xfbffffff16167812 */ /* 0x000fe400078ec0ff */
[C---:B------:R-:W-:Y:S01]  /*1b6030*/  LOP3.LUT P5, RZ, R30.reuse, 0x20000, RZ, 0xc0, !PT ;  /* 0x000200001eff7812 */ /* 0x040fe200078ac0ff */
[----:B------:R-:W2:Y:S01]  /*1b6040*/  LDL.LU R252, [R1+0xcf0] ;  /* 0x000cf00001fc7983 */ /* 0x000ea20000300800 */
[C---:B------:R-:W-:Y:S01]  /*1b6050*/  LOP3.LUT P6, RZ, R30.reuse, 0x40000, RZ, 0xc0, !PT ;  /* 0x000400001eff7812 */ /* 0x040fe200078cc0ff */
[----:B------:R-:W-:Y:S01]  /*1b6060*/  IMAD.WIDE R18, R47, 0x4, R14 ;  /* 0x000000042f127825 */ /* 0x000fe200078e020e */
[----:B------:R-:W-:Y:S01]  /*1b6070*/  LOP3.LUT P0, RZ, R30, 0x80000, RZ, 0xc0, !PT ;  /* 0x000800001eff7812 */ /* 0x000fe2000780c0ff */
[----:B------:R-:W2:Y:S04]  /*1b6080*/  LDL.LU R126, [R1+0xcb0] ;  /* 0x000cb000017e7983 */ /* 0x000ea80000300800 */
[----:B------:R-:W-:-:S02]  /*1b6090*/  @P1 LOP3.LUT R22, R22, 0x4000000, RZ, 0xfc, !PT ;  /* 0x0400000016161812 */ /* 0x000fc400078efcff */
[----:B------:R-:W-:Y:S02]  /*1b60a0*/  LOP3.LUT P1, RZ, R30, 0x400000, RZ, 0xc0, !PT ;  /* 0x004000001eff7812 */ /* 0x000fe4000782c0ff */
[----:B------:R-:W-:Y:S01]  /*1b60b0*/  LOP3.LUT R22, R22, 0xf7ffffff, RZ, 0xc0, !PT ;  /* 0xf7ffffff16167812 */ /* 0x000fe200078ec0ff */
[----:B---3--:R4:W-:Y:S10]  /*1b60c0*/  @P5 STG.E desc[UR32][R18.64], R56 ;  /* 0x0000003812005986 */ /* 0x0089f4000c101920 */
[----:B------:R-:W-:-:S02]  /*1b60d0*/  @P1 LOP3.LUT R22, R22, 0x8000000, RZ, 0xfc, !PT ;  /* 0x0800000016161812 */ /* 0x000fc400078efcff */
[----:B------:R-:W-:Y:S01]  /*1b60e0*/  LOP3.LUT P1, RZ, R30, 0x200000, RZ, 0xc0, !PT ;  /* 0x002000001eff7812 */ /* 0x000fe2000782c0ff */
[----:B----4-:R-:W-:Y:S01]  /*1b60f0*/  IMAD.WIDE R18, R245, 0x4, R100 ;  /* 0x00000004f5127825 */ /* 0x010fe200078e0264 */
[----:B------:R-:W-:-:S04]  /*1b6100*/  LOP3.LUT R22, R22, 0xefffffff, RZ, 0xc0, !PT ;  /* 0xefffffff16167812 */ /* 0x000fc800078ec0ff */
[----:B------:R1:W-:Y:S07]  /*1b6110*/  @P6 STG.E desc[UR32][R18.64], R57 ;  /* 0x0000003912006986 */ /* 0x0003ee000c101920 */
[----:B------:R-:W-:Y:S01]  /*1b6120*/  @P1 LOP3.LUT R22, R22, 0x10000000, RZ, 0xfc, !PT ;  /* 0x1000000016161812 */ /* 0x000fe200078efcff */
[----:B-1----:R-:W-:Y:S01]  /*1b6130*/  IMAD.WIDE R18, R245, 0x4, R98 ;  /* 0x00000004f5127825 */ /* 0x002fe200078e0262 */
[----:B------:R-:W-:-:S04]  /*1b6140*/  LOP3.LUT P1, RZ, R30, 0x100000, RZ, 0xc0, !PT ;  /* 0x001000001eff7812 */ /* 0x000fc8000782c0ff */
[----:B------:R1:W-:Y:S04]  /*1b6150*/  @P0 STG.E desc[UR32][R18.64], R59 ;  /* 0x0000003b12000986 */ /* 0x0003e8000c101920 */
[----:B-1----:R-:W3:Y:S04]  /*1b6160*/  LDL.LU R59, [R1+0x2450] ;  /* 0x00245000013b7983 */ /* 0x002ee80000300800 */
[----:B------:R-:W4:Y:S01]  /*1b6170*/  LDL.LU R127, [R1+0xc80] ;  /* 0x000c8000017f7983 */ /* 0x000f220000300800 */
[----:B------:R-:W-:-:S03]  /*1b6180*/  IMAD.WIDE R18, R245, 0x4, R96 ;  /* 0x00000004f5127825 */ /* 0x000fc600078e0260 */
[----:B------:R-:W3:Y:S04]  /*1b6190*/  LDL.LU R47, [R1+0xc60] ;  /* 0x000c6000012f7983 */ /* 0x000ee80000300800 */
[----:B------:R1:W-:Y:S01]  /*1b61a0*/  @P1 STG.E desc[UR32][R18.64], R58 ;  /* 0x0000003a12001986 */ /* 0x0003e2000c101920 */
[----:B------:R-:W-:-:S03]  /*1b61b0*/  LOP3.LUT P1, RZ, R22, 0x10000000, RZ, 0xc0, !PT ;  /* 0x1000000016ff7812 */ /* 0x000fc6000782c0ff */
[----:B------:R-:W3:Y:S04]  /*1b61c0*/  LDL.LU R56, [R1+0x960] ;  /* 0x0009600001387983 */ /* 0x000ee80000300800 */
[----:B------:R-:W3:Y:S01]  /*1b61d0*/  LDL.LU R57, [R1+0x740] ;  /* 0x0007400001397983 */ /* 0x000ee20000300800 */
[----:B-1----:R-:W-:-:S03]  /*1b61e0*/  IMAD.WIDE R18, R245, 0x4, R14 ;  /* 0x00000004f5127825 */ /* 0x002fc600078e020e */
[----:B------:R-:W3:Y:S04]  /*1b61f0*/  LDL.LU R58, [R1+0x200] ;  /* 0x00020000013a7983 */ /* 0x000ee80000300800 */
[----:B------:R1:W-:Y:S01]  /*1b6200*/  @P1 STG.E desc[UR32][R18.64], R246 ;  /* 0x000000f612001986 */ /* 0x0003e2000c101920 */
[----:B------:R-:W-:-:S03]  /*1b6210*/  LOP3.LUT P1, RZ, R22, 0x8000000, RZ, 0xc0, !PT ;  /* 0x0800000016ff7812 */ /* 0x000fc6000782c0ff */
[----:B------:R-:W3:Y:S01]  /*1b6220*/  LDL.LU R245, [R1+0x190] ;  /* 0x0001900001f57983 */ /* 0x000ee20000300800 */
[----:B-1----:R-:W-:-:S09]  /*1b6230*/  IMAD.WIDE R18, R44, 0x4, R100 ;  /* 0x000000042c127825 */ /* 0x002fd200078e0264 */
[----:B--2---:R1:W-:Y:S04]  /*1b6240*/  @P1 STG.E desc[UR32][R18.64], R244 ;  /* 0x000000f412001986 */ /* 0x0043e8000c101920 */
        /* <DEDUP_REMOVED lines=21> */
[----:B-1----:R-:W-:-:S10]  /*1b63a0*/  IMAD.WIDE R18, R46, 0x4, R96 ;  /* 0x000000042e127825 */ /* 0x002fd400078e0260 */
[----:B----4-:R1:W-:Y:S01]  /*1b63b0*/  @P1 STG.E desc[UR32][R18.64], R127 ;  /* 0x0000007f12001986 */ /* 0x0103e2000c101920 */
[----:B------:R-:W-:Y:S01]  /*1b63c0*/  LOP3.LUT P4, RZ, R30, 0x80000000, RZ, 0xc0, !PT ;  /* 0x800000001eff7812 */ /* 0x000fe2000788c0ff */
[----:B-1----:R-:W-:-:S05]  /*1b63d0*/  IMAD.WIDE R18, R46, 0x4, R14 ;  /* 0x000000042e127825 */ /* 0x002fca00078e020e */
[----:B---3--:R1:W-:Y:S01]  /*1b63e0*/  @P2 STG.E desc[UR32][R18.64], R47 ;  /* 0x0000002f12002986 */ /* 0x0083e2000c101920 */
[----:B------:R-:W-:Y:S01]  /*1b63f0*/  LOP3.LUT P5, RZ, R31, 0x1, RZ, 0xc0, !PT ;  /* 0x000000011fff7812 */ /* 0x000fe200078ac0ff */
[----:B-1----:R-:W-:-:S05]  /*1b6400*/  IMAD.WIDE R18, R59, 0x4, R100 ;  /* 0x000000043b127825 */ /* 0x002fca00078e0264 */
[----:B------:R1:W-:Y:S01]  /*1b6410*/  @P3 STG.E desc[UR32][R18.64], R56 ;  /* 0x0000003812003986 */ /* 0x0003e2000c101920 */
[----:B------:R-:W-:Y:S01]  /*1b6420*/  LOP3.LUT P6, RZ, R31, 0x2, RZ, 0xc0, !PT ;  /* 0x000000021fff7812 */ /* 0x000fe200078cc0ff */
[----:B-1----:R-:W-:-:S05]  /*1b6430*/  IMAD.WIDE R18, R59, 0x4, R98 ;  /* 0x000000043b127825 */ /* 0x002fca00078e0262 */
[----:B------:R1:W-:Y:S02]  /*1b6440*/  @P4 STG.E desc[UR32][R18.64], R57 ;  /* 0x0000003912004986 */ /* 0x0003e4000c101920 */
[----:B-1----:R-:W-:-:S05]  /*1b6450*/  IMAD.WIDE R18, R59, 0x4, R96 ;  /* 0x000000043b127825 */ /* 0x002fca00078e0260 */
[----:B------:R1:W-:Y:S01]  /*1b6460*/  @P5 STG.E desc[UR32][R18.64], R58 ;  /* 0x0000003a12005986 */ /* 0x0003e2000c101920 */
[----:B------:R-:W-:Y:S01]  /*1b6470*/  LOP3.LUT P0, RZ, R31, 0x4, RZ, 0xc0, !PT ;  /* 0x000000041fff7812 */ /* 0x000fe2000780c0ff */
[----:B-1----:R-:W-:Y:S02]  /*1b6480*/  IMAD.WIDE R18, R59, 0x4, R14 ;  /* 0x000000043b127825 */ /* 0x002fe400078e020e */
[----:B------:R-:W3:Y:S04]  /*1b6490*/  LDL.LU R59, [R1+0xcb4] ;  /* 0x000cb400013b7983 */ /* 0x000ee80000300800 */
[----:B------:R1:W-:Y:S04]  /*1b64a0*/  @P6 STG.E desc[UR32][R18.64], R245 ;  /* 0x000000f512006986 */ /* 0x0003e8000c101920 */
[----:B-1----:R-:W4:Y:S04]  /*1b64b0*/  LDL.LU R245, [R1+0xc84] ;  /* 0x000c840001f57983 */ /* 0x002f280000300800 */
[----:B------:R-:W4:Y:S04]  /*1b64c0*/  LDL.LU R28, [R1+0xc64] ;  /* 0x000c6400011c7983 */ /* 0x000f280000300800 */
[----:B------:R-:W4:Y:S04]  /*1b64d0*/  LDL.LU R20, [R1+0x964] ;  /* 0x0009640001147983 */ /* 0x000f280000300800 */
[----:B------:R-:W4:Y:S01]  /*1b64e0*/  LDL.LU R42, [R1+0x744] ;  /* 0x00074400012a7983 */ /* 0x000f220000300800 */
[----:B--2---:R-:W-:-:S05]  /*1b64f0*/  IMAD.WIDE R18, R246, 0x4, R100 ;  /* 0x00000004f6127825 */ /* 0x004fca00078e0264 */
[----:B------:R1:W-:Y:S04]  /*1b6500*/  @P0 STG.E desc[UR32][R18.64], R244 ;  /* 0x000000f412000986 */ /* 0x0003e8000c101920 */
[----:B-1----:R-:W2:Y:S04]  /*1b6510*/  LDL.LU R244, [R1+0x2458] ;  /* 0x0024580001f47983 */ /* 0x002ea80000300800 */
[----:B------:R-:W2:Y:S01]  /*1b6520*/  LDL.LU R43, [R1+0x204] ;  /* 0x00020400012b7983 */ /* 0x000ea20000300800 */
        /* <DEDUP_REMOVED lines=15> */
[----:B------:R-:W2:Y:S04]  /*1b6620*/  LDL.LU R47, [R1+0x208] ;  /* 0x00020800012f7983 */ /* 0x000ea80000300800 */
[----:B------:R-:W2:Y:S01]  /*1b6630*/  LDL.LU R56, [R1+0x2460] ;  /* 0x0024600001387983 */ /* 0x000ea20000300800 */
[C---:B------:R-:W-:Y:S02]  /*1b6640*/  LOP3.LUT P4, RZ, R31.reuse, 0x8, RZ, 0xc0, !PT ;  /* 0x000000081fff7812 */ /* 0x040fe4000788c0ff */
[----:B------:R-:W-:Y:S01]  /*1b6650*/  LOP3.LUT P5, RZ, R31, 0x10, RZ, 0xc0, !PT ;  /* 0x000000101fff7812 */ /* 0x000fe200078ac0ff */
[----:B------:R-:W-:Y:S01]  /*1b6660*/  IMAD.WIDE R18, R246, 0x4, R98 ;  /* 0x00000004f6127825 */ /* 0x000fe200078e0262 */
[----:B------:R-:W2:Y:S01]  /*1b6670*/  LDL.LU R57, [R1+0x198] ;  /* 0x0001980001397983 */ /* 0x000ea20000300800 */
[----:B------:R-:W-:-:S02]  /*1b6680*/  @P1 LOP3.LUT R22, R22, 0x8000, RZ, 0xfc, !PT ;  /* 0x0000800016161812 */ /* 0x000fc400078efcff */
        /* <DEDUP_REMOVED lines=25> */
[----:B------:R-:W3:Y:S04]  /*1b6820*/  LDL.LU R246, [R1+0x2464] ;  /* 0x0024640001f67983 */ /* 0x000ee80000300800 */
[----:B------:R2:W-:Y:S02]  /*1b6830*/  @P6 STG.E desc[UR32][R18.64], R28 ;  /* 0x0000001c12006986 */ /* 0x0005e4000c101920 */
[----:B--2---:R-:W-:-:S05]  /*1b6840*/  IMAD.WIDE R18, R244, 0x4, R100 ;  /* 0x00000004f4127825 */ /* 0x004fca00078e0264 */
[----:B------:R1:W-:Y:S02]  /*1b6850*/  @P0 STG.E desc[UR32][R18.64], R20 ;  /* 0x0000001412000986 */ /* 0x0003e4000c101920 */
[----:B-1----:R-:W-:-:S05]  /*1b6860*/  IMAD.WIDE R18, R244, 0x4, R98 ;  /* 0x00000004f4127825 */ /* 0x002fca00078e0262 */
        /* <DEDUP_REMOVED lines=35> */
[----:B---3--:R-:W-:-:S05]  /*1b6aa0*/  IMAD.WIDE R18, R246, 0x4, R100 ;  /* 0x00000004f6127825 */ /* 0x008fca00078e0264 */
[----:B------:R1:W-:Y:S02]  /*1b6ab0*/  @P4 STG.E desc[UR32][R18.64], R58 ;  /* 0x0000003a12004986 */ /* 0x0003e4000c101920 */
[C---:B-1----:R-:W-:Y:S02]  /*1b6ac0*/  IMAD.WIDE R18, R246.reuse, 0x4, R98 ;  /* 0x00000004f6127825 */ /* 0x042fe400078e0262 */
[----:B------:R-:W3:Y:S04]  /*1b6ad0*/  LDL.LU R58, [R1+0x96c] ;  /* 0x00096c00013a7983 */ /* 0x000ee80000300800 */
[----:B------:R1:W-:Y:S02]  /*1b6ae0*/  @P5 STG.E desc[UR32][R18.64], R59 ;  /* 0x0000003b12005986 */ /* 0x0003e4000c101920 */
[----:B-1----:R-:W-:-:S02]  /*1b6af0*/  IMAD.WIDE R18, R246, 0x4, R96 ;  /* 0x00000004f6127825 */ /* 0x002fc400078e0260 */
[----:B------:R-:W3:Y:S04]  /*1b6b00*/  LDL.LU R59, [R1+0x74c] ;  /* 0x00074c00013b7983 */ /* 0x000ee80000300800 */
[----:B----4-:R1:W-:Y:S01]  /*1b6b10*/  @P6 STG.E desc[UR32][R18.64], R245 ;  /* 0x000000f512006986 */ /* 0x0103e2000c101920 */
[C---:B------:R-:W-:Y:S01]  /*1b6b20*/  LOP3.LUT P0, RZ, R31.reuse, 0x200000, RZ, 0xc0, !PT ;  /* 0x002000001fff7812 */ /* 0x040fe2000780c0ff */
[----:B-1----:R-:W-:Y:S02]  /*1b6b30*/  IMAD.WIDE R18, R246, 0x4, R14 ;  /* 0x00000004f6127825 */ /* 0x002fe400078e020e */
[----:B------:R-:W4:Y:S04]  /*1b6b40*/  LDL.LU R245, [R1+0x20c] ;  /* 0x00020c0001f57983 */ /* 0x000f280000300800 */
[----:B------:R-:W3:Y:S06]  /*1b6b50*/  LDL.LU R246, [R1+0x2468] ;  /* 0x0024680001f67983 */ /* 0x000eec0000300800 */
        /* <DEDUP_REMOVED lines=11> */
[----:B------:R-:W-:-:S03]  /*1b6c10*/  LOP3.LUT P4, RZ, R31, 0x400000, RZ, 0xc0, !PT ;  /* 0x004000001fff7812 */ /* 0x000fc6000788c0ff */
[----:B------:R-:W2:Y:S01]  /*1b6c20*/  LDL.LU R127, [R1+0x310] ;  /* 0x00031000017f7983 */ /* 0x000ea20000300800 */
[----:B------:R-:W-:-:S03]  /*1b6c30*/  LOP3.LUT P5, RZ, R31, 0x800000, RZ, 0xc0, !PT ;  /* 0x008000001fff7812 */ /* 0x000fc600078ac0ff */
[----:B------:R-:W2:Y:S04]  /*1b6c40*/  LDL.LU R46, [R1+0xe04] ;  /* 0x000e0400012e7983 */ /* 0x000ea80000300800 */
[----:B------:R-:W2:Y:S04]  /*1b6c50*/  LDL.LU R47, [R1+0xde4] ;  /* 0x000de400012f7983 */ /* 0x000ea80000300800 */
[----:B------:R-:W2:Y:S01]  /*1b6c60*/  LDL.LU R56, [R1+0xdc4] ;  /* 0x000dc40001387983 */ /* 0x000ea20000300800 */
[----:B------:R-:W-:-:S03]  /*1b6c70*/  LOP3.LUT P6, RZ, R31, 0x1000000, RZ, 0xc0, !PT ;  /* 0x010000001fff7812 */ /* 0x000fc600078cc0ff */
[----:B------:R-:W2:Y:S01]  /*1b6c80*/  LDL.LU R57, [R1+0x2474] ;  /* 0x0024740001397983 */ /* 0x000ea20000300800 */
        /* <DEDUP_REMOVED lines=9> */
[----:B---3--:R-:W-:-:S05]  /*1b6d20*/  IMAD.WIDE R18, R246, 0x4, R100 ;  /* 0x00000004f6127825 */ /* 0x008fca00078e0264 */
[----:B------:R1:W-:Y:S02]  /*1b6d30*/  @P4 STG.E desc[UR32][R18.64], R58 ;  /* 0x0000003a12004986 */ /* 0x0003e4000c101920 */
[----:B-1----:R-:W-:-:S05]  /*1b6d40*/  IMAD.WIDE R18, R246, 0x4, R98 ;  /* 0x00000004f6127825 */ /* 0x002fca00078e0262 */
[----:B------:R1:W-:Y:S02]  /*1b6d50*/  @P5 STG.E desc[UR32][R18.64], R59 ;  /* 0x0000003b12005986 */ /* 0x0003e4000c101920 */
[C---:B-1----:R-:W-:Y:S02]  /*1b6d60*/  IMAD.WIDE R18, R246.reuse, 0x4, R96 ;  /* 0x00000004f6127825 */ /* 0x042fe400078e0260 */
[----:B------:R-:W3:Y:S04]  /*1b6d70*/  LDL.LU R59, [R1+0xda4] ;  /* 0x000da400013b7983 */ /* 0x000ee80000300800 */
[----:B----4-:R1:W-:Y:S02]  /*1b6d80*/  @P6 STG.E desc[UR32][R18.64], R245 ;  /* 0x000000f512006986 */ /* 0x0103e4000c101920 */
[----:B-1----:R-:W-:-:S02]  /*1b6d90*/  IMAD.WIDE R18, R246, 0x4, R14 ;  /* 0x00000004f6127825 */ /* 0x002fc400078e020e */
[----:B------:R-:W4:Y:S04]  /*1b6da0*/  LDL.LU R245, [R1+0xd54] ;  /* 0x000d540001f57983 */ /* 0x000f280000300800 */
[----:B------:R-:W4:Y:S04]  /*1b6db0*/  LDL.LU R246, [R1+0xd34] ;  /* 0x000d340001f67983 */ /* 0x000f280000300800 */
[----:B--2---:R1:W-:Y:S04]  /*1b6dc0*/  @P0 STG.E desc[UR32][R18.64], R244 ;  /* 0x000000f412000986 */ /* 0x0043e8000c101920 */
[----:B-1----:R-:W2:Y:S04]  /*1b6dd0*/  LDL.LU R244, [R1+0xb64] ;  /* 0x000b640001f47983 */ /* 0x002ea80000300800 */
        /* <DEDUP_REMOVED lines=53> */
[----:B-1----:R-:W-:Y:S01]  /*1b7130*/  IMAD.WIDE R18, R57, 0x4, R14 ;  /* 0x0000000439127825 */ /* 0x002fe200078e020e */
[----:B------:R-:W-:Y:S01]  /*1b7140*/  LOP3.LUT P0, RZ, R32, 0x100, RZ, 0xc0, !PT ;  /* 0x0000010020ff7812 */ /* 0x000fe2000780c0ff */
[----:B------:R-:W2:Y:S04]  /*1b7150*/  LDL.LU R57, [R1+0x314] ;  /* 0x0003140001397983 */ /* 0x000ea80000300800 */
        /* <DEDUP_REMOVED lines=27> */
[C---:B------:R-:W-:Y:S02]  /*1b7310*/  LOP3.LUT P5, RZ, R32.reuse, 0x400, RZ, 0xc0, !PT ;  /* 0x0000040020ff7812 */ /* 0x040fe400078ac0ff */
        /* <DEDUP_REMOVED lines=16> */
[----:B------:R1:W-:Y:S04]  /*1b7420*/  @P4 STG.E desc[UR32][R18.64], R57 ;  /* 0x0000003912004986 */ /* 0x0003e8000c101920 */
[----:B-1----:R-:W4:Y:S01]  /*1b7430*/  LDL.LU R57, [R1+0xb6c] ;  /* 0x000b6c0001397983 */ /* 0x002f220000300800 */
[----:B--2---:R-:W-:-:S05]  /*1b7440*/  IMAD.WIDE R18, R244, 0x4, R100 ;  /* 0x00000004f4127825 */ /* 0x004fca00078e0264 */
[----:B---3--:R1:W-:Y:S02]  /*1b7450*/  @P5 STG.E desc[UR32][R18.64], R59 ;  /* 0x0000003b12005986 */ /* 0x0083e4000c101920 */
[C---:B-1----:R-:W-:Y:S02]  /*1b7460*/  IMAD.WIDE R18, R244.reuse, 0x4, R98 ;  /* 0x00000004f4127825 */ /* 0x042fe400078e0262 */
[----:B------:R-:W2:Y:S04]  /*1b7470*/  LDL.LU R59, [R1+0x31c] ;  /* 0x00031c00013b7983 */ /* 0x000ea80000300800 */
[----:B----4-:R1:W-:Y:S02]  /*1b7480*/  @P6 STG.E desc[UR32][R18.64], R245 ;  /* 0x000000f512006986 */ /* 0x0103e4000c101920 */
[----:B-1----:R-:W-:-:S05]  /*1b7490*/  IMAD.WIDE R18, R244, 0x4, R96 ;  /* 0x00000004f4127825 */ /* 0x002fca00078e0260 */
[----:B------:R1:W-:Y:S02]  /*1b74a0*/  @P0 STG.E desc[UR32][R18.64], R246 ;  /* 0x000000f612000986 */ /* 0x0003e4000c101920 */
[----:B-1----:R-:W-:Y:S02]  /*1b74b0*/  IMAD.WIDE R18, R244, 0x4, R14 ;  /* 0x00000004f4127825 */ /* 0x002fe400078e020e */
[----:B------:R-:W3:Y:S04]  /*1b74c0*/  LDL.LU R246, [R1+0xdf0] ;  /* 0x000df00001f67983 */ /* 0x000ee80000300800 */
[----:B------:R-:W4:Y:S04]  /*1b74d0*/  LDL.LU R244, [R1+0xdd0] ;  /* 0x000dd00001f47983 */ /* 0x000f280000300800 */
[----:B------:R-:W3:Y:S01]  /*1b74e0*/  LDL.LU R245, [R1+0x248c] ;  /* 0x00248c0001f57983 */ /* 0x000ee20000300800 */
        /* <DEDUP_REMOVED lines=42> */
[----:B------:R1:W-:Y:S04]  /*1b7790*/  @P3 STG.E desc[UR32][R18.64], R56 ;  /* 0x0000003812003986 */ /* 0x0003e8000c101920 */
[----:B-1----:R-:W4:Y:S01]  /*1b77a0*/  LDL.LU R56, [R1+0xdb0] ;  /* 0x000db00001387983 */ /* 0x002f220000300800 */
        /* <DEDUP_REMOVED lines=8> */
[----:B--2---:R1:W-:Y:S04]  /*1b7830*/  @P5 STG.E desc[UR32][R18.64], R59 ;  /* 0x0000003b12005986 */ /* 0x0043e8000c101920 */
[----:B------:R-:W2:Y:S04]  /*1b7840*/  LDL.LU R58, [R1+0x760] ;  /* 0x00076000013a7983 */ /* 0x000ea80000300800 */
[----:B-1----:R-:W2:Y:S01]  /*1b7850*/  LDL.LU R59, [R1+0x5c0] ;  /* 0x0005c000013b7983 */ /* 0x002ea20000300800 */
[----:B---3--:R-:W-:-:S05]  /*1b7860*/  IMAD.WIDE R18, R245, 0x4, R100 ;  /* 0x00000004f5127825 */ /* 0x008fca00078e0264 */
[----:B------:R1:W-:Y:S02]  /*1b7870*/  @P6 STG.E desc[UR32][R18.64], R246 ;  /* 0x000000f612006986 */ /* 0x0003e4000c101920 */
[----:B-1----:R-:W-:Y:S02]  /*1b7880*/  IMAD.WIDE R18, R245, 0x4, R98 ;  /* 0x00000004f5127825 */ /* 0x002fe400078e0262 */
[----:B------:R-:W3:Y:S04]  /*1b7890*/  LDL.LU R246, [R1+0x300] ;  /* 0x0003000001f67983 */ /* 0x000ee80000300800 */
[----:B----4-:R1:W-:Y:S04]  /*1b78a0*/  @P0 STG.E desc[UR32][R18.64], R244 ;  /* 0x000000f412000986 */ /* 0x0103e8000c101920 */
[----:B-1----:R-:W4:Y:S01]  /*1b78b0*/  LDL.LU R244, [R1+0x2490] ;  /* 0x0024900001f47983 */ /* 0x002f220000300800 */
[----:B------:R-:W-:-:S03]  /*1b78c0*/  LOP3.LUT P1, RZ, R33, 0x100, RZ, 0xc0, !PT ;  /* 0x0000010021ff7812 */ /* 0x000fc6000782c0ff */
[----:B------:R-:W3:Y:S01]  /*1b78d0*/  LDL.LU R42, [R1+0x180] ;  /* 0x00018000012a7983 */ /* 0x000ee20000300800 */
[----:B------:R-:W-:-:S03]  /*1b78e0*/  LOP3.LUT R23, R23, 0xffdfffff, RZ, 0xc0, !PT ;  /* 0xffdfffff17177812 */ /* 0x000fc600078ec0ff */
[----:B------:R-:W3:Y:S04]  /*1b78f0*/  LDL.LU R43, [R1+0xdf4] ;  /* 0x000df400012b7983 */ /* 0x000ee80000300800 */
[----:B------:R-:W3:Y:S02]  /*1b7900*/  LDL.LU R17, [R1+0xdd4] ;  /* 0x000dd40001117983 */ /* 0x000ee40000300800 */
[----:B------:R-:W-:Y:S02]  /*1b7910*/  @P1 LOP3.LUT R23, R23, 0x200000, RZ, 0xfc, !PT ;  /* 0x0020000017171812 */ /* 0x000fe400078efcff */
[----:B------:R-:W-:Y:S01]  /*1b7920*/  LOP3.LUT P1, RZ, R33, 0x80, RZ, 0xc0, !PT ;  /* 0x0000008021ff7812 */ /* 0x000fe2000782c0ff */
[----:B------:R-:W3:Y:S01]  /*1b7930*/  LDL.LU R0, [R1+0xdb4] ;  /* 0x000db40001007983 */ /* 0x000ee20000300800 */
[----:B------:R-:W-:-:S02]  /*1b7940*/  LOP3.LUT R23, R23, 0xffbfffff, RZ, 0xc0, !PT ;  /* 0xffbfffff17177812 */ /* 0x000fc400078ec0ff */
[----:B------:R-:W-:Y:S01]  /*1b7950*/  LOP3.LUT P4, RZ, R32, 0x10000000, RZ, 0xc0, !PT ;  /* 0x1000000020ff7812 */ /* 0x000fe2000788c0ff */
[----:B------:R-:W-:Y:S01]  /*1b7960*/  IMAD.WIDE R18, R245, 0x4, R96 ;  /* 0x00000004f5127825 */ /* 0x000fe200078e0260 */
[----:B------:R-:W3:Y:S04]  /*1b7970*/  LDL.LU R252, [R1+0x764] ;  /* 0x0007640001fc7983 */ /* 0x000ee80000300800 */
[----:B------:R-:W3:Y:S03]  /*1b7980*/  LDL.LU R126, [R1+0x5c4] ;  /* 0x0005c400017e7983 */ /* 0x000ee60000300800 */
[----:B------:R-:W-:Y:S01]  /*1b7990*/  @P1 LOP3.LUT R23, R23, 0x400000, RZ, 0xfc, !PT ;  /* 0x0040000017171812 */ /* 0x000fe200078efcff */
[----:B------:R-:W3:Y:S01]  /*1b79a0*/  LDL.LU R127, [R1+0x304] ;  /* 0x00030400017f7983 */ /* 0x000ee20000300800 */
[----:B------:R-:W-:-:S02]  /*1b79b0*/  LOP3.LUT P1, RZ, R33, 0x40, RZ, 0xc0, !PT ;  /* 0x0000004021ff7812 */ /* 0x000fc4000782c0ff */
[----:B------:R-:W-:Y:S01]  /*1b79c0*/  LOP3.LUT R23, R23, 0xff7fffff, RZ, 0xc0, !PT ;  /* 0xff7fffff17177812 */ /* 0x000fe200078ec0ff */
[----:B------:R-:W3:Y:S04]  /*1b79d0*/  LDL.LU R46, [R1+0x2498] ;  /* 0x00249800012e7983 */ /* 0x000ee80000300800 */
[----:B------:R-:W3:Y:S06]  /*1b79e0*/  LDL.LU R47, [R1+0x184] ;  /* 0x00018400012f7983 */ /* 0x000eec0000300800 */
        /* <DEDUP_REMOVED lines=15> */
[----:B------:R-:W-:Y:S02]  /*1b7ae0*/  LOP3.LUT P1, RZ, R33, 0x2, RZ, 0xc0, !PT ;  /* 0x0000000221ff7812 */ /* 0x000fe4000782c0ff */
[----:B------:R-:W-:Y:S02]  /*1b7af0*/  LOP3.LUT P0, RZ, R32, 0x80000000, RZ, 0xc0, !PT ;  /* 0x8000000020ff7812 */ /* 0x000fe4000780c0ff */
[----:B------:R-:W-:-:S09]  /*1b7b00*/  LOP3.LUT R23, R23, 0xefffffff, RZ, 0xc0, !PT ;  /* 0xefffffff17177812 */ /* 0x000fd200078ec0ff */
[----:B------:R-:W-:Y:S02]  /*1b7b10*/  @P1 LOP3.LUT R23, R23, 0x10000000, RZ, 0xfc, !PT ;  /* 0x1000000017171812 */ /* 0x000fe400078efcff */
[----:B------:R-:W-:Y:S01]  /*1b7b20*/  LOP3.LUT P1, RZ, R33, 0x1, RZ, 0xc0, !PT ;  /* 0x0000000121ff7812 */ /* 0x000fe2000782c0ff */
[----:B------:R1:W-:Y:S02]  /*1b7b30*/  @P4 STG.E desc[UR32][R18.64], R56 ;  /* 0x0000003812004986 */ /* 0x0003e4000c101920 */
[----:B-1----:R-:W-:Y:S02]  /*1b7b40*/  IMAD.WIDE R18, R245, 0x4, R14 ;  /* 0x00000004f5127825 */ /* 0x002fe400078e020e */
[----:B------:R-:W3:Y:S04]  /*1b7b50*/  LDL.LU R245, [R1+0x249c] ;  /* 0x00249c0001f57983 */ /* 0x000ee80000300800 */
[----:B------:R-:W3:Y:S04]  /*1b7b60*/  LDL.LU R45, [R1+0xd74] ;  /* 0x000d7400012d7983 */ /* 0x000ee80000300800 */
[----:B------:R-:W3:Y:S04]  /*1b7b70*/  LDL.LU R56, [R1+0xdf8] ;  /* 0x000df80001387983 */ /* 0x000ee80000300800 */
[----:B------:R4:W-:Y:S02]  /*1b7b80*/  @P5 STG.E desc[UR32][R18.64], R57 ;  /* 0x0000003912005986 */ /* 0x0009e4000c101920 */
[----:B----4-:R-:W-:-:S05]  /*1b7b90*/  IMAD.WIDE R18, R244, 0x4, R100 ;  /* 0x00000004f4127825 */ /* 0x010fca00078e0264 */
[----:B--2---:R1:W-:Y:S02]  /*1b7ba0*/  @P6 STG.E desc[UR32][R18.64], R58 ;  /* 0x0000003a12006986 */ /* 0x0043e4000c101920 */
[C---:B-1----:R-:W-:Y:S02]  /*1b7bb0*/  IMAD.WIDE R18, R244.reuse, 0x4, R98 ;  /* 0x00000004f4127825 */ /* 0x042fe400078e0262 */
[----:B------:R-:W2:Y:S04]  /*1b7bc0*/  LDL.LU R58, [R1+0xdd8] ;  /* 0x000dd800013a7983 */ /* 0x000ea80000300800 */
[----:B------:R1:W-:Y:S02]  /*1b7bd0*/  @P0 STG.E desc[UR32][R18.64], R59 ;  /* 0x0000003b12000986 */ /* 0x0003e4000c101920 */
[----:B-1----:R-:W-:-:S02]  /*1b7be0*/  IMAD.WIDE R18, R244, 0x4, R96 ;  /* 0x00000004f4127825 */ /* 0x002fc400078e0260 */
[----:B------:R-:W4:Y:S04]  /*1b7bf0*/  LDL.LU R59, [R1+0xdb8] ;  /* 0x000db800013b7983 */ /* 0x000f280000300800 */
[----:B---3--:R1:W-:Y:S02]  /*1b7c00*/  @P1 STG.E desc[UR32][R18.64], R246 ;  /* 0x000000f612001986 */ /* 0x0083e4000c101920 */
[----:B-1----:R-:W-:Y:S02]  /*1b7c10*/  IMAD.WIDE R18, R244, 0x4, R14 ;  /* 0x00000004f4127825 */ /* 0x002fe400078e020e */
[----:B------:R-:W3:Y:S04]  /*1b7c20*/  LDL.LU R246, [R1+0xd78] ;  /* 0x000d780001f67983 */ /* 0x000ee80000300800 */
[----:B------:R-:W3:Y:S04]  /*1b7c30*/  LDL.LU R244, [R1+0x768] ;  /* 0x0007680001f47983 */ /* 0x000ee80000300800 */
        /* <DEDUP_REMOVED lines=20> */
[----:B------:R1:W-:Y:S01]  /*1b7d80*/  @P1 STG.E desc[UR32][R18.64], R45 ;  /* 0x0000002d12001986 */ /* 0x0003e2000c101920 */
[----:B------:R-:W-:Y:S01]  /*1b7d90*/  LOP3.LUT P1, RZ, R23, 0x800000, RZ, 0xc0, !PT ;  /* 0x0080000017ff7812 */ /* 0x000fe2000782c0ff */
[----:B-1----:R-:W-:-:S12]  /*1b7da0*/  IMAD.WIDE R18, R46, 0x4, R100 ;  /* 0x000000042e127825 */ /* 0x002fd800078e0264 */
[----:B------:R1:W-:Y:S01]  /*1b7db0*/  @P1 STG.E desc[UR32][R18.64], R252 ;  /* 0x000000fc12001986 */ /* 0x0003e2000c101920 */
[C---:B------:R-:W-:Y:S01]  /*1b7dc0*/  LOP3.LUT P1, RZ, R23.reuse, 0x400000, RZ, 0xc0, !PT ;  /* 0x0040000017ff7812 */ /* 0x040fe2000782c0ff */
[C---:B-1----:R-:W-:Y:S02]  /*1b7dd0*/  IMAD.WIDE R18, R46.reuse, 0x4, R98 ;  /* 0x000000042e127825 */ /* 0x042fe400078e0262 */
[----:B------:R-:W3:Y:S10]  /*1b7de0*/  LDL.LU R252, [R1+0x24a8] ;  /* 0x0024a80001fc7983 */ /* 0x000ef40000300800 */
        /* <DEDUP_REMOVED lines=9> */
[----:B--2---:R1:W-:Y:S02]  /*1b7e80*/  @P4 STG.E desc[UR32][R18.64], R58 ;  /* 0x0000003a12004986 */ /* 0x0043e4000c101920 */
[----:B-1----:R-:W-:-:S05]  /*1b7e90*/  IMAD.WIDE R18, R245, 0x4, R96 ;  /* 0x00000004f5127825 */ /* 0x002fca00078e0260 */
[----:B----4-:R1:W-:Y:S02]  /*1b7ea0*/  @P5 STG.E desc[UR32][R18.64], R59 ;  /* 0x0000003b12005986 */ /* 0x0103e4000c101920 */
[----:B-1----:R-:W-:-:S05]  /*1b7eb0*/  IMAD.WIDE R18, R245, 0x4, R14 ;  /* 0x00000004f5127825 */ /* 0x002fca00078e020e */
[----:B---3--:R1:W-:Y:S02]  /*1b7ec0*/  @P6 STG.E desc[UR32][R18.64], R246 ;  /* 0x000000f612006986 */ /* 0x0083e4000c101920 */
        /* <DEDUP_REMOVED lines=9> */
[----:B------:R-:W-:Y:S01]  /*1b7f60*/  LOP3.LUT P4, RZ, R33, 0x8000, RZ, 0xc0, !PT ;  /* 0x0000800021ff7812 */ /* 0x000fe2000788c0ff */
        /* <DEDUP_REMOVED lines=14> */
[----:B------:R-:W-:Y:S01]  /*1b8050*/  LOP3.LUT P1, RZ, R33, 0x800000, RZ, 0xc0, !PT ;  /* 0x0080000021ff7812 */ /* 0x000fe2000782c0ff */
[----:B--2---:R1:W-:Y:S04]  /*1b8060*/  @P4 STG.E desc[UR32][R18.64], R244 ;  /* 0x000000f412004986 */ /* 0x0043e8000c101920 */
[----:B-1----:R-:W2:Y:S04]  /*1b8070*/  LDL.LU R244, [R1+0xd7c] ;  /* 0x000d7c0001f47983 */ /* 0x002ea80000300800 */
[----:B------:R-:W2:Y:S01]  /*1b8080*/  LDL.LU R0, [R1+0x76c] ;  /* 0x00076c0001007983 */ /* 0x000ea20000300800 */
[----:B------:R-:W-:-:S03]  /*1b8090*/  LOP3.LUT R23, R23, 0xfffdffff, RZ, 0xc0, !PT ;  /* 0xfffdffff17177812 */ /* 0x000fc600078ec0ff */
[----:B------:R-:W2:Y:S01]  /*1b80a0*/  LDL.LU R44, [R1+0x5cc] ;  /* 0x0005cc00012c7983 */ /* 0x000ea20000300800 */
[----:B------:R-:W-:Y:S01]  /*1b80b0*/  @P1 LOP3.LUT R23, R23, 0x20000, RZ, 0xfc, !PT ;  /* 0x0002000017171812 */ /* 0x000fe200078efcff */
[----:B------:R-:W-:Y:S01]  /*1b80c0*/  IMAD.WIDE R18, R57, 0x4, R96 ;  /* 0x0000000439127825 */ /* 0x000fe200078e0260 */
[----:B------:R-:W-:-:S04]  /*1b80d0*/  LOP3.LUT P1, RZ, R33, 0x400000, RZ, 0xc0, !PT ;  /* 0x0040000021ff7812 */ /* 0x000fc8000782c0ff */
[----:B---3--:R1:W-:Y:S01]  /*1b80e0*/  @P5 STG.E desc[UR32][R18.64], R56 ;  /* 0x0000003812005986 */ /* 0x0083e2000c101920 */
[----:B------:R-:W-:-:S03]  /*1b80f0*/  LOP3.LUT R23, R23, 0xfffbffff, RZ, 0xc0, !PT ;  /* 0xfffbffff17177812 */ /* 0x000fc600078ec0ff */
[----:B-1----:R-:W3:Y:S04]  /*1b8100*/  LDL.LU R56, [R1+0x24ac] ;  /* 0x0024ac0001387983 */ /* 0x002ee80000300800 */
[----:B------:R-:W3:Y:S01]  /*1b8110*/  LDL.LU R45, [R1+0x30c] ;  /* 0x00030c00012d7983 */ /* 0x000ee20000300800 */
[----:B------:R-:W-:Y:S02]  /*1b8120*/  @P1 LOP3.LUT R23, R23, 0x40000, RZ, 0xfc, !PT ;  /* 0x0004000017171812 */ /* 0x000fe400078efcff */
[----:B------:R-:W-:Y:S01]  /*1b8130*/  LOP3.LUT P1, RZ, R33, 0x200000, RZ, 0xc0, !PT ;  /* 0x0020000021ff7812 */ /* 0x000fe2000782c0ff */
[----:B------:R-:W3:Y:S01]  /*1b8140*/  LDL.LU R126, [R1+0x18c] ;  /* 0x00018c00017e7983 */ /* 0x000ee20000300800 */
[----:B------:R-:W-:Y:S02]  /*1b8150*/  LOP3.LUT R23, R23, 0xfff7ffff, RZ, 0xc0, !PT ;  /* 0xfff7ffff17177812 */ /* 0x000fe400078ec0ff */
[C---:B------:R-:W-:Y:S01]  /*1b8160*/  LOP3.LUT P6, RZ, R33.reuse, 0x20000, RZ, 0xc0, !PT ;  /* 0x0002000021ff7812 */ /* 0x040fe200078cc0ff */
[----:B------:R-:W3:Y:S01]  /*1b8170*/  LDL.LU R127, [R1+0xe70] ;  /* 0x000e7000017f7983 */ /* 0x000ee20000300800 */
[----:B------:R-:W-:Y:S01]  /*1b8180*/  LOP3.LUT P0, RZ, R33, 0x40000, RZ, 0xc0, !PT ;  /* 0x0004000021ff7812 */ /* 0x000fe2000780c0ff */
[----:B------:R-:W-:-:S02]  /*1b8190*/  IMAD.WIDE R18, R57, 0x4, R14 ;  /* 0x0000000439127825 */ /* 0x000fc400078e020e */
[----:B------:R-:W3:Y:S04]  /*1b81a0*/  LDL.LU R46, [R1+0xe50] ;  /* 0x000e5000012e7983 */ /* 0x000ee80000300800 */
[----:B------:R-:W-:Y:S02]  /*1b81b0*/  @P1 LOP3.LUT R23, R23, 0x80000, RZ, 0xfc, !PT ;  /* 0x0008000017171812 */ /* 0x000fe400078efcff */
[----:B------:R-:W-:Y:S02]  /*1b81c0*/  LOP3.LUT P1, RZ, R33, 0x100000, RZ, 0xc0, !PT ;  /* 0x0010000021ff7812 */ /* 0x000fe4000782c0ff */
[----:B------:R-:W-:Y:S01]  /*1b81d0*/  LOP3.LUT R23, R23, 0xffefffff, RZ, 0xc0, !PT ;  /* 0xffefffff17177812 */ /* 0x000fe200078ec0ff */
[----:B----4-:R1:W-:Y:S10]  /*1b81e0*/  @P6 STG.E desc[UR32][R18.64], R58 ;  /* 0x0000003a12006986 */ /* 0x0103f4000c101920 */
[----:B------:R-:W-:-:S02]  /*1b81f0*/  @P1 LOP3.LUT R23, R23, 0x100000, RZ, 0xfc, !PT ;  /* 0x0010000017171812 */ /* 0x000fc400078efcff */
[----:B------:R-:W-:Y:S01]  /*1b8200*/  LOP3.LUT P1, RZ, R33, 0x80000, RZ, 0xc0, !PT ;  /* 0x0008000021ff7812 */ /* 0x000fe2000782c0ff */
[----:B-1----:R-:W-:-:S05]  /*1b8210*/  IMAD.WIDE R18, R17, 0x4, R100 ;  /* 0x0000000411127825 */ /* 0x002fca00078e0264 */
[----:B------:R1:W-:Y:S02]  /*1b8220*/  @P0 STG.E desc[UR32][R18.64], R246 ;  /* 0x000000f612000986 */ /* 0x0003e4000c101920 */
[----:B-1----:R-:W-:Y:S02]  /*1b8230*/  IMAD.WIDE R18, R17, 0x4, R98 ;  /* 0x0000000411127825 */ /* 0x002fe400078e0262 */
[----:B------:R-:W4:Y:S04]  /*1b8240*/  LDL.LU R246, [R1+0x24b0] ;  /* 0x0024b00001f67983 */ /* 0x000f280000300800 */
[----:B------:R-:W4:Y:S04]  /*1b8250*/  LDL.LU R47, [R1+0xe30] ;  /* 0x000e3000012f7983 */ /* 0x000f280000300800 */
[----:B------:R1:W-:Y:S01]  /*1b8260*/  @P1 STG.E desc[UR32][R18.64], R59 ;  /* 0x0000003b12001986 */ /* 0x0003e2000c101920 */
[----:B------:R-:W-:-:S03]  /*1b8270*/  LOP3.LUT P1, RZ, R23, 0x100000, RZ, 0xc0, !PT ;  /* 0x0010000017ff7812 */ /* 0x000fc6000782c0ff */
[----:B------:R-:W4:Y:S04]  /*1b8280*/  LDL.LU R57, [R1+0xe20] ;  /* 0x000e200001397983 */ /* 0x000f280000300800 */
[----:B------:R-:W4:Y:S01]  /*1b8290*/  LDL.LU R58, [R1+0xe10] ;  /* 0x000e1000013a7983 */ /* 0x000f220000300800 */
[----:B-1----:R-:W-:-:S03]  /*1b82a0*/  IMAD.WIDE R18, R17, 0x4, R96 ;  /* 0x0000000411127825 */ /* 0x002fc600078e0260 */
[----:B------:R-:W4:Y:S04]  /*1b82b0*/  LDL.LU R59, [R1+0xd80] ;  /* 0x000d8000013b7983 */ /* 0x000f280000300800 */
        /* <DEDUP_REMOVED lines=38> */
[----:B------:R1:W-:Y:S02]  /*1b8520*/  @P5 STG.E desc[UR32][R18.64], R59 ;  /* 0x0000003b12005986 */ /* 0x0003e4000c101920 */
[C---:B-1----:R-:W-:Y:S02]  /*1b8530*/  IMAD.WIDE R18, R246.reuse, 0x4, R96 ;  /* 0x00000004f6127825 */ /* 0x042fe400078e0260 */
[----:B------:R-:W4:Y:S04]  /*1b8540*/  LDL.LU R59, [R1+0xe74] ;  /* 0x000e7400013b7983 */ /* 0x000f280000300800 */
[----:B------:R1:W-:Y:S02]  /*1b8550*/  @P6 STG.E desc[UR32][R18.64], R245 ;  /* 0x000000f512006986 */ /* 0x0003e4000c101920 */
[----:B-1----:R-:W-:-:S02]  /*1b8560*/  IMAD.WIDE R18, R246, 0x4, R14 ;  /* 0x00000004f6127825 */ /* 0x002fc400078e020e */
[----:B------:R-:W3:Y:S04]  /*1b8570*/  LDL.LU R245, [R1+0xe54] ;  /* 0x000e540001f57983 */ /* 0x000ee80000300800 */
[----:B------:R-:W3:Y:S04]  /*1b8580*/  LDL.LU R246, [R1+0xe34] ;  /* 0x000e340001f67983 */ /* 0x000ee80000300800 */
[----:B--2---:R1:W-:Y:S04]  /*1b8590*/  @P0 STG.E desc[UR32][R18.64], R244 ;  /* 0x000000f412000986 */ /* 0x0043e8000c101920 */
[----:B-1----:R-:W2:Y:S04]  /*1b85a0*/  LDL.LU R244, [R1+0x24b4] ;  /* 0x0024b40001f47983 */ /* 0x002ea80000300800 */
        /* <DEDUP_REMOVED lines=10> */
[----:B------:R-:W-:-:S03]  /*1b8650*/  LOP3.LUT P4, RZ, R34, 0x4, RZ, 0xc0, !PT ;  /* 0x0000000422ff7812 */ /* 0x000fc6000788c0ff */
[----:B------:R-:W3:Y:S04]  /*1b8660*/  LDL.LU R46, [R1+0xe18] ;  /* 0x000e1800012e7983 */ /* 0x000ee80000300800 */
[----:B------:R-:W3:Y:S01]  /*1b8670*/  LDL.LU R47, [R1+0xd88] ;  /* 0x000d8800012f7983 */ /* 0x000ee20000300800 */
[----:B------:R-:W-:-:S03]  /*1b8680*/  LOP3.LUT P5, RZ, R34, 0x8, RZ, 0xc0, !PT ;  /* 0x0000000822ff7812 */ /* 0x000fc600078ac0ff */
[----:B------:R-:W3:Y:S04]  /*1b8690*/  LDL.LU R57, [R1+0xb38] ;  /* 0x000b380001397983 */ /* 0x000ee80000300800 */
        /* <DEDUP_REMOVED lines=25> */
[----:B---3--:R1:W-:Y:S02]  /*1b8830*/  @P5 STG.E desc[UR32][R18.64], R245 ;  /* 0x000000f512005986 */ /* 0x0083e4000c101920 */
[----:B-1----:R-:W-:-:S02]  /*1b8840*/  IMAD.WIDE R18, R244, 0x4, R96 ;  /* 0x00000004f4127825 */ /* 0x002fc400078e0260 */
[----:B------:R-:W3:Y:S04]  /*1b8850*/  LDL.LU R245, [R1+0xe7c] ;  /* 0x000e7c0001f57983 */ /* 0x000ee80000300800 */
[----:B------:R1:W-:Y:S02]  /*1b8860*/  @P6 STG.E desc[UR32][R18.64], R246 ;  /* 0x000000f612006986 */ /* 0x0003e4000c101920 */
[----:B-1----:R-:W-:Y:S02]  /*1b8870*/  IMAD.WIDE R18, R244, 0x4, R14 ;  /* 0x00000004f4127825 */ /* 0x002fe400078e020e */
[----:B------:R-:W4:Y:S04]  /*1b8880*/  LDL.LU R246, [R1+0xe5c] ;  /* 0x000e5c0001f67983 */ /* 0x000f280000300800 */
[----:B------:R-:W4:Y:S04]  /*1b8890*/  LDL.LU R244, [R1+0xe3c] ;  /* 0x000e3c0001f47983 */ /* 0x000f280000300800 */
[----:B------:R-:W3:Y:S01]  /*1b88a0*/  LDL.LU R56, [R1+0x24c4] ;  /* 0x0024c40001387983 */ /* 0x000ee20000300800 */
        /* <DEDUP_REMOVED lines=43> */
[----:B-1----:R-:W-:Y:S02]  /*1b8b60*/  IMAD.WIDE R18, R58, 0x4, R14 ;  /* 0x000000043a127825 */ /* 0x002fe400078e020e */
[----:B------:R-:W4:Y:S04]  /*1b8b70*/  LDL.LU R57, [R1+0xe2c] ;  /* 0x000e2c0001397983 */ /* 0x000f280000300800 */
[----:B------:R-:W4:Y:S04]  /*1b8b80*/  LDL.LU R58, [R1+0xe1c] ;  /* 0x000e1c00013a7983 */ /* 0x000f280000300800 */
[----:B--2---:R1:W-:Y:S04]  /*1b8b90*/  @P4 STG.E desc[UR32][R18.64], R59 ;  /* 0x0000003b12004986 */ /* 0x0043e8000c101920 */
[----:B-1----:R-:W2:Y:S01]  /*1b8ba0*/  LDL.LU R59, [R1+0xd8c] ;  /* 0x000d8c00013b7983 */ /* 0x002ea20000300800 */
[----:B---3--:R-:W-:-:S05]  /*1b8bb0*/  IMAD.WIDE R18, R56, 0x4, R100 ;  /* 0x0000000438127825 */ /* 0x008fca00078e0264 */
[----:B------:R1:W-:Y:S02]  /*1b8bc0*/  @P5 STG.E desc[UR32][R18.64], R245 ;  /* 0x000000f512005986 */ /* 0x0003e4000c101920 */
[----:B-1----:R-:W-:Y:S02]  /*1b8bd0*/  IMAD.WIDE R18, R56, 0x4, R98 ;  /* 0x0000000438127825 */ /* 0x002fe400078e0262 */
[----:B------:R-:W3:Y:S04]  /*1b8be0*/  LDL.LU R245, [R1+0xb3c] ;  /* 0x000b3c0001f57983 */ /* 0x000ee80000300800 */
[----:B----4-:R1:W-:Y:S04]  /*1b8bf0*/  @P6 STG.E desc[UR32][R18.64], R246 ;  /* 0x000000f612006986 */ /* 0x0103e8000c101920 */
[----:B-1----:R-:W4:Y:S01]  /*1b8c00*/  LDL.LU R246, [R1+0x24c8] ;  /* 0x0024c80001f67983 */ /* 0x002f220000300800 */
[----:B------:R-:W-:Y:S01]  /*1b8c10*/  LOP3.LUT P0, RZ, R34, 0x100000, RZ, 0xc0, !PT ;  /* 0x0010000022ff7812 */ /* 0x000fe2000780c0ff */
[----:B------:R-:W-:-:S12]  /*1b8c20*/  IMAD.WIDE R18, R56, 0x4, R96 ;  /* 0x0000000438127825 */ /* 0x000fd800078e0260 */
[----:B------:R1:W-:Y:S04]  /*1b8c30*/  @P0 STG.E desc[UR32][R18.64], R244 ;  /* 0x000000f412000986 */ /* 0x0003e8000c101920 */
[----:B-1----:R-:W3:Y:S04]  /*1b8c40*/  LDL.LU R244, [R1+0x94c] ;  /* 0x00094c0001f47983 */ /* 0x002ee80000300800 */
[----:B------:R-:W3:Y:S04]  /*1b8c50*/  LDL.LU R0, [R1+0x24cc] ;  /* 0x0024cc0001007983 */ /* 0x000ee80000300800 */
[----:B------:R-:W3:Y:S04]  /*1b8c60*/  LDL.LU R42, [R1+0xe90] ;  /* 0x000e9000012a7983 */ /* 0x000ee80000300800 */
[----:B------:R-:W3:Y:S01]  /*1b8c70*/  LDL.LU R43, [R1+0xe60] ;  /* 0x000e6000012b7983 */ /* 0x000ee20000300800 */
        /* <DEDUP_REMOVED lines=8> */
[----:B------:R-:W-:-:S03]  /*1b8d00*/  LOP3.LUT R24, R24, 0xbfffffff, RZ, 0xc0, !PT ;  /* 0xbfffffff18187812 */ /* 0x000fc600078ec0ff */
[----:B------:R-:W3:Y:S01]  /*1b8d10*/  LDL.LU R252, [R1+0x640] ;  /* 0x0006400001fc7983 */ /* 0x000ee20000300800 */
[----:B------:R-:W-:Y:S02]  /*1b8d20*/  LOP3.LUT P4, RZ, R34, 0x200000, RZ, 0xc0, !PT ;  /* 0x0020000022ff7812 */ /* 0x000fe4000788c0ff */
[----:B------:R-:W-:Y:S01]  /*1b8d30*/  LOP3.LUT R23, R23, 0xfffffffe, RZ, 0xc0, !PT ;  /* 0xfffffffe17177812 */ /* 0x000fe200078ec0ff */
[----:B------:R-:W3:Y:S04]  /*1b8d40*/  LDL.LU R126, [R1+0x2f0] ;  /* 0x0002f000017e7983 */ /* 0x000ee80000300800 */
[----:B------:R-:W-:Y:S02]  /*1b8d50*/  @P1 LOP3.LUT R24, R24, 0x40000000, RZ, 0xfc, !PT ;  /* 0x4000000018181812 */ /* 0x000fe400078efcff */
[----:B------:R-:W-:-:S02]  /*1b8d60*/  LOP3.LUT P1, RZ, R34, 0x80000000, RZ, 0xc0, !PT ;  /* 0x8000000022ff7812 */ /* 0x000fc4000782c0ff */
[----:B------:R-:W-:-:S11]  /*1b8d70*/  LOP3.LUT R24, R24, 0x7fffffff, RZ, 0xc0, !PT ;  /* 0x7fffffff18187812 */ /* 0x000fd600078ec0ff */
[----:B------:R-:W-:Y:S02]  /*1b8d80*/  @P1 LOP3.LUT R24, R24, 0x80000000, RZ, 0xfc, !PT ;  /* 0x8000000018181812 */ /* 0x000fe400078efcff */
[C---:B------:R-:W-:Y:S02]  /*1b8d90*/  LOP3.LUT P1, RZ, R34.reuse, 0x40000000, RZ, 0xc0, !PT ;  /* 0x4000000022ff7812 */ /* 0x040fe4000782c0ff */
[----:B------:R-:W-:Y:S01]  /*1b8da0*/  LOP3.LUT P5, RZ, R34, 0x400000, RZ, 0xc0, !PT ;  /* 0x0040000022ff7812 */ /* 0x000fe200078ac0ff */
[----:B------:R-:W-:-:S10]  /*1b8db0*/  IMAD.WIDE R18, R56, 0x4, R14 ;  /* 0x0000000438127825 */ /* 0x000fd400078e020e */
        /* <DEDUP_REMOVED lines=11> */
[C---:B------:R-:W-:Y:S01]  /*1b8e70*/  LOP3.LUT P1, RZ, R34.reuse, 0x4000000, RZ, 0xc0, !PT ;  /* 0x0400000022ff7812 */ /* 0x040fe2000782c0ff */
[----:B------:R4:W-:Y:S01]  /*1b8e80*/  @P4 STG.E desc[UR32][R18.64], R57 ;  /* 0x0000003912004986 */ /* 0x0009e2000c101920 */
[----:B------:R-:W-:Y:S02]  /*1b8e90*/  LOP3.LUT P0, RZ, R34, 0x1000000, RZ, 0xc0, !PT ;  /* 0x0100000022ff7812 */ /* 0x000fe4000780c0ff */
[----:B------:R-:W-:-:S09]  /*1b8ea0*/  LOP3.LUT R23, R23, 0xffffffef, RZ, 0xc0, !PT ;  /* 0xffffffef17177812 */ /* 0x000fd200078ec0ff */
[----:B------:R-:W-:Y:S02]  /*1b8eb0*/  @P1 LOP3.LUT R23, R23, 0x10, RZ, 0xfc, !PT ;  /* 0x0000001017171812 */ /* 0x000fe400078efcff */
[----:B------:R-:W-:Y:S01]  /*1b8ec0*/  LOP3.LUT P1, RZ, R34, 0x2000000, RZ, 0xc0, !PT ;  /* 0x0200000022ff7812 */ /* 0x000fe2000782c0ff */
[----:B----4-:R-:W-:-:S05]  /*1b8ed0*/  IMAD.WIDE R18, R246, 0x4, R100 ;  /* 0x00000004f6127825 */ /* 0x010fca00078e0264 */
[----:B------:R1:W-:Y:S04]  /*1b8ee0*/  @P5 STG.E desc[UR32][R18.64], R58 ;  /* 0x0000003a12005986 */ /* 0x0003e8000c101920 */
[----:B-1----:R-:W4:Y:S04]  /*1b8ef0*/  LDL.LU R58, [R1+0x24d4] ;  /* 0x0024d400013a7983 */ /* 0x002f280000300800 */
[----:B------:R-:W4:Y:S04]  /*1b8f00*/  LDL.LU R46, [R1+0x170] ;  /* 0x00017000012e7983 */ /* 0x000f280000300800 */
[----:B------:R-:W4:Y:S04]  /*1b8f10*/  LDL.LU R47, [R1+0xe94] ;  /* 0x000e9400012f7983 */ /* 0x000f280000300800 */
[----:B------:R-:W4:Y:S01]  /*1b8f20*/  LDL.LU R56, [R1+0xe64] ;  /* 0x000e640001387983 */ /* 0x000f220000300800 */
[----:B------:R-:W-:-:S03]  /*1b8f30*/  IMAD.WIDE R18, R246, 0x4, R98 ;  /* 0x00000004f6127825 */ /* 0x000fc600078e0262 */
[----:B------:R-:W4:Y:S04]  /*1b8f40*/  LDL.LU R57, [R1+0xe44] ;  /* 0x000e440001397983 */ /* 0x000f280000300800 */
[----:B--2---:R1:W-:Y:S02]  /*1b8f50*/  @P6 STG.E desc[UR32][R18.64], R59 ;  /* 0x0000003b12006986 */ /* 0x0043e4000c101920 */
[----:B-1----:R-:W-:-:S05]  /*1b8f60*/  IMAD.WIDE R18, R246, 0x4, R96 ;  /* 0x00000004f6127825 */ /* 0x002fca00078e0260 */
[----:B---3--:R1:W-:Y:S02]  /*1b8f70*/  @P0 STG.E desc[UR32][R18.64], R245 ;  /* 0x000000f512000986 */ /* 0x0083e4000c101920 */
[----:B-1----:R-:W-:Y:S02]  /*1b8f80*/  IMAD.WIDE R18, R246, 0x4, R14 ;  /* 0x00000004f6127825 */ /* 0x002fe400078e020e */
[----:B------:R-:W2:Y:S04]  /*1b8f90*/  LDL.LU R245, [R1+0xd64] ;  /* 0x000d640001f57983 */ /* 0x000ea80000300800 */
[----:B------:R1:W-:Y:S04]  /*1b8fa0*/  @P1 STG.E desc[UR32][R18.64], R244 ;  /* 0x000000f412001986 */ /* 0x0003e8000c101920 */
[----:B------:R-:W3:Y:S04]  /*1b8fb0*/  LDL.LU R246, [R1+0x784] ;  /* 0x0007840001f67983 */ /* 0x000ee80000300800 */
        /* <DEDUP_REMOVED lines=27> */
[----:B-1----:R-:W-:Y:S01]  /*1b9170*/  IMAD.WIDE R18, R127, 0x4, R14 ;  /* 0x000000047f127825 */ /* 0x002fe200078e020e */
[C---:B------:R-:W-:Y:S02]  /*1b9180*/  LOP3.LUT P4, RZ, R35.reuse, 0x10, RZ, 0xc0, !PT ;  /* 0x0000001023ff7812 */ /* 0x040fe4000788c0ff */
[C---:B------:R-:W-:Y:S02]  /*1b9190*/  LOP3.LUT P5, RZ, R35.reuse, 0x20, RZ, 0xc0, !PT ;  /* 0x0000002023ff7812 */ /* 0x040fe400078ac0ff */
[C---:B------:R-:W-:Y:S02]  /*1b91a0*/  LOP3.LUT P6, RZ, R35.reuse, 0x40, RZ, 0xc0, !PT ;  /* 0x0000004023ff7812 */ /* 0x040fe400078cc0ff */
[----:B------:R-:W-:-:S03]  /*1b91b0*/  LOP3.LUT P0, RZ, R35, 0x80, RZ, 0xc0, !PT ;  /* 0x0000008023ff7812 */ /* 0x000fc6000780c0ff */
[----:B----4-:R1:W-:Y:S02]  /*1b91c0*/  @P1 STG.E desc[UR32][R18.64], R46 ;  /* 0x0000002e12001986 */ /* 0x0103e4000c101920 */
[----:B-1----:R-:W-:-:S05]  /*1b91d0*/  IMAD.WIDE R18, R58, 0x4, R100 ;  /* 0x000000043a127825 */ /* 0x002fca00078e0264 */
[----:B------:R1:W-:Y:S02]  /*1b91e0*/  @P2 STG.E desc[UR32][R18.64], R47 ;  /* 0x0000002f12002986 */ /* 0x0003e4000c101920 */
[----:B-1----:R-:W-:-:S05]  /*1b91f0*/  IMAD.WIDE R18, R58, 0x4, R98 ;  /* 0x000000043a127825 */ /* 0x002fca00078e0262 */
[----:B------:R1:W-:Y:S04]  /*1b9200*/  @P3 STG.E desc[UR32][R18.64], R56 ;  /* 0x0000003812003986 */ /* 0x0003e8000c101920 */
[----:B-1----:R-:W4:Y:S01]  /*1b9210*/  LDL.LU R56, [R1+0x2f4] ;  /* 0x0002f40001387983 */ /* 0x002f220000300800 */
[----:B------:R-:W-:-:S05]  /*1b9220*/  IMAD.WIDE R18, R58, 0x4, R96 ;  /* 0x000000043a127825 */ /* 0x000fca00078e0260 */
[----:B------:R1:W-:Y:S02]  /*1b9230*/  @P4 STG.E desc[UR32][R18.64], R57 ;  /* 0x0000003912004986 */ /* 0x0003e4000c101920 */
[----:B-1----:R-:W-:Y:S02]  /*1b9240*/  IMAD.WIDE R18, R58, 0x4, R14 ;  /* 0x000000043a127825 */ /* 0x002fe400078e020e */
[----:B------:R-:W4:Y:S04]  /*1b9250*/  LDL.LU R57, [R1+0x174] ;  /* 0x0001740001397983 */ /* 0x000f280000300800 */
[----:B--2---:R3:W-:Y:S04]  /*1b9260*/  @P5 STG.E desc[UR32][R18.64], R245 ;  /* 0x000000f512005986 */ /* 0x0047e8000c101920 */
[----:B------:R-:W2:Y:S01]  /*1b9270*/  LDL.LU R58, [R1+0xe98] ;  /* 0x000e9800013a7983 */ /* 0x000ea20000300800 */
[----:B---3--:R-:W-:-:S03]  /*1b9280*/  IMAD.WIDE R18, R59, 0x4, R100 ;  /* 0x000000043b127825 */ /* 0x008fc600078e0264 */
[----:B------:R-:W3:Y:S04]  /*1b9290*/  LDL.LU R245, [R1+0xe68] ;  /* 0x000e680001f57983 */ /* 0x000ee80000300800 */
[----:B------:R1:W-:Y:S02]  /*1b92a0*/  @P6 STG.E desc[UR32][R18.64], R246 ;  /* 0x000000f612006986 */ /* 0x0003e4000c101920 */
[----:B-1----:R-:W-:Y:S02]  /*1b92b0*/  IMAD.WIDE R18, R59, 0x4, R98 ;  /* 0x000000043b127825 */ /* 0x002fe400078e0262 */
[----:B------:R-:W3:Y:S04]  /*1b92c0*/  LDL.LU R246, [R1+0xe48] ;  /* 0x000e480001f67983 */ /* 0x000ee80000300800 */
[----:B------:R1:W-:Y:S04]  /*1b92d0*/  @P0 STG.E desc[UR32][R18.64], R244 ;  /* 0x000000f412000986 */ /* 0x0003e8000c101920 */
[----:B-1----:R-:W2:Y:S01]  /*1b92e0*/  LDL.LU R244, [R1+0x24dc] ;  /* 0x0024dc0001f47983 */ /* 0x002ea20000300800 */
        /* <DEDUP_REMOVED lines=39> */
[----:B----4-:R1:W-:Y:S02]  /*1b9560*/  @P4 STG.E desc[UR32][R18.64], R56 ;  /* 0x0000003812004986 */ /* 0x0103e4000c101920 */
[----:B-1----:R-:W-:Y:S02]  /*1b9570*/  IMAD.WIDE R18, R59, 0x4, R14 ;  /* 0x000000043b127825 */ /* 0x002fe400078e020e */
[----:B------:R-:W4:Y:S04]  /*1b9580*/  LDL.LU R59, [R1+0x24e8] ;  /* 0x0024e800013b7983 */ /* 0x000f280000300800 */
[----:B------:R-:W4:Y:S04]  /*1b9590*/  LDL.LU R45, [R1+0x178] ;  /* 0x00017800012d7983 */ /* 0x000f280000300800 */
[----:B------:R1:W-:Y:S04]  /*1b95a0*/  @P5 STG.E desc[UR32][R18.64], R57 ;  /* 0x0000003912005986 */ /* 0x0003e8000c101920 */
[----:B------:R-:W4:Y:S04]  /*1b95b0*/  LDL.LU R56, [R1+0x78c] ;  /* 0x00078c0001387983 */ /* 0x000f280000300800 */
        /* <DEDUP_REMOVED lines=8> */
[----:B------:R1:W-:Y:S02]  /*1b9640*/  @P1 STG.E desc[UR32][R18.64], R246 ;  /* 0x000000f612001986 */ /* 0x0003e4000c101920 */
[----:B-1----:R-:W-:Y:S02]  /*1b9650*/  IMAD.WIDE R18, R244, 0x4, R14 ;  /* 0x00000004f4127825 */ /* 0x002fe400078e020e */
        /* <DEDUP_REMOVED lines=21> */
[----:B----4-:R1:W-:Y:S01]  /*1b97b0*/  @P1 STG.E desc[UR32][R18.64], R45 ;  /* 0x0000002d12001986 */ /* 0x0103e2000c101920 */
[----:B------:R-:W-:Y:S01]  /*1b97c0*/  LOP3.LUT P1, RZ, R24, 0x800000, RZ, 0xc0, !PT ;  /* 0x0080000018ff7812 */ /* 0x000fe2000782c0ff */
[----:B-1----:R-:W-:-:S12]  /*1b97d0*/  IMAD.WIDE R18, R46, 0x4, R100 ;  /* 0x000000042e127825 */ /* 0x002fd800078e0264 */
[----:B------:R1:W-:Y:S01]  /*1b97e0*/  @P1 STG.E desc[UR32][R18.64], R252 ;  /* 0x000000fc12001986 */ /* 0x0003e2000c101920 */
[----:B------:R-:W-:Y:S01]  /*1b97f0*/  LOP3.LUT P1, RZ, R24, 0x400000, RZ, 0xc0, !PT ;  /* 0x0040000018ff7812 */ /* 0x000fe2000782c0ff */
[----:B-1----:R-:W-:Y:S02]  /*1b9800*/  IMAD.WIDE R18, R46, 0x4, R98 ;  /* 0x000000042e127825 */ /* 0x002fe400078e0262 */
[----:B------:R-:W4:Y:S10]  /*1b9810*/  LDL.LU R252, [R1+0x24f4] ;  /* 0x0024f40001fc7983 */ /* 0x000f340000300800 */
        /* <DEDUP_REMOVED lines=11> */
[----:B--2---:R1:W-:Y:S02]  /*1b98d0*/  @P5 STG.E desc[UR32][R18.64], R58 ;  /* 0x0000003a12005986 */ /* 0x0043e4000c101920 */
[----:B-1----:R-:W-:Y:S02]  /*1b98e0*/  IMAD.WIDE R18, R59, 0x4, R14 ;  /* 0x000000043b127825 */ /* 0x002fe400078e020e */
[----:B------:R-:W2:Y:S04]  /*1b98f0*/  LDL.LU R59, [R1+0xf50] ;  /* 0x000f5000013b7983 */ /* 0x000ea80000300800 */
[----:B---3--:R1:W-:Y:S04]  /*1b9900*/  @P6 STG.E desc[UR32][R18.64], R245 ;  /* 0x000000f512006986 */ /* 0x0083e8000c101920 */
[----:B-1----:R-:W3:Y:S01]  /*1b9910*/  LDL.LU R245, [R1+0xf10] ;  /* 0x000f100001f57983 */ /* 0x002ee20000300800 */
[----:B------:R-:W-:-:S03]  /*1b9920*/  IMAD.WIDE R18, R246, 0x4, R100 ;  /* 0x00000004f6127825 */ /* 0x000fc600078e0264 */
        /* <DEDUP_REMOVED lines=23> */
[----:B------:R-:W4:Y:S01]  /*1b9aa0*/  LDL.LU R56, [R1+0x24f8] ;  /* 0x0024f80001387983 */ /* 0x000f220000300800 */
[C---:B------:R-:W-:Y:S01]  /*1b9ab0*/  LOP3.LUT P5, RZ, R35.reuse, 0x10000000, RZ, 0xc0, !PT ;  /* 0x1000000023ff7812 */ /* 0x040fe200078ac0ff */
[----:B------:R-:W-:Y:S01]  /*1b9ac0*/  IMAD.WIDE R18, R246, 0x4, R98 ;  /* 0x00000004f6127825 */ /* 0x000fe200078e0262 */
[----:B------:R-:W-:Y:S01]  /*1b9ad0*/  LOP3.LUT P6, RZ, R35, 0x20000000, RZ, 0xc0, !PT ;  /* 0x2000000023ff7812 */ /* 0x000fe200078cc0ff */
[----:B------:R-:W4:Y:S02]  /*1b9ae0*/  LDL.LU R57, [R1+0x924] ;  /* 0x0009240001397983 */ /* 0x000f240000300800 */
[----:B------:R-:W-:Y:S02]  /*1b9af0*/  @P1 LOP3.LUT R24, R24, 0x8000, RZ, 0xfc, !PT ;  /* 0x0000800018181812 */ /* 0x000fe400078efcff */
[----:B------:R-:W-:Y:S01]  /*1b9b00*/  LOP3.LUT P1, RZ, R36, 0x10, RZ, 0xc0, !PT ;  /* 0x0000001024ff7812 */ /* 0x000fe2000782c0ff */
[----:B------:R-:W4:Y:S01]  /*1b9b10*/  LDL.LU R58, [R1+0xf68] ;  /* 0x000f6800013a7983 */ /* 0x000f220000300800 */
        /* <DEDUP_REMOVED lines=22> */
[----:B----4-:R1:W-:Y:S04]  /*1b9c80*/  @P6 STG.E desc[UR32][R18.64], R28 ;  /* 0x0000001c12006986 */ /* 0x0103e8000c101920 */
[----:B------:R-:W4:Y:S01]  /*1b9c90*/  LDL.LU R246, [R1+0x24fc] ;  /* 0x0024fc0001f67983 */ /* 0x000f220000300800 */
[----:B-1----:R-:W-:-:S05]  /*1b9ca0*/  IMAD.WIDE R18, R244, 0x4, R100 ;  /* 0x00000004f4127825 */ /* 0x002fca00078e0264 */
        /* <DEDUP_REMOVED lines=40> */
[----:B------:R1:W-:Y:S02]  /*1b9f30*/  @P4 STG.E desc[UR32][R18.64], R58 ;  /* 0x0000003a12004986 */ /* 0x0003e4000c101920 */
[----:B-1----:R-:W-:-:S05]  /*1b9f40*/  IMAD.WIDE R18, R246, 0x4, R98 ;  /* 0x00000004f6127825 */ /* 0x002fca00078e0262 */
[----:B--2---:R1:W-:Y:S02]  /*1b9f50*/  @P5 STG.E desc[UR32][R18.64], R59 ;  /* 0x0000003b12005986 */ /* 0x0043e4000c101920 */
[----:B-1----:R-:W-:-:S05]  /*1b9f60*/  IMAD.WIDE R18, R246, 0x4, R96 ;  /* 0x00000004f6127825 */ /* 0x002fca00078e0260 */
[----:B---3--:R1:W-:Y:S02]  /*1b9f70*/  @P6 STG.E desc[UR32][R18.64], R245 ;  /* 0x000000f512006986 */ /* 0x0083e4000c101920 */
        /* <DEDUP_REMOVED lines=31> */
[----:B------:R-:W-:Y:S01]  /*1ba170*/  LOP3.LUT P1, RZ, R36, 0x200000, RZ, 0xc0, !PT ;  /* 0x0020000024ff7812 */ /* 0x000fe2000782c0ff */
        /* <DEDUP_REMOVED lines=11> */
[----:B------:R-:W-:Y:S01]  /*1ba230*/  LOP3.LUT P1, RZ, R36, 0x80000, RZ, 0xc0, !PT ;  /* 0x0008000024ff7812 */ /* 0x000fe2000782c0ff */
        /* <DEDUP_REMOVED lines=174> */
[----:B------:R-:W-:Y:S02]  /*1bad20*/  LOP3.LUT P1, RZ, R38, 0x1, RZ, 0xc0, !PT ;  /* 0x0000000126ff7812 */ /* 0x000fe4000782c0ff */
        /* <DEDUP_REMOVED lines=13> */
[----:B------:R-:W-:Y:S02]  /*1bae00*/  LOP3.LUT P1, RZ, R37, 0x40000000, RZ, 0xc0, !PT ;  /* 0x4000000025ff7812 */ /* 0x000fe4000782c0ff */
[----:B------:R-:W-:Y:S02]  /*1bae10*/  LOP3.LUT R25, R25, 0xff7fffff, RZ, 0xc0, !PT ;  /* 0xff7fffff19197812 */ /* 0x000fe400078ec0ff */
[C---:B------:R-:W-:Y:S01]  /*1bae20*/  LOP3.LUT P5, RZ, R37.reuse, 0x200000, RZ, 0xc0, !PT ;  /* 0x0020000025ff7812 */ /* 0x040fe200078ac0ff */
        /* <DEDUP_REMOVED lines=14> */
[----:B------:R-:W-:Y:S02]  /*1baf10*/  LOP3.LUT P0, RZ, R37, 0x800000, RZ, 0xc0, !PT ;  /* 0x0080000025ff7812 */ /* 0x000fe4000780c0ff */
[----:B------:R-:W-:-:S09]  /*1baf20*/  LOP3.LUT R25, R25, 0xf7ffffff, RZ, 0xc0, !PT ;  /* 0xf7ffffff19197812 */ /* 0x000fd200078ec0ff */
        /* <DEDUP_REMOVED lines=14> */
[----:B------:R-:W4:Y:S01]  /*1bb010*/  LDL.LU R47, [R1+0x900] ;  /* 0x00090000012f7983 */ /* 0x000f220000300800 */
[----:B------:R-:W-:-:S03]  /*1bb020*/  IMAD.WIDE R18, R246, 0x4, R96 ;  /* 0x00000004f6127825 */ /* 0x000fc600078e0260 */
[----:B------:R-:W2:Y:S04]  /*1bb030*/  LDL.LU R56, [R1+0xfe4] ;  /* 0x000fe40001387983 */ /* 0x000ea80000300800 */
[----:B------:R1:W-:Y:S01]  /*1bb040*/  @P1 STG.E desc[UR32][R18.64], R245 ;  /* 0x000000f512001986 */ /* 0x0003e2000c101920 */
[----:B------:R-:W-:-:S03]  /*1bb050*/  LOP3.LUT P1, RZ, R25, 0x10000000, RZ, 0xc0, !PT ;  /* 0x1000000019ff7812 */ /* 0x000fc6000782c0ff */
[----:B------:R-:W2:Y:S04]  /*1bb060*/  LDL.LU R57, [R1+0xfc4] ;  /* 0x000fc40001397983 */ /* 0x000ea80000300800 */
[----:B------:R-:W2:Y:S01]  /*1bb070*/  LDL.LU R58, [R1+0xfa4] ;  /* 0x000fa400013a7983 */ /* 0x000ea20000300800 */
[----:B-1----:R-:W-:-:S03]  /*1bb080*/  IMAD.WIDE R18, R246, 0x4, R14 ;  /* 0x00000004f6127825 */ /* 0x002fc600078e020e */
[----:B------:R-:W2:Y:S04]  /*1bb090*/  LDL.LU R245, [R1+0xf94] ;  /* 0x000f940001f57983 */ /* 0x000ea80000300800 */
        /* <DEDUP_REMOVED lines=28> */
[C---:B------:R-:W-:Y:S02]  /*1bb260*/  LOP3.LUT P6, RZ, R38.reuse, 0x20, RZ, 0xc0, !PT ;  /* 0x0000002026ff7812 */ /* 0x040fe400078cc0ff */
[----:B------:R-:W-:-:S03]  /*1bb270*/  LOP3.LUT P0, RZ, R38, 0x40, RZ, 0xc0, !PT ;  /* 0x0000004026ff7812 */ /* 0x000fc6000780c0ff */
        /* <DEDUP_REMOVED lines=38> */
[----:B------:R-:W-:Y:S01]  /*1bb4e0*/  LOP3.LUT P5, RZ, R38, 0x100, RZ, 0xc0, !PT ;  /* 0x0000010026ff7812 */ /* 0x000fe200078ac0ff */
[----:B------:R-:W-:Y:S01]  /*1bb4f0*/  IMAD.WIDE R18, R246, 0x4, R98 ;  /* 0x00000004f6127825 */ /* 0x000fe200078e0262 */
[C---:B------:R-:W-:Y:S01]  /*1bb500*/  LOP3.LUT P6, RZ, R38.reuse, 0x200, RZ, 0xc0, !PT ;  /* 0x0000020026ff7812 */ /* 0x040fe200078cc0ff */
        /* <DEDUP_REMOVED lines=71> */
[C---:B-1----:R-:W-:Y:S02]  /*1bb980*/  IMAD.WIDE R18, R246.reuse, 0x4, R96 ;  /* 0x00000004f6127825 */ /* 0x042fe400078e0260 */
[----:B------:R-:W2:Y:S04]  /*1bb990*/  LDL.LU R59, [R1+0xff0] ;  /* 0x000ff000013b7983 */ /* 0x000ea80000300800 */
[----:B---3--:R1:W-:Y:S02]  /*1bb9a0*/  @P6 STG.E desc[UR32][R18.64], R245 ;  /* 0x000000f512006986 */ /* 0x0083e4000c101920 */
        /* <DEDUP_REMOVED lines=40> */
[----:B------:R-:W-:Y:S01]  /*1bbc30*/  @P1 LOP3.LUT R25, R25, 0x400, RZ, 0xfc, !PT ;  /* 0x0000040019191812 */ /* 0x000fe200078efcff */
[----:B--2---:R-:W-:-:S05]  /*1bbc40*/  IMAD.WIDE R18, R244, 0x4, R100 ;  /* 0x00000004f4127825 */ /* 0x004fca00078e0264 */
[----:B------:R1:W-:Y:S02]  /*1bbc50*/  @P4 STG.E desc[UR32][R18.64], R59 ;  /* 0x0000003b12004986 */ /* 0x0003e4000c101920 */
[C---:B-1----:R-:W-:Y:S02]  /*1bbc60*/  IMAD.WIDE R18, R244.reuse, 0x4, R98 ;  /* 0x00000004f4127825 */ /* 0x042fe400078e0262 */
[----:B------:R-:W2:Y:S04]  /*1bbc70*/  LDL.LU R59, [R1+0x154] ;  /* 0x00015400013b7983 */ /* 0x000ea80000300800 */
[----:B---3--:R1:W-:Y:S02]  /*1bbc80*/  @P5 STG.E desc[UR32][R18.64], R245 ;  /* 0x000000f512005986 */ /* 0x0083e4000c101920 */
[----:B-1----:R-:W-:-:S02]  /*1bbc90*/  IMAD.WIDE R18, R244, 0x4, R96 ;  /* 0x00000004f4127825 */ /* 0x002fc400078e0260 */
[----:B------:R-:W3:Y:S04]  /*1bbca0*/  LDL.LU R245, [R1+0xff8] ;  /* 0x000ff80001f57983 */ /* 0x000ee80000300800 */
[----:B----4-:R1:W-:Y:S02]  /*1bbcb0*/  @P6 STG.E desc[UR32][R18.64], R246 ;  /* 0x000000f612006986 */ /* 0x0103e4000c101920 */
[----:B-1----:R-:W-:Y:S02]  /*1bbcc0*/  IMAD.WIDE R18, R244, 0x4, R14 ;  /* 0x00000004f4127825 */ /* 0x002fe400078e020e */
[----:B------:R-:W4:Y:S04]  /*1bbcd0*/  LDL.LU R246, [R1+0xfd8] ;  /* 0x000fd80001f67983 */ /* 0x000f280000300800 */
[----:B------:R-:W4:Y:S04]  /*1bbce0*/  LDL.LU R244, [R1+0xfb8] ;  /* 0x000fb80001f47983 */ /* 0x000f280000300800 */
[----:B------:R-:W3:Y:S01]  /*1bbcf0*/  LDL.LU R58, [R1+0x255c] ;  /* 0x00255c00013a7983 */ /* 0x000ee20000300800 */
[----:B------:R-:W-:-:S02]  /*1bbd00*/  LOP3.LUT P1, RZ, R39, 0x1, RZ, 0xc0, !PT ;  /* 0x0000000127ff7812 */ /* 0x000fc4000782c0ff */
[----:B------:R-:W-:Y:S02]  /*1bbd10*/  LOP3.LUT R25, R25, 0xfffff7ff, RZ, 0xc0, !PT ;  /* 0xfffff7ff19197812 */ /* 0x000fe400078ec0ff */
[----:B------:R-:W-:-:S09]  /*1bbd20*/  LOP3.LUT P0, RZ, R38, 0x20000000, RZ, 0xc0, !PT ;  /* 0x2000000026ff7812 */ /* 0x000fd2000780c0ff */
[----:B------:R-:W-:Y:S02]  /*1bbd30*/  @P1 LOP3.LUT R25, R25, 0x800, RZ, 0xfc, !PT ;  /* 0x0000080019191812 */ /* 0x000fe400078efcff */
[----:B------:R-:W-:Y:S02]  /*1bbd40*/  LOP3.LUT P1, RZ, R38, 0x80000000, RZ, 0xc0, !PT ;  /* 0x8000000026ff7812 */ /* 0x000fe4000782c0ff */
[----:B------:R-:W-:Y:S01]  /*1bbd50*/  LOP3.LUT R25, R25, 0xffffefff, RZ, 0xc0, !PT ;  /* 0xffffefff19197812 */ /* 0x000fe200078ec0ff */
[----:B------:R1:W-:Y:S10]  /*1bbd60*/  @P0 STG.E desc[UR32][R18.64], R28 ;  /* 0x0000001c12000986 */ /* 0x0003f4000c101920 */
[----:B------:R-:W-:-:S02]  /*1bbd70*/  @P1 LOP3.LUT R25, R25, 0x1000, RZ, 0xfc, !PT ;  /* 0x0000100019191812 */ /* 0x000fc400078efcff */
        /* <DEDUP_REMOVED lines=43> */
[----:B----4-:R1:W-:Y:S02]  /*1bc030*/  @P6 STG.E desc[UR32][R18.64], R246 ;  /* 0x000000f612006986 */ /* 0x0103e4000c101920 */
        /* <DEDUP_REMOVED lines=97> */
[C---:B------:R-:W-:Y:S01]  /*1bc650*/  LOP3.LUT P5, RZ, R39.reuse, 0x20000000, RZ, 0xc0, !PT ;  /* 0x2000000027ff7812 */ /* 0x040fe200078ac0ff */
        /* <DEDUP_REMOVED lines=145> */
[----:B------:R-:W-:Y:S01]  /*1bcf70*/  LOP3.LUT P5, RZ, R40, 0x100000, RZ, 0xc0, !PT ;  /* 0x0010000028ff7812 */ /* 0x000fe200078ac0ff */
[----:B------:R-:W2:Y:S08]  /*1bcf80*/  LDL.LU R126, [R1+0xd00] ;  /* 0x000d0000017e7983 */ /* 0x000eb00000300800 */
[----:B------:R-:W-:-:S02]  /*1bcf90*/  @P1 LOP3.LUT R26, R26, 0x40000, RZ, 0xfc, !PT ;  /* 0x000400001a1a1812 */ /* 0x000fc400078efcff */
[----:B------:R-:W-:Y:S01]  /*1bcfa0*/  LOP3.LUT P1, RZ, R40, 0x2000000, RZ, 0xc0, !PT ;  /* 0x0200000028ff7812 */ /* 0x000fe2000782c0ff */
[----:B------:R-:W-:Y:S01]  /*1bcfb0*/  IMAD.WIDE R18, R57, 0x4, R96 ;  /* 0x0000000439127825 */ /* 0x000fe200078e0260 */
[----:B------:R-:W-:Y:S02]  /*1bcfc0*/  LOP3.LUT R26, R26, 0xfff7ffff, RZ, 0xc0, !PT ;  /* 0xfff7ffff1a1a7812 */ /* 0x000fe400078ec0ff */
[----:B------:R-:W-:Y:S02]  /*1bcfd0*/  LOP3.LUT P6, RZ, R40, 0x200000, RZ, 0xc0, !PT ;  /* 0x0020000028ff7812 */ /* 0x000fe400078cc0ff */
[----:B---3--:R1:W-:Y:S07]  /*1bcfe0*/  @P5 STG.E desc[UR32][R18.64], R56 ;  /* 0x0000003812005986 */ /* 0x0083ee000c101920 */
[----:B------:R-:W-:-:S02]  /*1bcff0*/  @P1 LOP3.LUT R26, R26, 0x80000, RZ, 0xfc, !PT ;  /* 0x000800001a1a1812 */ /* 0x000fc400078efcff */
[C---:B------:R-:W-:Y:S01]  /*1bd000*/  LOP3.LUT P1, RZ, R40.reuse, 0x1000000, RZ, 0xc0, !PT ;  /* 0x0100000028ff7812 */ /* 0x040fe2000782c0ff */
[----:B-1----:R-:W3:Y:S01]  /*1bd010*/  LDL.LU R56, [R1+0x2590] ;  /* 0x0025900001387983 */ /* 0x002ee20000300800 */
[----:B------:R-:W-:-:S03]  /*1bd020*/  LOP3.LUT P0, RZ, R40, 0x400000, RZ, 0xc0, !PT ;  /* 0x0040000028ff7812 */ /* 0x000fc6000780c0ff */
[----:B------:R-:W3:Y:S01]  /*1bd030*/  LDL.LU R127, [R1+0x7d0] ;  /* 0x0007d000017f7983 */ /* 0x000ee20000300800 */
[----:B------:R-:W-:Y:S01]  /*1bd040*/  LOP3.LUT R26, R26, 0xffefffff, RZ, 0xc0, !PT ;  /* 0xffefffff1a1a7812 */ /* 0x000fe200078ec0ff */
[----:B------:R-:W-:Y:S02]  /*1bd050*/  IMAD.WIDE R18, R57, 0x4, R14 ;  /* 0x0000000439127825 */ /* 0x000fe400078e020e */
[----:B------:R-:W3:Y:S04]  /*1bd060*/  LDL.LU R46, [R1+0x560] ;  /* 0x00056000012e7983 */ /* 0x000ee80000300800 */
[----:B------:R-:W-:Y:S02]  /*1bd070*/  @P1 LOP3.LUT R26, R26, 0x100000, RZ, 0xfc, !PT ;  /* 0x001000001a1a1812 */ /* 0x000fe400078efcff */
[----:B------:R-:W-:Y:S01]  /*1bd080*/  LOP3.LUT P1, RZ, R40, 0x800000, RZ, 0xc0, !PT ;  /* 0x0080000028ff7812 */ /* 0x000fe2000782c0ff */
[----:B----4-:R1:W-:Y:S02]  /*1bd090*/  @P6 STG.E desc[UR32][R18.64], R58 ;  /* 0x0000003a12006986 */ /* 0x0103e4000c101920 */
        /* <DEDUP_REMOVED lines=30> */
[----:B---3--:R-:W-:Y:S01]  /*1bd280*/  IMAD.WIDE R18, R56, 0x4, R100 ;  /* 0x0000000438127825 */ /* 0x008fe200078e0264 */
        /* <DEDUP_REMOVED lines=80> */
[----:B------:R-:W-:-:S02]  /*1bd790*/  @P1 LOP3.LUT R26, R26, 0x1000, RZ, 0xfc, !PT ;  /* 0x000010001a1a1812 */ /* 0x000fc400078efcff */
        /* <DEDUP_REMOVED lines=29> */
[----:B------:R1:W-:Y:S02]  /*1bd970*/  @P1 STG.E desc[UR32][R18.64], R46 ;  /* 0x0000002e12001986 */ /* 0x0003e4000c101920 */
[----:B-1----:R-:W-:-:S05]  /*1bd980*/  IMAD.WIDE R18, R58, 0x4, R98 ;  /* 0x000000043a127825 */ /* 0x002fca00078e0262 */
[----:B------:R1:W-:Y:S02]  /*1bd990*/  @P2 STG.E desc[UR32][R18.64], R47 ;  /* 0x0000002f12002986 */ /* 0x0003e4000c101920 */
[----:B-1----:R-:W-:-:S05]  /*1bd9a0*/  IMAD.WIDE R18, R58, 0x4, R96 ;  /* 0x000000043a127825 */ /* 0x002fca00078e0260 */
[----:B------:R1:W-:Y:S02]  /*1bd9b0*/  @P3 STG.E desc[UR32][R18.64], R56 ;  /* 0x0000003812003986 */ /* 0x0003e4000c101920 */
[----:B-1----:R-:W-:Y:S02]  /*1bd9c0*/  IMAD.WIDE R18, R58, 0x4, R14 ;  /* 0x000000043a127825 */ /* 0x002fe400078e020e */
[----:B------:R-:W4:Y:S01]  /*1bd9d0*/  LDL.LU R58, [R1+0x14c] ;  /* 0x00014c00013a7983 */ /* 0x000f220000300800 */
[C---:B------:R-:W-:Y:S02]  /*1bd9e0*/  LOP3.LUT P4, RZ, R41.reuse, 0x200000, RZ, 0xc0, !PT ;  /* 0x0020000029ff7812 */ /* 0x040fe4000788c0ff */
[C---:B------:R-:W-:Y:S02]  /*1bd9f0*/  LOP3.LUT P5, RZ, R41.reuse, 0x400000, RZ, 0xc0, !PT ;  /* 0x0040000029ff7812 */ /* 0x040fe400078ac0ff */
[C---:B------:R-:W-:Y:S02]  /*1bda00*/  LOP3.LUT P6, RZ, R41.reuse, 0x800000, RZ, 0xc0, !PT ;  /* 0x0080000029ff7812 */ /* 0x040fe400078cc0ff */
[----:B------:R-:W-:-:S07]  /*1bda10*/  LOP3.LUT P0, RZ, R41, 0x1000000, RZ, 0xc0, !PT ;  /* 0x0100000029ff7812 */ /* 0x000fce000780c0ff */
[----:B--2---:R1:W-:Y:S04]  /*1bda20*/  @P4 STG.E desc[UR32][R18.64], R59 ;  /* 0x0000003b12004986 */ /* 0x0043e8000c101920 */
[----:B-1----:R-:W2:Y:S01]  /*1bda30*/  LDL.LU R59, [R1+0x1210] ;  /* 0x00121000013b7983 */ /* 0x002ea20000300800 */
[----:B---3--:R-:W-:-:S05]  /*1bda40*/  IMAD.WIDE R18, R57, 0x4, R100 ;  /* 0x0000000439127825 */ /* 0x008fca00078e0264 */
[----:B------:R1:W-:Y:S02]  /*1bda50*/  @P5 STG.E desc[UR32][R18.64], R245 ;  /* 0x000000f512005986 */ /* 0x0003e4000c101920 */
[C---:B-1----:R-:W-:Y:S02]  /*1bda60*/  IMAD.WIDE R18, R57.reuse, 0x4, R98 ;  /* 0x0000000439127825 */ /* 0x042fe400078e0262 */
[----:B------:R-:W3:Y:S04]  /*1bda70*/  LDL.LU R245, [R1+0x11f0] ;  /* 0x0011f00001f57983 */ /* 0x000ee80000300800 */
[----:B----4-:R1:W-:Y:S02]  /*1bda80*/  @P6 STG.E desc[UR32][R18.64], R246 ;  /* 0x000000f612006986 */ /* 0x0103e4000c101920 */
[----:B-1----:R-:W-:-:S02]  /*1bda90*/  IMAD.WIDE R18, R57, 0x4, R96 ;  /* 0x0000000439127825 */ /* 0x002fc400078e0260 */
[----:B------:R-:W4:Y:S04]  /*1bdaa0*/  LDL.LU R246, [R1+0x11d0] ;  /* 0x0011d00001f67983 */ /* 0x000f280000300800 */
[----:B------:R1:W-:Y:S04]  /*1bdab0*/  @P0 STG.E desc[UR32][R18.64], R244 ;  /* 0x000000f412000986 */ /* 0x0003e8000c101920 */
[----:B-1----:R-:W2:Y:S04]  /*1bdac0*/  LDL.LU R244, [R1+0x25ac] ;  /* 0x0025ac0001f47983 */ /* 0x002ea80000300800 */
        /* <DEDUP_REMOVED lines=9> */
[----:B------:R-:W-:Y:S01]  /*1bdb60*/  LOP3.LUT P0, RZ, R41, 0x10000000, RZ, 0xc0, !PT ;  /* 0x1000000029ff7812 */ /* 0x000fe2000780c0ff */
        /* <DEDUP_REMOVED lines=86> */
[----:B--2---:R3:W-:Y:S02]  /*1be0d0*/  @P5 STG.E desc[UR32][R18.64], R245 ;  /* 0x000000f512005986 */ /* 0x0047e4000c101920 */
[----:B---3--:R-:W-:-:S05]  /*1be0e0*/  IMAD.WIDE R18, R59, 0x4, R100 ;  /* 0x000000043b127825 */ /* 0x008fca00078e0264 */
[----:B------:R1:W-:Y:S02]  /*1be0f0*/  @P6 STG.E desc[UR32][R18.64], R246 ;  /* 0x000000f612006986 */ /* 0x0003e4000c101920 */
[----:B-1----:R-:W-:-:S05]  /*1be100*/  IMAD.WIDE R18, R59, 0x4, R98 ;  /* 0x000000043b127825 */ /* 0x002fca00078e0262 */
[----:B----4-:R1:W-:Y:S04]  /*1be110*/  @P0 STG.E desc[UR32][R18.64], R244 ;  /* 0x000000f412000986 */ /* 0x0103e8000c101920 */
        /* <DEDUP_REMOVED lines=24> */
[----:B------:R-:W2:Y:S01]  /*1be2a0*/  LDL.LU R17, [R1+0x11fc] ;  /* 0x0011fc0001117983 */ /* 0x000ea20000300800 */
[----:B------:R-:W-:-:S02]  /*1be2b0*/  LOP3.LUT R27, R27, 0xfdffffff, RZ, 0xc0, !PT ;  /* 0xfdffffff1b1b7812 */ /* 0x000fc400078ec0ff */
[----:B------:R-:W-:Y:S01]  /*1be2c0*/  LOP3.LUT P5, RZ, R3, 0x2000, RZ, 0xc0, !PT ;  /* 0x0000200003ff7812 */ /* 0x000fe200078ac0ff */
[----:B------:R-:W2:Y:S01]  /*1be2d0*/  LDL.LU R0, [R1+0x11dc] ;  /* 0x0011dc0001007983 */ /* 0x000ea20000300800 */
[----:B------:R-:W-:Y:S02]  /*1be2e0*/  @P1 LOP3.LUT R27, R27, 0x2000000, RZ, 0xfc, !PT ;  /* 0x020000001b1b1812 */ /* 0x000fe400078efcff */
[----:B------:R-:W-:Y:S01]  /*1be2f0*/  LOP3.LUT P1, RZ, R3, 0x80000, RZ, 0xc0, !PT ;  /* 0x0008000003ff7812 */ /* 0x000fe2000782c0ff */
[----:B------:R-:W-:Y:S01]  /*1be300*/  IMAD.WIDE R18, R59, 0x4, R14 ;  /* 0x000000043b127825 */ /* 0x000fe200078e020e */
[----:B------:R-:W2:Y:S04]  /*1be310*/  LDL.LU R252, [R1+0x11bc] ;  /* 0x0011bc0001fc7983 */ /* 0x000ea80000300800 */
[----:B------:R-:W2:Y:S01]  /*1be320*/  LDL.LU R126, [R1+0xeec] ;  /* 0x000eec00017e7983 */ /* 0x000ea20000300800 */
[----:B------:R-:W-:-:S03]  /*1be330*/  LOP3.LUT R27, R27, 0xfbffffff, RZ, 0xc0, !PT ;  /* 0xfbffffff1b1b7812 */ /* 0x000fc600078ec0ff */
[----:B------:R-:W2:Y:S04]  /*1be340*/  LDL.LU R127, [R1+0xaac] ;  /* 0x000aac00017f7983 */ /* 0x000ea80000300800 */
[----:B------:R-:W2:Y:S04]  /*1be350*/  LDL.LU R46, [R1+0x2cb8] ;  /* 0x002cb800012e7983 */ /* 0x000ea80000300800 */
[----:B------:R-:W2:Y:S04]  /*1be360*/  LDL.LU R47, [R1+0x8cc] ;  /* 0x0008cc00012f7983 */ /* 0x000ea80000300800 */
[----:B------:R-:W2:Y:S04]  /*1be370*/  LDL.LU R59, [R1+0x2cbc] ;  /* 0x002cbc00013b7983 */ /* 0x000ea80000300800 */
[----:B---3--:R1:W-:Y:S01]  /*1be380*/  @P5 STG.E desc[UR32][R18.64], R45 ;  /* 0x0000002d12005986 */ /* 0x0083e2000c101920 */
[----:B------:R-:W-:-:S02]  /*1be390*/  @P1 LOP3.LUT R27, R27, 0x4000000, RZ, 0xfc, !PT ;  /* 0x040000001b1b1812 */ /* 0x000fc400078efcff */
[----:B------:R-:W-:Y:S01]  /*1be3a0*/  LOP3.LUT P1, RZ, R3, 0x40000, RZ, 0xc0, !PT ;  /* 0x0004000003ff7812 */ /* 0x000fe2000782c0ff */
[----:B-1----:R-:W3:Y:S01]  /*1be3b0*/  LDL.LU R45, [R1+0x11cc] ;  /* 0x0011cc00012d7983 */ /* 0x002ee20000300800 */
[----:B------:R-:W-:-:S11]  /*1be3c0*/  LOP3.LUT R27, R27, 0xf7ffffff, RZ, 0xc0, !PT ;  /* 0xf7ffffff1b1b7812 */ /* 0x000fd600078ec0ff */
[----:B------:R-:W-:Y:S02]  /*1be3d0*/  @P1 LOP3.LUT R27, R27, 0x8000000, RZ, 0xfc, !PT ;  /* 0x080000001b1b1812 */ /* 0x000fe400078efcff */
[C---:B------:R-:W-:Y:S02]  /*1be3e0*/  LOP3.LUT P1, RZ, R3.reuse, 0x20000, RZ, 0xc0, !PT ;  /* 0x0002000003ff7812 */ /* 0x040fe4000782c0ff */
[C---:B------:R-:W-:Y:S02]  /*1be3f0*/  LOP3.LUT P6, RZ, R3.reuse, 0x4000, RZ, 0xc0, !PT ;  /* 0x0000400003ff7812 */ /* 0x040fe400078cc0ff */
[----:B------:R-:W-:Y:S01]  /*1be400*/  LOP3.LUT P0, RZ, R3, 0x8000, RZ, 0xc0, !PT ;  /* 0x0000800003ff7812 */ /* 0x000fe2000780c0ff */
[----:B----4-:R-:W-:Y:S01]  /*1be410*/  IMAD.WIDE R18, R245, 0x4, R100 ;  /* 0x00000004f5127825 */ /* 0x010fe200078e0264 */
[----:B------:R-:W-:-:S07]  /*1be420*/  LOP3.LUT R27, R27, 0xefffffff, RZ, 0xc0, !PT ;  /* 0xefffffff1b1b7812 */ /* 0x000fce00078ec0ff */
[----:B------:R-:W-:Y:S02]  /*1be430*/  @P1 LOP3.LUT R27, R27, 0x10000000, RZ, 0xfc, !PT ;  /* 0x100000001b1b1812 */ /* 0x000fe400078efcff */
[----:B------:R-:W-:Y:S01]  /*1be440*/  LOP3.LUT P1, RZ, R3, 0x10000, RZ, 0xc0, !PT ;  /* 0x0001000003ff7812 */ /* 0x000fe2000782c0ff */
[----:B------:R1:W-:Y:S02]  /*1be450*/  @P6 STG.E desc[UR32][R18.64], R56 ;  /* 0x0000003812006986 */ /* 0x0003e4000c101920 */
[C---:B-1----:R-:W-:Y:S02]  /*1be460*/  IMAD.WIDE R18, R245.reuse, 0x4, R98 ;  /* 0x00000004f5127825 */ /* 0x042fe400078e0262 */
[----:B------:R-:W4:Y:S04]  /*1be470*/  LDL.LU R56, [R1+0x1200] ;  /* 0x0012000001387983 */ /* 0x000f280000300800 */
[----:B------:R1:W-:Y:S02]  /*1be480*/  @P0 STG.E desc[UR32][R18.64], R57 ;  /* 0x0000003912000986 */ /* 0x0003e4000c101920 */
[----:B-1----:R-:W-:-:S02]  /*1be490*/  IMAD.WIDE R18, R245, 0x4, R96 ;  /* 0x00000004f5127825 */ /* 0x002fc400078e0260 */
[----:B------:R-:W4:Y:S04]  /*1be4a0*/  LDL.LU R57, [R1+0x11e0] ;  /* 0x0011e00001397983 */ /* 0x000f280000300800 */
[----:B------:R1:W-:Y:S01]  /*1be4b0*/  @P1 STG.E desc[UR32][R18.64], R58 ;  /* 0x0000003a12001986 */ /* 0x0003e2000c101920 */
[----:B------:R-:W-:Y:S01]  /*1be4c0*/  LOP3.LUT P1, RZ, R27, 0x10000000, RZ, 0xc0, !PT ;  /* 0x100000001bff7812 */ /* 0x000fe2000782c0ff */
[----:B-1----:R-:W-:Y:S02]  /*1be4d0*/  IMAD.WIDE R18, R245, 0x4, R14 ;  /* 0x00000004f5127825 */ /* 0x002fe400078e020e */
[----:B------:R-:W4:Y:S10]  /*1be4e0*/  LDL.LU R58, [R1+0x1180] ;  /* 0x00118000013a7983 */ /* 0x000f340000300800 */
[----:B------:R1:W-:Y:S01]  /*1be4f0*/  @P1 STG.E desc[UR32][R18.64], R246 ;  /* 0x000000f612001986 */ /* 0x0003e2000c101920 */
[----:B------:R-:W-:-:S03]  /*1be500*/  LOP3.LUT P1, RZ, R27, 0x8000000, RZ, 0xc0, !PT ;  /* 0x080000001bff7812 */ /* 0x000fc6000782c0ff */
[----:B------:R-:W4:Y:S01]  /*1be510*/  LDL.LU R245, [R1+0xce0] ;  /* 0x000ce00001f57983 */ /* 0x000f220000300800 */
        /* <DEDUP_REMOVED lines=36> */
[----:B------:R1:W-:Y:S02]  /*1be760*/  @P5 STG.E desc[UR32][R18.64], R58 ;  /* 0x0000003a12005986 */ /* 0x0003e4000c101920 */
[----:B-1----:R-:W-:Y:S02]  /*1be770*/  IMAD.WIDE R18, R59, 0x4, R14 ;  /* 0x000000043b127825 */ /* 0x002fe400078e020e */
[----:B------:R-:W4:Y:S04]  /*1be780*/  LDL.LU R59, [R1+0x540] ;  /* 0x00054000013b7983 */ /* 0x000f280000300800 */
[----:B------:R1:W-:Y:S04]  /*1be790*/  @P6 STG.E desc[UR32][R18.64], R245 ;  /* 0x000000f512006986 */ /* 0x0003e8000c101920 */
[----:B-1----:R-:W3:Y:S04]  /*1be7a0*/  LDL.LU R245, [R1+0x2b0] ;  /* 0x0002b00001f57983 */ /* 0x002ee80000300800 */
[----:B------:R-:W3:Y:S04]  /*1be7b0*/  LDL.LU R28, [R1+0x130] ;  /* 0x00013000011c7983 */ /* 0x000ee80000300800 */
[----:B------:R-:W3:Y:S04]  /*1be7c0*/  LDL.LU R20, [R1+0x1204] ;  /* 0x0012040001147983 */ /* 0x000ee80000300800 */
[----:B------:R-:W3:Y:S01]  /*1be7d0*/  LDL.LU R42, [R1+0x11e4] ;  /* 0x0011e400012a7983 */ /* 0x000ee20000300800 */
[----:B--2---:R-:W-:-:S05]  /*1be7e0*/  IMAD.WIDE R18, R246, 0x4, R100 ;  /* 0x00000004f6127825 */ /* 0x004fca00078e0264 */
[----:B------:R1:W-:Y:S04]  /*1be7f0*/  @P0 STG.E desc[UR32][R18.64], R244 ;  /* 0x000000f412000986 */ /* 0x0003e8000c101920 */
[----:B-1----:R-:W2:Y:S04]  /*1be800*/  LDL.LU R244, [R1+0x2cc4] ;  /* 0x002cc40001f47983 */ /* 0x002ea80000300800 */
[----:B------:R-:W2:Y:S01]  /*1be810*/  LDL.LU R43, [R1+0x1184] ;  /* 0x00118400012b7983 */ /* 0x000ea20000300800 */
[----:B------:R-:W-:Y:S02]  /*1be820*/  LOP3.LUT P1, RZ, R6, 0x800, RZ, 0xc0, !PT ;  /* 0x0000080006ff7812 */ /* 0x000fe4000782c0ff */
        /* <DEDUP_REMOVED lines=17> */
[----:B------:R-:W-:Y:S01]  /*1be940*/  LOP3.LUT P5, RZ, R6, 0x1, RZ, 0xc0, !PT ;  /* 0x0000000106ff7812 */ /* 0x000fe200078ac0ff */
[----:B------:R-:W-:Y:S01]  /*1be950*/  IMAD.WIDE R18, R246, 0x4, R98 ;  /* 0x00000004f6127825 */ /* 0x000fe200078e0262 */
[C---:B------:R-:W-:Y:S01]  /*1be960*/  LOP3.LUT P6, RZ, R6.reuse, 0x2, RZ, 0xc0, !PT ;  /* 0x0000000206ff7812 */ /* 0x040fe200078cc0ff */
        /* <DEDUP_REMOVED lines=20> */
[----:B----4-:R1:W-:Y:S02]  /*1beab0*/  @P4 STG.E desc[UR32][R18.64], R59 ;  /* 0x0000003b12004986 */ /* 0x0103e4000c101920 */
[C---:B-1----:R-:W-:Y:S02]  /*1beac0*/  IMAD.WIDE R18, R246.reuse, 0x4, R96 ;  /* 0x00000004f6127825 */ /* 0x042fe400078e0260 */
[----:B------:R-:W4:Y:S04]  /*1bead0*/  LDL.LU R59, [R1+0x548] ;  /* 0x00054800013b7983 */ /* 0x000f280000300800 */
[----:B---3--:R1:W-:Y:S02]  /*1beae0*/  @P5 STG.E desc[UR32][R18.64], R245 ;  /* 0x000000f512005986 */ /* 0x0083e4000c101920 */
[----:B-1----:R-:W-:-:S02]  /*1beaf0*/  IMAD.WIDE R18, R246, 0x4, R14 ;  /* 0x00000004f6127825 */ /* 0x002fc400078e020e */
[----:B------:R-:W3:Y:S04]  /*1beb00*/  LDL.LU R245, [R1+0x2b8] ;  /* 0x0002b80001f57983 */ /* 0x000ee80000300800 */
[----:B------:R2:W-:Y:S04]  /*1beb10*/  @P6 STG.E desc[UR32][R18.64], R28 ;  /* 0x0000001c12006986 */ /* 0x0005e8000c101920 */
[----:B------:R-:W4:Y:S01]  /*1beb20*/  LDL.LU R246, [R1+0x2cd0] ;  /* 0x002cd00001f67983 */ /* 0x000f220000300800 */
        /* <DEDUP_REMOVED lines=38> */
[----:B----4-:R-:W-:-:S05]  /*1bed90*/  IMAD.WIDE R18, R246, 0x4, R100 ;  /* 0x00000004f6127825 */ /* 0x010fca00078e0264 */
[----:B------:R1:W-:Y:S01]  /*1beda0*/  @P4 STG.E desc[UR32][R18.64], R58 ;  /* 0x0000003a12004986 */ /* 0x0003e2000c101920 */
[----:B------:R-:W-:Y:S01]  /*1bedb0*/  LOP3.LUT P0, RZ, R6, 0x80000, RZ, 0xc0, !PT ;  /* 0x0008000006ff7812 */ /* 0x000fe2000780c0ff */
[----:B-1----:R-:W-:-:S05]  /*1bedc0*/  IMAD.WIDE R18, R246, 0x4, R98 ;  /* 0x00000004f6127825 */ /* 0x002fca00078e0262 */
[----:B------:R1:W-:Y:S02]  /*1bedd0*/  @P5 STG.E desc[UR32][R18.64], R59 ;  /* 0x0000003b12005986 */ /* 0x0003e4000c101920 */
[----:B-1----:R-:W-:-:S05]  /*1bede0*/  IMAD.WIDE R18, R246, 0x4, R96 ;  /* 0x00000004f6127825 */ /* 0x002fca00078e0260 */
[----:B---3--:R1:W-:Y:S02]  /*1bedf0*/  @P6 STG.E desc[UR32][R18.64], R245 ;  /* 0x000000f512006986 */ /* 0x0083e4000c101920 */
[----:B-1----:R-:W-:-:S05]  /*1bee00*/  IMAD.WIDE R18, R246, 0x4, R14 ;  /* 0x00000004f6127825 */ /* 0x002fca00078e020e */
[----:B--2---:R1:W-:Y:S04]  /*1bee10*/  @P0 STG.E desc[UR32][R18.64], R244 ;  /* 0x000000f412000986 */ /* 0x0043e8000c101920 */
        /* <DEDUP_REMOVED lines=35> */
[----:B------:R-:W-:Y:S01]  /*1bf050*/  LOP3.LUT P6, RZ, R6, 0x400000, RZ, 0xc0, !PT ;  /* 0x0040000006ff7812 */ /* 0x000fe200078cc0ff */
        /* <DEDUP_REMOVED lines=168> */
[----:B--2---:R1:W-:Y:S02]  /*1bfae0*/  @P4 STG.E desc[UR32][R18.64], R58 ;  /* 0x0000003a12004986 */ /* 0x0043e4000c101920 */
[----:B-1----:R-:W-:-:S02]  /*1bfaf0*/  IMAD.WIDE R18, R59, 0x4, R14 ;  /* 0x000000043b127825 */ /* 0x002fc400078e020e */
        /* <DEDUP_REMOVED lines=25> */
[----:B------:R-:W4:Y:S04]  /*1bfc90*/  LDL.LU R126, [R1+0x1254] ;  /* 0x00125400017e7983 */ /* 0x000f280000300800 */
[----:B------:R-:W4:Y:S04]  /*1bfca0*/  LDL.LU R127, [R1+0x1174] ;  /* 0x00117400017f7983 */ /* 0x000f280000300800 */
[----:B------:R-:W4:Y:S02]  /*1bfcb0*/  LDL.LU R46, [R1+0x2d04] ;  /* 0x002d0400012e7983 */ /* 0x000f240000300800 */
[----:B------:R-:W-:-:S02]  /*1bfcc0*/  @P1 LOP3.LUT R3, R3, 0x800000, RZ, 0xfc, !PT ;  /* 0x0080000003031812 */ /* 0x000fc400078efcff */
[----:B------:R-:W-:Y:S02]  /*1bfcd0*/  LOP3.LUT P1, RZ, R8, 0x10, RZ, 0xc0, !PT ;  /* 0x0000001008ff7812 */ /* 0x000fe4000782c0ff */
[C---:B------:R-:W-:Y:S02]  /*1bfce0*/  LOP3.LUT P4, RZ, R7.reuse, 0x8000000, RZ, 0xc0, !PT ;  /* 0x0800000007ff7812 */ /* 0x040fe4000788c0ff */
[----:B------:R-:W-:Y:S01]  /*1bfcf0*/  LOP3.LUT P5, RZ, R7, 0x10000000, RZ, 0xc0, !PT ;  /* 0x1000000007ff7812 */ /* 0x000fe200078ac0ff */
[----:B------:R-:W-:Y:S01]  /*1bfd00*/  IMAD.WIDE R18, R57, 0x4, R96 ;  /* 0x0000000439127825 */ /* 0x000fe200078e0260 */
[----:B------:R-:W-:Y:S01]  /*1bfd10*/  LOP3.LUT R3, R3, 0xfeffffff, RZ, 0xc0, !PT ;  /* 0xfeffffff03037812 */ /* 0x000fe200078ec0ff */
        /* <DEDUP_REMOVED lines=13> */
[----:B------:R-:W-:Y:S02]  /*1bfdf0*/  LOP3.LUT P0, RZ, R7, 0x40000000, RZ, 0xc0, !PT ;  /* 0x4000000007ff7812 */ /* 0x000fe4000780c0ff */
[----:B------:R-:W-:-:S09]  /*1bfe00*/  LOP3.LUT R3, R3, 0xefffffff, RZ, 0xc0, !PT ;  /* 0xefffffff03037812 */ /* 0x000fd200078ec0ff */
[----:B------:R-:W-:Y:S02]  /*1bfe10*/  @P1 LOP3.LUT R3, R3, 0x10000000, RZ, 0xfc, !PT ;  /* 0x1000000003031812 */ /* 0x000fe400078efcff */
[----:B------:R-:W-:Y:S01]  /*1bfe20*/  LOP3.LUT P1, RZ, R7, 0x80000000, RZ, 0xc0, !PT ;  /* 0x8000000007ff7812 */ /* 0x000fe2000782c0ff */
[----:B------:R1:W-:Y:S02]  /*1bfe30*/  @P4 STG.E desc[UR32][R18.64], R56 ;  /* 0x0000003812004986 */ /* 0x0003e4000c101920 */
[----:B-1----:R-:W-:-:S05]  /*1bfe40*/  IMAD.WIDE R18, R57, 0x4, R14 ;  /* 0x0000000439127825 */ /* 0x002fca00078e020e */
[----:B--2---:R1:W-:Y:S04]  /*1bfe50*/  @P5 STG.E desc[UR32][R18.64], R59 ;  /* 0x0000003b12005986 */ /* 0x0043e8000c101920 */
[----:B-1----:R-:W2:Y:S04]  /*1bfe60*/  LDL.LU R59, [R1+0x2d08] ;  /* 0x002d0800013b7983 */ /* 0x002ea80000300800 */
[----:B------:R-:W2:Y:S04]  /*1bfe70*/  LDL.LU R56, [R1+0x804] ;  /* 0x0008040001387983 */ /* 0x000ea80000300800 */
[----:B------:R-:W2:Y:S01]  /*1bfe80*/  LDL.LU R57, [R1+0x524] ;  /* 0x0005240001397983 */ /* 0x000ea20000300800 */
[----:B---3--:R-:W-:-:S05]  /*1bfe90*/  IMAD.WIDE R18, R244, 0x4, R100 ;  /* 0x00000004f4127825 */ /* 0x008fca00078e0264 */
[----:B------:R1:W-:Y:S02]  /*1bfea0*/  @P6 STG.E desc[UR32][R18.64], R58 ;  /* 0x0000003a12006986 */ /* 0x0003e4000c101920 */
[C---:B-1----:R-:W-:Y:S02]  /*1bfeb0*/  IMAD.WIDE R18, R244.reuse, 0x4, R98 ;  /* 0x00000004f4127825 */ /* 0x042fe400078e0262 */
[----:B------:R-:W3:Y:S04]  /*1bfec0*/  LDL.LU R58, [R1+0x2a4] ;  /* 0x0002a400013a7983 */ /* 0x000ee80000300800 */
[----:B------:R1:W-:Y:S02]  /*1bfed0*/  @P0 STG.E desc[UR32][R18.64], R245 ;  /* 0x000000f512000986 */ /* 0x0003e4000c101920 */
[----:B-1----:R-:W-:-:S02]  /*1bfee0*/  IMAD.WIDE R18, R244, 0x4, R96 ;  /* 0x00000004f4127825 */ /* 0x002fc400078e0260 */
[----:B------:R-:W3:Y:S04]  /*1bfef0*/  LDL.LU R245, [R1+0x124] ;  /* 0x0001240001f57983 */ /* 0x000ee80000300800 */
[----:B----4-:R1:W-:Y:S02]  /*1bff00*/  @P1 STG.E desc[UR32][R18.64], R246 ;  /* 0x000000f612001986 */ /* 0x0103e4000c101920 */
[----:B-1----:R-:W-:Y:S02]  /*1bff10*/  IMAD.WIDE R18, R244, 0x4, R14 ;  /* 0x00000004f4127825 */ /* 0x002fe400078e020e */
        /* <DEDUP_REMOVED lines=31> */
[C---:B------:R-:W-:Y:S02]  /*1c0110*/  LOP3.LUT P5, RZ, R8.reuse, 0x800, RZ, 0xc0, !PT ;  /* 0x0000080008ff7812 */ /* 0x040fe400078ac0ff */
[C---:B------:R-:W-:Y:S02]  /*1c0120*/  LOP3.LUT P6, RZ, R8.reuse, 0x1000, RZ, 0xc0, !PT ;  /* 0x0000100008ff7812 */ /* 0x040fe400078cc0ff */
[----:B------:R-:W-:Y:S01]  /*1c0130*/  LOP3.LUT P0, RZ, R8, 0x2000, RZ, 0xc0, !PT ;  /* 0x0000200008ff7812 */ /* 0x000fe2000780c0ff */
[----:B--2---:R-:W-:-:S05]  /*1c0140*/  IMAD.WIDE R18, R59, 0x4, R100 ;  /* 0x000000043b127825 */ /* 0x004fca00078e0264 */
[----:B------:R1:W-:Y:S02]  /*1c0150*/  @P3 STG.E desc[UR32][R18.64], R56 ;  /* 0x0000003812003986 */ /* 0x0003e4000c101920 */
[----:B-1----:R-:W-:-:S05]  /*1c0160*/  IMAD.WIDE R18, R59, 0x4, R98 ;  /* 0x000000043b127825 */ /* 0x002fca00078e0262 */
[----:B------:R1:W-:Y:S02]  /*1c0170*/  @P4 STG.E desc[UR32][R18.64], R57 ;  /* 0x0000003912004986 */ /* 0x0003e4000c101920 */
[----:B-1----:R-:W-:-:S05]  /*1c0180*/  IMAD.WIDE R18, R59, 0x4, R96 ;  /* 0x000000043b127825 */ /* 0x002fca00078e0260 */
[----:B---3--:R1:W-:Y:S02]  /*1c0190*/  @P5 STG.E desc[UR32][R18.64], R58 ;  /* 0x0000003a12005986 */ /* 0x0083e4000c101920 */
[----:B-1----:R-:W-:Y:S02]  /*1c01a0*/  IMAD.WIDE R18, R59, 0x4, R14 ;  /* 0x000000043b127825 */ /* 0x002fe400078e020e */
[----:B------:R-:W2:Y:S04]  /*1c01b0*/  LDL.LU R59, [R1+0x1258] ;  /* 0x00125800013b7983 */ /* 0x000ea80000300800 */
[----:B------:R1:W-:Y:S04]  /*1c01c0*/  @P6 STG.E desc[UR32][R18.64], R245 ;  /* 0x000000f512006986 */ /* 0x0003e8000c101920 */
[----:B-1----:R-:W3:Y:S04]  /*1c01d0*/  LDL.LU R245, [R1+0x1178] ;  /* 0x0011780001f57983 */ /* 0x002ee80000300800 */
[----:B------:R-:W3:Y:S04]  /*1c01e0*/  LDL.LU R28, [R1+0xcc8] ;  /* 0x000cc800011c7983 */ /* 0x000ee80000300800 */
[----:B------:R-:W3:Y:S01]  /*1c01f0*/  LDL.LU R20, [R1+0x808] ;  /* 0x0008080001147983 */ /* 0x000ee20000300800 */
[----:B----4-:R-:W-:-:S03]  /*1c0200*/  IMAD.WIDE R18, R246, 0x4, R100 ;  /* 0x00000004f6127825 */ /* 0x010fc600078e0264 */
[----:B------:R-:W4:Y:S04]  /*1c0210*/  LDL.LU R42, [R1+0x528] ;  /* 0x00052800012a7983 */ /* 0x000f280000300800 */
[----:B------:R1:W-:Y:S04]  /*1c0220*/  @P0 STG.E desc[UR32][R18.64], R244 ;  /* 0x000000f412000986 */ /* 0x0003e8000c101920 */
        /* <DEDUP_REMOVED lines=49> */
[----:B------:R4:W-:Y:S04]  /*1c0540*/  @P6 STG.E desc[UR32][R18.64], R28 ;  /* 0x0000001c12006986 */ /* 0x0009e8000c101920 */
[----:B------:R-:W2:Y:S01]  /*1c0550*/  LDL.LU R246, [R1+0x2d1c] ;  /* 0x002d1c0001f67983 */ /* 0x000ea20000300800 */
[----:B----4-:R-:W-:-:S05]  /*1c0560*/  IMAD.WIDE R18, R244, 0x4, R100 ;  /* 0x00000004f4127825 */ /* 0x010fca00078e0264 */
        /* <DEDUP_REMOVED lines=37> */
[----:B------:R-:W-:Y:S02]  /*1c07c0*/  LOP3.LUT P6, RZ, R8, 0x80000000, RZ, 0xc0, !PT ;  /* 0x8000000008ff7812 */ /* 0x000fe400078cc0ff */
[----:B------:R-:W-:Y:S01]  /*1c07d0*/  LOP3.LUT P0, RZ, R9, 0x1, RZ, 0xc0, !PT ;  /* 0x0000000109ff7812 */ /* 0x000fe2000780c0ff */
[----:B--2---:R-:W-:-:S05]  /*1c07e0*/  IMAD.WIDE R18, R246, 0x4, R100 ;  /* 0x00000004f6127825 */ /* 0x004fca00078e0264 */
[----:B------:R1:W-:Y:S02]  /*1c07f0*/  @P4 STG.E desc[UR32][R18.64], R58 ;  /* 0x0000003a12004986 */ /* 0x0003e4000c101920 */
[----:B-1----:R-:W-:-:S05]  /*1c0800*/  IMAD.WIDE R18, R246, 0x4, R98 ;  /* 0x00000004f6127825 */ /* 0x002fca00078e0262 */
[----:B------:R1:W-:Y:S02]  /*1c0810*/  @P5 STG.E desc[UR32][R18.64], R59 ;  /* 0x0000003b12005986 */ /* 0x0003e4000c101920 */
[C---:B-1----:R-:W-:Y:S02]  /*1c0820*/  IMAD.WIDE R18, R246.reuse, 0x4, R96 ;  /* 0x00000004f6127825 */ /* 0x042fe400078e0260 */
[----:B------:R-:W2:Y:S04]  /*1c0830*/  LDL.LU R59, [R1+0x1290] ;  /* 0x00129000013b7983 */ /* 0x000ea80000300800 */
[----:B---3--:R1:W-:Y:S02]  /*1c0840*/  @P6 STG.E desc[UR32][R18.64], R245 ;  /* 0x000000f512006986 */ /* 0x0083e4000c101920 */
[----:B-1----:R-:W-:-:S02]  /*1c0850*/  IMAD.WIDE R18, R246, 0x4, R14 ;  /* 0x00000004f6127825 */ /* 0x002fc400078e020e */
[----:B------:R-:W3:Y:S04]  /*1c0860*/  LDL.LU R245, [R1+0xea0] ;  /* 0x000ea00001f57983 */ /* 0x000ee80000300800 */
[----:B------:R-:W3:Y:S04]  /*1c0870*/  LDL.LU R246, [R1+0xa60] ;  /* 0x000a600001f67983 */ /* 0x000ee80000300800 */
[----:B----4-:R1:W-:Y:S04]  /*1c0880*/  @P0 STG.E desc[UR32][R18.64], R244 ;  /* 0x000000f412000986 */ /* 0x0103e8000c101920 */
[----:B-1----:R-:W4:Y:S04]  /*1c0890*/  LDL.LU R244, [R1+0x2d20] ;  /* 0x002d200001f47983 */ /* 0x002f280000300800 */
        /* <DEDUP_REMOVED lines=36> */
[----:B----4-:R-:W-:-:S05]  /*1c0ae0*/  IMAD.WIDE R18, R244, 0x4, R100 ;  /* 0x00000004f4127825 */ /* 0x010fca00078e0264 */
[----:B--2---:R1:W-:Y:S02]  /*1c0af0*/  @P4 STG.E desc[UR32][R18.64], R59 ;  /* 0x0000003b12004986 */ /* 0x0043e4000c101920 */
        /* <DEDUP_REMOVED lines=72> */
[C---:B------:R-:W-:Y:S02]  /*1c0f80*/  LOP3.LUT P5, RZ, R9.reuse, 0x200000, RZ, 0xc0, !PT ;  /* 0x0020000009ff7812 */ /* 0x040fe400078ac0ff */
        /* <DEDUP_REMOVED lines=22> */
[----:B---3--:R-:W-:-:S03]  /*1c10f0*/  IMAD.WIDE R18, R59, 0x4, R100 ;  /* 0x000000043b127825 */ /* 0x008fc600078e0264 */
[----:B------:R-:W3:Y:S04]  /*1c1100*/  LDL.LU R126, [R1+0x1160] ;  /* 0x00116000017e7983 */ /* 0x000ee80000300800 */
[----:B------:R1:W-:Y:S02]  /*1c1110*/  @P5 STG.E desc[UR32][R18.64], R56 ;  /* 0x0000003812005986 */ /* 0x0003e4000c101920 */
[----:B-1----:R-:W-:-:S05]  /*1c1120*/  IMAD.WIDE R18, R59, 0x4, R98 ;  /* 0x000000043b127825 */ /* 0x002fca00078e0262 */
[----:B----4-:R1:W-:Y:S02]  /*1c1130*/  @P6 STG.E desc[UR32][R18.64], R57 ;  /* 0x0000003912006986 */ /* 0x0103e4000c101920 */
[----:B-1----:R-:W-:-:S05]  /*1c1140*/  IMAD.WIDE R18, R59, 0x4, R96 ;  /* 0x000000043b127825 */ /* 0x002fca00078e0260 */
[----:B------:R1:W-:Y:S04]  /*1c1150*/  @P0 STG.E desc[UR32][R18.64], R58 ;  /* 0x0000003a12000986 */ /* 0x0003e8000c101920 */
[----:B-1----:R-:W4:Y:S04]  /*1c1160*/  LDL.LU R58, [R1+0x2d44] ;  /* 0x002d4400013a7983 */ /* 0x002f280000300800 */
[----:B------:R-:W4:Y:S04]  /*1c1170*/  LDL.LU R46, [R1+0xca0] ;  /* 0x000ca000012e7983 */ /* 0x000f280000300800 */
[----:B------:R-:W4:Y:S04]  /*1c1180*/  LDL.LU R47, [R1+0x840] ;  /* 0x00084000012f7983 */ /* 0x000f280000300800 */
[----:B------:R-:W4:Y:S01]  /*1c1190*/  LDL.LU R56, [R1+0x500] ;  /* 0x0005000001387983 */ /* 0x000f220000300800 */
[----:B------:R-:W-:Y:S01]  /*1c11a0*/  LOP3.LUT R3, R3, 0xfffffffd, RZ, 0xc0, !PT ;  /* 0xfffffffd03037812 */ /* 0x000fe200078ec0ff */
[----:B------:R-:W-:-:S02]  /*1c11b0*/  IMAD.WIDE R18, R59, 0x4, R14 ;  /* 0x000000043b127825 */ /* 0x000fc400078e020e */
[----:B------:R-:W4:Y:S01]  /*1c11c0*/  LDL.LU R57, [R1+0x110] ;  /* 0x0001100001397983 */ /* 0x000f220000300800 */
        /* <DEDUP_REMOVED lines=12> */
[C---:B------:R-:W-:Y:S01]  /*1c1290*/  LOP3.LUT P1, RZ, R3.reuse, 0x10, RZ, 0xc0, !PT ;  /* 0x0000001003ff7812 */ /* 0x040fe2000782c0ff */
        /* <DEDUP_REMOVED lines=51> */
[----:B-1----:R-:W2:Y:S04]  /*1c15d0*/  LDL.LU R244, [R1+0x2d4c] ;  /* 0x002d4c0001f47983 */ /* 0x002ea80000300800 */
[----:B------:R-:W2:Y:S04]  /*1c15e0*/  LDL.LU R43, [R1+0x294] ;  /* 0x00029400012b7983 */ /* 0x000ea80000300800 */
[----:B------:R-:W2:Y:S04]  /*1c15f0*/  LDL.LU R17, [R1+0x12e8] ;  /* 0x0012e80001117983 */ /* 0x000ea80000300800 */
[----:B------:R-:W2:Y:S01]  /*1c1600*/  LDL.LU R0, [R1+0x12c8] ;  /* 0x0012c80001007983 */ /* 0x000ea20000300800 */
[----:B------:R-:W-:-:S03]  /*1c1610*/  LOP3.LUT P4, RZ, R10, 0x80, RZ, 0xc0, !PT ;  /* 0x000000800aff7812 */ /* 0x000fc6000788c0ff */
[----:B------:R-:W2:Y:S01]  /*1c1620*/  LDL.LU R44, [R1+0x1168] ;  /* 0x00116800012c7983 */ /* 0x000ea20000300800 */
[----:B------:R-:W-:-:S03]  /*1c1630*/  IMAD.WIDE R18, R59, 0x4, R96 ;  /* 0x000000043b127825 */ /* 0x000fc600078e0260 */
[----:B------:R-:W2:Y:S04]  /*1c1640*/  LDL.LU R126, [R1+0x848] ;  /* 0x00084800017e7983 */ /* 0x000ea80000300800 */
[----:B------:R-:W2:Y:S04]  /*1c1650*/  LDL.LU R127, [R1+0x508] ;  /* 0x00050800017f7983 */ /* 0x000ea80000300800 */
[----:B------:R-:W2:Y:S04]  /*1c1660*/  LDL.LU R46, [R1+0x118] ;  /* 0x00011800012e7983 */ /* 0x000ea80000300800 */
        /* <DEDUP_REMOVED lines=12> */
[----:B------:R-:W3:Y:S02]  /*1c1730*/  LDL.LU R252, [R1+0xca8] ;  /* 0x000ca80001fc7983 */ /* 0x000ee40000300800 */
[----:B------:R-:W-:-:S02]  /*1c1740*/  @P1 LOP3.LUT R8, R8, 0x800000, RZ, 0xfc, !PT ;  /* 0x0080000008081812 */ /* 0x000fc400078efcff */
        /* <DEDUP_REMOVED lines=16> */
[----:B------:R-:W-:Y:S01]  /*1c1850*/  LOP3.LUT P0, RZ, R10, 0x400, RZ, 0xc0, !PT ;  /* 0x000004000aff7812 */ /* 0x000fe2000780c0ff */
[----:B----4-:R1:W-:Y:S01]  /*1c1860*/  @P5 STG.E desc[UR32][R18.64], R57 ;  /* 0x0000003912005986 */ /* 0x0103e2000c101920 */
[----:B------:R-:W-:-:S09]  /*1c1870*/  LOP3.LUT R8, R8, 0xefffffff, RZ, 0xc0, !PT ;  /* 0xefffffff08087812 */ /* 0x000fd200078ec0ff */
        /* <DEDUP_REMOVED lines=39> */
[----:B------:R1:W-:Y:S04]  /*1c1af0*/  @P2 STG.E desc[UR32][R18.64], R11 ;  /* 0x0000000b12002986 */ /* 0x0003e8000c101920 */
[----:B-1----:R-:W3:Y:S01]  /*1c1b00*/  LDL.LU R11, [R1+0x6ec4] ;  /* 0x006ec400010b7983 */ /* 0x002ee20000300800 */
[C---:B------:R-:W-:Y:S02]  /*1c1b10*/  LOP3.LUT P3, RZ, R10.reuse, 0x200000, RZ, 0xc0, !PT ;  /* 0x002000000aff7812 */ /* 0x040fe4000786c0ff */
[C---:B------:R-:W-:Y:S01]  /*1c1b20*/  LOP3.LUT P4, RZ, R10.reuse, 0x400000, RZ, 0xc0, !PT ;  /* 0x004000000aff7812 */ /* 0x040fe2000788c0ff */
[----:B------:R-:W-:Y:S01]  /*1c1b30*/  IMAD.WIDE R18, R59, 0x4, R100 ;  /* 0x000000043b127825 */ /* 0x000fe200078e0264 */
[C---:B------:R-:W-:Y:S02]  /*1c1b40*/  LOP3.LUT P5, RZ, R10.reuse, 0x800000, RZ, 0xc0, !PT ;  /* 0x008000000aff7812 */ /* 0x040fe400078ac0ff */
[----:B------:R-:W-:-:S07]  /*1c1b50*/  LOP3.LUT P6, RZ, R10, 0x1000000, RZ, 0xc0, !PT ;  /* 0x010000000aff7812 */ /* 0x000fce00078cc0ff */
[----:B------:R1:W-:Y:S01]  /*1c1b60*/  @P3 STG.E desc[UR32][R18.64], R56 ;  /* 0x0000003812003986 */ /* 0x0003e2000c101920 */
[----:B------:R-:W-:Y:S01]  /*1c1b70*/  LOP3.LUT P0, RZ, R10, 0x2000000, RZ, 0xc0, !PT ;  /* 0x020000000aff7812 */ /* 0x000fe2000780c0ff */
[----:B-1----:R-:W-:-:S05]  /*1c1b80*/  IMAD.WIDE R18, R59, 0x4, R98 ;  /* 0x000000043b127825 */ /* 0x002fca00078e0262 */
[----:B----4-:R1:W-:Y:S02]  /*1c1b90*/  @P4 STG.E desc[UR32][R18.64], R57 ;  /* 0x0000003912004986 */ /* 0x0103e4000c101920 */
[----:B-1----:R-:W-:-:S05]  /*1c1ba0*/  IMAD.WIDE R18, R59, 0x4, R96 ;  /* 0x000000043b127825 */ /* 0x002fca00078e0260 */
[----:B--2---:R1:W-:Y:S04]  /*1c1bb0*/  @P5 STG.E desc[UR32][R18.64], R58 ;  /* 0x0000003a12005986 */ /* 0x0043e8000c101920 */
[----:B-1----:R-:W2:Y:S01]  /*1c1bc0*/  LDL.LU R58, [R1+0x50c] ;  /* 0x00050c00013a7983 */ /* 0x002ea20000300800 */
[----:B------:R-:W-:-:S03]  /*1c1bd0*/  IMAD.WIDE R18, R59, 0x4, R14 ;  /* 0x000000043b127825 */ /* 0x000fc600078e020e */
[----:B------:R-:W4:Y:S04]  /*1c1be0*/  LDL.LU R59, [R1+0x11c] ;  /* 0x00011c00013b7983 */ /* 0x000f280000300800 */
        /* <DEDUP_REMOVED lines=8> */
[----:B------:R-:W-:-:S03]  /*1c1c70*/  LOP3.LUT R8, R8, 0xffffdfff, RZ, 0xc0, !PT ;  /* 0xffffdfff08087812 */ /* 0x000fc600078ec0ff */
        /* <DEDUP_REMOVED lines=11> */
[C---:B------:R-:W-:Y:S01]  /*1c1d30*/  LOP3.LUT P5, RZ, R10.reuse, 0x8000000, RZ, 0xc0, !PT ;  /* 0x080000000aff7812 */ /* 0x040fe200078ac0ff */
[----:B------:R-:W-:Y:S01]  /*1c1d40*/  IMAD.WIDE R18, R245, 0x4, R98 ;  /* 0x00000004f5127825 */ /* 0x000fe200078e0262 */
[----:B------:R-:W-:Y:S01]  /*1c1d50*/  LOP3.LUT P6, RZ, R10, 0x10000000, RZ, 0xc0, !PT ;  /* 0x100000000aff7812 */ /* 0x000fe200078cc0ff */
[----:B------:R-:W4:Y:S01]  /*1c1d60*/  LDL.LU R57, [R1+0x1334] ;  /* 0x0013340001397983 */ /* 0x000f220000300800 */
[----:B---3--:R-:W-:-:S13]  /*1c1d70*/  LOP3.LUT P1, RZ, R11, 0x40, RZ, 0xc0, !PT ;  /* 0x000000400bff7812 */ /* 0x008fda000782c0ff */
        /* <DEDUP_REMOVED lines=18> */
[----:B--2---:R1:W-:Y:S10]  /*1c1ea0*/  @P4 STG.E desc[UR32][R18.64], R58 ;  /* 0x0000003a12004986 */ /* 0x0043f4000c101920 */
[----:B------:R-:W-:-:S02]  /*1c1eb0*/  @P1 LOP3.LUT R8, R8, 0x80000, RZ, 0xfc, !PT ;  /* 0x0008000008081812 */ /* 0x000fc400078efcff */
[C---:B------:R-:W-:Y:S01]  /*1c1ec0*/  LOP3.LUT P1, RZ, R10.reuse, 0x80000000, RZ, 0xc0, !PT ;  /* 0x800000000aff7812 */ /* 0x040fe2000782c0ff */
[----:B-1----:R-:W-:Y:S01]  /*1c1ed0*/  IMAD.WIDE R18, R245, 0x4, R96 ;  /* 0x00000004f5127825 */ /* 0x002fe200078e0260 */
[----:B------:R-:W-:Y:S01]  /*1c1ee0*/  LOP3.LUT P0, RZ, R10, 0x20000000, RZ, 0xc0, !PT ;  /* 0x200000000aff7812 */ /* 0x000fe2000780c0ff */
[----:B------:R-:W2:Y:S01]  /*1c1ef0*/  LDL.LU R58, [R1+0x1314] ;  /* 0x00131400013a7983 */ /* 0x000ea20000300800 */
[----:B------:R-:W-:-:S03]  /*1c1f00*/  LOP3.LUT R8, R8, 0xffefffff, RZ, 0xc0, !PT ;  /* 0xffefffff08087812 */ /* 0x000fc600078ec0ff */
[----:B----4-:R1:W-:Y:S06]  /*1c1f10*/  @P5 STG.E desc[UR32][R18.64], R59 ;  /* 0x0000003b12005986 */ /* 0x0103ec000c101920 */
[----:B------:R-:W-:Y:S02]  /*1c1f20*/  @P1 LOP3.LUT R8, R8, 0x100000, RZ, 0xfc, !PT ;  /* 0x0010000008081812 */ /* 0x000fe400078efcff */
[----:B------:R-:W-:Y:S01]  /*1c1f30*/  LOP3.LUT P1, RZ, R10, 0x40000000, RZ, 0xc0, !PT ;  /* 0x400000000aff7812 */ /* 0x000fe2000782c0ff */
[----:B-1----:R-:W-:Y:S01]  /*1c1f40*/  IMAD.WIDE R18, R245, 0x4, R14 ;  /* 0x00000004f5127825 */ /* 0x002fe200078e020e */
[----:B------:R-:W3:Y:S04]  /*1c1f50*/  LDL.LU R59, [R1+0x1304] ;  /* 0x00130400013b7983 */ /* 0x000ee80000300800 */
[----:B------:R1:W-:Y:S04]  /*1c1f60*/  @P6 STG.E desc[UR32][R18.64], R246 ;  /* 0x000000f612006986 */ /* 0x0003e8000c101920 */
[----:B------:R-:W4:Y:S04]  /*1c1f70*/  LDL.LU R245, [R1+0x864] ;  /* 0x0008640001f57983 */ /* 0x000f280000300800 */
[----:B-1----:R-:W2:Y:S01]  /*1c1f80*/  LDL.LU R246, [R1+0x2d6c] ;  /* 0x002d6c0001f67983 */ /* 0x002ea20000300800 */
        /* <DEDUP_REMOVED lines=90> */
[C---:B-1----:R-:W-:Y:S02]  /*1c2530*/  IMAD.WIDE R18, R244.reuse, 0x4, R98 ;  /* 0x00000004f4127825 */ /* 0x042fe400078e0262 */
[----:B------:R-:W2:Y:S04]  /*1c2540*/  LDL.LU R59, [R1+0x13a0] ;  /* 0x0013a000013b7983 */ /* 0x000ea80000300800 */
[----:B---3--:R1:W-:Y:S02]  /*1c2550*/  @P5 STG.E desc[UR32][R18.64], R245 ;  /* 0x000000f512005986 */ /* 0x0083e4000c101920 */
[----:B-1----:R-:W-:-:S05]  /*1c2560*/  IMAD.WIDE R18, R244, 0x4, R96 ;  /* 0x00000004f4127825 */ /* 0x002fca00078e0260 */
[----:B----4-:R1:W-:Y:S02]  /*1c2570*/  @P6 STG.E desc[UR32][R18.64], R246 ;  /* 0x000000f612006986 */ /* 0x0103e4000c101920 */
[----:B-1----:R-:W-:Y:S02]  /*1c2580*/  IMAD.WIDE R18, R244, 0x4, R14 ;  /* 0x00000004f4127825 */ /* 0x002fe400078e020e */
        /* <DEDUP_REMOVED lines=22> */
[----:B------:R-:W-:-:S03]  /*1c26f0*/  LOP3.LUT P1, RZ, R8, 0x200, RZ, 0xc0, !PT ;  /* 0x0000020008ff7812 */ /* 0x000fc6000782c0ff */
[----:B-1----:R-:W4:Y:S01]  /*1c2700*/  LDL.LU R12, [R1+0x6ec0] ;  /* 0x006ec000010c7983 */ /* 0x002f220000300800 */
[----:B------:R-:W-:-:S09]  /*1c2710*/  IMAD.WIDE R18, R126, 0x4, R100 ;  /* 0x000000047e127825 */ /* 0x000fd200078e0264 */
        /* <DEDUP_REMOVED lines=37> */
[----:B------:R-:W3:Y:S04]  /*1c2970*/  LDL.LU R43, [R1+0x100] ;  /* 0x00010000012b7983 */ /* 0x000ee80000300800 */
        /* <DEDUP_REMOVED lines=9> */
[----:B------:R-:W3:Y:S01]  /*1c2a10*/  LDL.LU R126, [R1+0x1324] ;  /* 0x00132400017e7983 */ /* 0x000ee20000300800 */
[----:B------:R-:W-:-:S02]  /*1c2a20*/  LOP3.LUT R9, R9, 0xdfffffff, RZ, 0xc0, !PT ;  /* 0xdfffffff09097812 */ /* 0x000fc400078ec0ff */
[----:B------:R-:W-:-:S13]  /*1c2a30*/  LOP3.LUT P1, RZ, R12, 0x1000, RZ, 0xc0, !PT ;  /* 0x000010000cff7812 */ /* 0x000fda000782c0ff */
        /* <DEDUP_REMOVED lines=24> */
[----:B------:R-:W-:Y:S01]  /*1c2bc0*/  LOP3.LUT R8, R8, 0xffffffef, RZ, 0xc0, !PT ;  /* 0xffffffef08087812 */ /* 0x000fe200078ec0ff */
[----:B------:R1:W-:Y:S08]  /*1c2bd0*/  @P4 STG.E desc[UR32][R18.64], R57 ;  /* 0x0000003912004986 */ /* 0x0003f0000c101920 */
[----:B------:R-:W-:-:S02]  /*1c2be0*/  @P1 LOP3.LUT R8, R8, 0x10, RZ, 0xfc, !PT ;  /* 0x0000001008081812 */ /* 0x000fc400078efcff */
[----:B------:R-:W-:Y:S01]  /*1c2bf0*/  LOP3.LUT P1, RZ, R12, 0x10, RZ, 0xc0, !PT ;  /* 0x000000100cff7812 */ /* 0x000fe2000782c0ff */
[----:B-1----:R-:W3:Y:S01]  /*1c2c00*/  LDL.LU R57, [R1+0x13a8] ;  /* 0x0013a80001397983 */ /* 0x002ee20000300800 */
        /* <DEDUP_REMOVED lines=10> */
[----:B------:R1:W-:Y:S01]  /*1c2cb0*/  @P1 STG.E desc[UR32][R18.64], R43 ;  /* 0x0000002b12001986 */ /* 0x0003e2000c101920 */
[----:B------:R-:W-:-:S03]  /*1c2cc0*/  LOP3.LUT P1, RZ, R8, 0x10, RZ, 0xc0, !PT ;  /* 0x0000001008ff7812 */ /* 0x000fc6000782c0ff */
[----:B------:R-:W3:Y:S04]  /*1c2cd0*/  LDL.LU R244, [R1+0x1328] ;  /* 0x0013280001f47983 */ /* 0x000ee80000300800 */
[----:B------:R-:W3:Y:S01]  /*1c2ce0*/  LDL.LU R47, [R1+0x2d94] ;  /* 0x002d9400012f7983 */ /* 0x000ee20000300800 */
[----:B-1----:R-:W-:-:S05]  /*1c2cf0*/  IMAD.WIDE R18, R45, 0x4, R100 ;  /* 0x000000042d127825 */ /* 0x002fca00078e0264 */
        /* <DEDUP_REMOVED lines=21> */
[----:B------:R1:W-:Y:S04]  /*1c2e50*/  @P1 STG.E desc[UR32][R18.64], R13 ;  /* 0x0000000d12001986 */ /* 0x0003e8000c101920 */
[----:B-1----:R-:W3:Y:S01]  /*1c2e60*/  LDL.LU R13, [R1+0x6ebc] ;  /* 0x006ebc00010d7983 */ /* 0x002ee20000300800 */
[C---:B------:R-:W-:Y:S02]  /*1c2e70*/  LOP3.LUT P2, RZ, R12.reuse, 0x2000, RZ, 0xc0, !PT ;  /* 0x000020000cff7812 */ /* 0x040fe4000784c0ff */
[C---:B------:R-:W-:Y:S01]  /*1c2e80*/  LOP3.LUT P3, RZ, R12.reuse, 0x4000, RZ, 0xc0, !PT ;  /* 0x000040000cff7812 */ /* 0x040fe2000786c0ff */
[----:B------:R-:W-:Y:S01]  /*1c2e90*/  IMAD.WIDE R18, R245, 0x4, R100 ;  /* 0x00000004f5127825 */ /* 0x000fe200078e0264 */
[C---:B------:R-:W-:Y:S01]  /*1c2ea0*/  LOP3.LUT P4, RZ, R12.reuse, 0x8000, RZ, 0xc0, !PT ;  /* 0x000080000cff7812 */ /* 0x040fe2000788c0ff */
[----:B------:R-:W3:Y:S01]  /*1c2eb0*/  LDL.LU R44, [R1+0x2d9c] ;  /* 0x002d9c00012c7983 */ /* 0x000ee20000300800 */
[----:B------:R-:W-:-:S07]  /*1c2ec0*/  LOP3.LUT P5, RZ, R12, 0x10000, RZ, 0xc0, !PT ;  /* 0x000100000cff7812 */ /* 0x000fce00078ac0ff */
[----:B------:R1:W-:Y:S01]  /*1c2ed0*/  @P2 STG.E desc[UR32][R18.64], R57 ;  /* 0x0000003912002986 */ /* 0x0003e2000c101920 */
[C---:B------:R-:W-:Y:S01]  /*1c2ee0*/  LOP3.LUT P6, RZ, R12.reuse, 0x20000, RZ, 0xc0, !PT ;  /* 0x000200000cff7812 */ /* 0x040fe200078cc0ff */
[----:B-1----:R-:W-:Y:S01]  /*1c2ef0*/  IMAD.WIDE R18, R245, 0x4, R98 ;  /* 0x00000004f5127825 */ /* 0x002fe200078e0262 */
[----:B------:R-:W-:-:S04]  /*1c2f00*/  LOP3.LUT P0, RZ, R12, 0x40000, RZ, 0xc0, !PT ;  /* 0x000400000cff7812 */ /* 0x000fc8000780c0ff */
[----:B----4-:R1:W-:Y:S02]  /*1c2f10*/  @P3 STG.E desc[UR32][R18.64], R58 ;  /* 0x0000003a12003986 */ /* 0x0103e4000c101920 */
[----:B-1----:R-:W-:-:S05]  /*1c2f20*/  IMAD.WIDE R18, R245, 0x4, R96 ;  /* 0x00000004f5127825 */ /* 0x002fca00078e0260 */
[----:B--2---:R1:W-:Y:S02]  /*1c2f30*/  @P4 STG.E desc[UR32][R18.64], R59 ;  /* 0x0000003b12004986 */ /* 0x0043e4000c101920 */
[----:B-1----:R-:W-:-:S05]  /*1c2f40*/  IMAD.WIDE R18, R245, 0x4, R14 ;  /* 0x00000004f5127825 */ /* 0x002fca00078e020e */
[----:B---3--:R1:W-:Y:S02]  /*1c2f50*/  @P5 STG.E desc[UR32][R18.64], R246 ;  /* 0x000000f612005986 */ /* 0x0083e4000c101920 */
        /* <DEDUP_REMOVED lines=30> */
[----:B------:R-:W-:-:S03]  /*1c3140*/  LOP3.LUT R9, R9, 0xfdffffff, RZ, 0xc0, !PT ;  /* 0xfdffffff09097812 */ /* 0x000fc600078ec0ff */
[----:B------:R-:W3:Y:S01]  /*1c3150*/  LDL.LU R0, [R1+0xe8c] ;  /* 0x000e8c0001007983 */ /* 0x000ee20000300800 */
[----:B------:R-:W-:Y:S02]  /*1c3160*/  @P1 LOP3.LUT R9, R9, 0x2000000, RZ, 0xfc, !PT ;  /* 0x0200000009091812 */ /* 0x000fe400078efcff */
[----:B------:R-:W-:Y:S01]  /*1c3170*/  LOP3.LUT P1, RZ, R12, 0x4000000, RZ, 0xc0, !PT ;  /* 0x040000000cff7812 */ /* 0x000fe2000782c0ff */
[----:B------:R-:W3:Y:S01]  /*1c3180*/  LDL.LU R45, [R1+0x10c] ;  /* 0x00010c00012d7983 */ /* 0x000ee20000300800 */
[----:B------:R-:W-:-:S03]  /*1c3190*/  LOP3.LUT R9, R9, 0xfbffffff, RZ, 0xc0, !PT ;  /* 0xfbffffff09097812 */ /* 0x000fc600078ec0ff */
[----:B------:R-:W3:Y:S01]  /*1c31a0*/  LDL.LU R46, [R1+0x2da0] ;  /* 0x002da000012e7983 */ /* 0x000ee20000300800 */
[----:B------:R-:W-:-:S03]  /*1c31b0*/  LOP3.LUT P5, RZ, R12, 0x100000, RZ, 0xc0, !PT ;  /* 0x001000000cff7812 */ /* 0x000fc600078ac0ff */
[----:B------:R-:W3:Y:S04]  /*1c31c0*/  LDL.LU R252, [R1+0x1470] ;  /* 0x0014700001fc7983 */ /* 0x000ee80000300800 */
[----:B------:R-:W-:Y:S02]  /*1c31d0*/  @P1 LOP3.LUT R9, R9, 0x4000000, RZ, 0xfc, !PT ;  /* 0x0400000009091812 */ /* 0x000fe400078efcff */
[C---:B------:R-:W-:Y:S01]  /*1c31e0*/  LOP3.LUT P6, RZ, R12.reuse, 0x200000, RZ, 0xc0, !PT ;  /* 0x002000000cff7812 */ /* 0x040fe200078cc0ff */
[----:B------:R-:W-:Y:S01]  /*1c31f0*/  IMAD.WIDE R18, R47, 0x4, R14 ;  /* 0x000000042f127825 */ /* 0x000fe200078e020e */
[----:B------:R-:W-:Y:S01]  /*1c3200*/  LOP3.LUT P1, RZ, R12, 0x2000000, RZ, 0xc0, !PT ;  /* 0x020000000cff7812 */ /* 0x000fe2000782c0ff */
[----:B------:R-:W3:Y:S01]  /*1c3210*/  LDL.LU R126, [R1+0x1450] ;  /* 0x00145000017e7983 */ /* 0x000ee20000300800 */
[----:B------:R-:W-:-:S02]  /*1c3220*/  LOP3.LUT R9, R9, 0xf7ffffff, RZ, 0xc0, !PT ;  /* 0xf7ffffff09097812 */ /* 0x000fc400078ec0ff */
[----:B------:R-:W-:-:S09]  /*1c3230*/  LOP3.LUT P0, RZ, R12, 0x400000, RZ, 0xc0, !PT ;  /* 0x004000000cff7812 */ /* 0x000fd2000780c0ff */
[----:B------:R-:W-:Y:S02]  /*1c3240*/  @P1 LOP3.LUT R9, R9, 0x8000000, RZ, 0xfc, !PT ;  /* 0x0800000009091812 */ /* 0x000fe400078efcff */
[----:B------:R-:W-:Y:S01]  /*1c3250*/  LOP3.LUT P1, RZ, R12, 0x1000000, RZ, 0xc0, !PT ;  /* 0x010000000cff7812 */ /* 0x000fe2000782c0ff */
[----:B----4-:R2:W-:Y:S01]  /*1c3260*/  @P5 STG.E desc[UR32][R18.64], R56 ;  /* 0x0000003812005986 */ /* 0x0105e2000c101920 */
[----:B------:R-:W-:Y:S01]  /*1c3270*/  LOP3.LUT R9, R9, 0xefffffff, RZ, 0xc0, !PT ;  /* 0xefffffff09097812 */ /* 0x000fe200078ec0ff */
[----:B--2---:R-:W-:-:S10]  /*1c3280*/  IMAD.WIDE R18, R245, 0x4, R100 ;  /* 0x00000004f5127825 */ /* 0x004fd400078e0264 */
[----:B------:R-:W-:Y:S02]  /*1c3290*/  @P1 LOP3.LUT R9, R9, 0x10000000, RZ, 0xfc, !PT ;  /* 0x1000000009091812 */ /* 0x000fe400078efcff */
[----:B------:R-:W-:Y:S01]  /*1c32a0*/  LOP3.LUT P1, RZ, R12, 0x800000, RZ, 0xc0, !PT ;  /* 0x008000000cff7812 */ /* 0x000fe2000782c0ff */
[----:B------:R1:W-:Y:S02]  /*1c32b0*/  @P6 STG.E desc[UR32][R18.64], R57 ;  /* 0x0000003912006986 */ /* 0x0003e4000c101920 */
[----:B-1----:R-:W-:-:S05]  /*1c32c0*/  IMAD.WIDE R18, R245, 0x4, R98 ;  /* 0x00000004f5127825 */ /* 0x002fca00078e0262 */
[----:B------:R1:W-:Y:S02]  /*1c32d0*/  @P0 STG.E desc[UR32][R18.64], R59 ;  /* 0x0000003b12000986 */ /* 0x0003e4000c101920 */
[----:B-1----:R-:W-:Y:S02]  /*1c32e0*/  IMAD.WIDE R18, R245, 0x4, R96 ;  /* 0x00000004f5127825 */ /* 0x002fe400078e0260 */
[----:B------:R-:W2:Y:S04]  /*1c32f0*/  LDL.LU R59, [R1+0x2da4] ;  /* 0x002da400013b7983 */ /* 0x000ea80000300800 */
[----:B------:R-:W4:Y:S04]  /*1c3300*/  LDL.LU R127, [R1+0x1430] ;  /* 0x00143000017f7983 */ /* 0x000f280000300800 */
[----:B------:R1:W-:Y:S01]  /*1c3310*/  @P1 STG.E desc[UR32][R18.64], R58 ;  /* 0x0000003a12001986 */ /* 0x0003e2000c101920 */
[----:B------:R-:W-:-:S03]  /*1c3320*/  LOP3.LUT P1, RZ, R9, 0x10000000, RZ, 0xc0, !PT ;  /* 0x1000000009ff7812 */ /* 0x000fc6000782c0ff */
[----:B------:R-:W2:Y:S04]  /*1c3330*/  LDL.LU R47, [R1+0x1410] ;  /* 0x00141000012f7983 */ /* 0x000ea80000300800 */
[----:B------:R-:W2:Y:S01]  /*1c3340*/  LDL.LU R56, [R1+0x13f0] ;  /* 0x0013f00001387983 */ /* 0x000ea20000300800 */
[----:B-1----:R-:W-:-:S03]  /*1c3350*/  IMAD.WIDE R18, R245, 0x4, R14 ;  /* 0x00000004f5127825 */ /* 0x002fc600078e020e */
[----:B------:R-:W2:Y:S04]  /*1c3360*/  LDL.LU R57, [R1+0x13d0] ;  /* 0x0013d00001397983 */ /* 0x000ea80000300800 */
[----:B------:R1:W-:Y:S01]  /*1c3370*/  @P1 STG.E desc[UR32][R18.64], R246 ;  /* 0x000000f612001986 */ /* 0x0003e2000c101920 */
[----:B------:R-:W-:-:S03]  /*1c3380*/  LOP3.LUT P1, RZ, R9, 0x8000000, RZ, 0xc0, !PT ;  /* 0x0800000009ff7812 */ /* 0x000fc6000782c0ff */
[----:B------:R-:W2:Y:S04]  /*1c3390*/  LDL.LU R58, [R1+0x13b0] ;  /* 0x0013b000013a7983 */ /* 0x000ea80000300800 */
[----:B------:R-:W2:Y:S01]  /*1c33a0*/  LDL.LU R245, [R1+0x1140] ;  /* 0x0011400001f57983 */ /* 0x000ea20000300800 */
[----:B-1----:R-:W-:-:S05]  /*1c33b0*/  IMAD.WIDE R18, R44, 0x4, R100 ;  /* 0x000000042c127825 */ /* 0x002fca00078e0264 */
        /* <DEDUP_REMOVED lines=22> */
[----:B----4-:R1:W-:Y:S01]  /*1c3520*/  @P1 STG.E desc[UR32][R18.64], R127 ;  /* 0x0000007f12001986 */ /* 0x0103e2000c101920 */
[C---:B------:R-:W-:Y:S01]  /*1c3530*/  LOP3.LUT P4, RZ, R13.reuse, 0x4, RZ, 0xc0, !PT ;  /* 0x000000040dff7812 */ /* 0x040fe2000788c0ff */
[----:B-1----:R-:W-:Y:S01]  /*1c3540*/  IMAD.WIDE R18, R46, 0x4, R14 ;  /* 0x000000042e127825 */ /* 0x002fe200078e020e */
[C---:B------:R-:W-:Y:S01]  /*1c3550*/  LOP3.LUT P5, RZ, R13.reuse, 0x8, RZ, 0xc0, !PT ;  /* 0x000000080dff7812 */ /* 0x040fe200078ac0ff */
[----:B------:R-:W4:Y:S04]  /*1c3560*/  LDL.LU R127, [R1+0x2db0] ;  /* 0x002db000017f7983 */ /* 0x000f280000300800 */
[----:B--2---:R1:W-:Y:S01]  /*1c3570*/  @P2 STG.E desc[UR32][R18.64], R47 ;  /* 0x0000002f12002986 */ /* 0x0043e2000c101920 */
[----:B------:R-:W-:Y:S01]  /*1c3580*/  LOP3.LUT P6, RZ, R13, 0x10, RZ, 0xc0, !PT ;  /* 0x000000100dff7812 */ /* 0x000fe200078cc0ff */
[----:B-1----:R-:W-:-:S05]  /*1c3590*/  IMAD.WIDE R18, R59, 0x4, R100 ;  /* 0x000000043b127825 */ /* 0x002fca00078e0264 */
[----:B------:R1:W-:Y:S02]  /*1c35a0*/  @P3 STG.E desc[UR32][R18.64], R56 ;  /* 0x0000003812003986 */ /* 0x0003e4000c101920 */
        /* <DEDUP_REMOVED lines=8> */
[----:B-1----:R-:W4:Y:S04]  /*1c3630*/  LDL.LU R245, [R1+0x1434] ;  /* 0x0014340001f57983 */ /* 0x002f280000300800 */
[----:B------:R-:W4:Y:S04]  /*1c3640*/  LDL.LU R43, [R1+0x1414] ;  /* 0x00141400012b7983 */ /* 0x000f280000300800 */
[----:B------:R-:W4:Y:S04]  /*1c3650*/  LDL.LU R17, [R1+0x13f4] ;  /* 0x0013f40001117983 */ /* 0x000f280000300800 */
[----:B------:R-:W4:Y:S04]  /*1c3660*/  LDL.LU R0, [R1+0x13d4] ;  /* 0x0013d40001007983 */ /* 0x000f280000300800 */
[----:B------:R-:W4:Y:S01]  /*1c3670*/  LDL.LU R44, [R1+0x13b4] ;  /* 0x0013b400012c7983 */ /* 0x000f220000300800 */
[----:B---3--:R-:W-:-:S05]  /*1c3680*/  IMAD.WIDE R18, R246, 0x4, R100 ;  /* 0x00000004f6127825 */ /* 0x008fca00078e0264 */
[----:B------:R1:W-:Y:S04]  /*1c3690*/  @P0 STG.E desc[UR32][R18.64], R244 ;  /* 0x000000f412000986 */ /* 0x0003e8000c101920 */
[----:B-1----:R-:W3:Y:S01]  /*1c36a0*/  LDL.LU R244, [R1+0x2dac] ;  /* 0x002dac0001f47983 */ /* 0x002ee20000300800 */
[----:B------:R-:W-:Y:S02]  /*1c36b0*/  LOP3.LUT P1, RZ, R13, 0x40000, RZ, 0xc0, !PT ;  /* 0x000400000dff7812 */ /* 0x000fe4000782c0ff */
[----:B------:R-:W-:Y:S02]  /*1c36c0*/  LOP3.LUT R9, R9, 0xffffdfff, RZ, 0xc0, !PT ;  /* 0xffffdfff09097812 */ /* 0x000fe400078ec0ff */
[C---:B------:R-:W-:Y:S02]  /*1c36d0*/  LOP3.LUT P4, RZ, R13.reuse, 0x40, RZ, 0xc0, !PT ;  /* 0x000000400dff7812 */ /* 0x040fe4000788c0ff */
[C---:B------:R-:W-:Y:S01]  /*1c36e0*/  LOP3.LUT P5, RZ, R13.reuse, 0x80, RZ, 0xc0, !PT ;  /* 0x000000800dff7812 */ /* 0x040fe200078ac0ff */
[----:B------:R-:W-:Y:S01]  /*1c36f0*/  IMAD.WIDE R18, R246, 0x4, R98 ;  /* 0x00000004f6127825 */ /* 0x000fe200078e0262 */
[----:B------:R-:W3:Y:S01]  /*1c3700*/  LDL.LU R45, [R1+0x1478] ;  /* 0x00147800012d7983 */ /* 0x000ee20000300800 */
[----:B------:R-:W-:-:S02]  /*1c3710*/  LOP3.LUT P6, RZ, R13, 0x100, RZ, 0xc0, !PT ;  /* 0x000001000dff7812 */ /* 0x000fc400078cc0ff */
[----:B------:R-:W-:Y:S01]  /*1c3720*/  LOP3.LUT P0, RZ, R13, 0x200, RZ, 0xc0, !PT ;  /* 0x000002000dff7812 */ /* 0x000fe2000780c0ff */
[----:B------:R-:W3:Y:S01]  /*1c3730*/  LDL.LU R252, [R1+0x1458] ;  /* 0x0014580001fc7983 */ /* 0x000ee20000300800 */
[----:B------:R-:W-:Y:S02]  /*1c3740*/  @P1 LOP3.LUT R9, R9, 0x2000, RZ, 0xfc, !PT ;  /* 0x0000200009091812 */ /* 0x000fe400078efcff */
        /* <DEDUP_REMOVED lines=34> */
[----:B------:R3:W-:Y:S04]  /*1c3970*/  @P6 STG.E desc[UR32][R18.64], R43 ;  /* 0x0000002b12006986 */ /* 0x0007e8000c101920 */
[----:B------:R-:W2:Y:S01]  /*1c3980*/  LDL.LU R246, [R1+0x2db8] ;  /* 0x002db80001f67983 */ /* 0x000ea20000300800 */
[----:B---3--:R-:W-:-:S05]  /*1c3990*/  IMAD.WIDE R18, R244, 0x4, R100 ;  /* 0x00000004f4127825 */ /* 0x008fca00078e0264 */
        /* <DEDUP_REMOVED lines=8> */
[----:B------:R-:W3:Y:S10]  /*1c3a20*/  LDL.LU R244, [R1+0x141c] ;  /* 0x00141c0001f47983 */ /* 0x000ef40000300800 */
[----:B------:R1:W-:Y:S04]  /*1c3a30*/  @P1 STG.E desc[UR32][R18.64], R102 ;  /* 0x0000006612001986 */ /* 0x0003e8000c101920 */
[----:B-1----:R-:W4:Y:S01]  /*1c3a40*/  LDL.LU R102, [R1+0x6eb4] ;  /* 0x006eb40001667983 */ /* 0x002f220000300800 */
        /* <DEDUP_REMOVED lines=14> */
[----:B----4-:R1:W-:Y:S04]  /*1c3b30*/  @P1 STG.E desc[UR32][R18.64], R102 ;  /* 0x0000006612001986 */ /* 0x0103e8000c101920 */
[----:B-1----:R-:W4:Y:S01]  /*1c3b40*/  LDL.LU R102, [R1+0x6eb0] ;  /* 0x006eb00001667983 */ /* 0x002f220000300800 */
[----:B------:R-:W-:Y:S02]  /*1c3b50*/  LOP3.LUT P1, RZ, R9, 0x2000, RZ, 0xc0, !PT ;  /* 0x0000200009ff7812 */ /* 0x000fe4000782c0ff */
[----:B------:R-:W-:Y:S01]  /*1c3b60*/  LOP3.LUT P2, RZ, R13, 0x80000, RZ, 0xc0, !PT ;  /* 0x000800000dff7812 */ /* 0x000fe2000784c0ff */
[----:B------:R-:W-:Y:S01]  /*1c3b70*/  IMAD.WIDE R18, R57, 0x4, R98 ;  /* 0x0000000439127825 */ /* 0x000fe200078e0262 */
[C---:B------:R-:W-:Y:S02]  /*1c3b80*/  LOP3.LUT P3, RZ, R13.reuse, 0x100000, RZ, 0xc0, !PT ;  /* 0x001000000dff7812 */ /* 0x040fe4000786c0ff */
[----:B------:R-:W-:-:S07]  /*1c3b90*/  LOP3.LUT P4, RZ, R13, 0x200000, RZ, 0xc0, !PT ;  /* 0x002000000dff7812 */ /* 0x000fce000788c0ff */
[----:B------:R1:W-:Y:S01]  /*1c3ba0*/  @P1 STG.E desc[UR32][R18.64], R47 ;  /* 0x0000002f12001986 */ /* 0x0003e2000c101920 */
[----:B------:R-:W-:Y:S01]  /*1c3bb0*/  LOP3.LUT P5, RZ, R13, 0x400000, RZ, 0xc0, !PT ;  /* 0x004000000dff7812 */ /* 0x000fe200078ac0ff */
[----:B-1----:R-:W-:-:S05]  /*1c3bc0*/  IMAD.WIDE R18, R57, 0x4, R96 ;  /* 0x0000000439127825 */ /* 0x002fca00078e0260 */
[----:B------:R1:W-:Y:S01]  /*1c3bd0*/  @P2 STG.E desc[UR32][R18.64], R56 ;  /* 0x0000003812002986 */ /* 0x0003e2000c101920 */
[----:B------:R-:W-:Y:S01]  /*1c3be0*/  LOP3.LUT P6, RZ, R13, 0x800000, RZ, 0xc0, !PT ;  /* 0x008000000dff7812 */ /* 0x000fe200078cc0ff */
[----:B-1----:R-:W-:-:S05]  /*1c3bf0*/  IMAD.WIDE R18, R57, 0x4, R14 ;  /* 0x0000000439127825 */ /* 0x002fca00078e020e */
[----:B------:R2:W-:Y:S02]  /*1c3c00*/  @P3 STG.E desc[UR32][R18.64], R58 ;  /* 0x0000003a12003986 */ /* 0x0005e4000c101920 */
[----:B--2---:R-:W-:-:S05]  /*1c3c10*/  IMAD.WIDE R18, R246, 0x4, R100 ;  /* 0x00000004f6127825 */ /* 0x004fca00078e0264 */
[----:B------:R1:W-:Y:S02]  /*1c3c20*/  @P4 STG.E desc[UR32][R18.64], R59 ;  /* 0x0000003b12004986 */ /* 0x0003e4000c101920 */
[----:B-1----:R-:W-:-:S05]  /*1c3c30*/  IMAD.WIDE R18, R246, 0x4, R98 ;  /* 0x00000004f6127825 */ /* 0x002fca00078e0262 */
[----:B------:R1:W-:Y:S02]  /*1c3c40*/  @P5 STG.E desc[UR32][R18.64], R245 ;  /* 0x000000f512005986 */ /* 0x0003e4000c101920 */
[----:B-1----:R-:W-:Y:S01]  /*1c3c50*/  IMAD.WIDE R18, R246, 0x4, R96 ;  /* 0x00000004f6127825 */ /* 0x002fe200078e0260 */
[----:B------:R-:W-:-:S04]  /*1c3c60*/  LOP3.LUT P0, RZ, R13, 0x1000000, RZ, 0xc0, !PT ;  /* 0x010000000dff7812 */ /* 0x000fc8000780c0ff */
[----:B----4-:R1:W-:Y:S04]  /*1c3c70*/  @P6 STG.E desc[UR32][R18.64], R102 ;  /* 0x0000006612006986 */ /* 0x0103e8000c101920 */
[----:B-1----:R-:W2:Y:S01]  /*1c3c80*/  LDL.LU R102, [R1+0x6eac] ;  /* 0x006eac0001667983 */ /* 0x002ea20000300800 */
[----:B------:R-:W-:-:S03]  /*1c3c90*/  IMAD.WIDE R18, R246, 0x4, R14 ;  /* 0x00000004f6127825 */ /* 0x000fc600078e020e */
[----:B------:R-:W4:Y:S04]  /*1c3ca0*/  LDL.LU R58, [R1+0x13fc] ;  /* 0x0013fc00013a7983 */ /* 0x000f280000300800 */
[----:B------:R-:W2:Y:S04]  /*1c3cb0*/  LDL.LU R59, [R1+0x13dc] ;  /* 0x0013dc00013b7983 */ /* 0x000ea80000300800 */
[----:B------:R-:W2:Y:S04]  /*1c3cc0*/  LDL.LU R245, [R1+0x13bc] ;  /* 0x0013bc0001f57983 */ /* 0x000ea80000300800 */
[----:B------:R-:W4:Y:S04]  /*1c3cd0*/  LDL.LU R246, [R1+0x2dbc] ;  /* 0x002dbc0001f67983 */ /* 0x000f280000300800 */
[----:B---3--:R1:W-:Y:S04]  /*1c3ce0*/  @P0 STG.E desc[UR32][R18.64], R244 ;  /* 0x000000f412000986 */ /* 0x0083e8000c101920 */
        /* <DEDUP_REMOVED lines=11> */
[----:B------:R-:W3:Y:S01]  /*1c3da0*/  LDL.LU R127, [R1+0xf0] ;  /* 0x0000f000017f7983 */ /* 0x000ee20000300800 */
[----:B------:R-:W-:-:S03]  /*1c3db0*/  LOP3.LUT P5, RZ, R13, 0x4000000, RZ, 0xc0, !PT ;  /* 0x040000000dff7812 */ /* 0x000fc600078ac0ff */
[----:B------:R-:W3:Y:S04]  /*1c3dc0*/  LDL.LU R46, [R1+0x1464] ;  /* 0x00146400012e7983 */ /* 0x000ee80000300800 */
[----:B------:R-:W3:Y:S04]  /*1c3dd0*/  LDL.LU R47, [R1+0x1444] ;  /* 0x00144400012f7983 */ /* 0x000ee80000300800 */
[----:B------:R-:W3:Y:S01]  /*1c3de0*/  LDL.LU R56, [R1+0x1424] ;  /* 0x0014240001387983 */ /* 0x000ee20000300800 */
[----:B------:R-:W-:-:S03]  /*1c3df0*/  LOP3.LUT P6, RZ, R13, 0x8000000, RZ, 0xc0, !PT ;  /* 0x080000000dff7812 */ /* 0x000fc600078cc0ff */
[----:B------:R-:W3:Y:S01]  /*1c3e00*/  LDL.LU R57, [R1+0x2dc8] ;  /* 0x002dc80001397983 */ /* 0x000ee20000300800 */
[----:B------:R-:W-:Y:S02]  /*1c3e10*/  LOP3.LUT P0, RZ, R13, 0x10000000, RZ, 0xc0, !PT ;  /* 0x100000000dff7812 */ /* 0x000fe4000780c0ff */
[----:B------:R-:W-:Y:S01]  /*1c3e20*/  LOP3.LUT R9, R9, 0xffffffdf, RZ, 0xc0, !PT ;  /* 0xffffffdf09097812 */ /* 0x000fe200078ec0ff */
[----:B----4-:R-:W-:-:S05]  /*1c3e30*/  IMAD.WIDE R18, R246, 0x4, R100 ;  /* 0x00000004f6127825 */ /* 0x010fca00078e0264 */
[----:B------:R1:W-:Y:S02]  /*1c3e40*/  @P4 STG.E desc[UR32][R18.64], R58 ;  /* 0x0000003a12004986 */ /* 0x0003e4000c101920 */
[C---:B-1----:R-:W-:Y:S02]  /*1c3e50*/  IMAD.WIDE R18, R246.reuse, 0x4, R98 ;  /* 0x00000004f6127825 */ /* 0x042fe400078e0262 */
[----:B------:R-:W4:Y:S04]  /*1c3e60*/  LDL.LU R58, [R1+0x1404] ;  /* 0x00140400013a7983 */ /* 0x000f280000300800 */
[----:B--2---:R1:W-:Y:S02]  /*1c3e70*/  @P5 STG.E desc[UR32][R18.64], R59 ;  /* 0x0000003b12005986 */ /* 0x0043e4000c101920 */
[----:B-1----:R-:W-:-:S05]  /*1c3e80*/  IMAD.WIDE R18, R246, 0x4, R96 ;  /* 0x00000004f6127825 */ /* 0x002fca00078e0260 */
[----:B------:R1:W-:Y:S02]  /*1c3e90*/  @P6 STG.E desc[UR32][R18.64], R245 ;  /* 0x000000f512006986 */ /* 0x0003e4000c101920 */
[----:B-1----:R-:W-:Y:S02]  /*1c3ea0*/  IMAD.WIDE R18, R246, 0x4, R14 ;  /* 0x00000004f6127825 */ /* 0x002fe400078e020e */
[----:B------:R-:W2:Y:S04]  /*1c3eb0*/  LDL.LU R245, [R1+0x13e4] ;  /* 0x0013e40001f57983 */ /* 0x000ea80000300800 */
[----:B---3--:R1:W-:Y:S04]  /*1c3ec0*/  @P0 STG.E desc[UR32][R18.64], R244 ;  /* 0x000000f412000986 */ /* 0x0083e8000c101920 */
[----:B------:R-:W3:Y:S04]  /*1c3ed0*/  LDL.LU R246, [R1+0x13c4] ;  /* 0x0013c40001f67983 */ /* 0x000ee80000300800 */
[----:B-1----:R-:W3:Y:S04]  /*1c3ee0*/  LDL.LU R244, [R1+0x1134] ;  /* 0x0011340001f47983 */ /* 0x002ee80000300800 */
[----:B------:R-:W2:Y:S01]  /*1c3ef0*/  LDL.LU R59, [R1+0x2dcc] ;  /* 0x002dcc00013b7983 */ /* 0x000ea20000300800 */
        /* <DEDUP_REMOVED lines=62> */
[----:B------:R-:W3:Y:S04]  /*1c42e0*/  LDL.LU R57, [R1+0xf4] ;  /* 0x0000f40001397983 */ /* 0x000ee80000300800 */
[----:B----4-:R2:W-:Y:S02]  /*1c42f0*/  @P4 STG.E desc[UR32][R18.64], R58 ;  /* 0x0000003a12004986 */ /* 0x0105e4000c101920 */
[----:B--2---:R-:W-:-:S02]  /*1c4300*/  IMAD.WIDE R18, R59, 0x4, R100 ;  /* 0x000000043b127825 */ /* 0x004fc400078e0264 */
[----:B------:R-:W2:Y:S04]  /*1c4310*/  LDL.LU R58, [R1+0x1468] ;  /* 0x00146800013a7983 */ /* 0x000ea80000300800 */
[----:B------:R1:W-:Y:S02]  /*1c4320*/  @P5 STG.E desc[UR32][R18.64], R245 ;  /* 0x000000f512005986 */ /* 0x0003e4000c101920 */
[C---:B-1----:R-:W-:Y:S02]  /*1c4330*/  IMAD.WIDE R18, R59.reuse, 0x4, R98 ;  /* 0x000000043b127825 */ /* 0x042fe400078e0262 */
[----:B------:R-:W4:Y:S04]  /*1c4340*/  LDL.LU R245, [R1+0x1448] ;  /* 0x0014480001f57983 */ /* 0x000f280000300800 */
[----:B---3--:R1:W-:Y:S02]  /*1c4350*/  @P6 STG.E desc[UR32][R18.64], R246 ;  /* 0x000000f612006986 */ /* 0x0083e4000c101920 */
[----:B-1----:R-:W-:-:S02]  /*1c4360*/  IMAD.WIDE R18, R59, 0x4, R96 ;  /* 0x000000043b127825 */ /* 0x002fc400078e0260 */
[----:B------:R-:W3:Y:S04]  /*1c4370*/  LDL.LU R246, [R1+0x1428] ;  /* 0x0014280001f67983 */ /* 0x000ee80000300800 */
[----:B------:R1:W-:Y:S04]  /*1c4380*/  @P0 STG.E desc[UR32][R18.64], R244 ;  /* 0x000000f412000986 */ /* 0x0003e8000c101920 */
[----:B-1----:R-:W2:Y:S04]  /*1c4390*/  LDL.LU R244, [R1+0x2dd0] ;  /* 0x002dd00001f47983 */ /* 0x002ea80000300800 */
        /* <DEDUP_REMOVED lines=14> */
[----:B------:R-:W3:Y:S01]  /*1c4480*/  LDL.LU R56, [R1+0x13ec] ;  /* 0x0013ec0001387983 */ /* 0x000ee20000300800 */
        /* <DEDUP_REMOVED lines=14> */
[----:B------:R-:W-:Y:S02]  /*1c4570*/  LOP3.LUT P1, RZ, R102, 0x100000, RZ, 0xc0, !PT ;  /* 0x0010000066ff7812 */ /* 0x000fe4000782c0ff */
[----:B------:R-:W-:Y:S01]  /*1c4580*/  LOP3.LUT R9, R9, 0xfffffffd, RZ, 0xc0, !PT ;  /* 0xfffffffd09097812 */ /* 0x000fe200078ec0ff */
[----:B------:R1:W-:Y:S04]  /*1c4590*/  @P4 STG.E desc[UR32][R18.64], R57 ;  /* 0x0000003912004986 */ /* 0x0003e8000c101920 */
[----:B-1----:R-:W3:Y:S01]  /*1c45a0*/  LDL.LU R57, [R1+0x13cc] ;  /* 0x0013cc0001397983 */ /* 0x002ee20000300800 */
[----:B--2---:R-:W-:-:S05]  /*1c45b0*/  IMAD.WIDE R18, R244, 0x4, R100 ;  /* 0x00000004f4127825 */ /* 0x004fca00078e0264 */
[----:B------:R1:W-:Y:S04]  /*1c45c0*/  @P5 STG.E desc[UR32][R18.64], R58 ;  /* 0x0000003a12005986 */ /* 0x0003e8000c101920 */
[----:B-1----:R-:W2:Y:S01]  /*1c45d0*/  LDL.LU R58, [R1+0x113c] ;  /* 0x00113c00013a7983 */ /* 0x002ea20000300800 */
[----:B------:R-:W-:-:S05]  /*1c45e0*/  IMAD.WIDE R18, R244, 0x4, R98 ;  /* 0x00000004f4127825 */ /* 0x000fca00078e0262 */
[----:B----4-:R1:W-:Y:S02]  /*1c45f0*/  @P6 STG.E desc[UR32][R18.64], R245 ;  /* 0x000000f512006986 */ /* 0x0103e4000c101920 */
[C---:B-1----:R-:W-:Y:S02]  /*1c4600*/  IMAD.WIDE R18, R244.reuse, 0x4, R96 ;  /* 0x00000004f4127825 */ /* 0x042fe400078e0260 */
[----:B------:R-:W4:Y:S04]  /*1c4610*/  LDL.LU R245, [R1+0x1560] ;  /* 0x0015600001f57983 */ /* 0x000f280000300800 */
[----:B---3--:R1:W-:Y:S02]  /*1c4620*/  @P0 STG.E desc[UR32][R18.64], R246 ;  /* 0x000000f612000986 */ /* 0x0083e4000c101920 */
[----:B-1----:R-:W-:-:S02]  /*1c4630*/  IMAD.WIDE R18, R244, 0x4, R14 ;  /* 0x00000004f4127825 */ /* 0x002fc400078e020e */
[----:B------:R-:W3:Y:S04]  /*1c4640*/  LDL.LU R244, [R1+0x1540] ;  /* 0x0015400001f47983 */ /* 0x000ee80000300800 */
        /* <DEDUP_REMOVED lines=44> */
[----:B------:R1:W-:Y:S02]  /*1c4910*/  @P3 STG.E desc[UR32][R8.64], R57 ;  /* 0x0000003908003986 */ /* 0x0003e4000c101920 */
[----:B-1----:R-:W-:-:S05]  /*1c4920*/  IMAD.WIDE R8, R59, 0x4, R96 ;  /* 0x000000043b087825 */ /* 0x002fca00078e0260 */
[----:B--2---:R1:W-:Y:S02]  /*1c4930*/  @P4 STG.E desc[UR32][R8.64], R58 ;  /* 0x0000003a08004986 */ /* 0x0043e4000c101920 */
[----:B-1----:R-:W-:-:S05]  /*1c4940*/  IMAD.WIDE R8, R59, 0x4, R14 ;  /* 0x000000043b087825 */ /* 0x002fca00078e020e */
[----:B------:R1:W-:Y:S04]  /*1c4950*/  @P5 STG.E desc[UR32][R8.64], R103 ;  /* 0x0000006708005986 */ /* 0x0003e8000c101920 */
[----:B-1----:R-:W2:Y:S01]  /*1c4960*/  LDL.LU R103, [R1+0x6ea8] ;  /* 0x006ea80001677983 */ /* 0x002ea20000300800 */
[C---:B------:R-:W-:Y:S02]  /*1c4970*/  LOP3.LUT P6, RZ, R102.reuse, 0x20000000, RZ, 0xc0, !PT ;  /* 0x2000000066ff7812 */ /* 0x040fe400078cc0ff */
[----:B------:R-:W-:Y:S01]  /*1c4980*/  LOP3.LUT P0, RZ, R102, 0x40000000, RZ, 0xc0, !PT ;  /* 0x4000000066ff7812 */ /* 0x000fe2000780c0ff */
[----:B------:R-:W2:Y:S04]  /*1c4990*/  LDL.LU R252, [R1+0x2de8] ;  /* 0x002de80001fc7983 */ /* 0x000ea80000300800 */
[----:B------:R-:W2:Y:S01]  /*1c49a0*/  LDL.LU R58, [R1+0x1520] ;  /* 0x00152000013a7983 */ /* 0x000ea20000300800 */
[----:B----4-:R-:W-:-:S03]  /*1c49b0*/  IMAD.WIDE R8, R246, 0x4, R100 ;  /* 0x00000004f6087825 */ /* 0x010fc600078e0264 */
[----:B------:R-:W4:Y:S04]  /*1c49c0*/  LDL.LU R43, [R1+0x1500] ;  /* 0x00150000012b7983 */ /* 0x000f280000300800 */
[----:B------:R1:W-:Y:S04]  /*1c49d0*/  @P6 STG.E desc[UR32][R8.64], R245 ;  /* 0x000000f508006986 */ /* 0x0003e8000c101920 */
[----:B------:R-:W4:Y:S04]  /*1c49e0*/  LDL.LU R57, [R1+0x14e0] ;  /* 0x0014e00001397983 */ /* 0x000f280000300800 */
[----:B------:R-:W4:Y:S01]  /*1c49f0*/  LDL.LU R59, [R1+0x14c0] ;  /* 0x0014c000013b7983 */ /* 0x000f220000300800 */
[----:B-1----:R-:W-:-:S03]  /*1c4a00*/  IMAD.WIDE R8, R246, 0x4, R98 ;  /* 0x00000004f6087825 */ /* 0x002fc600078e0262 */
        /* <DEDUP_REMOVED lines=13> */
[----:B------:R-:W-:Y:S01]  /*1c4ae0*/  LOP3.LUT P4, RZ, R102, 0x80000000, RZ, 0xc0, !PT ;  /* 0x8000000066ff7812 */ /* 0x000fe2000788c0ff */
[----:B------:R-:W-:Y:S01]  /*1c4af0*/  IMAD.WIDE R8, R246, 0x4, R96 ;  /* 0x00000004f6087825 */ /* 0x000fe200078e0260 */
[----:B--2---:R-:W-:-:S13]  /*1c4b00*/  LOP3.LUT P1, RZ, R103, 0x800, RZ, 0xc0, !PT ;  /* 0x0000080067ff7812 */ /* 0x004fda000782c0ff */
        /* <DEDUP_REMOVED lines=18> */
[C---:B------:R-:W-:Y:S01]  /*1c4c30*/  LOP3.LUT P5, RZ, R103.reuse, 0x1, RZ, 0xc0, !PT ;  /* 0x0000000167ff7812 */ /* 0x040fe200078ac0ff */
[----:B------:R1:W-:Y:S01]  /*1c4c40*/  @P4 STG.E desc[UR32][R8.64], R58 ;  /* 0x0000003a08004986 */ /* 0x0003e2000c101920 */
[----:B------:R-:W-:-:S07]  /*1c4c50*/  LOP3.LUT P6, RZ, R103, 0x2, RZ, 0xc0, !PT ;  /* 0x0000000267ff7812 */ /* 0x000fce00078cc0ff */
[----:B------:R-:W-:Y:S02]  /*1c4c60*/  @P1 LOP3.LUT R10, R10, 0x8000000, RZ, 0xfc, !PT ;  /* 0x080000000a0a1812 */ /* 0x000fe400078efcff */
[C---:B------:R-:W-:Y:S01]  /*1c4c70*/  LOP3.LUT P1, RZ, R103.reuse, 0x10, RZ, 0xc0, !PT ;  /* 0x0000001067ff7812 */ /* 0x040fe2000782c0ff */
[----:B-1----:R-:W-:Y:S01]  /*1c4c80*/  IMAD.WIDE R8, R246, 0x4, R14 ;  /* 0x00000004f6087825 */ /* 0x002fe200078e020e */
[----:B------:R-:W-:Y:S01]  /*1c4c90*/  LOP3.LUT P0, RZ, R103, 0x4, RZ, 0xc0, !PT ;  /* 0x0000000467ff7812 */ /* 0x000fe2000780c0ff */
[----:B------:R-:W2:Y:S01]  /*1c4ca0*/  LDL.LU R58, [R1+0x1568] ;  /* 0x00156800013a7983 */ /* 0x000ea20000300800 */
[----:B------:R-:W-:-:S03]  /*1c4cb0*/  LOP3.LUT R10, R10, 0xefffffff, RZ, 0xc0, !PT ;  /* 0xefffffff0a0a7812 */ /* 0x000fc600078ec0ff */
[----:B----4-:R3:W-:Y:S04]  /*1c4cc0*/  @P5 STG.E desc[UR32][R8.64], R43 ;  /* 0x0000002b08005986 */ /* 0x0107e8000c101920 */
[----:B------:R-:W4:Y:S02]  /*1c4cd0*/  LDL.LU R246, [R1+0x2df0] ;  /* 0x002df00001f67983 */ /* 0x000f240000300800 */
[----:B------:R-:W-:Y:S02]  /*1c4ce0*/  @P1 LOP3.LUT R10, R10, 0x10000000, RZ, 0xfc, !PT ;  /* 0x100000000a0a1812 */ /* 0x000fe400078efcff */
[----:B------:R-:W-:Y:S01]  /*1c4cf0*/  LOP3.LUT P1, RZ, R103, 0x8, RZ, 0xc0, !PT ;  /* 0x0000000867ff7812 */ /* 0x000fe2000782c0ff */
[----:B---3--:R-:W-:-:S05]  /*1c4d00*/  IMAD.WIDE R8, R244, 0x4, R100 ;  /* 0x00000004f4087825 */ /* 0x008fca00078e0264 */
[----:B------:R1:W-:Y:S02]  /*1c4d10*/  @P6 STG.E desc[UR32][R8.64], R57 ;  /* 0x0000003908006986 */ /* 0x0003e4000c101920 */
[----:B-1----:R-:W-:-:S05]  /*1c4d20*/  IMAD.WIDE R8, R244, 0x4, R98 ;  /* 0x00000004f4087825 */ /* 0x002fca00078e0262 */
[----:B------:R1:W-:Y:S02]  /*1c4d30*/  @P0 STG.E desc[UR32][R8.64], R59 ;  /* 0x0000003b08000986 */ /* 0x0003e4000c101920 */
[----:B-1----:R-:W-:Y:S02]  /*1c4d40*/  IMAD.WIDE R8, R244, 0x4, R96 ;  /* 0x00000004f4087825 */ /* 0x002fe400078e0260 */
[----:B------:R-:W3:Y:S04]  /*1c4d50*/  LDL.LU R59, [R1+0x1548] ;  /* 0x00154800013b7983 */ /* 0x000ee80000300800 */
[----:B------:R1:W-:Y:S01]  /*1c4d60*/  @P1 STG.E desc[UR32][R8.64], R245 ;  /* 0x000000f508001986 */ /* 0x0003e2000c101920 */
[----:B------:R-:W-:Y:S01]  /*1c4d70*/  LOP3.LUT P1, RZ, R10, 0x10000000, RZ, 0xc0, !PT ;  /* 0x100000000aff7812 */ /* 0x000fe2000782c0ff */
[----:B-1----:R-:W-:Y:S01]  /*1c4d80*/  IMAD.WIDE R8, R244, 0x4, R14 ;  /* 0x00000004f4087825 */ /* 0x002fe200078e020e */
[----:B------:R-:W-:Y:S01]  /*1c4d90*/  LOP3.LUT P2, RZ, R103, 0x1000, RZ, 0xc0, !PT ;  /* 0x0000100067ff7812 */ /* 0x000fe2000784c0ff */
[----:B------:R-:W3:Y:S10]  /*1c4da0*/  LDL.LU R245, [R1+0x1528] ;  /* 0x0015280001f57983 */ /* 0x000ef40000300800 */
        /* <DEDUP_REMOVED lines=25> */
[----:B------:R1:W-:Y:S04]  /*1c4f40*/  @P2 STG.E desc[UR32][R8.64], R116 ;  /* 0x0000007408002986 */ /* 0x0003e8000c101920 */
[----:B-1----:R-:W3:Y:S01]  /*1c4f50*/  LDL.LU R116, [R1+0x6ea4] ;  /* 0x006ea40001747983 */ /* 0x002ee20000300800 */
[C---:B------:R-:W-:Y:S02]  /*1c4f60*/  LOP3.LUT P3, RZ, R103.reuse, 0x2000, RZ, 0xc0, !PT ;  /* 0x0000200067ff7812 */ /* 0x040fe4000786c0ff */
[C---:B------:R-:W-:Y:S01]  /*1c4f70*/  LOP3.LUT P4, RZ, R103.reuse, 0x4000, RZ, 0xc0, !PT ;  /* 0x0000400067ff7812 */ /* 0x040fe2000788c0ff */
[----:B------:R-:W3:Y:S01]  /*1c4f80*/  LDL.LU R252, [R1+0x2dfc] ;  /* 0x002dfc0001fc7983 */ /* 0x000ee20000300800 */
[C---:B------:R-:W-:Y:S02]  /*1c4f90*/  LOP3.LUT P5, RZ, R103.reuse, 0x8000, RZ, 0xc0, !PT ;  /* 0x0000800067ff7812 */ /* 0x040fe400078ac0ff */
[----:B------:R-:W-:-:S02]  /*1c4fa0*/  LOP3.LUT P6, RZ, R103, 0x10000, RZ, 0xc0, !PT ;  /* 0x0001000067ff7812 */ /* 0x000fc400078cc0ff */
[----:B------:R-:W-:Y:S01]  /*1c4fb0*/  LOP3.LUT P0, RZ, R103, 0x20000, RZ, 0xc0, !PT ;  /* 0x0002000067ff7812 */ /* 0x000fe2000780c0ff */
[----:B----4-:R-:W-:-:S05]  /*1c4fc0*/  IMAD.WIDE R8, R246, 0x4, R100 ;  /* 0x00000004f6087825 */ /* 0x010fca00078e0264 */
[----:B--2---:R1:W-:Y:S02]  /*1c4fd0*/  @P3 STG.E desc[UR32][R8.64], R58 ;  /* 0x0000003a08003986 */ /* 0x0043e4000c101920 */
[----:B-1----:R-:W-:-:S05]  /*1c4fe0*/  IMAD.WIDE R8, R246, 0x4, R98 ;  /* 0x00000004f6087825 */ /* 0x002fca00078e0262 */
[----:B---3--:R1:W-:Y:S02]  /*1c4ff0*/  @P4 STG.E desc[UR32][R8.64], R59 ;  /* 0x0000003b08004986 */ /* 0x0083e4000c101920 */
[----:B-1----:R-:W-:-:S05]  /*1c5000*/  IMAD.WIDE R8, R246, 0x4, R96 ;  /* 0x00000004f6087825 */ /* 0x002fca00078e0260 */
        /* <DEDUP_REMOVED lines=11> */
[----:B------:R-:W2:Y:S04]  /*1c50c0*/  LDL.LU R245, [R1+0x152c] ;  /* 0x00152c0001f57983 */ /* 0x000ea80000300800 */
[----:B------:R-:W2:Y:S01]  /*1c50d0*/  LDL.LU R17, [R1+0x2df8] ;  /* 0x002df80001117983 */ /* 0x000ea20000300800 */
        /* <DEDUP_REMOVED lines=15> */
[----:B------:R-:W-:Y:S01]  /*1c51d0*/  LOP3.LUT P1, RZ, R103, 0x4000000, RZ, 0xc0, !PT ;  /* 0x0400000067ff7812 */ /* 0x000fe2000782c0ff */
[----:B---3--:R1:W-:Y:S04]  /*1c51e0*/  @P4 STG.E desc[UR32][R8.64], R244 ;  /* 0x000000f408004986 */ /* 0x0083e8000c101920 */
[----:B-1----:R-:W3:Y:S04]  /*1c51f0*/  LDL.LU R244, [R1+0x150c] ;  /* 0x00150c0001f47983 */ /* 0x002ee80000300800 */
[----:B------:R-:W3:Y:S01]  /*1c5200*/  LDL.LU R0, [R1+0x14ec] ;  /* 0x0014ec0001007983 */ /* 0x000ee20000300800 */
[----:B------:R-:W-:-:S03]  /*1c5210*/  LOP3.LUT R10, R10, 0xfffdffff, RZ, 0xc0, !PT ;  /* 0xfffdffff0a0a7812 */ /* 0x000fc600078ec0ff */
[----:B------:R-:W3:Y:S01]  /*1c5220*/  LDL.LU R44, [R1+0x14cc] ;  /* 0x0014cc00012c7983 */ /* 0x000ee20000300800 */
[----:B------:R-:W-:Y:S01]  /*1c5230*/  @P1 LOP3.LUT R10, R10, 0x20000, RZ, 0xfc, !PT ;  /* 0x000200000a0a1812 */ /* 0x000fe200078efcff */
[----:B------:R-:W-:Y:S01]  /*1c5240*/  IMAD.WIDE R8, R57, 0x4, R96 ;  /* 0x0000000439087825 */ /* 0x000fe200078e0260 */
[----:B------:R-:W-:-:S04]  /*1c5250*/  LOP3.LUT P1, RZ, R103, 0x2000000, RZ, 0xc0, !PT ;  /* 0x0200000067ff7812 */ /* 0x000fc8000782c0ff */
[----:B----4-:R1:W-:Y:S01]  /*1c5260*/  @P5 STG.E desc[UR32][R8.64], R56 ;  /* 0x0000003808005986 */ /* 0x0103e2000c101920 */
[----:B------:R-:W-:-:S03]  /*1c5270*/  LOP3.LUT R10, R10, 0xfffbffff, RZ, 0xc0, !PT ;  /* 0xfffbffff0a0a7812 */ /* 0x000fc600078ec0ff */
[----:B-1----:R-:W4:Y:S04]  /*1c5280*/  LDL.LU R56, [R1+0x2e00] ;  /* 0x002e000001387983 */ /* 0x002f280000300800 */
[----:B------:R-:W4:Y:S01]  /*1c5290*/  LDL.LU R45, [R1+0x14ac] ;  /* 0x0014ac00012d7983 */ /* 0x000f220000300800 */
[----:B------:R-:W-:Y:S02]  /*1c52a0*/  @P1 LOP3.LUT R10, R10, 0x40000, RZ, 0xfc, !PT ;  /* 0x000400000a0a1812 */ /* 0x000fe400078efcff */
[C---:B------:R-:W-:Y:S01]  /*1c52b0*/  LOP3.LUT P1, RZ, R103.reuse, 0x1000000, RZ, 0xc0, !PT ;  /* 0x0100000067ff7812 */ /* 0x040fe2000782c0ff */
[----:B------:R-:W4:Y:S01]  /*1c52c0*/  LDL.LU R126, [R1+0x148c] ;  /* 0x00148c00017e7983 */ /* 0x000f220000300800 */
[----:B------:R-:W-:Y:S02]  /*1c52d0*/  LOP3.LUT R10, R10, 0xfff7ffff, RZ, 0xc0, !PT ;  /* 0xfff7ffff0a0a7812 */ /* 0x000fe400078ec0ff */
[C---:B------:R-:W-:Y:S01]  /*1c52e0*/  LOP3.LUT P6, RZ, R103.reuse, 0x100000, RZ, 0xc0, !PT ;  /* 0x0010000067ff7812 */ /* 0x040fe200078cc0ff */
[----:B------:R-:W4:Y:S01]  /*1c52f0*/  LDL.LU R127, [R1+0x1550] ;  /* 0x00155000017f7983 */ /* 0x000f220000300800 */
[----:B------:R-:W-:Y:S01]  /*1c5300*/  LOP3.LUT P0, RZ, R103, 0x200000, RZ, 0xc0, !PT ;  /* 0x0020000067ff7812 */ /* 0x000fe2000780c0ff */
[----:B------:R-:W-:-:S02]  /*1c5310*/  IMAD.WIDE R8, R57, 0x4, R14 ;  /* 0x0000000439087825 */ /* 0x000fc400078e020e */
[----:B------:R-:W4:Y:S04]  /*1c5320*/  LDL.LU R46, [R1+0x1530] ;  /* 0x00153000012e7983 */ /* 0x000f280000300800 */
[----:B------:R-:W-:Y:S02]  /*1c5330*/  @P1 LOP3.LUT R10, R10, 0x80000, RZ, 0xfc, !PT ;  /* 0x000800000a0a1812 */ /* 0x000fe400078efcff */
[----:B------:R-:W-:Y:S02]  /*1c5340*/  LOP3.LUT P1, RZ, R103, 0x800000, RZ, 0xc0, !PT ;  /* 0x0080000067ff7812 */ /* 0x000fe4000782c0ff */
[----:B------:R-:W-:Y:S01]  /*1c5350*/  LOP3.LUT R10, R10, 0xffefffff, RZ, 0xc0, !PT ;  /* 0xffefffff0a0a7812 */ /* 0x000fe200078ec0ff */
[----:B--2---:R1:W-:Y:S10]  /*1c5360*/  @P6 STG.E desc[UR32][R8.64], R58 ;  /* 0x0000003a08006986 */ /* 0x0043f4000c101920 */
[----:B------:R-:W-:-:S02]  /*1c5370*/  @P1 LOP3.LUT R10, R10, 0x100000, RZ, 0xfc, !PT ;  /* 0x001000000a0a1812 */ /* 0x000fc400078efcff */
[----:B------:R-:W-:Y:S01]  /*1c5380*/  LOP3.LUT P1, RZ, R103, 0x400000, RZ, 0xc0, !PT ;  /* 0x0040000067ff7812 */ /* 0x000fe2000782c0ff */
[----:B-1----:R-:W-:-:S05]  /*1c5390*/  IMAD.WIDE R8, R17, 0x4, R100 ;  /* 0x0000000411087825 */ /* 0x002fca00078e0264 */
[----:B------:R1:W-:Y:S02]  /*1c53a0*/  @P0 STG.E desc[UR32][R8.64], R246 ;  /* 0x000000f608000986 */ /* 0x0003e4000c101920 */
[----:B-1----:R-:W-:Y:S02]  /*1c53b0*/  IMAD.WIDE R8, R17, 0x4, R98 ;  /* 0x0000000411087825 */ /* 0x002fe400078e0262 */
[----:B------:R-:W2:Y:S04]  /*1c53c0*/  LDL.LU R246, [R1+0x2e04] ;  /* 0x002e040001f67983 */ /* 0x000ea80000300800 */
[----:B------:R-:W2:Y:S04]  /*1c53d0*/  LDL.LU R47, [R1+0x1510] ;  /* 0x00151000012f7983 */ /* 0x000ea80000300800 */
        /* <DEDUP_REMOVED lines=8> */
[----:B-1----:R-:W2:Y:S01]  /*1c5460*/  LDL.LU R245, [R1+0x1490] ;  /* 0x0014900001f57983 */ /* 0x002ea20000300800 */
[----:B------:R-:W-:-:S09]  /*1c5470*/  IMAD.WIDE R8, R17, 0x4, R14 ;  /* 0x0000000411087825 */ /* 0x000fd200078e020e */
[----:B---3--:R1:W-:Y:S04]  /*1c5480*/  @P1 STG.E desc[UR32][R8.64], R244 ;  /* 0x000000f408001986 */ /* 0x0083e8000c101920 */
[----:B-1----:R-:W3:Y:S01]  /*1c5490*/  LDL.LU R244, [R1+0x1120] ;  /* 0x0011200001f47983 */ /* 0x002ee20000300800 */
        /* <DEDUP_REMOVED lines=18> */
[----:B-1----:R-:W-:-:S08]  /*1c55c0*/  IMAD.WIDE R8, R56, 0x4, R98 ;  /* 0x0000000438087825 */ /* 0x002fd000078e0262 */
[----:B------:R1:W-:Y:S01]  /*1c55d0*/  @P1 STG.E desc[UR32][R8.64], R46 ;  /* 0x0000002e08001986 */ /* 0x0003e2000c101920 */
[----:B------:R-:W-:Y:S01]  /*1c55e0*/  LOP3.LUT P4, RZ, R116, 0x2, RZ, 0xc0, !PT ;  /* 0x0000000274ff7812 */ /* 0x000fe2000788c0ff */
[----:B-1----:R-:W-:Y:S01]  /*1c55f0*/  IMAD.WIDE R8, R56, 0x4, R96 ;  /* 0x0000000438087825 */ /* 0x002fe200078e0260 */
[C---:B------:R-:W-:Y:S01]  /*1c5600*/  LOP3.LUT P5, RZ, R116.reuse, 0x4, RZ, 0xc0, !PT ;  /* 0x0000000474ff7812 */ /* 0x040fe200078ac0ff */
[----:B------:R-:W4:Y:S04]  /*1c5610*/  LDL.LU R46, [R1+0x2e10] ;  /* 0x002e1000012e7983 */ /* 0x000f280000300800 */
[----:B--2---:R1:W-:Y:S01]  /*1c5620*/  @P2 STG.E desc[UR32][R8.64], R47 ;  /* 0x0000002f08002986 */ /* 0x0043e2000c101920 */
[----:B------:R-:W-:Y:S01]  /*1c5630*/  LOP3.LUT P6, RZ, R116, 0x8, RZ, 0xc0, !PT ;  /* 0x0000000874ff7812 */ /* 0x000fe200078cc0ff */
[----:B-1----:R-:W-:-:S05]  /*1c5640*/  IMAD.WIDE R8, R56, 0x4, R14 ;  /* 0x0000000438087825 */ /* 0x002fca00078e020e */
[----:B------:R1:W-:Y:S01]  /*1c5650*/  @P3 STG.E desc[UR32][R8.64], R57 ;  /* 0x0000003908003986 */ /* 0x0003e2000c101920 */
[----:B------:R-:W-:Y:S01]  /*1c5660*/  LOP3.LUT P0, RZ, R116, 0x10, RZ, 0xc0, !PT ;  /* 0x0000001074ff7812 */ /* 0x000fe2000780c0ff */
[----:B-1----:R-:W-:-:S05]  /*1c5670*/  IMAD.WIDE R8, R246, 0x4, R100 ;  /* 0x00000004f6087825 */ /* 0x002fca00078e0264 */
[----:B------:R1:W-:Y:S02]  /*1c5680*/  @P4 STG.E desc[UR32][R8.64], R58 ;  /* 0x0000003a08004986 */ /* 0x0003e4000c101920 */
[----:B-1----:R-:W-:-:S05]  /*1c5690*/  IMAD.WIDE R8, R246, 0x4, R98 ;  /* 0x00000004f6087825 */ /* 0x002fca00078e0262 */
[----:B------:R1:W-:Y:S02]  /*1c56a0*/  @P5 STG.E desc[UR32][R8.64], R59 ;  /* 0x0000003b08005986 */ /* 0x0003e4000c101920 */
[C---:B-1----:R-:W-:Y:S02]  /*1c56b0*/  IMAD.WIDE R8, R246.reuse, 0x4, R96 ;  /* 0x00000004f6087825 */ /* 0x042fe400078e0260 */
[----:B------:R-:W2:Y:S04]  /*1c56c0*/  LDL.LU R59, [R1+0x1554] ;  /* 0x00155400013b7983 */ /* 0x000ea80000300800 */
[----:B------:R1:W-:Y:S02]  /*1c56d0*/  @P6 STG.E desc[UR32][R8.64], R245 ;  /* 0x000000f508006986 */ /* 0x0003e4000c101920 */
[----:B-1----:R-:W-:-:S02]  /*1c56e0*/  IMAD.WIDE R8, R246, 0x4, R14 ;  /* 0x00000004f6087825 */ /* 0x002fc400078e020e */
[----:B------:R-:W4:Y:S04]  /*1c56f0*/  LDL.LU R245, [R1+0x1534] ;  /* 0x0015340001f57983 */ /* 0x000f280000300800 */
[----:B------:R-:W4:Y:S04]  /*1c5700*/  LDL.LU R246, [R1+0x1514] ;  /* 0x0015140001f67983 */ /* 0x000f280000300800 */
[----:B---3--:R1:W-:Y:S04]  /*1c5710*/  @P0 STG.E desc[UR32][R8.64], R244 ;  /* 0x000000f408000986 */ /* 0x0083e8000c101920 */
[----:B-1----:R-:W3:Y:S04]  /*1c5720*/  LDL.LU R244, [R1+0x2e08] ;  /* 0x002e080001f47983 */ /* 0x002ee80000300800 */
[----:B------:R-:W4:Y:S04]  /*1c5730*/  LDL.LU R43, [R1+0x14f4] ;  /* 0x0014f400012b7983 */ /* 0x000f280000300800 */
[----:B------:R-:W4:Y:S04]  /*1c5740*/  LDL.LU R17, [R1+0x14d4] ;  /* 0x0014d40001117983 */ /* 0x000f280000300800 */
[----:B------:R-:W4:Y:S04]  /*1c5750*/  LDL.LU R0, [R1+0x14b4] ;  /* 0x0014b40001007983 */ /* 0x000f280000300800 */
[----:B------:R-:W4:Y:S04]  /*1c5760*/  LDL.LU R45, [R1+0x2e0c] ;  /* 0x002e0c00012d7983 */ /* 0x000f280000300800 */
[----:B------:R-:W4:Y:S01]  /*1c5770*/  LDL.LU R44, [R1+0x1494] ;  /* 0x00149400012c7983 */ /* 0x000f220000300800 */
[----:B------:R-:W-:-:S02]  /*1c5780*/  LOP3.LUT P1, RZ, R116, 0x20000, RZ, 0xc0, !PT ;  /* 0x0002000074ff7812 */ /* 0x000fc4000782c0ff */
[----:B------:R-:W-:Y:S01]  /*1c5790*/  LOP3.LUT R10, R10, 0xffffffdf, RZ, 0xc0, !PT ;  /* 0xffffffdf0a0a7812 */ /* 0x000fe200078ec0ff */
[----:B------:R-:W4:Y:S01]  /*1c57a0*/  LDL.LU R252, [R1+0x1558] ;  /* 0x0015580001fc7983 */ /* 0x000f220000300800 */
[C---:B------:R-:W-:Y:S02]  /*1c57b0*/  LOP3.LUT P4, RZ, R116.reuse, 0x20, RZ, 0xc0, !PT ;  /* 0x0000002074ff7812 */ /* 0x040fe4000788c0ff */
[C---:B------:R-:W-:Y:S01]  /*1c57c0*/  LOP3.LUT P5, RZ, R116.reuse, 0x40, RZ, 0xc0, !PT ;  /* 0x0000004074ff7812 */ /* 0x040fe200078ac0ff */
[----:B------:R-:W4:Y:S01]  /*1c57d0*/  LDL.LU R126, [R1+0x1538] ;  /* 0x00153800017e7983 */ /* 0x000f220000300800 */
[C---:B------:R-:W-:Y:S02]  /*1c57e0*/  LOP3.LUT P6, RZ, R116.reuse, 0x80, RZ, 0xc0, !PT ;  /* 0x0000008074ff7812 */ /* 0x040fe400078cc0ff */
[----:B------:R-:W-:Y:S01]  /*1c57f0*/  LOP3.LUT P0, RZ, R116, 0x100, RZ, 0xc0, !PT ;  /* 0x0000010074ff7812 */ /* 0x000fe2000780c0ff */
[----:B------:R-:W4:Y:S02]  /*1c5800*/  LDL.LU R127, [R1+0x1518] ;  /* 0x00151800017f7983 */ /* 0x000f240000300800 */
[----:B------:R-:W-:-:S02]  /*1c5810*/  @P1 LOP3.LUT R10, R10, 0x20, RZ, 0xfc, !PT ;  /* 0x000000200a0a1812 */ /* 0x000fc400078efcff */
[----:B------:R-:W-:Y:S01]  /*1c5820*/  LOP3.LUT P1, RZ, R116, 0x10000, RZ, 0xc0, !PT ;  /* 0x0001000074ff7812 */ /* 0x000fe2000782c0ff */
[----:B------:R-:W4:Y:S01]  /*1c5830*/  LDL.LU R47, [R1+0x14d8] ;  /* 0x0014d800012f7983 */ /* 0x000f220000300800 */
[----:B------:R-:W-:-:S03]  /*1c5840*/  LOP3.LUT R10, R10, 0xffffffbf, RZ, 0xc0, !PT ;  /* 0xffffffbf0a0a7812 */ /* 0x000fc600078ec0ff */
[----:B------:R-:W4:Y:S04]  /*1c5850*/  LDL.LU R57, [R1+0x14b8] ;  /* 0x0014b80001397983 */ /* 0x000f280000300800 */
[----:B------:R-:W4:Y:S04]  /*1c5860*/  LDL.LU R58, [R1+0x1498] ;  /* 0x00149800013a7983 */ /* 0x000f280000300800 */
        /* <DEDUP_REMOVED lines=21> */
[----:B--2---:R1:W-:Y:S02]  /*1c59c0*/  @P4 STG.E desc[UR32][R8.64], R59 ;  /* 0x0000003b08004986 */ /* 0x0043e4000c101920 */
[C---:B-1----:R-:W-:Y:S02]  /*1c59d0*/  IMAD.WIDE R8, R244.reuse, 0x4, R98 ;  /* 0x00000004f4087825 */ /* 0x042fe400078e0262 */
[----:B------:R-:W2:Y:S04]  /*1c59e0*/  LDL.LU R59, [R1+0x2e14] ;  /* 0x002e1400013b7983 */ /* 0x000ea80000300800 */
[----:B----4-:R1:W-:Y:S02]  /*1c59f0*/  @P5 STG.E desc[UR32][R8.64], R245 ;  /* 0x000000f508005986 */ /* 0x0103e4000c101920 */
[----:B-1----:R-:W-:-:S02]  /*1c5a00*/  IMAD.WIDE R8, R244, 0x4, R96 ;  /* 0x00000004f4087825 */ /* 0x002fc400078e0260 */
[----:B------:R-:W3:Y:S04]  /*1c5a10*/  LDL.LU R245, [R1+0x1128] ;  /* 0x0011280001f57983 */ /* 0x000ee80000300800 */
[----:B------:R1:W-:Y:S02]  /*1c5a20*/  @P6 STG.E desc[UR32][R8.64], R246 ;  /* 0x000000f608006986 */ /* 0x0003e4000c101920 */
[----:B-1----:R-:W-:Y:S02]  /*1c5a30*/  IMAD.WIDE R8, R244, 0x4, R14 ;  /* 0x00000004f4087825 */ /* 0x002fe400078e020e */
[----:B------:R-:W4:Y:S04]  /*1c5a40*/  LDL.LU R246, [R1+0x155c] ;  /* 0x00155c0001f67983 */ /* 0x000f280000300800 */
[----:B------:R1:W-:Y:S04]  /*1c5a50*/  @P0 STG.E desc[UR32][R8.64], R43 ;  /* 0x0000002b08000986 */ /* 0x0003e8000c101920 */
[----:B------:R-:W4:Y:S04]  /*1c5a60*/  LDL.LU R244, [R1+0x151c] ;  /* 0x00151c0001f47983 */ /* 0x000f280000300800 */
[----:B------:R-:W4:Y:S01]  /*1c5a70*/  LDL.LU R56, [R1+0x2e18] ;  /* 0x002e180001387983 */ /* 0x000f220000300800 */
        /* <DEDUP_REMOVED lines=23> */
[----:B--2---:R1:W-:Y:S04]  /*1c5bf0*/  @P1 STG.E desc[UR32][R8.64], R117 ;  /* 0x0000007508001986 */ /* 0x0043e8000c101920 */
[----:B-1----:R-:W2:Y:S01]  /*1c5c00*/  LDL.LU R117, [R1+0x6e98] ;  /* 0x006e980001757983 */ /* 0x002ea20000300800 */
[----:B------:R-:W-:Y:S02]  /*1c5c10*/  LOP3.LUT P1, RZ, R10, 0x20, RZ, 0xc0, !PT ;  /* 0x000000200aff7812 */ /* 0x000fe4000782c0ff */
[C---:B------:R-:W-:Y:S01]  /*1c5c20*/  LOP3.LUT P2, RZ, R116.reuse, 0x40000, RZ, 0xc0, !PT ;  /* 0x0004000074ff7812 */ /* 0x040fe2000784c0ff */
        /* <DEDUP_REMOVED lines=11> */
[----:B---3--:R4:W-:Y:S02]  /*1c5ce0*/  @P4 STG.E desc[UR32][R8.64], R245 ;  /* 0x000000f508004986 */ /* 0x0089e4000c101920 */
[----:B----4-:R-:W-:-:S05]  /*1c5cf0*/  IMAD.WIDE R8, R56, 0x4, R100 ;  /* 0x0000000438087825 */ /* 0x010fca00078e0264 */
[----:B------:R1:W-:Y:S02]  /*1c5d00*/  @P5 STG.E desc[UR32][R8.64], R246 ;  /* 0x000000f608005986 */ /* 0x0003e4000c101920 */
[----:B-1----:R-:W-:Y:S01]  /*1c5d10*/  IMAD.WIDE R8, R56, 0x4, R98 ;  /* 0x0000000438087825 */ /* 0x002fe200078e0262 */
[----:B------:R-:W-:-:S04]  /*1c5d20*/  LOP3.LUT P0, RZ, R116, 0x800000, RZ, 0xc0, !PT ;  /* 0x0080000074ff7812 */ /* 0x000fc8000780c0ff */
[----:B--2---:R1:W-:Y:S04]  /*1c5d30*/  @P6 STG.E desc[UR32][R8.64], R117 ;  /* 0x0000007508006986 */ /* 0x0043e8000c101920 */
[----:B-1----:R-:W2:Y:S04]  /*1c5d40*/  LDL.LU R117, [R1+0x6e94] ;  /* 0x006e940001757983 */ /* 0x002ea80000300800 */
[----:B------:R-:W3:Y:S04]  /*1c5d50*/  LDL.LU R57, [R1+0x14fc] ;  /* 0x0014fc0001397983 */ /* 0x000ee80000300800 */
[----:B------:R-:W4:Y:S04]  /*1c5d60*/  LDL.LU R58, [R1+0x14dc] ;  /* 0x0014dc00013a7983 */ /* 0x000f280000300800 */
[----:B------:R-:W4:Y:S04]  /*1c5d70*/  LDL.LU R59, [R1+0x14bc] ;  /* 0x0014bc00013b7983 */ /* 0x000f280000300800 */
[----:B------:R-:W4:Y:S04]  /*1c5d80*/  LDL.LU R245, [R1+0x149c] ;  /* 0x00149c0001f57983 */ /* 0x000f280000300800 */
[----:B------:R-:W4:Y:S01]  /*1c5d90*/  LDL.LU R246, [R1+0x2e1c] ;  /* 0x002e1c0001f67983 */ /* 0x000f220000300800 */
[----:B------:R-:W-:-:S05]  /*1c5da0*/  IMAD.WIDE R8, R56, 0x4, R96 ;  /* 0x0000000438087825 */ /* 0x000fca00078e0260 */
[----:B------:R1:W-:Y:S04]  /*1c5db0*/  @P0 STG.E desc[UR32][R8.64], R244 ;  /* 0x000000f408000986 */ /* 0x0003e8000c101920 */
[----:B-1----:R-:W4:Y:S04]  /*1c5dc0*/  LDL.LU R244, [R1+0x112c] ;  /* 0x00112c0001f47983 */ /* 0x002f280000300800 */
[----:B------:R-:W4:Y:S04]  /*1c5dd0*/  LDL.LU R0, [R1+0x2e20] ;  /* 0x002e200001007983 */ /* 0x000f280000300800 */
[----:B------:R-:W4:Y:S01]  /*1c5de0*/  LDL.LU R42, [R1+0x1640] ;  /* 0x00164000012a7983 */ /* 0x000f220000300800 */
[----:B------:R-:W-:-:S03]  /*1c5df0*/  LOP3.LUT R11, R11, 0xdfffffff, RZ, 0xc0, !PT ;  /* 0xdfffffff0b0b7812 */ /* 0x000fc600078ec0ff */
[----:B------:R-:W4:Y:S04]  /*1c5e00*/  LDL.LU R43, [R1+0x1620] ;  /* 0x00162000012b7983 */ /* 0x000f280000300800 */
[----:B------:R-:W4:Y:S04]  /*1c5e10*/  LDL.LU R17, [R1+0x1600] ;  /* 0x0016000001117983 */ /* 0x000f280000300800 */
[----:B------:R-:W4:Y:S01]  /*1c5e20*/  LDL.LU R44, [R1+0x15e0] ;  /* 0x0015e000012c7983 */ /* 0x000f220000300800 */
[----:B------:R-:W-:-:S03]  /*1c5e30*/  LOP3.LUT R10, R10, 0xfffffffe, RZ, 0xc0, !PT ;  /* 0xfffffffe0a0a7812 */ /* 0x000fc600078ec0ff */
[----:B------:R-:W4:Y:S04]  /*1c5e40*/  LDL.LU R127, [R1+0x2e24] ;  /* 0x002e2400017f7983 */ /* 0x000f280000300800 */
[----:B------:R-:W4:Y:S04]  /*1c5e50*/  LDL.LU R45, [R1+0x15c0] ;  /* 0x0015c000012d7983 */ /* 0x000f280000300800 */
[----:B------:R-:W4:Y:S01]  /*1c5e60*/  LDL.LU R252, [R1+0x15a0] ;  /* 0x0015a00001fc7983 */ /* 0x000f220000300800 */
[C---:B------:R-:W-:Y:S02]  /*1c5e70*/  LOP3.LUT P4, RZ, R116.reuse, 0x1000000, RZ, 0xc0, !PT ;  /* 0x0100000074ff7812 */ /* 0x040fe4000788c0ff */
[----:B------:R-:W-:Y:S01]  /*1c5e80*/  LOP3.LUT P5, RZ, R116, 0x2000000, RZ, 0xc0, !PT ;  /* 0x0200000074ff7812 */ /* 0x000fe200078ac0ff */
[----:B------:R-:W4:Y:S01]  /*1c5e90*/  LDL.LU R126, [R1+0x1580] ;  /* 0x00158000017e7983 */ /* 0x000f220000300800 */
[----:B------:R-:W-:Y:S01]  /*1c5ea0*/  IMAD.WIDE R8, R56, 0x4, R14 ;  /* 0x0000000438087825 */ /* 0x000fe200078e020e */
[----:B------:R-:W-:-:S02]  /*1c5eb0*/  LOP3.LUT P6, RZ, R116, 0x4000000, RZ, 0xc0, !PT ;  /* 0x0400000074ff7812 */ /* 0x000fc400078cc0ff */
[----:B------:R-:W-:Y:S02]  /*1c5ec0*/  LOP3.LUT P0, RZ, R116, 0x8000000, RZ, 0xc0, !PT ;  /* 0x0800000074ff7812 */ /* 0x000fe4000780c0ff */
        /* <DEDUP_REMOVED lines=17> */
[----:B---3--:R4:W-:Y:S01]  /*1c5fe0*/  @P4 STG.E desc[UR32][R8.64], R57 ;  /* 0x0000003908004986 */ /* 0x0089e2000c101920 */
[----:B------:R-:W-:Y:S01]  /*1c5ff0*/  LOP3.LUT R10, R10, 0xfffffff7, RZ, 0xc0, !PT ;  /* 0xfffffff70a0a7812 */ /* 0x000fe200078ec0ff */
[----:B----4-:R-:W-:-:S10]  /*1c6000*/  IMAD.WIDE R8, R246, 0x4, R100 ;  /* 0x00000004f6087825 */ /* 0x010fd400078e0264 */
[----:B------:R-:W-:Y:S02]  /*1c6010*/  @P1 LOP3.LUT R10, R10, 0x8, RZ, 0xfc, !PT ;  /* 0x000000080a0a1812 */ /* 0x000fe400078efcff */
[----:B------:R-:W-:Y:S01]  /*1c6020*/  LOP3.LUT P1, RZ, R116, 0x20000000, RZ, 0xc0, !PT ;  /* 0x2000000074ff7812 */ /* 0x000fe2000782c0ff */
[----:B------:R1:W-:Y:S01]  /*1c6030*/  @P5 STG.E desc[UR32][R8.64], R58 ;  /* 0x0000003a08005986 */ /* 0x0003e2000c101920 */
[----:B------:R-:W-:-:S03]  /*1c6040*/  LOP3.LUT R10, R10, 0xffffffef, RZ, 0xc0, !PT ;  /* 0xffffffef0a0a7812 */ /* 0x000fc600078ec0ff */
[----:B-1----:R-:W2:Y:S04]  /*1c6050*/  LDL.LU R58, [R1+0x2e28] ;  /* 0x002e2800013a7983 */ /* 0x002ea80000300800 */
[----:B------:R-:W3:Y:S01]  /*1c6060*/  LDL.LU R46, [R1+0x1570] ;  /* 0x00157000012e7983 */ /* 0x000ee20000300800 */
[----:B------:R-:W-:-:S03]  /*1c6070*/  IMAD.WIDE R8, R246, 0x4, R98 ;  /* 0x00000004f6087825 */ /* 0x000fc600078e0262 */
[----:B------:R-:W4:Y:S01]  /*1c6080*/  LDL.LU R47, [R1+0x1644] ;  /* 0x00164400012f7983 */ /* 0x000f220000300800 */
[----:B------:R-:W-:Y:S02]  /*1c6090*/  @P1 LOP3.LUT R10, R10, 0x10, RZ, 0xfc, !PT ;  /* 0x000000100a0a1812 */ /* 0x000fe400078efcff */
[----:B------:R-:W-:Y:S01]  /*1c60a0*/  LOP3.LUT P1, RZ, R116, 0x10000000, RZ, 0xc0, !PT ;  /* 0x1000000074ff7812 */ /* 0x000fe2000782c0ff */
[----:B------:R1:W-:Y:S04]  /*1c60b0*/  @P6 STG.E desc[UR32][R8.64], R59 ;  /* 0x0000003b08006986 */ /* 0x0003e8000c101920 */
[----:B------:R-:W4:Y:S04]  /*1c60c0*/  LDL.LU R56, [R1+0x1624] ;  /* 0x0016240001387983 */ /* 0x000f280000300800 */
[----:B------:R-:W4:Y:S01]  /*1c60d0*/  LDL.LU R57, [R1+0x1604] ;  /* 0x0016040001397983 */ /* 0x000f220000300800 */
[----:B-1----:R-:W-:-:S03]  /*1c60e0*/  IMAD.WIDE R8, R246, 0x4, R96 ;  /* 0x00000004f6087825 */ /* 0x002fc600078e0260 */
[----:B------:R-:W4:Y:S04]  /*1c60f0*/  LDL.LU R59, [R1+0x15e4] ;  /* 0x0015e400013b7983 */ /* 0x000f280000300800 */
[----:B------:R1:W-:Y:S02]  /*1c6100*/  @P0 STG.E desc[UR32][R8.64], R245 ;  /* 0x000000f508000986 */ /* 0x0003e4000c101920 */
[----:B-1----:R-:W-:Y:S02]  /*1c6110*/  IMAD.WIDE R8, R246, 0x4, R14 ;  /* 0x00000004f6087825 */ /* 0x002fe400078e020e */
[----:B------:R-:W4:Y:S04]  /*1c6120*/  LDL.LU R246, [R1+0x15c4] ;  /* 0x0015c40001f67983 */ /* 0x000f280000300800 */
[----:B------:R1:W-:Y:S04]  /*1c6130*/  @P1 STG.E desc[UR32][R8.64], R244 ;  /* 0x000000f408001986 */ /* 0x0003e8000c101920 */
        /* <DEDUP_REMOVED lines=32> */
[----:B---3--:R2:W-:Y:S02]  /*1c6340*/  @P1 STG.E desc[UR32][R8.64], R46 ;  /* 0x0000002e08001986 */ /* 0x0085e4000c101920 */
[----:B--2---:R-:W-:-:S05]  /*1c6350*/  IMAD.WIDE R8, R58, 0x4, R100 ;  /* 0x000000043a087825 */ /* 0x004fca00078e0264 */
[----:B----4-:R1:W-:Y:S02]  /*1c6360*/  @P2 STG.E desc[UR32][R8.64], R47 ;  /* 0x0000002f08002986 */ /* 0x0103e4000c101920 */
[----:B-1----:R-:W-:-:S05]  /*1c6370*/  IMAD.WIDE R8, R58, 0x4, R98 ;  /* 0x000000043a087825 */ /* 0x002fca00078e0262 */
[----:B------:R1:W-:Y:S02]  /*1c6380*/  @P3 STG.E desc[UR32][R8.64], R56 ;  /* 0x0000003808003986 */ /* 0x0003e4000c101920 */
[----:B-1----:R-:W-:-:S05]  /*1c6390*/  IMAD.WIDE R8, R58, 0x4, R96 ;  /* 0x000000043a087825 */ /* 0x002fca00078e0260 */
[----:B------:R1:W-:Y:S02]  /*1c63a0*/  @P4 STG.E desc[UR32][R8.64], R57 ;  /* 0x0000003908004986 */ /* 0x0003e4000c101920 */
[----:B-1----:R-:W-:Y:S02]  /*1c63b0*/  IMAD.WIDE R8, R58, 0x4, R14 ;  /* 0x000000043a087825 */ /* 0x002fe400078e020e */
[----:B------:R-:W2:Y:S04]  /*1c63c0*/  LDL.LU R57, [R1+0x1584] ;  /* 0x0015840001397983 */ /* 0x000ea80000300800 */
[----:B------:R1:W-:Y:S04]  /*1c63d0*/  @P5 STG.E desc[UR32][R8.64], R59 ;  /* 0x0000003b08005986 */ /* 0x0003e8000c101920 */
[----:B------:R-:W3:Y:S04]  /*1c63e0*/  LDL.LU R42, [R1+0x1574] ;  /* 0x00157400012a7983 */ /* 0x000ee80000300800 */
        /* <DEDUP_REMOVED lines=20> */
[C---:B------:R-:W-:Y:S01]  /*1c6530*/  LOP3.LUT P6, RZ, R117.reuse, 0x2000, RZ, 0xc0, !PT ;  /* 0x0000200075ff7812 */ /* 0x040fe200078cc0ff */
[----:B------:R-:W4:Y:S01]  /*1c6540*/  LDL.LU R56, [R1+0x15ec] ;  /* 0x0015ec0001387983 */ /* 0x000f220000300800 */
[C---:B------:R-:W-:Y:S02]  /*1c6550*/  LOP3.LUT P1, RZ, R117.reuse, 0x800000, RZ, 0xc0, !PT ;  /* 0x0080000075ff7812 */ /* 0x040fe4000782c0ff */
[----:B------:R-:W-:Y:S02]  /*1c6560*/  LOP3.LUT P0, RZ, R117, 0x4000, RZ, 0xc0, !PT ;  /* 0x0000400075ff7812 */ /* 0x000fe4000780c0ff */
[----:B------:R-:W-:-:S09]  /*1c6570*/  LOP3.LUT R11, R11, 0xffdfffff, RZ, 0xc0, !PT ;  /* 0xffdfffff0b0b7812 */ /* 0x000fd200078ec0ff */
        /* <DEDUP_REMOVED lines=21> */
[----:B-1----:R-:W-:Y:S02]  /*1c66d0*/  IMAD.WIDE R8, R245, 0x4, R14 ;  /* 0x00000004f5087825 */ /* 0x002fe400078e020e */
[----:B------:R-:W2:Y:S04]  /*1c66e0*/  LDL.LU R57, [R1+0x15cc] ;  /* 0x0015cc0001397983 */ /* 0x000ea80000300800 */
[----:B------:R-:W2:Y:S04]  /*1c66f0*/  LDL.LU R245, [R1+0x2e3c] ;  /* 0x002e3c0001f57983 */ /* 0x000ea80000300800 */
[----:B---3--:R4:W-:Y:S02]  /*1c6700*/  @P5 STG.E desc[UR32][R8.64], R42 ;  /* 0x0000002a08005986 */ /* 0x0089e4000c101920 */
[----:B----4-:R-:W-:-:S05]  /*1c6710*/  IMAD.WIDE R8, R244, 0x4, R100 ;  /* 0x00000004f4087825 */ /* 0x010fca00078e0264 */
[----:B------:R1:W-:Y:S02]  /*1c6720*/  @P6 STG.E desc[UR32][R8.64], R58 ;  /* 0x0000003a08006986 */ /* 0x0003e4000c101920 */
[----:B-1----:R-:W-:Y:S02]  /*1c6730*/  IMAD.WIDE R8, R244, 0x4, R98 ;  /* 0x00000004f4087825 */ /* 0x002fe400078e0262 */
[----:B------:R-:W3:Y:S04]  /*1c6740*/  LDL.LU R58, [R1+0x15ac] ;  /* 0x0015ac00013a7983 */ /* 0x000ee80000300800 */
[----:B------:R1:W-:Y:S04]  /*1c6750*/  @P0 STG.E desc[UR32][R8.64], R59 ;  /* 0x0000003b08000986 */ /* 0x0003e8000c101920 */
[----:B-1----:R-:W4:Y:S01]  /*1c6760*/  LDL.LU R59, [R1+0x158c] ;  /* 0x00158c00013b7983 */ /* 0x002f220000300800 */
[----:B------:R-:W-:-:S04]  /*1c6770*/  LOP3.LUT R11, R11, 0xefffffff, RZ, 0xc0, !PT ;  /* 0xefffffff0b0b7812 */ /* 0x000fc800078ec0ff */
[----:B------:R-:W-:Y:S02]  /*1c6780*/  @P1 LOP3.LUT R11, R11, 0x10000000, RZ, 0xfc, !PT ;  /* 0x100000000b0b1812 */ /* 0x000fe400078efcff */
[----:B------:R-:W-:Y:S01]  /*1c6790*/  LOP3.LUT P1, RZ, R117, 0x8000, RZ, 0xc0, !PT ;  /* 0x0000800075ff7812 */ /* 0x000fe2000782c0ff */
[----:B------:R-:W-:-:S12]  /*1c67a0*/  IMAD.WIDE R8, R244, 0x4, R96 ;  /* 0x00000004f4087825 */ /* 0x000fd800078e0260 */
[----:B------:R1:W-:Y:S02]  /*1c67b0*/  @P1 STG.E desc[UR32][R8.64], R246 ;  /* 0x000000f608001986 */ /* 0x0003e4000c101920 */
        /* <DEDUP_REMOVED lines=41> */
[----:B-1----:R-:W2:Y:S01]  /*1c6a50*/  LDL.LU R118, [R1+0x6e90] ;  /* 0x006e900001767983 */ /* 0x002ea20000300800 */
[----:B------:R-:W-:-:S03]  /*1c6a60*/  LOP3.LUT P0, RZ, R117, 0x20000000, RZ, 0xc0, !PT ;  /* 0x2000000075ff7812 */ /* 0x000fc6000780c0ff */
[----:B------:R-:W3:Y:S01]  /*1c6a70*/  LDL.LU R127, [R1+0x2e48] ;  /* 0x002e4800017f7983 */ /* 0x000ee20000300800 */
[----:B------:R-:W-:-:S03]  /*1c6a80*/  IMAD.WIDE R8, R244, 0x4, R100 ;  /* 0x00000004f4087825 */ /* 0x000fc600078e0264 */
[----:B------:R-:W4:Y:S06]  /*1c6a90*/  LDL.LU R245, [R1+0x1610] ;  /* 0x0016100001f57983 */ /* 0x000f2c0000300800 */
[----:B------:R1:W-:Y:S04]  /*1c6aa0*/  @P0 STG.E desc[UR32][R8.64], R246 ;  /* 0x000000f608000986 */ /* 0x0003e8000c101920 */
[----:B-1----:R-:W3:Y:S04]  /*1c6ab0*/  LDL.LU R246, [R1+0x15f0] ;  /* 0x0015f00001f67983 */ /* 0x002ee80000300800 */
[----:B------:R-:W3:Y:S04]  /*1c6ac0*/  LDL.LU R42, [R1+0x15d0] ;  /* 0x0015d000012a7983 */ /* 0x000ee80000300800 */
[----:B------:R-:W3:Y:S04]  /*1c6ad0*/  LDL.LU R43, [R1+0x15b0] ;  /* 0x0015b000012b7983 */ /* 0x000ee80000300800 */
[----:B------:R-:W3:Y:S04]  /*1c6ae0*/  LDL.LU R17, [R1+0x1590] ;  /* 0x0015900001117983 */ /* 0x000ee80000300800 */
[----:B------:R-:W3:Y:S04]  /*1c6af0*/  LDL.LU R0, [R1+0x1110] ;  /* 0x0011100001007983 */ /* 0x000ee80000300800 */
[----:B------:R-:W3:Y:S01]  /*1c6b00*/  LDL.LU R44, [R1+0x2e44] ;  /* 0x002e4400012c7983 */ /* 0x000ee20000300800 */
[----:B------:R-:W-:-:S03]  /*1c6b10*/  LOP3.LUT R11, R11, 0xffffdfff, RZ, 0xc0, !PT ;  /* 0xffffdfff0b0b7812 */ /* 0x000fc600078ec0ff */
[----:B------:R-:W3:Y:S01]  /*1c6b20*/  LDL.LU R45, [R1+0x1634] ;  /* 0x00163400012d7983 */ /* 0x000ee20000300800 */
[----:B------:R-:W-:-:S03]  /*1c6b30*/  LOP3.LUT P4, RZ, R117, 0x40000000, RZ, 0xc0, !PT ;  /* 0x4000000075ff7812 */ /* 0x000fc6000788c0ff */
[----:B------:R-:W3:Y:S01]  /*1c6b40*/  LDL.LU R252, [R1+0x1614] ;  /* 0x0016140001fc7983 */ /* 0x000ee20000300800 */
[----:B------:R-:W-:Y:S01]  /*1c6b50*/  LOP3.LUT P5, RZ, R117, 0x80000000, RZ, 0xc0, !PT ;  /* 0x8000000075ff7812 */ /* 0x000fe200078ac0ff */
[----:B------:R-:W-:Y:S02]  /*1c6b60*/  IMAD.WIDE R8, R244, 0x4, R98 ;  /* 0x00000004f4087825 */ /* 0x000fe400078e0262 */
[----:B------:R-:W3:Y:S04]  /*1c6b70*/  LDL.LU R126, [R1+0x15f4] ;  /* 0x0015f400017e7983 */ /* 0x000ee80000300800 */
[----:B------:R-:W3:Y:S04]  /*1c6b80*/  LDL.LU R46, [R1+0x15d4] ;  /* 0x0015d400012e7983 */ /* 0x000ee80000300800 */
[----:B------:R-:W3:Y:S04]  /*1c6b90*/  LDL.LU R47, [R1+0x15b4] ;  /* 0x0015b400012f7983 */ /* 0x000ee80000300800 */
[----:B------:R-:W3:Y:S04]  /*1c6ba0*/  LDL.LU R56, [R1+0x1594] ;  /* 0x0015940001387983 */ /* 0x000ee80000300800 */
[----:B------:R-:W3:Y:S04]  /*1c6bb0*/  LDL.LU R57, [R1+0x2e4c] ;  /* 0x002e4c0001397983 */ /* 0x000ee80000300800 */
[----:B------:R-:W3:Y:S04]  /*1c6bc0*/  LDL.LU R58, [R1+0x514] ;  /* 0x00051400013a7983 */ /* 0x000ee80000300800 */
[----:B------:R-:W3:Y:S01]  /*1c6bd0*/  LDL.LU R59, [R1+0x1638] ;  /* 0x00163800013b7983 */ /* 0x000ee20000300800 */
        /* <DEDUP_REMOVED lines=18> */
[----:B------:R-:W-:Y:S01]  /*1c6d00*/  LOP3.LUT R11, R11, 0xfff7ffff, RZ, 0xc0, !PT ;  /* 0xfff7ffff0b0b7812 */ /* 0x000fe200078ec0ff */
[----:B----4-:R1:W-:Y:S01]  /*1c6d10*/  @P4 STG.E desc[UR32][R8.64], R245 ;  /* 0x000000f508004986 */ /* 0x0103e2000c101920 */
[----:B------:R-:W-:-:S09]  /*1c6d20*/  LOP3.LUT P6, RZ, R118, 0x1, RZ, 0xc0, !PT ;  /* 0x0000000176ff7812 */ /* 0x000fd200078cc0ff */
[----:B------:R-:W-:Y:S02]  /*1c6d30*/  @P1 LOP3.LUT R11, R11, 0x80000, RZ, 0xfc, !PT ;  /* 0x000800000b0b1812 */ /* 0x000fe400078efcff */
[----:B------:R-:W-:Y:S01]  /*1c6d40*/  LOP3.LUT P1, RZ, R118, 0x8, RZ, 0xc0, !PT ;  /* 0x0000000876ff7812 */ /* 0x000fe2000782c0ff */
[----:B-1----:R-:W-:Y:S01]  /*1c6d50*/  IMAD.WIDE R8, R244, 0x4, R96 ;  /* 0x00000004f4087825 */ /* 0x002fe200078e0260 */
[----:B------:R-:W-:Y:S01]  /*1c6d60*/  LOP3.LUT P0, RZ, R118, 0x2, RZ, 0xc0, !PT ;  /* 0x0000000276ff7812 */ /* 0x000fe2000780c0ff */
[----:B------:R-:W2:Y:S01]  /*1c6d70*/  LDL.LU R245, [R1+0x1618] ;  /* 0x0016180001f57983 */ /* 0x000ea20000300800 */
[----:B------:R-:W-:-:S03]  /*1c6d80*/  LOP3.LUT R11, R11, 0xffefffff, RZ, 0xc0, !PT ;  /* 0xffefffff0b0b7812 */ /* 0x000fc600078ec0ff */
[----:B---3--:R1:W-:Y:S06]  /*1c6d90*/  @P5 STG.E desc[UR32][R8.64], R246 ;  /* 0x000000f608005986 */ /* 0x0083ec000c101920 */
[----:B------:R-:W-:Y:S02]  /*1c6da0*/  @P1 LOP3.LUT R11, R11, 0x100000, RZ, 0xfc, !PT ;  /* 0x001000000b0b1812 */ /* 0x000fe400078efcff */
[----:B------:R-:W-:Y:S01]  /*1c6db0*/  LOP3.LUT P1, RZ, R118, 0x4, RZ, 0xc0, !PT ;  /* 0x0000000476ff7812 */ /* 0x000fe2000782c0ff */
[----:B-1----:R-:W-:Y:S01]  /*1c6dc0*/  IMAD.WIDE R8, R244, 0x4, R14 ;  /* 0x00000004f4087825 */ /* 0x002fe200078e020e */
[----:B------:R-:W3:Y:S04]  /*1c6dd0*/  LDL.LU R246, [R1+0x15f8] ;  /* 0x0015f80001f67983 */ /* 0x000ee80000300800 */
[----:B------:R1:W-:Y:S04]  /*1c6de0*/  @P6 STG.E desc[UR32][R8.64], R42 ;  /* 0x0000002a08006986 */ /* 0x0003e8000c101920 */
[----:B------:R-:W4:Y:S01]  /*1c6df0*/  LDL.LU R244, [R1+0x2e50] ;  /* 0x002e500001f47983 */ /* 0x000f220000300800 */
[----:B-1----:R-:W-:-:S05]  /*1c6e00*/  IMAD.WIDE R8, R44, 0x4, R100 ;  /* 0x000000042c087825 */ /* 0x002fca00078e0264 */
[----:B------:R1:W-:Y:S02]  /*1c6e10*/  @P0 STG.E desc[UR32][R8.64], R43 ;  /* 0x0000002b08000986 */ /* 0x0003e4000c101920 */
[----:B-1----:R-:W-:-:S05]  /*1c6e20*/  IMAD.WIDE R8, R44, 0x4, R98 ;  /* 0x000000042c087825 */ /* 0x002fca00078e0262 */
        /* <DEDUP_REMOVED lines=28> */
[----:B--2---:R1:W-:Y:S04]  /*1c6ff0*/  @P2 STG.E desc[UR32][R8.64], R119 ;  /* 0x0000007708002986 */ /* 0x0043e8000c101920 */
[----:B-1----:R-:W2:Y:S01]  /*1c7000*/  LDL.LU R119, [R1+0x6e88] ;  /* 0x006e880001777983 */ /* 0x002ea20000300800 */
[C---:B------:R-:W-:Y:S02]  /*1c7010*/  LOP3.LUT P3, RZ, R118.reuse, 0x1000, RZ, 0xc0, !PT ;  /* 0x0000100076ff7812 */ /* 0x040fe4000786c0ff */
[C---:B------:R-:W-:Y:S01]  /*1c7020*/  LOP3.LUT P4, RZ, R118.reuse, 0x2000, RZ, 0xc0, !PT ;  /* 0x0000200076ff7812 */ /* 0x040fe2000788c0ff */
[----:B------:R-:W-:Y:S01]  /*1c7030*/  IMAD.WIDE R8, R57, 0x4, R14 ;  /* 0x0000000439087825 */ /* 0x000fe200078e020e */
[C---:B------:R-:W-:Y:S01]  /*1c7040*/  LOP3.LUT P5, RZ, R118.reuse, 0x4000, RZ, 0xc0, !PT ;  /* 0x0000400076ff7812 */ /* 0x040fe200078ac0ff */
[----:B------:R-:W2:Y:S01]  /*1c7050*/  LDL.LU R126, [R1+0x2e5c] ;  /* 0x002e5c00017e7983 */ /* 0x000ea20000300800 */
[----:B------:R-:W-:-:S07]  /*1c7060*/  LOP3.LUT P6, RZ, R118, 0x8000, RZ, 0xc0, !PT ;  /* 0x0000800076ff7812 */ /* 0x000fce00078cc0ff */
[----:B------:R4:W-:Y:S01]  /*1c7070*/  @P3 STG.E desc[UR32][R8.64], R58 ;  /* 0x0000003a08003986 */ /* 0x0009e2000c101920 */
[----:B------:R-:W-:Y:S01]  /*1c7080*/  LOP3.LUT P0, RZ, R118, 0x10000, RZ, 0xc0, !PT ;  /* 0x0001000076ff7812 */ /* 0x000fe2000780c0ff */
[----:B----4-:R-:W-:-:S05]  /*1c7090*/  IMAD.WIDE R8, R244, 0x4, R100 ;  /* 0x00000004f4087825 */ /* 0x010fca00078e0264 */
[----:B------:R1:W-:Y:S02]  /*1c70a0*/  @P4 STG.E desc[UR32][R8.64], R59 ;  /* 0x0000003b08004986 */ /* 0x0003e4000c101920 */
        /* <DEDUP_REMOVED lines=10> */
[----:B------:R-:W3:Y:S04]  /*1c7150*/  LDL.LU R58, [R1+0x2e54] ;  /* 0x002e5400013a7983 */ /* 0x000ee80000300800 */
[----:B------:R-:W2:Y:S04]  /*1c7160*/  LDL.LU R59, [R1+0x518] ;  /* 0x00051800013b7983 */ /* 0x000ea80000300800 */
[----:B------:R-:W2:Y:S04]  /*1c7170*/  LDL.LU R245, [R1+0x163c] ;  /* 0x00163c0001f57983 */ /* 0x000ea80000300800 */
[----:B------:R-:W2:Y:S04]  /*1c7180*/  LDL.LU R246, [R1+0x161c] ;  /* 0x00161c0001f67983 */ /* 0x000ea80000300800 */
[----:B------:R-:W2:Y:S01]  /*1c7190*/  LDL.LU R17, [R1+0x2e58] ;  /* 0x002e580001117983 */ /* 0x000ea20000300800 */
        /* <DEDUP_REMOVED lines=16> */
[----:B------:R1:W-:Y:S04]  /*1c72a0*/  @P4 STG.E desc[UR32][R8.64], R244 ;  /* 0x000000f408004986 */ /* 0x0003e8000c101920 */
[----:B-1----:R-:W3:Y:S04]  /*1c72b0*/  LDL.LU R244, [R1+0x15fc] ;  /* 0x0015fc0001f47983 */ /* 0x002ee80000300800 */
[----:B------:R-:W3:Y:S04]  /*1c72c0*/  LDL.LU R0, [R1+0x15dc] ;  /* 0x0015dc0001007983 */ /* 0x000ee80000300800 */
[----:B------:R-:W3:Y:S01]  /*1c72d0*/  LDL.LU R44, [R1+0x15bc] ;  /* 0x0015bc00012c7983 */ /* 0x000ee20000300800 */
[----:B------:R-:W-:-:S02]  /*1c72e0*/  @P1 LOP3.LUT R11, R11, 0x200, RZ, 0xfc, !PT ;  /* 0x000002000b0b1812 */ /* 0x000fc400078efcff */
[C---:B------:R-:W-:Y:S01]  /*1c72f0*/  LOP3.LUT P1, RZ, R118.reuse, 0x1000000, RZ, 0xc0, !PT ;  /* 0x0100000076ff7812 */ /* 0x040fe2000782c0ff */
[----:B------:R-:W3:Y:S01]  /*1c7300*/  LDL.LU R45, [R1+0x159c] ;  /* 0x00159c00012d7983 */ /* 0x000ee20000300800 */
[----:B------:R-:W-:Y:S02]  /*1c7310*/  LOP3.LUT R11, R11, 0xfffffbff, RZ, 0xc0, !PT ;  /* 0xfffffbff0b0b7812 */ /* 0x000fe400078ec0ff */
[C---:B------:R-:W-:Y:S01]  /*1c7320*/  LOP3.LUT P5, RZ, R118.reuse, 0x40000, RZ, 0xc0, !PT ;  /* 0x0004000076ff7812 */ /* 0x040fe200078ac0ff */
[----:B------:R-:W3:Y:S01]  /*1c7330*/  LDL.LU R252, [R1+0x111c] ;  /* 0x00111c0001fc7983 */ /* 0x000ee20000300800 */
[----:B------:R-:W-:-:S07]  /*1c7340*/  LOP3.LUT P6, RZ, R118, 0x80000, RZ, 0xc0, !PT ;  /* 0x0008000076ff7812 */ /* 0x000fce00078cc0ff */
[----:B------:R-:W-:Y:S02]  /*1c7350*/  @P1 LOP3.LUT R11, R11, 0x400, RZ, 0xfc, !PT ;  /* 0x000004000b0b1812 */ /* 0x000fe400078efcff */
[----:B------:R-:W-:Y:S01]  /*1c7360*/  LOP3.LUT P1, RZ, R118, 0x800000, RZ, 0xc0, !PT ;  /* 0x0080000076ff7812 */ /* 0x000fe2000782c0ff */
[----:B------:R-:W-:Y:S01]  /*1c7370*/  IMAD.WIDE R8, R58, 0x4, R98 ;  /* 0x000000043a087825 */ /* 0x000fe200078e0262 */
[----:B------:R-:W-:-:S04]  /*1c7380*/  LOP3.LUT R11, R11, 0xfffff7ff, RZ, 0xc0, !PT ;  /* 0xfffff7ff0b0b7812 */ /* 0x000fc800078ec0ff */
[----:B----4-:R1:W-:Y:S07]  /*1c7390*/  @P5 STG.E desc[UR32][R8.64], R56 ;  /* 0x0000003808005986 */ /* 0x0103ee000c101920 */
[----:B------:R-:W-:Y:S02]  /*1c73a0*/  @P1 LOP3.LUT R11, R11, 0x800, RZ, 0xfc, !PT ;  /* 0x000008000b0b1812 */ /* 0x000fe400078efcff */
[----:B------:R-:W-:Y:S01]  /*1c73b0*/  LOP3.LUT P1, RZ, R118, 0x400000, RZ, 0xc0, !PT ;  /* 0x0040000076ff7812 */ /* 0x000fe2000782c0ff */
[----:B-1----:R-:W-:Y:S01]  /*1c73c0*/  IMAD.WIDE R8, R58, 0x4, R96 ;  /* 0x000000043a087825 */ /* 0x002fe200078e0260 */
[----:B------:R-:W-:-:S04]  /*1c73d0*/  LOP3.LUT P0, RZ, R118, 0x100000, RZ, 0xc0, !PT ;  /* 0x0010000076ff7812 */ /* 0x000fc8000780c0ff */
[----:B--2---:R1:W-:Y:S01]  /*1c73e0*/  @P6 STG.E desc[UR32][R8.64], R57 ;  /* 0x0000003908006986 */ /* 0x0043e2000c101920 */
[----:B------:R-:W-:-:S03]  /*1c73f0*/  LOP3.LUT R11, R11, 0xffffefff, RZ, 0xc0, !PT ;  /* 0xffffefff0b0b7812 */ /* 0x000fc600078ec0ff */
[----:B-1----:R-:W2:Y:S04]  /*1c7400*/  LDL.LU R57, [R1+0x2e60] ;  /* 0x002e600001397983 */ /* 0x002ea80000300800 */
[----:B------:R-:W4:Y:S01]  /*1c7410*/  LDL.LU R127, [R1+0x51c] ;  /* 0x00051c00017f7983 */ /* 0x000f220000300800 */
[----:B------:R-:W-:Y:S02]  /*1c7420*/  @P1 LOP3.LUT R11, R11, 0x1000, RZ, 0xfc, !PT ;  /* 0x000010000b0b1812 */ /* 0x000fe400078efcff */
[----:B------:R-:W-:Y:S01]  /*1c7430*/  LOP3.LUT P1, RZ, R118, 0x200000, RZ, 0xc0, !PT ;  /* 0x0020000076ff7812 */ /* 0x000fe2000782c0ff */
[----:B------:R-:W-:Y:S01]  /*1c7440*/  IMAD.WIDE R8, R58, 0x4, R14 ;  /* 0x000000043a087825 */ /* 0x000fe200078e020e */
[----:B------:R-:W2:Y:S04]  /*1c7450*/  LDL.LU R46, [R1+0x17d0] ;  /* 0x0017d000012e7983 */ /* 0x000ea80000300800 */
[----:B------:R1:W-:Y:S04]  /*1c7460*/  @P0 STG.E desc[UR32][R8.64], R59 ;  /* 0x0000003b08000986 */ /* 0x0003e8000c101920 */
[----:B------:R-:W2:Y:S04]  /*1c7470*/  LDL.LU R47, [R1+0x17b0] ;  /* 0x0017b000012f7983 */ /* 0x000ea80000300800 */
[----:B------:R-:W2:Y:S01]  /*1c7480*/  LDL.LU R56, [R1+0x1710] ;  /* 0x0017100001387983 */ /* 0x000ea20000300800 */
[----:B-1----:R-:W-:-:S05]  /*1c7490*/  IMAD.WIDE R8, R17, 0x4, R100 ;  /* 0x0000000411087825 */ /* 0x002fca00078e0264 */
[----:B------:R1:W-:Y:S01]  /*1c74a0*/  @P1 STG.E desc[UR32][R8.64], R245 ;  /* 0x000000f508001986 */ /* 0x0003e2000c101920 */
[----:B------:R-:W-:Y:S01]  /*1c74b0*/  LOP3.LUT P1, RZ, R11, 0x1000, RZ, 0xc0, !PT ;  /* 0x000010000bff7812 */ /* 0x000fe2000782c0ff */
[----:B-1----:R-:W-:Y:S02]  /*1c74c0*/  IMAD.WIDE R8, R17, 0x4, R98 ;  /* 0x0000000411087825 */ /* 0x002fe400078e0262 */
[----:B------:R-:W2:Y:S04]  /*1c74d0*/  LDL.LU R245, [R1+0x2e64] ;  /* 0x002e640001f57983 */ /* 0x000ea80000300800 */
[----:B------:R-:W2:Y:S06]  /*1c74e0*/  LDL.LU R58, [R1+0x16f0] ;  /* 0x0016f000013a7983 */ /* 0x000eac0000300800 */
[----:B------:R1:W-:Y:S01]  /*1c74f0*/  @P1 STG.E desc[UR32][R8.64], R246 ;  /* 0x000000f608001986 */ /* 0x0003e2000c101920 */
[----:B------:R-:W-:-:S03]  /*1c7500*/  LOP3.LUT P1, RZ, R11, 0x800, RZ, 0xc0, !PT ;  /* 0x000008000bff7812 */ /* 0x000fc6000782c0ff */
[----:B------:R-:W2:Y:S04]  /*1c7510*/  LDL.LU R59, [R1+0x16d0] ;  /* 0x0016d000013b7983 */ /* 0x000ea80000300800 */
[----:B-1----:R-:W2:Y:S01]  /*1c7520*/  LDL.LU R246, [R1+0x16b0] ;  /* 0x0016b00001f67983 */ /* 0x002ea20000300800 */
[----:B------:R-:W-:-:S05]  /*1c7530*/  IMAD.WIDE R8, R17, 0x4, R96 ;  /* 0x0000000411087825 */ /* 0x000fca00078e0260 */
        /* <DEDUP_REMOVED lines=18> */
[----:B----4-:R2:W-:Y:S01]  /*1c7660*/  @P1 STG.E desc[UR32][R8.64], R127 ;  /* 0x0000007f08001986 */ /* 0x0105e2000c101920 */
[----:B------:R-:W-:-:S02]  /*1c7670*/  LOP3.LUT P1, RZ, R11, 0x20, RZ, 0xc0, !PT ;  /* 0x000000200bff7812 */ /* 0x000fc4000782c0ff */
[----:B------:R-:W-:Y:S01]  /*1c7680*/  LOP3.LUT P3, RZ, R118, 0x80000000, RZ, 0xc0, !PT ;  /* 0x8000000076ff7812 */ /* 0x000fe2000786c0ff */
[----:B--2---:R-:W-:-:S10]  /*1c7690*/  IMAD.WIDE R8, R57, 0x4, R100 ;  /* 0x0000000439087825 */ /* 0x004fd400078e0264 */
        /* <DEDUP_REMOVED lines=10> */
[----:B------:R-:W2:Y:S04]  /*1c7740*/  LDL.LU R56, [R1+0x1650] ;  /* 0x0016500001387983 */ /* 0x000ea80000300800 */
        /* <DEDUP_REMOVED lines=9> */
[----:B---3--:R1:W-:Y:S04]  /*1c77e0*/  @P0 STG.E desc[UR32][R8.64], R244 ;  /* 0x000000f408000986 */ /* 0x0083e8000c101920 */
[----:B-1----:R-:W3:Y:S04]  /*1c77f0*/  LDL.LU R244, [R1+0x2e68] ;  /* 0x002e680001f47983 */ /* 0x002ee80000300800 */
[----:B------:R-:W4:Y:S04]  /*1c7800*/  LDL.LU R17, [R1+0x16f4] ;  /* 0x0016f40001117983 */ /* 0x000f280000300800 */
[----:B------:R-:W4:Y:S04]  /*1c7810*/  LDL.LU R0, [R1+0x16d4] ;  /* 0x0016d40001007983 */ /* 0x000f280000300800 */
[----:B------:R-:W4:Y:S04]  /*1c7820*/  LDL.LU R44, [R1+0x16b4] ;  /* 0x0016b400012c7983 */ /* 0x000f280000300800 */
[----:B------:R-:W4:Y:S01]  /*1c7830*/  LDL.LU R45, [R1+0x1694] ;  /* 0x00169400012d7983 */ /* 0x000f220000300800 */
[----:B------:R-:W-:-:S02]  /*1c7840*/  LOP3.LUT P1, RZ, R119, 0x10000, RZ, 0xc0, !PT ;  /* 0x0001000077ff7812 */ /* 0x000fc4000782c0ff */
[----:B------:R-:W-:Y:S02]  /*1c7850*/  LOP3.LUT R12, R12, 0xdfffffff, RZ, 0xc0, !PT ;  /* 0xdfffffff0c0c7812 */ /* 0x000fe400078ec0ff */
[----:B------:R-:W-:Y:S02]  /*1c7860*/  LOP3.LUT R11, R11, 0xfffffffe, RZ, 0xc0, !PT ;  /* 0xfffffffe0b0b7812 */ /* 0x000fe400078ec0ff */
[C---:B------:R-:W-:Y:S02]  /*1c7870*/  LOP3.LUT P4, RZ, R119.reuse, 0x10, RZ, 0xc0, !PT ;  /* 0x0000001077ff7812 */ /* 0x040fe4000788c0ff */
[----:B------:R-:W-:Y:S01]  /*1c7880*/  LOP3.LUT P5, RZ, R119, 0x20, RZ, 0xc0, !PT ;  /* 0x0000002077ff7812 */ /* 0x000fe200078ac0ff */
[----:B------:R-:W-:Y:S01]  /*1c7890*/  IMAD.WIDE R8, R245, 0x4, R14 ;  /* 0x00000004f5087825 */ /* 0x000fe200078e020e */
[----:B------:R-:W-:Y:S01]  /*1c78a0*/  LOP3.LUT P6, RZ, R119, 0x40, RZ, 0xc0, !PT ;  /* 0x0000004077ff7812 */ /* 0x000fe200078cc0ff */
[----:B------:R-:W4:Y:S02]  /*1c78b0*/  LDL.LU R126, [R1+0x17d8] ;  /* 0x0017d800017e7983 */ /* 0x000f240000300800 */
[----:B------:R-:W-:-:S02]  /*1c78c0*/  @P1 LOP3.LUT R12, R12, 0x20000000, RZ, 0xfc, !PT ;  /* 0x200000000c0c1812 */ /* 0x000fc400078efcff */
[C---:B------:R-:W-:Y:S01]  /*1c78d0*/  LOP3.LUT P1, RZ, R119.reuse, 0x8000, RZ, 0xc0, !PT ;  /* 0x0000800077ff7812 */ /* 0x040fe2000782c0ff */
[----:B------:R-:W4:Y:S01]  /*1c78e0*/  LDL.LU R127, [R1+0x17b8] ;  /* 0x0017b800017f7983 */ /* 0x000f220000300800 */
[----:B------:R-:W-:Y:S02]  /*1c78f0*/  LOP3.LUT R12, R12, 0xbfffffff, RZ, 0xc0, !PT ;  /* 0xbfffffff0c0c7812 */ /* 0x000fe400078ec0ff */
[C---:B------:R-:W-:Y:S01]  /*1c7900*/  LOP3.LUT P0, RZ, R119.reuse, 0x80, RZ, 0xc0, !PT ;  /* 0x0000008077ff7812 */ /* 0x040fe2000780c0ff */
[----:B------:R-:W4:Y:S04]  /*1c7910*/  LDL.LU R46, [R1+0x1718] ;  /* 0x00171800012e7983 */ /* 0x000f280000300800 */
[----:B------:R-:W4:Y:S04]  /*1c7920*/  LDL.LU R47, [R1+0x2e70] ;  /* 0x002e7000012f7983 */ /* 0x000f280000300800 */
[----:B------:R-:W-:Y:S01]  /*1c7930*/  @P1 LOP3.LUT R12, R12, 0x40000000, RZ, 0xfc, !PT ;  /* 0x400000000c0c1812 */ /* 0x000fe200078efcff */
[----:B------:R-:W4:Y:S01]  /*1c7940*/  LDL.LU R57, [R1+0x16f8] ;  /* 0x0016f80001397983 */ /* 0x000f220000300800 */
[----:B------:R-:W-:-:S02]  /*1c7950*/  LOP3.LUT P1, RZ, R119, 0x4000, RZ, 0xc0, !PT ;  /* 0x0000400077ff7812 */ /* 0x000fc4000782c0ff */
[----:B------:R-:W-:Y:S01]  /*1c7960*/  LOP3.LUT R12, R12, 0x7fffffff, RZ, 0xc0, !PT ;  /* 0x7fffffff0c0c7812 */ /* 0x000fe200078ec0ff */
[----:B------:R-:W4:Y:S10]  /*1c7970*/  LDL.LU R245, [R1+0x2e74] ;  /* 0x002e740001f57983 */ /* 0x000f340000300800 */
[----:B------:R-:W-:-:S02]  /*1c7980*/  @P1 LOP3.LUT R12, R12, 0x80000000, RZ, 0xfc, !PT ;  /* 0x800000000c0c1812 */ /* 0x000fc400078efcff */
        /* <DEDUP_REMOVED lines=15> */
[----:B------:R-:W-:Y:S01]  /*1c7a80*/  LOP3.LUT P1, RZ, R119, 0x100, RZ, 0xc0, !PT ;  /* 0x0000010077ff7812 */ /* 0x000fe2000782c0ff */
[----:B---3--:R-:W-:-:S05]  /*1c7a90*/  IMAD.WIDE R8, R244, 0x4, R100 ;  /* 0x00000004f4087825 */ /* 0x008fca00078e0264 */
        /* <DEDUP_REMOVED lines=9> */
[----:B------:R1:W-:Y:S01]  /*1c7b30*/  @P1 STG.E desc[UR32][R8.64], R17 ;  /* 0x0000001108001986 */ /* 0x0003e2000c101920 */
[----:B------:R-:W-:-:S03]  /*1c7b40*/  LOP3.LUT P1, RZ, R11, 0x10, RZ, 0xc0, !PT ;  /* 0x000000100bff7812 */ /* 0x000fc6000782c0ff */
        /* <DEDUP_REMOVED lines=31> */
[----:B------:R-:W-:Y:S01]  /*1c7d40*/  LOP3.LUT P4, RZ, R119, 0x80000, RZ, 0xc0, !PT ;  /* 0x0008000077ff7812 */ /* 0x000fe2000788c0ff */
[----:B------:R-:W-:Y:S01]  /*1c7d50*/  IMAD.WIDE R8, R245, 0x4, R98 ;  /* 0x00000004f5087825 */ /* 0x000fe200078e0262 */
[C---:B------:R-:W-:Y:S02]  /*1c7d60*/  LOP3.LUT P5, RZ, R119.reuse, 0x100000, RZ, 0xc0, !PT ;  /* 0x0010000077ff7812 */ /* 0x040fe400078ac0ff */
[----:B------:R-:W-:-:S07]  /*1c7d70*/  LOP3.LUT P6, RZ, R119, 0x200000, RZ, 0xc0, !PT ;  /* 0x0020000077ff7812 */ /* 0x000fce00078cc0ff */
[----:B------:R1:W-:Y:S01]  /*1c7d80*/  @P3 STG.E desc[UR32][R8.64], R58 ;  /* 0x0000003a08003986 */ /* 0x0003e2000c101920 */
[----:B------:R-:W-:Y:S01]  /*1c7d90*/  LOP3.LUT P0, RZ, R119, 0x400000, RZ, 0xc0, !PT ;  /* 0x0040000077ff7812 */ /* 0x000fe2000780c0ff */
[----:B-1----:R-:W-:-:S05]  /*1c7da0*/  IMAD.WIDE R8, R245, 0x4, R96 ;  /* 0x00000004f5087825 */ /* 0x002fca00078e0260 */
[----:B---3--:R1:W-:Y:S02]  /*1c7db0*/  @P4 STG.E desc[UR32][R8.64], R59 ;  /* 0x0000003b08004986 */ /* 0x0083e4000c101920 */
[----:B-1----:R-:W-:-:S05]  /*1c7dc0*/  IMAD.WIDE R8, R245, 0x4, R14 ;  /* 0x00000004f5087825 */ /* 0x002fca00078e020e */
[----:B----4-:R1:W-:Y:S02]  /*1c7dd0*/  @P5 STG.E desc[UR32][R8.64], R246 ;  /* 0x000000f608005986 */ /* 0x0103e4000c101920 */
[----:B-1----:R-:W-:-:S05]  /*1c7de0*/  IMAD.WIDE R8, R56, 0x4, R100 ;  /* 0x0000000438087825 */ /* 0x002fca00078e0264 */
[----:B------:R1:W-:Y:S02]  /*1c7df0*/  @P6 STG.E desc[UR32][R8.64], R244 ;  /* 0x000000f408006986 */ /* 0x0003e4000c101920 */
[----:B-1----:R-:W-:-:S05]  /*1c7e00*/  IMAD.WIDE R8, R56, 0x4, R98 ;  /* 0x0000000438087825 */ /* 0x002fca00078e0262 */
[----:B--2---:R1:W-:Y:S04]  /*1c7e10*/  @P0 STG.E desc[UR32][R8.64], R120 ;  /* 0x0000007808000986 */ /* 0x0043e8000c101920 */
[----:B-1----:R-:W2:Y:S04]  /*1c7e20*/  LDL.LU R120, [R1+0x6e78] ;  /* 0x006e780001787983 */ /* 0x002ea80000300800 */
[----:B------:R-:W3:Y:S04]  /*1c7e30*/  LDL.LU R47, [R1+0x171c] ;  /* 0x00171c00012f7983 */ /* 0x000ee80000300800 */
[----:B------:R-:W4:Y:S04]  /*1c7e40*/  LDL.LU R57, [R1+0x16fc] ;  /* 0x0016fc0001397983 */ /* 0x000f280000300800 */
[----:B------:R-:W4:Y:S04]  /*1c7e50*/  LDL.LU R58, [R1+0x16dc] ;  /* 0x0016dc00013a7983 */ /* 0x000f280000300800 */
[----:B------:R-:W4:Y:S04]  /*1c7e60*/  LDL.LU R59, [R1+0x16bc] ;  /* 0x0016bc00013b7983 */ /* 0x000f280000300800 */
[----:B------:R-:W4:Y:S04]  /*1c7e70*/  LDL.LU R245, [R1+0x169c] ;  /* 0x00169c0001f57983 */ /* 0x000f280000300800 */
[----:B------:R-:W4:Y:S04]  /*1c7e80*/  LDL.LU R246, [R1+0x2e7c] ;  /* 0x002e7c0001f67983 */ /* 0x000f280000300800 */
[----:B------:R-:W4:Y:S01]  /*1c7e90*/  LDL.LU R244, [R1+0x165c] ;  /* 0x00165c0001f47983 */ /* 0x000f220000300800 */
[----:B------:R-:W-:-:S03]  /*1c7ea0*/  LOP3.LUT R12, R12, 0xffdfffff, RZ, 0xc0, !PT ;  /* 0xffdfffff0c0c7812 */ /* 0x000fc600078ec0ff */
[----:B------:R-:W4:Y:S04]  /*1c7eb0*/  LDL.LU R44, [R1+0x2e80] ;  /* 0x002e8000012c7983 */ /* 0x000f280000300800 */
[----:B------:R-:W4:Y:S04]  /*1c7ec0*/  LDL.LU R43, [R1+0x17c0] ;  /* 0x0017c000012b7983 */ /* 0x000f280000300800 */
[----:B------:R-:W4:Y:S04]  /*1c7ed0*/  LDL.LU R17, [R1+0x17a0] ;  /* 0x0017a00001117983 */ /* 0x000f280000300800 */
[----:B------:R-:W4:Y:S04]  /*1c7ee0*/  LDL.LU R0, [R1+0x1700] ;  /* 0x0017000001007983 */ /* 0x000f280000300800 */
[----:B------:R-:W4:Y:S01]  /*1c7ef0*/  LDL.LU R45, [R1+0x16e0] ;  /* 0x0016e000012d7983 */ /* 0x000f220000300800 */
[----:B------:R-:W-:-:S03]  /*1c7f00*/  LOP3.LUT P4, RZ, R119, 0x800000, RZ, 0xc0, !PT ;  /* 0x0080000077ff7812 */ /* 0x000fc6000788c0ff */
[----:B------:R-:W4:Y:S01]  /*1c7f10*/  LDL.LU R46, [R1+0x2e84] ;  /* 0x002e8400012e7983 */ /* 0x000f220000300800 */
[----:B------:R-:W-:-:S03]  /*1c7f20*/  LOP3.LUT P5, RZ, R119, 0x1000000, RZ, 0xc0, !PT ;  /* 0x0100000077ff7812 */ /* 0x000fc600078ac0ff */
[----:B------:R-:W4:Y:S01]  /*1c7f30*/  LDL.LU R252, [R1+0x16c0] ;  /* 0x0016c00001fc7983 */ /* 0x000f220000300800 */
[----:B------:R-:W-:Y:S01]  /*1c7f40*/  IMAD.WIDE R8, R56, 0x4, R96 ;  /* 0x0000000438087825 */ /* 0x000fe200078e0260 */
[C---:B------:R-:W-:Y:S02]  /*1c7f50*/  LOP3.LUT P6, RZ, R119.reuse, 0x2000000, RZ, 0xc0, !PT ;  /* 0x0200000077ff7812 */ /* 0x040fe400078cc0ff */
[----:B------:R-:W-:Y:S01]  /*1c7f60*/  LOP3.LUT P0, RZ, R119, 0x4000000, RZ, 0xc0, !PT ;  /* 0x0400000077ff7812 */ /* 0x000fe2000780c0ff */
[----:B------:R-:W4:Y:S01]  /*1c7f70*/  LDL.LU R126, [R1+0x16a0] ;  /* 0x0016a000017e7983 */ /* 0x000f220000300800 */
        /* <DEDUP_REMOVED lines=16> */
[----:B---3--:R1:W-:Y:S10]  /*1c8080*/  @P4 STG.E desc[UR32][R8.64], R47 ;  /* 0x0000002f08004986 */ /* 0x0083f4000c101920 */
[----:B------:R-:W-:-:S02]  /*1c8090*/  @P1 LOP3.LUT R12, R12, 0x4000000, RZ, 0xfc, !PT ;  /* 0x040000000c0c1812 */ /* 0x000fc400078efcff */
[----:B------:R-:W-:Y:S01]  /*1c80a0*/  LOP3.LUT P1, RZ, R119, 0x20000000, RZ, 0xc0, !PT ;  /* 0x2000000077ff7812 */ /* 0x000fe2000782c0ff */
[----:B-1----:R-:W-:Y:S01]  /*1c80b0*/  IMAD.WIDE R8, R56, 0x4, R14 ;  /* 0x0000000438087825 */ /* 0x002fe200078e020e */
[----:B------:R-:W-:-:S04]  /*1c80c0*/  LOP3.LUT R12, R12, 0xf7ffffff, RZ, 0xc0, !PT ;  /* 0xf7ffffff0c0c7812 */ /* 0x000fc800078ec0ff */
[----:B----4-:R1:W-:Y:S07]  /*1c80d0*/  @P5 STG.E desc[UR32][R8.64], R57 ;  /* 0x0000003908005986 */ /* 0x0103ee000c101920 */
[----:B------:R-:W-:Y:S02]  /*1c80e0*/  @P1 LOP3.LUT R12, R12, 0x8000000, RZ, 0xfc, !PT ;  /* 0x080000000c0c1812 */ /* 0x000fe400078efcff */
[----:B------:R-:W-:Y:S01]  /*1c80f0*/  LOP3.LUT P1, RZ, R119, 0x10000000, RZ, 0xc0, !PT ;  /* 0x1000000077ff7812 */ /* 0x000fe2000782c0ff */
[----:B-1----:R-:W-:-:S05]  /*1c8100*/  IMAD.WIDE R8, R246, 0x4, R100 ;  /* 0x00000004f6087825 */ /* 0x002fca00078e0264 */
[----:B------:R1:W-:Y:S01]  /*1c8110*/  @P6 STG.E desc[UR32][R8.64], R58 ;  /* 0x0000003a08006986 */ /* 0x0003e2000c101920 */
[----:B------:R-:W-:Y:S01]  /*1c8120*/  LOP3.LUT R12, R12, 0xefffffff, RZ, 0xc0, !PT ;  /* 0xefffffff0c0c7812 */ /* 0x000fe200078ec0ff */
[----:B-1----:R-:W-:-:S05]  /*1c8130*/  IMAD.WIDE R8, R246, 0x4, R98 ;  /* 0x00000004f6087825 */ /* 0x002fca00078e0262 */
[----:B------:R-:W-:Y:S01]  /*1c8140*/  @P1 LOP3.LUT R12, R12, 0x10000000, RZ, 0xfc, !PT ;  /* 0x100000000c0c1812 */ /* 0x000fe200078efcff */
[----:B------:R1:W-:Y:S01]  /*1c8150*/  @P0 STG.E desc[UR32][R8.64], R59 ;  /* 0x0000003b08000986 */ /* 0x0003e2000c101920 */
[----:B------:R-:W-:-:S03]  /*1c8160*/  LOP3.LUT P1, RZ, R119, 0x8000000, RZ, 0xc0, !PT ;  /* 0x0800000077ff7812 */ /* 0x000fc6000782c0ff */
        /* <DEDUP_REMOVED lines=12> */
[----:B------:R-:W2:Y:S04]  /*1c8230*/  LDL.LU R246, [R1+0x16c4] ;  /* 0x0016c40001f67983 */ /* 0x000ea80000300800 */
        /* <DEDUP_REMOVED lines=22> */
[----:B-1----:R-:W-:Y:S01]  /*1c83a0*/  IMAD.WIDE R8, R46, 0x4, R96 ;  /* 0x000000042e087825 */ /* 0x002fe200078e0260 */
[C---:B------:R-:W-:Y:S01]  /*1c83b0*/  LOP3.LUT P4, RZ, R120.reuse, 0x40, RZ, 0xc0, !PT ;  /* 0x0000004078ff7812 */ /* 0x040fe2000788c0ff */
[----:B------:R-:W2:Y:S01]  /*1c83c0*/  LDL.LU R126, [R1+0x2e94] ;  /* 0x002e9400017e7983 */ /* 0x000ea20000300800 */
[C---:B------:R-:W-:Y:S02]  /*1c83d0*/  LOP3.LUT P5, RZ, R120.reuse, 0x80, RZ, 0xc0, !PT ;  /* 0x0000008078ff7812 */ /* 0x040fe400078ac0ff */
[----:B------:R-:W-:-:S02]  /*1c83e0*/  LOP3.LUT P6, RZ, R120, 0x100, RZ, 0xc0, !PT ;  /* 0x0000010078ff7812 */ /* 0x000fc400078cc0ff */
[----:B------:R-:W-:Y:S01]  /*1c83f0*/  LOP3.LUT P0, RZ, R120, 0x200, RZ, 0xc0, !PT ;  /* 0x0000020078ff7812 */ /* 0x000fe2000780c0ff */
        /* <DEDUP_REMOVED lines=119> */
[----:B------:R-:W3:Y:S04]  /*1c8b70*/  LDL.LU R244, [R1+0x2ea0] ;  /* 0x002ea00001f47983 */ /* 0x000ee80000300800 */
[----:B------:R-:W4:Y:S04]  /*1c8b80*/  LDL.LU R43, [R1+0x1890] ;  /* 0x00189000012b7983 */ /* 0x000f280000300800 */
[----:B------:R-:W4:Y:S04]  /*1c8b90*/  LDL.LU R17, [R1+0x1840] ;  /* 0x0018400001117983 */ /* 0x000f280000300800 */
[----:B------:R-:W4:Y:S04]  /*1c8ba0*/  LDL.LU R0, [R1+0x1810] ;  /* 0x0018100001007983 */ /* 0x000f280000300800 */
[----:B------:R-:W4:Y:S04]  /*1c8bb0*/  LDL.LU R45, [R1+0x2ea4] ;  /* 0x002ea400012d7983 */ /* 0x000f280000300800 */
[----:B------:R-:W4:Y:S04]  /*1c8bc0*/  LDL.LU R46, [R1+0x2ea8] ;  /* 0x002ea800012e7983 */ /* 0x000f280000300800 */
[----:B------:R-:W4:Y:S01]  /*1c8bd0*/  LDL.LU R44, [R1+0x17e0] ;  /* 0x0017e000012c7983 */ /* 0x000f220000300800 */
[----:B------:R-:W-:-:S02]  /*1c8be0*/  LOP3.LUT R12, R12, 0xffffffdf, RZ, 0xc0, !PT ;  /* 0xffffffdf0c0c7812 */ /* 0x000fc400078ec0ff */
[C---:B------:R-:W-:Y:S01]  /*1c8bf0*/  LOP3.LUT P4, RZ, R120.reuse, 0x20000000, RZ, 0xc0, !PT ;  /* 0x2000000078ff7812 */ /* 0x040fe2000788c0ff */
[----:B------:R-:W4:Y:S01]  /*1c8c00*/  LDL.LU R252, [R1+0x1904] ;  /* 0x0019040001fc7983 */ /* 0x000f220000300800 */
[C---:B------:R-:W-:Y:S02]  /*1c8c10*/  LOP3.LUT P5, RZ, R120.reuse, 0x40000000, RZ, 0xc0, !PT ;  /* 0x4000000078ff7812 */ /* 0x040fe400078ac0ff */
[----:B------:R-:W-:Y:S01]  /*1c8c20*/  LOP3.LUT P6, RZ, R120, 0x80000000, RZ, 0xc0, !PT ;  /* 0x8000000078ff7812 */ /* 0x000fe200078cc0ff */
[----:B------:R-:W4:Y:S04]  /*1c8c30*/  LDL.LU R126, [R1+0x18e4] ;  /* 0x0018e400017e7983 */ /* 0x000f280000300800 */
[----:B------:R-:W4:Y:S04]  /*1c8c40*/  LDL.LU R127, [R1+0x18c4] ;  /* 0x0018c400017f7983 */ /* 0x000f280000300800 */
[----:B------:R-:W4:Y:S04]  /*1c8c50*/  LDL.LU R47, [R1+0x1894] ;  /* 0x00189400012f7983 */ /* 0x000f280000300800 */
[----:B------:R-:W4:Y:S04]  /*1c8c60*/  LDL.LU R56, [R1+0x1844] ;  /* 0x0018440001387983 */ /* 0x000f280000300800 */
        /* <DEDUP_REMOVED lines=21> */
[----:B------:R1:W-:Y:S05]  /*1c8dc0*/  @P4 STG.E desc[UR32][R8.64], R59 ;  /* 0x0000003b08004986 */ /* 0x0003ea000c101920 */
[----:B------:R-:W-:Y:S02]  /*1c8dd0*/  @P1 LOP3.LUT R12, R12, 0x800, RZ, 0xfc, !PT ;  /* 0x000008000c0c1812 */ /* 0x000fe400078efcff */
        /* <DEDUP_REMOVED lines=8> */
[C---:B-1----:R-:W-:Y:S01]  /*1c8e60*/  IMAD.WIDE R8, R244.reuse, 0x4, R96 ;  /* 0x00000004f4087825 */ /* 0x042fe200078e0260 */
[----:B------:R-:W3:Y:S04]  /*1c8e70*/  LDL.LU R245, [R1+0x1794] ;  /* 0x0017940001f57983 */ /* 0x000ee80000300800 */
[----:B------:R1:W-:Y:S02]  /*1c8e80*/  @P6 STG.E desc[UR32][R8.64], R246 ;  /* 0x000000f608006986 */ /* 0x0003e4000c101920 */
[----:B-1----:R-:W-:-:S02]  /*1c8e90*/  IMAD.WIDE R8, R244, 0x4, R14 ;  /* 0x00000004f4087825 */ /* 0x002fc400078e020e */
        /* <DEDUP_REMOVED lines=30> */
[----:B--2---:R-:W-:-:S10]  /*1c9080*/  IMAD.WIDE R8, R59, 0x4, R100 ;  /* 0x000000043b087825 */ /* 0x004fd400078e0264 */
[----:B------:R1:W-:Y:S02]  /*1c9090*/  @P1 STG.E desc[UR32][R8.64], R56 ;  /* 0x0000003808001986 */ /* 0x0003e4000c101920 */
[----:B-1----:R-:W-:-:S05]  /*1c90a0*/  IMAD.WIDE R8, R59, 0x4, R98 ;  /* 0x000000043b087825 */ /* 0x002fca00078e0262 */
[----:B---3--:R1:W-:Y:S04]  /*1c90b0*/  @P2 STG.E desc[UR32][R8.64], R122 ;  /* 0x0000007a08002986 */ /* 0x0083e8000c101920 */
[----:B-1----:R-:W2:Y:S01]  /*1c90c0*/  LDL.LU R122, [R1+0x6e6c] ;  /* 0x006e6c00017a7983 */ /* 0x002ea20000300800 */
[C---:B------:R-:W-:Y:S02]  /*1c90d0*/  LOP3.LUT P3, RZ, R121.reuse, 0x800, RZ, 0xc0, !PT ;  /* 0x0000080079ff7812 */ /* 0x040fe4000786c0ff */
[----:B------:R-:W-:Y:S01]  /*1c90e0*/  LOP3.LUT P4, RZ, R121, 0x1000, RZ, 0xc0, !PT ;  /* 0x0000100079ff7812 */ /* 0x000fe2000788c0ff */
[----:B------:R-:W-:Y:S01]  /*1c90f0*/  IMAD.WIDE R8, R59, 0x4, R96 ;  /* 0x000000043b087825 */ /* 0x000fe200078e0260 */
[C---:B------:R-:W-:Y:S01]  /*1c9100*/  LOP3.LUT P5, RZ, R121.reuse, 0x2000, RZ, 0xc0, !PT ;  /* 0x0000200079ff7812 */ /* 0x040fe200078ac0ff */
[----:B------:R-:W3:Y:S01]  /*1c9110*/  LDL.LU R0, [R1+0x2eb8] ;  /* 0x002eb80001007983 */ /* 0x000ee20000300800 */
[----:B------:R-:W-:-:S07]  /*1c9120*/  LOP3.LUT P6, RZ, R121, 0x4000, RZ, 0xc0, !PT ;  /* 0x0000400079ff7812 */ /* 0x000fce00078cc0ff */
[----:B------:R1:W-:Y:S01]  /*1c9130*/  @P3 STG.E desc[UR32][R8.64], R57 ;  /* 0x0000003908003986 */ /* 0x0003e2000c101920 */
[----:B------:R-:W-:Y:S01]  /*1c9140*/  LOP3.LUT P0, RZ, R121, 0x8000, RZ, 0xc0, !PT ;  /* 0x0000800079ff7812 */ /* 0x000fe2000780c0ff */
[----:B-1----:R-:W-:-:S05]  /*1c9150*/  IMAD.WIDE R8, R59, 0x4, R14 ;  /* 0x000000043b087825 */ /* 0x002fca00078e020e */
[----:B------:R4:W-:Y:S02]  /*1c9160*/  @P4 STG.E desc[UR32][R8.64], R245 ;  /* 0x000000f508004986 */ /* 0x0009e4000c101920 */
[----:B----4-:R-:W-:-:S05]  /*1c9170*/  IMAD.WIDE R8, R58, 0x4, R100 ;  /* 0x000000043a087825 */ /* 0x010fca00078e0264 */
[----:B------:R1:W-:Y:S02]  /*1c9180*/  @P5 STG.E desc[UR32][R8.64], R246 ;  /* 0x000000f608005986 */ /* 0x0003e4000c101920 */
[----:B-1----:R-:W-:-:S05]  /*1c9190*/  IMAD.WIDE R8, R58, 0x4, R98 ;  /* 0x000000043a087825 */ /* 0x002fca00078e0262 */
[----:B------:R1:W-:Y:S02]  /*1c91a0*/  @P6 STG.E desc[UR32][R8.64], R244 ;  /* 0x000000f408006986 */ /* 0x0003e4000c101920 */
[----:B-1----:R-:W-:-:S05]  /*1c91b0*/  IMAD.WIDE R8, R58, 0x4, R96 ;  /* 0x000000043a087825 */ /* 0x002fca00078e0260 */
[----:B--2---:R1:W-:Y:S04]  /*1c91c0*/  @P0 STG.E desc[UR32][R8.64], R122 ;  /* 0x0000007a08000986 */ /* 0x0043e8000c101920 */
[----:B-1----:R-:W2:Y:S04]  /*1c91d0*/  LDL.LU R122, [R1+0x6e68] ;  /* 0x006e6800017a7983 */ /* 0x002ea80000300800 */
[----:B------:R-:W4:Y:S04]  /*1c91e0*/  LDL.LU R244, [R1+0x1898] ;  /* 0x0018980001f47983 */ /* 0x000f280000300800 */
[----:B------:R-:W3:Y:S04]  /*1c91f0*/  LDL.LU R47, [R1+0x1848] ;  /* 0x00184800012f7983 */ /* 0x000ee80000300800 */
[----:B------:R-:W2:Y:S04]  /*1c9200*/  LDL.LU R56, [R1+0x1818] ;  /* 0x0018180001387983 */ /* 0x000ea80000300800 */
[----:B------:R-:W2:Y:S04]  /*1c9210*/  LDL.LU R57, [R1+0x17e8] ;  /* 0x0017e80001397983 */ /* 0x000ea80000300800 */
[----:B------:R-:W3:Y:S04]  /*1c9220*/  LDL.LU R59, [R1+0x2eb4] ;  /* 0x002eb400013b7983 */ /* 0x000ee80000300800 */
[----:B------:R-:W2:Y:S01]  /*1c9230*/  LDL.LU R245, [R1+0x1798] ;  /* 0x0017980001f57983 */ /* 0x000ea20000300800 */
[----:B------:R-:W-:-:S03]  /*1c9240*/  LOP3.LUT P4, RZ, R121, 0x10000, RZ, 0xc0, !PT ;  /* 0x0001000079ff7812 */ /* 0x000fc6000788c0ff */
[----:B------:R-:W2:Y:S01]  /*1c9250*/  LDL.LU R246, [R1+0x190c] ;  /* 0x00190c0001f67983 */ /* 0x000ea20000300800 */
[----:B------:R-:W-:-:S03]  /*1c9260*/  IMAD.WIDE R8, R58, 0x4, R14 ;  /* 0x000000043a087825 */ /* 0x000fc600078e020e */
[----:B------:R-:W2:Y:S04]  /*1c9270*/  LDL.LU R127, [R1+0x2ebc] ;  /* 0x002ebc00017f7983 */ /* 0x000ea80000300800 */
[----:B------:R-:W2:Y:S01]  /*1c9280*/  LDL.LU R58, [R1+0x2ec0] ;  /* 0x002ec000013a7983 */ /* 0x000ea20000300800 */
        /* <DEDUP_REMOVED lines=13> */
[----:B----4-:R1:W-:Y:S04]  /*1c9360*/  @P4 STG.E desc[UR32][R8.64], R244 ;  /* 0x000000f408004986 */ /* 0x0103e8000c101920 */
[----:B-1----:R-:W4:Y:S04]  /*1c9370*/  LDL.LU R244, [R1+0x18ec] ;  /* 0x0018ec0001f47983 */ /* 0x002f280000300800 */
[----:B------:R-:W4:Y:S01]  /*1c9380*/  LDL.LU R17, [R1+0x18cc] ;  /* 0x0018cc0001117983 */ /* 0x000f220000300800 */
[----:B------:R-:W-:-:S03]  /*1c9390*/  LOP3.LUT R12, R12, 0xfffffffd, RZ, 0xc0, !PT ;  /* 0xfffffffd0c0c7812 */ /* 0x000fc600078ec0ff */
[----:B------:R-:W4:Y:S01]  /*1c93a0*/  LDL.LU R44, [R1+0x189c] ;  /* 0x00189c00012c7983 */ /* 0x000f220000300800 */
[----:B------:R-:W-:Y:S02]  /*1c93b0*/  @P1 LOP3.LUT R12, R12, 0x2, RZ, 0xfc, !PT ;  /* 0x000000020c0c1812 */ /* 0x000fe400078efcff */
[----:B------:R-:W-:Y:S01]  /*1c93c0*/  LOP3.LUT P1, RZ, R121, 0x800000, RZ, 0xc0, !PT ;  /* 0x0080000079ff7812 */ /* 0x000fe2000782c0ff */
[----:B------:R-:W4:Y:S01]  /*1c93d0*/  LDL.LU R45, [R1+0x184c] ;  /* 0x00184c00012d7983 */ /* 0x000f220000300800 */
[----:B------:R-:W-:-:S03]  /*1c93e0*/  LOP3.LUT R12, R12, 0xfffffffb, RZ, 0xc0, !PT ;  /* 0xfffffffb0c0c7812 */ /* 0x000fc600078ec0ff */
[----:B------:R-:W4:Y:S01]  /*1c93f0*/  LDL.LU R252, [R1+0x181c] ;  /* 0x00181c0001fc7983 */ /* 0x000f220000300800 */
[C---:B------:R-:W-:Y:S02]  /*1c9400*/  LOP3.LUT P5, RZ, R121.reuse, 0x20000, RZ, 0xc0, !PT ;  /* 0x0002000079ff7812 */ /* 0x040fe400078ac0ff */
[----:B------:R-:W-:Y:S01]  /*1c9410*/  LOP3.LUT P6, RZ, R121, 0x40000, RZ, 0xc0, !PT ;  /* 0x0004000079ff7812 */ /* 0x000fe200078cc0ff */
[----:B---3--:R-:W-:Y:S01]  /*1c9420*/  IMAD.WIDE R8, R59, 0x4, R100 ;  /* 0x000000043b087825 */ /* 0x008fe200078e0264 */
[----:B------:R-:W3:Y:S03]  /*1c9430*/  LDL.LU R126, [R1+0x17ec] ;  /* 0x0017ec00017e7983 */ /* 0x000ee60000300800 */
[----:B------:R-:W-:Y:S01]  /*1c9440*/  @P1 LOP3.LUT R12, R12, 0x4, RZ, 0xfc, !PT ;  /* 0x000000040c0c1812 */ /* 0x000fe200078efcff */
[----:B------:R-:W3:Y:S01]  /*1c9450*/  LDL.LU R46, [R1+0x179c] ;  /* 0x00179c00012e7983 */ /* 0x000ee20000300800 */
[----:B------:R-:W-:-:S02]  /*1c9460*/  LOP3.LUT P1, RZ, R121, 0x400000, RZ, 0xc0, !PT ;  /* 0x0040000079ff7812 */ /* 0x000fc4000782c0ff */
[----:B------:R-:W-:Y:S02]  /*1c9470*/  LOP3.LUT R12, R12, 0xfffffff7, RZ, 0xc0, !PT ;  /* 0xfffffff70c0c7812 */ /* 0x000fe400078ec0ff */
[----:B------:R-:W-:-:S09]  /*1c9480*/  LOP3.LUT P0, RZ, R121, 0x80000, RZ, 0xc0, !PT ;  /* 0x0008000079ff7812 */ /* 0x000fd2000780c0ff */
[----:B------:R-:W-:Y:S02]  /*1c9490*/  @P1 LOP3.LUT R12, R12, 0x8, RZ, 0xfc, !PT ;  /* 0x000000080c0c1812 */ /* 0x000fe400078efcff */
[----:B------:R-:W-:Y:S01]  /*1c94a0*/  LOP3.LUT P1, RZ, R121, 0x200000, RZ, 0xc0, !PT ;  /* 0x0020000079ff7812 */ /* 0x000fe2000782c0ff */
[----:B------:R1:W-:Y:S01]  /*1c94b0*/  @P5 STG.E desc[UR32][R8.64], R47 ;  /* 0x0000002f08005986 */ /* 0x0003e2000c101920 */
[----:B------:R-:W-:Y:S01]  /*1c94c0*/  LOP3.LUT R12, R12, 0xffffffef, RZ, 0xc0, !PT ;  /* 0xffffffef0c0c7812 */ /* 0x000fe200078ec0ff */
[----:B-1----:R-:W-:-:S10]  /*1c94d0*/  IMAD.WIDE R8, R59, 0x4, R98 ;  /* 0x000000043b087825 */ /* 0x002fd400078e0262 */
[----:B------:R-:W-:Y:S01]  /*1c94e0*/  @P1 LOP3.LUT R12, R12, 0x10, RZ, 0xfc, !PT ;  /* 0x000000100c0c1812 */ /* 0x000fe200078efcff */
[----:B------:R-:W3:Y:S01]  /*1c94f0*/  LDL.LU R47, [R1+0x18f0] ;  /* 0x0018f000012f7983 */ /* 0x000ee20000300800 */
[----:B------:R-:W-:-:S03]  /*1c9500*/  LOP3.LUT P1, RZ, R121, 0x100000, RZ, 0xc0, !PT ;  /* 0x0010000079ff7812 */ /* 0x000fc6000782c0ff */
[----:B--2---:R1:W-:Y:S02]  /*1c9510*/  @P6 STG.E desc[UR32][R8.64], R56 ;  /* 0x0000003808006986 */ /* 0x0043e4000c101920 */
[C---:B-1----:R-:W-:Y:S02]  /*1c9520*/  IMAD.WIDE R8, R59.reuse, 0x4, R96 ;  /* 0x000000043b087825 */ /* 0x042fe400078e0260 */
[----:B------:R-:W2:Y:S04]  /*1c9530*/  LDL.LU R56, [R1+0x18d0] ;  /* 0x0018d00001387983 */ /* 0x000ea80000300800 */
[----:B------:R1:W-:Y:S02]  /*1c9540*/  @P0 STG.E desc[UR32][R8.64], R57 ;  /* 0x0000003908000986 */ /* 0x0003e4000c101920 */
[----:B-1----:R-:W-:-:S02]  /*1c9550*/  IMAD.WIDE R8, R59, 0x4, R14 ;  /* 0x000000043b087825 */ /* 0x002fc400078e020e */
[----:B------:R-:W2:Y:S04]  /*1c9560*/  LDL.LU R57, [R1+0x18b0] ;  /* 0x0018b00001397983 */ /* 0x000ea80000300800 */
[----:B------:R1:W-:Y:S01]  /*1c9570*/  @P1 STG.E desc[UR32][R8.64], R245 ;  /* 0x000000f508001986 */ /* 0x0003e2000c101920 */
[----:B------:R-:W-:-:S03]  /*1c9580*/  LOP3.LUT P1, RZ, R12, 0x10, RZ, 0xc0, !PT ;  /* 0x000000100cff7812 */ /* 0x000fc6000782c0ff */
[----:B------:R-:W2:Y:S01]  /*1c9590*/  LDL.LU R59, [R1+0x1860] ;  /* 0x00186000013b7983 */ /* 0x000ea20000300800 */
[----:B-1----:R-:W-:-:S03]  /*1c95a0*/  IMAD.WIDE R8, R0, 0x4, R100 ;  /* 0x0000000400087825 */ /* 0x002fc600078e0264 */
[----:B------:R-:W2:Y:S06]  /*1c95b0*/  LDL.LU R245, [R1+0x1820] ;  /* 0x0018200001f57983 */ /* 0x000eac0000300800 */
[----:B------:R1:W-:Y:S01]  /*1c95c0*/  @P1 STG.E desc[UR32][R8.64], R246 ;  /* 0x000000f608001986 */ /* 0x0003e2000c101920 */
[----:B------:R-:W-:-:S03]  /*1c95d0*/  LOP3.LUT P1, RZ, R12, 0x8, RZ, 0xc0, !PT ;  /* 0x000000080cff7812 */ /* 0x000fc6000782c0ff */
[----:B-1----:R-:W2:Y:S01]  /*1c95e0*/  LDL.LU R246, [R1+0x2ec4] ;  /* 0x002ec40001f67983 */ /* 0x002ea20000300800 */
[----:B------:R-:W-:-:S09]  /*1c95f0*/  IMAD.WIDE R8, R0, 0x4, R98 ;  /* 0x0000000400087825 */ /* 0x000fd200078e0262 */
[----:B----4-:R1:W-:Y:S04]  /*1c9600*/  @P1 STG.E desc[UR32][R8.64], R244 ;  /* 0x000000f408001986 */ /* 0x0103e8000c101920 */
        /* <DEDUP_REMOVED lines=17> */
[C---:B------:R-:W-:Y:S02]  /*1c9720*/  LOP3.LUT P2, RZ, R121.reuse, 0x20000000, RZ, 0xc0, !PT ;  /* 0x2000000079ff7812 */ /* 0x040fe4000784c0ff */
[----:B------:R-:W-:Y:S01]  /*1c9730*/  LOP3.LUT P3, RZ, R121, 0x40000000, RZ, 0xc0, !PT ;  /* 0x4000000079ff7812 */ /* 0x000fe2000786c0ff */
[----:B-1----:R-:W-:Y:S01]  /*1c9740*/  IMAD.WIDE R8, R127, 0x4, R14 ;  /* 0x000000047f087825 */ /* 0x002fe200078e020e */
[----:B------:R-:W-:Y:S01]  /*1c9750*/  LOP3.LUT P4, RZ, R121, 0x80000000, RZ, 0xc0, !PT ;  /* 0x8000000079ff7812 */ /* 0x000fe2000788c0ff */
[----:B------:R-:W3:Y:S06]  /*1c9760*/  LDL.LU R126, [R1+0x2ecc] ;  /* 0x002ecc00017e7983 */ /* 0x000eec0000300800 */
        /* <DEDUP_REMOVED lines=9> */
[----:B------:R1:W-:Y:S02]  /*1c9800*/  @P4 STG.E desc[UR32][R8.64], R57 ;  /* 0x0000003908004986 */ /* 0x0003e4000c101920 */
[----:B-1----:R-:W-:Y:S02]  /*1c9810*/  IMAD.WIDE R8, R58, 0x4, R14 ;  /* 0x000000043a087825 */ /* 0x002fe400078e020e */
[----:B------:R-:W2:Y:S04]  /*1c9820*/  LDL.LU R58, [R1+0x10f0] ;  /* 0x0010f000013a7983 */ /* 0x000ea80000300800 */
[----:B------:R1:W-:Y:S04]  /*1c9830*/  @P5 STG.E desc[UR32][R8.64], R59 ;  /* 0x0000003b08005986 */ /* 0x0003e8000c101920 */
[----:B------:R-:W3:Y:S04]  /*1c9840*/  LDL.LU R17, [R1+0x4f0] ;  /* 0x0004f00001117983 */ /* 0x000ee80000300800 */
[----:B------:R-:W3:Y:S01]  /*1c9850*/  LDL.LU R57, [R1+0x18f4] ;  /* 0x0018f40001397983 */ /* 0x000ee20000300800 */
[----:B-1----:R-:W-:-:S03]  /*1c9860*/  IMAD.WIDE R8, R246, 0x4, R100 ;  /* 0x00000004f6087825 */ /* 0x002fc600078e0264 */
[----:B------:R-:W3:Y:S04]  /*1c9870*/  LDL.LU R59, [R1+0x18d4] ;  /* 0x0018d400013b7983 */ /* 0x000ee80000300800 */
[----:B------:R1:W-:Y:S02]  /*1c9880*/  @P6 STG.E desc[UR32][R8.64], R245 ;  /* 0x000000f508006986 */ /* 0x0003e4000c101920 */
[----:B-1----:R-:W-:Y:S02]  /*1c9890*/  IMAD.WIDE R8, R246, 0x4, R98 ;  /* 0x00000004f6087825 */ /* 0x002fe400078e0262 */
[----:B------:R-:W3:Y:S04]  /*1c98a0*/  LDL.LU R245, [R1+0x18b4] ;  /* 0x0018b40001f57983 */ /* 0x000ee80000300800 */
[----:B----4-:R1:W-:Y:S04]  /*1c98b0*/  @P0 STG.E desc[UR32][R8.64], R244 ;  /* 0x000000f408000986 */ /* 0x0103e8000c101920 */
[----:B-1----:R-:W4:Y:S04]  /*1c98c0*/  LDL.LU R244, [R1+0x2ec8] ;  /* 0x002ec80001f47983 */ /* 0x002f280000300800 */
[----:B------:R-:W4:Y:S04]  /*1c98d0*/  LDL.LU R0, [R1+0x1864] ;  /* 0x0018640001007983 */ /* 0x000f280000300800 */
[----:B------:R-:W4:Y:S04]  /*1c98e0*/  LDL.LU R44, [R1+0x1824] ;  /* 0x00182400012c7983 */ /* 0x000f280000300800 */
[----:B------:R-:W4:Y:S04]  /*1c98f0*/  LDL.LU R45, [R1+0x1804] ;  /* 0x00180400012d7983 */ /* 0x000f280000300800 */
[----:B------:R-:W4:Y:S01]  /*1c9900*/  LDL.LU R252, [R1+0x10f4] ;  /* 0x0010f40001fc7983 */ /* 0x000f220000300800 */
[----:B------:R-:W-:-:S02]  /*1c9910*/  LOP3.LUT P1, RZ, R122, 0x8000, RZ, 0xc0, !PT ;  /* 0x000080007aff7812 */ /* 0x000fc4000782c0ff */
[----:B------:R-:W-:Y:S02]  /*1c9920*/  LOP3.LUT R13, R13, 0xffdfffff, RZ, 0xc0, !PT ;  /* 0xffdfffff0d0d7812 */ /* 0x000fe400078ec0ff */
[C---:B------:R-:W-:Y:S02]  /*1c9930*/  LOP3.LUT P4, RZ, R122.reuse, 0x8, RZ, 0xc0, !PT ;  /* 0x000000087aff7812 */ /* 0x040fe4000788c0ff */
[----:B------:R-:W-:Y:S01]  /*1c9940*/  LOP3.LUT P5, RZ, R122, 0x10, RZ, 0xc0, !PT ;  /* 0x000000107aff7812 */ /* 0x000fe200078ac0ff */
[----:B------:R-:W-:Y:S01]  /*1c9950*/  IMAD.WIDE R8, R246, 0x4, R96 ;  /* 0x00000004f6087825 */ /* 0x000fe200078e0260 */
[C---:B------:R-:W-:Y:S01]  /*1c9960*/  LOP3.LUT P6, RZ, R122.reuse, 0x20, RZ, 0xc0, !PT ;  /* 0x000000207aff7812 */ /* 0x040fe200078cc0ff */
[----:B------:R-:W4:Y:S04]  /*1c9970*/  LDL.LU R127, [R1+0x18f8] ;  /* 0x0018f800017f7983 */ /* 0x000f280000300800 */
[----:B------:R-:W-:Y:S01]  /*1c9980*/  @P1 LOP3.LUT R13, R13, 0x200000, RZ, 0xfc, !PT ;  /* 0x002000000d0d1812 */ /* 0x000fe200078efcff */
[----:B------:R-:W4:Y:S01]  /*1c9990*/  LDL.LU R46, [R1+0x18d8] ;  /* 0x0018d800012e7983 */ /* 0x000f220000300800 */
[----:B------:R-:W-:-:S02]  /*1c99a0*/  LOP3.LUT P1, RZ, R122, 0x4000, RZ, 0xc0, !PT ;  /* 0x000040007aff7812 */ /* 0x000fc4000782c0ff */
[----:B------:R-:W-:Y:S01]  /*1c99b0*/  LOP3.LUT R13, R13, 0xffbfffff, RZ, 0xc0, !PT ;  /* 0xffbfffff0d0d7812 */ /* 0x000fe200078ec0ff */
[----:B------:R-:W4:Y:S01]  /*1c99c0*/  LDL.LU R47, [R1+0x18b8] ;  /* 0x0018b800012f7983 */ /* 0x000f220000300800 */
[----:B------:R-:W-:-:S03]  /*1c99d0*/  LOP3.LUT P0, RZ, R122, 0x40, RZ, 0xc0, !PT ;  /* 0x000000407aff7812 */ /* 0x000fc6000780c0ff */
[----:B------:R-:W4:Y:S06]  /*1c99e0*/  LDL.LU R56, [R1+0x2ed0] ;  /* 0x002ed00001387983 */ /* 0x000f2c0000300800 */
        /* <DEDUP_REMOVED lines=23> */
[----:B---3--:R4:W-:Y:S04]  /*1c9b60*/  @P5 STG.E desc[UR32][R8.64], R17 ;  /* 0x0000001108005986 */ /* 0x0089e8000c101920 */
[----:B------:R-:W3:Y:S01]  /*1c9b70*/  LDL.LU R246, [R1+0x2ed4] ;  /* 0x002ed40001f67983 */ /* 0x000ee20000300800 */
[----:B----4-:R-:W-:-:S05]  /*1c9b80*/  IMAD.WIDE R8, R244, 0x4, R100 ;  /* 0x00000004f4087825 */ /* 0x010fca00078e0264 */
[----:B------:R1:W-:Y:S02]  /*1c9b90*/  @P6 STG.E desc[UR32][R8.64], R57 ;  /* 0x0000003908006986 */ /* 0x0003e4000c101920 */
[----:B-1----:R-:W-:-:S05]  /*1c9ba0*/  IMAD.WIDE R8, R244, 0x4, R98 ;  /* 0x00000004f4087825 */ /* 0x002fca00078e0262 */
[----:B------:R1:W-:Y:S02]  /*1c9bb0*/  @P0 STG.E desc[UR32][R8.64], R59 ;  /* 0x0000003b08000986 */ /* 0x0003e4000c101920 */
[C---:B-1----:R-:W-:Y:S02]  /*1c9bc0*/  IMAD.WIDE R8, R244.reuse, 0x4, R96 ;  /* 0x00000004f4087825 */ /* 0x042fe400078e0260 */
[----:B------:R-:W4:Y:S04]  /*1c9bd0*/  LDL.LU R59, [R1+0x1808] ;  /* 0x00180800013b7983 */ /* 0x000f280000300800 */
[----:B------:R1:W-:Y:S01]  /*1c9be0*/  @P1 STG.E desc[UR32][R8.64], R245 ;  /* 0x000000f508001986 */ /* 0x0003e2000c101920 */
[----:B------:R-:W-:Y:S01]  /*1c9bf0*/  LOP3.LUT P1, RZ, R13, 0x10000000, RZ, 0xc0, !PT ;  /* 0x100000000dff7812 */ /* 0x000fe2000782c0ff */
[----:B-1----:R-:W-:-:S02]  /*1c9c00*/  IMAD.WIDE R8, R244, 0x4, R14 ;  /* 0x00000004f4087825 */ /* 0x002fc400078e020e */
[----:B------:R-:W4:Y:S10]  /*1c9c10*/  LDL.LU R245, [R1+0x10f8] ;  /* 0x0010f80001f57983 */ /* 0x000f340000300800 */
        /* <DEDUP_REMOVED lines=31> */
[----:B---3--:R-:W-:Y:S01]  /*1c9e10*/  IMAD.WIDE R8, R246, 0x4, R100 ;  /* 0x00000004f6087825 */ /* 0x008fe200078e0264 */
[C---:B------:R-:W-:Y:S02]  /*1c9e20*/  LOP3.LUT P5, RZ, R122.reuse, 0x80000, RZ, 0xc0, !PT ;  /* 0x000800007aff7812 */ /* 0x040fe400078ac0ff */
[----:B------:R-:W-:-:S07]  /*1c9e30*/  LOP3.LUT P6, RZ, R122, 0x100000, RZ, 0xc0, !PT ;  /* 0x001000007aff7812 */ /* 0x000fce00078cc0ff */
[----:B------:R1:W-:Y:S01]  /*1c9e40*/  @P3 STG.E desc[UR32][R8.64], R58 ;  /* 0x0000003a08003986 */ /* 0x0003e2000c101920 */
[----:B------:R-:W-:Y:S01]  /*1c9e50*/  LOP3.LUT P0, RZ, R122, 0x200000, RZ, 0xc0, !PT ;  /* 0x002000007aff7812 */ /* 0x000fe2000780c0ff */
[----:B-1----:R-:W-:-:S05]  /*1c9e60*/  IMAD.WIDE R8, R246, 0x4, R98 ;  /* 0x00000004f6087825 */ /* 0x002fca00078e0262 */
[----:B----4-:R1:W-:Y:S02]  /*1c9e70*/  @P4 STG.E desc[UR32][R8.64], R59 ;  /* 0x0000003b08004986 */ /* 0x0103e4000c101920 */
[----:B-1----:R-:W-:-:S05]  /*1c9e80*/  IMAD.WIDE R8, R246, 0x4, R96 ;  /* 0x00000004f6087825 */ /* 0x002fca00078e0260 */
[----:B------:R1:W-:Y:S02]  /*1c9e90*/  @P5 STG.E desc[UR32][R8.64], R245 ;  /* 0x000000f508005986 */ /* 0x0003e4000c101920 */
        /* <DEDUP_REMOVED lines=12> */
[----:B------:R-:W-:Y:S01]  /*1c9f60*/  LOP3.LUT P4, RZ, R122, 0x400000, RZ, 0xc0, !PT ;  /* 0x004000007aff7812 */ /* 0x000fe2000788c0ff */
[----:B------:R-:W-:Y:S01]  /*1c9f70*/  IMAD.WIDE R8, R57, 0x4, R98 ;  /* 0x0000000439087825 */ /* 0x000fe200078e0262 */
[----:B------:R-:W-:-:S02]  /*1c9f80*/  LOP3.LUT R13, R13, 0xffffdfff, RZ, 0xc0, !PT ;  /* 0xffffdfff0d0d7812 */ /* 0x000fc400078ec0ff */
[C---:B------:R-:W-:Y:S02]  /*1c9f90*/  LOP3.LUT P5, RZ, R122.reuse, 0x800000, RZ, 0xc0, !PT ;  /* 0x008000007aff7812 */ /* 0x040fe400078ac0ff */
[C---:B------:R-:W-:Y:S02]  /*1c9fa0*/  LOP3.LUT P6, RZ, R122.reuse, 0x1000000, RZ, 0xc0, !PT ;  /* 0x010000007aff7812 */ /* 0x040fe400078cc0ff */
[----:B------:R-:W-:-:S05]  /*1c9fb0*/  LOP3.LUT P0, RZ, R122, 0x2000000, RZ, 0xc0, !PT ;  /* 0x020000007aff7812 */ /* 0x000fca000780c0ff */
[----:B---3--:R1:W-:Y:S04]  /*1c9fc0*/  @P4 STG.E desc[UR32][R8.64], R244 ;  /* 0x000000f408004986 */ /* 0x0083e8000c101920 */
[----:B-1----:R-:W3:Y:S01]  /*1c9fd0*/  LDL.LU R244, [R1+0x4fc] ;  /* 0x0004fc0001f47983 */ /* 0x002ee20000300800 */
[----:B--2---:R-:W-:-:S03]  /*1c9fe0*/  LOP3.LUT P1, RZ, R123, 0x4, RZ, 0xc0, !PT ;  /* 0x000000047bff7812 */ /* 0x004fc6000782c0ff */
[----:B------:R-:W2:Y:S04]  /*1c9ff0*/  LDL.LU R252, [R1+0x2ee0] ;  /* 0x002ee00001fc7983 */ /* 0x000ea80000300800 */
[----:B------:R-:W2:Y:S04]  /*1ca000*/  LDL.LU R0, [R1+0x19f0] ;  /* 0x0019f00001007983 */ /* 0x000ea80000300800 */
[----:B------:R-:W2:Y:S02]  /*1ca010*/  LDL.LU R44, [R1+0x19d0] ;  /* 0x0019d000012c7983 */ /* 0x000ea40000300800 */
[----:B------:R-:W-:-:S02]  /*1ca020*/  @P1 LOP3.LUT R13, R13, 0x2000, RZ, 0xfc, !PT ;  /* 0x000020000d0d1812 */ /* 0x000fc400078efcff */
[----:B------:R-:W-:Y:S01]  /*1ca030*/  LOP3.LUT P1, RZ, R123, 0x2, RZ, 0xc0, !PT ;  /* 0x000000027bff7812 */ /* 0x000fe2000782c0ff */
[----:B------:R-:W2:Y:S01]  /*1ca040*/  LDL.LU R45, [R1+0x19b0] ;  /* 0x0019b000012d7983 */ /* 0x000ea20000300800 */
[----:B------:R-:W-:-:S03]  /*1ca050*/  LOP3.LUT R13, R13, 0xffffbfff, RZ, 0xc0, !PT ;  /* 0xffffbfff0d0d7812 */ /* 0x000fc600078ec0ff */
[----:B------:R-:W2:Y:S08]  /*1ca060*/  LDL.LU R126, [R1+0x1990] ;  /* 0x00199000017e7983 */ /* 0x000eb00000300800 */
        /* <DEDUP_REMOVED lines=14> */
[----:B------:R-:W-:Y:S02]  /*1ca150*/  LOP3.LUT P1, RZ, R122, 0x10000000, RZ, 0xc0, !PT ;  /* 0x100000007aff7812 */ /* 0x000fe4000782c0ff */
[----:B------:R-:W-:Y:S01]  /*1ca160*/  LOP3.LUT R13, R13, 0xfff7ffff, RZ, 0xc0, !PT ;  /* 0xfff7ffff0d0d7812 */ /* 0x000fe200078ec0ff */
[----:B----4-:R1:W-:Y:S10]  /*1ca170*/  @P5 STG.E desc[UR32][R8.64], R56 ;  /* 0x0000003808005986 */ /* 0x0103f4000c101920 */
[----:B------:R-:W-:-:S02]  /*1ca180*/  @P1 LOP3.LUT R13, R13, 0x80000, RZ, 0xfc, !PT ;  /* 0x000800000d0d1812 */ /* 0x000fc400078efcff */
[----:B------:R-:W-:Y:S01]  /*1ca190*/  LOP3.LUT P1, RZ, R122, 0x8000000, RZ, 0xc0, !PT ;  /* 0x080000007aff7812 */ /* 0x000fe2000782c0ff */
[----:B-1----:R-:W4:Y:S01]  /*1ca1a0*/  LDL.LU R56, [R1+0x2ee4] ;  /* 0x002ee40001387983 */ /* 0x002f220000300800 */
[----:B------:R-:W-:-:S03]  /*1ca1b0*/  LOP3.LUT R13, R13, 0xffefffff, RZ, 0xc0, !PT ;  /* 0xffefffff0d0d7812 */ /* 0x000fc600078ec0ff */
[----:B------:R-:W4:Y:S01]  /*1ca1c0*/  LDL.LU R127, [R1+0x1970] ;  /* 0x00197000017f7983 */ /* 0x000f220000300800 */
[----:B------:R-:W-:-:S03]  /*1ca1d0*/  IMAD.WIDE R8, R57, 0x4, R14 ;  /* 0x0000000439087825 */ /* 0x000fc600078e020e */
[----:B------:R-:W4:Y:S04]  /*1ca1e0*/  LDL.LU R46, [R1+0x1950] ;  /* 0x00195000012e7983 */ /* 0x000f280000300800 */
[----:B------:R-:W-:Y:S01]  /*1ca1f0*/  @P1 LOP3.LUT R13, R13, 0x100000, RZ, 0xfc, !PT ;  /* 0x001000000d0d1812 */ /* 0x000fe200078efcff */
[----:B------:R1:W-:Y:S01]  /*1ca200*/  @P6 STG.E desc[UR32][R8.64], R58 ;  /* 0x0000003a08006986 */ /* 0x0003e2000c101920 */
        /* <DEDUP_REMOVED lines=16> */
[----:B---3--:R1:W-:Y:S04]  /*1ca310*/  @P1 STG.E desc[UR32][R8.64], R244 ;  /* 0x000000f408001986 */ /* 0x0083e8000c101920 */
[----:B-1----:R-:W3:Y:S01]  /*1ca320*/  LDL.LU R244, [R1+0x1994] ;  /* 0x0019940001f47983 */ /* 0x002ee20000300800 */
[----:B------:R-:W-:Y:S01]  /*1ca330*/  LOP3.LUT P1, RZ, R13, 0x40000, RZ, 0xc0, !PT ;  /* 0x000400000dff7812 */ /* 0x000fe2000782c0ff */
[----:B--2---:R-:W-:-:S12]  /*1ca340*/  IMAD.WIDE R8, R252, 0x4, R100 ;  /* 0x00000004fc087825 */ /* 0x004fd800078e0264 */
        /* <DEDUP_REMOVED lines=13> */
[----:B----4-:R-:W-:-:S08]  /*1ca420*/  IMAD.WIDE R8, R56, 0x4, R100 ;  /* 0x0000000438087825 */ /* 0x010fd000078e0264 */
[----:B------:R1:W-:Y:S01]  /*1ca430*/  @P1 STG.E desc[UR32][R8.64], R127 ;  /* 0x0000007f08001986 */ /* 0x0003e2000c101920 */
[----:B------:R-:W-:Y:S01]  /*1ca440*/  LOP3.LUT P1, RZ, R13, 0x2000, RZ, 0xc0, !PT ;  /* 0x000020000dff7812 */ /* 0x000fe2000782c0ff */
[----:B-1----:R-:W-:-:S12]  /*1ca450*/  IMAD.WIDE R8, R56, 0x4, R98 ;  /* 0x0000000438087825 */ /* 0x002fd800078e0262 */
[----:B------:R1:W-:Y:S01]  /*1ca460*/  @P1 STG.E desc[UR32][R8.64], R46 ;  /* 0x0000002e08001986 */ /* 0x0003e2000c101920 */
[C---:B------:R-:W-:Y:S01]  /*1ca470*/  LOP3.LUT P4, RZ, R123.reuse, 0x20, RZ, 0xc0, !PT ;  /* 0x000000207bff7812 */ /* 0x040fe2000788c0ff */
[C---:B-1----:R-:W-:Y:S01]  /*1ca480*/  IMAD.WIDE R8, R56.reuse, 0x4, R96 ;  /* 0x0000000438087825 */ /* 0x042fe200078e0260 */
[C---:B------:R-:W-:Y:S01]  /*1ca490*/  LOP3.LUT P5, RZ, R123.reuse, 0x40, RZ, 0xc0, !PT ;  /* 0x000000407bff7812 */ /* 0x040fe200078ac0ff */
[----:B------:R-:W2:Y:S04]  /*1ca4a0*/  LDL.LU R46, [R1+0x1918] ;  /* 0x00191800012e7983 */ /* 0x000ea80000300800 */
[----:B------:R1:W-:Y:S01]  /*1ca4b0*/  @P2 STG.E desc[UR32][R8.64], R47 ;  /* 0x0000002f08002986 */ /* 0x0003e2000c101920 */
[C---:B------:R-:W-:Y:S01]  /*1ca4c0*/  LOP3.LUT P6, RZ, R123.reuse, 0x80, RZ, 0xc0, !PT ;  /* 0x000000807bff7812 */ /* 0x040fe200078cc0ff */
[----:B-1----:R-:W-:Y:S01]  /*1ca4d0*/  IMAD.WIDE R8, R56, 0x4, R14 ;  /* 0x0000000438087825 */ /* 0x002fe200078e020e */
[----:B------:R-:W-:Y:S01]  /*1ca4e0*/  LOP3.LUT P0, RZ, R123, 0x100, RZ, 0xc0, !PT ;  /* 0x000001007bff7812 */ /* 0x000fe2000780c0ff */
[----:B------:R-:W4:Y:S04]  /*1ca4f0*/  LDL.LU R47, [R1+0x2ef4] ;  /* 0x002ef400012f7983 */ /* 0x000f280000300800 */
        /* <DEDUP_REMOVED lines=9> */
[----:B------:R-:W4:Y:S04]  /*1ca590*/  LDL.LU R58, [R1+0x1974] ;  /* 0x00197400013a7983 */ /* 0x000f280000300800 */
[----:B------:R-:W2:Y:S04]  /*1ca5a0*/  LDL.LU R59, [R1+0x1954] ;  /* 0x00195400013b7983 */ /* 0x000ea80000300800 */
[----:B------:R-:W2:Y:S04]  /*1ca5b0*/  LDL.LU R246, [R1+0x1914] ;  /* 0x0019140001f67983 */ /* 0x000ea80000300800 */
[----:B---3--:R1:W-:Y:S04]  /*1ca5c0*/  @P0 STG.E desc[UR32][R8.64], R244 ;  /* 0x000000f408000986 */ /* 0x0083e8000c101920 */
[----:B-1----:R-:W3:Y:S04]  /*1ca5d0*/  LDL.LU R244, [R1+0x2eec] ;  /* 0x002eec0001f47983 */ /* 0x002ee80000300800 */
        /* <DEDUP_REMOVED lines=8> */
[----:B------:R-:W-:Y:S01]  /*1ca660*/  LOP3.LUT R13, R13, 0xffffffdf, RZ, 0xc0, !PT ;  /* 0xffffffdf0d0d7812 */ /* 0x000fe200078ec0ff */
[----:B------:R-:W2:Y:S10]  /*1ca670*/  LDL.LU R56, [R1+0x19fc] ;  /* 0x0019fc0001387983 */ /* 0x000eb40000300800 */
        /* <DEDUP_REMOVED lines=27> */
[----:B---3--:R-:W-:-:S05]  /*1ca830*/  IMAD.WIDE R8, R244, 0x4, R100 ;  /* 0x00000004f4087825 */ /* 0x008fca00078e0264 */
[----:B----4-:R1:W-:Y:S02]  /*1ca840*/  @P4 STG.E desc[UR32][R8.64], R58 ;  /* 0x0000003a08004986 */ /* 0x0103e4000c101920 */
[C---:B-1----:R-:W-:Y:S02]  /*1ca850*/  IMAD.WIDE R8, R244.reuse, 0x4, R98 ;  /* 0x00000004f4087825 */ /* 0x042fe400078e0262 */
[----:B------:R-:W3:Y:S04]  /*1ca860*/  LDL.LU R58, [R1+0x19dc] ;  /* 0x0019dc00013a7983 */ /* 0x000ee80000300800 */
[----:B--2---:R1:W-:Y:S02]  /*1ca870*/  @P5 STG.E desc[UR32][R8.64], R59 ;  /* 0x0000003b08005986 */ /* 0x0043e4000c101920 */
[----:B-1----:R-:W-:-:S02]  /*1ca880*/  IMAD.WIDE R8, R244, 0x4, R96 ;  /* 0x00000004f4087825 */ /* 0x002fc400078e0260 */
[----:B------:R-:W2:Y:S04]  /*1ca890*/  LDL.LU R59, [R1+0x19bc] ;  /* 0x0019bc00013b7983 */ /* 0x000ea80000300800 */
[----:B------:R1:W-:Y:S02]  /*1ca8a0*/  @P6 STG.E desc[UR32][R8.64], R246 ;  /* 0x000000f608006986 */ /* 0x0003e4000c101920 */
[----:B-1----:R-:W-:Y:S02]  /*1ca8b0*/  IMAD.WIDE R8, R244, 0x4, R14 ;  /* 0x00000004f4087825 */ /* 0x002fe400078e020e */
[----:B------:R-:W4:Y:S04]  /*1ca8c0*/  LDL.LU R246, [R1+0x199c] ;  /* 0x00199c0001f67983 */ /* 0x000f280000300800 */
[----:B------:R-:W4:Y:S04]  /*1ca8d0*/  LDL.LU R244, [R1+0x197c] ;  /* 0x00197c0001f47983 */ /* 0x000f280000300800 */
[----:B------:R-:W4:Y:S04]  /*1ca8e0*/  LDL.LU R57, [R1+0x2efc] ;  /* 0x002efc0001397983 */ /* 0x000f280000300800 */
[----:B------:R1:W-:Y:S02]  /*1ca8f0*/  @P0 STG.E desc[UR32][R8.64], R5 ;  /* 0x0000000508000986 */ /* 0x0003e4000c101920 */
[----:B-1----:R-:W-:-:S02]  /*1ca900*/  IMAD.WIDE R8, R45, 0x4, R100 ;  /* 0x000000042d087825 */ /* 0x002fc400078e0264 */
[----:B------:R-:W4:Y:S04]  /*1ca910*/  LDL.LU R5, [R1+0x6e58] ;  /* 0x006e580001057983 */ /* 0x000f280000300800 */
        /* <DEDUP_REMOVED lines=30> */
[----:B-1----:R-:W-:Y:S01]  /*1cab00*/  IMAD.WIDE R8, R245, 0x4, R98 ;  /* 0x00000004f5087825 */ /* 0x002fe200078e0262 */
[C---:B------:R-:W-:Y:S02]  /*1cab10*/  LOP3.LUT P6, RZ, R123.reuse, 0x4000000, RZ, 0xc0, !PT ;  /* 0x040000007bff7812 */ /* 0x040fe400078cc0ff */
[----:B------:R-:W-:Y:S02]  /*1cab20*/  LOP3.LUT P0, RZ, R123, 0x8000000, RZ, 0xc0, !PT ;  /* 0x080000007bff7812 */ /* 0x000fe4000780c0ff */
[----:B---3--:R1:W-:Y:S02]  /*1cab30*/  @P2 STG.E desc[UR32][R8.64], R58 ;  /* 0x0000003a08002986 */ /* 0x0083e4000c101920 */
[----:B-1----:R-:W-:-:S05]  /*1cab40*/  IMAD.WIDE R8, R245, 0x4, R96 ;  /* 0x00000004f5087825 */ /* 0x002fca00078e0260 */
[----:B--2---:R1:W-:Y:S02]  /*1cab50*/  @P3 STG.E desc[UR32][R8.64], R59 ;  /* 0x0000003b08003986 */ /* 0x0043e4000c101920 */
[----:B-1----:R-:W-:-:S05]  /*1cab60*/  IMAD.WIDE R8, R245, 0x4, R14 ;  /* 0x00000004f5087825 */ /* 0x002fca00078e020e */
        /* <DEDUP_REMOVED lines=10> */
[----:B------:R-:W2:Y:S04]  /*1cac10*/  LDL.LU R58, [R1+0x19e0] ;  /* 0x0019e000013a7983 */ /* 0x000ea80000300800 */
[----:B------:R-:W3:Y:S04]  /*1cac20*/  LDL.LU R59, [R1+0x19c0] ;  /* 0x0019c000013b7983 */ /* 0x000ee80000300800 */
[----:B------:R-:W3:Y:S04]  /*1cac30*/  LDL.LU R246, [R1+0x19a0] ;  /* 0x0019a00001f67983 */ /* 0x000ee80000300800 */
[----:B------:R-:W2:Y:S04]  /*1cac40*/  LDL.LU R244, [R1+0x2f00] ;  /* 0x002f000001f47983 */ /* 0x000ea80000300800 */
[----:B------:R-:W3:Y:S04]  /*1cac50*/  LDL.LU R44, [R1+0x2f04] ;  /* 0x002f0400012c7983 */ /* 0x000ee80000300800 */
[----:B------:R-:W3:Y:S04]  /*1cac60*/  LDL.LU R42, [R1+0x1980] ;  /* 0x00198000012a7983 */ /* 0x000ee80000300800 */
[----:B------:R-:W3:Y:S04]  /*1cac70*/  LDL.LU R43, [R1+0x1960] ;  /* 0x00196000012b7983 */ /* 0x000ee80000300800 */
[----:B------:R-:W3:Y:S01]  /*1cac80*/  LDL.LU R17, [R1+0x1940] ;  /* 0x0019400001117983 */ /* 0x000ee20000300800 */
[----:B------:R-:W-:-:S03]  /*1cac90*/  LOP3.LUT P4, RZ, R123, 0x10000000, RZ, 0xc0, !PT ;  /* 0x100000007bff7812 */ /* 0x000fc6000788c0ff */
[----:B------:R-:W3:Y:S01]  /*1caca0*/  LDL.LU R0, [R1+0x1770] ;  /* 0x0017700001007983 */ /* 0x000ee20000300800 */
[----:B------:R-:W-:-:S03]  /*1cacb0*/  IMAD.WIDE R8, R57, 0x4, R14 ;  /* 0x0000000439087825 */ /* 0x000fc600078e020e */
[----:B------:R-:W3:Y:S01]  /*1cacc0*/  LDL.LU R46, [R1+0x2f08] ;  /* 0x002f0800012e7983 */ /* 0x000ee20000300800 */
[----:B------:R-:W-:Y:S02]  /*1cacd0*/  LOP3.LUT P5, RZ, R123, 0x20000000, RZ, 0xc0, !PT ;  /* 0x200000007bff7812 */ /* 0x000fe400078ac0ff */
[----:B------:R-:W-:Y:S02]  /*1cace0*/  LOP3.LUT R13, R13, 0xfffffffe, RZ, 0xc0, !PT ;  /* 0xfffffffe0d0d7812 */ /* 0x000fe400078ec0ff */
[C---:B------:R-:W-:Y:S02]  /*1cacf0*/  LOP3.LUT P6, RZ, R123.reuse, 0x40000000, RZ, 0xc0, !PT ;  /* 0x400000007bff7812 */ /* 0x040fe400078cc0ff */
[----:B------:R-:W-:Y:S01]  /*1cad00*/  LOP3.LUT P0, RZ, R123, 0x80000000, RZ, 0xc0, !PT ;  /* 0x800000007bff7812 */ /* 0x000fe2000780c0ff */
[----:B----4-:R1:W-:Y:S04]  /*1cad10*/  @P4 STG.E desc[UR32][R8.64], R245 ;  /* 0x000000f508004986 */ /* 0x0103e8000c101920 */
[----:B-1----:R-:W4:Y:S04]  /*1cad20*/  LDL.LU R245, [R1+0x2f0c] ;  /* 0x002f0c0001f57983 */ /* 0x002f280000300800 */
[----:B------:R-:W4:Y:S04]  /*1cad30*/  LDL.LU R45, [R1+0x10e0] ;  /* 0x0010e000012d7983 */ /* 0x000f280000300800 */
[----:B------:R-:W4:Y:S04]  /*1cad40*/  LDL.LU R252, [R1+0x19e4] ;  /* 0x0019e40001fc7983 */ /* 0x000f280000300800 */
[----:B------:R-:W4:Y:S04]  /*1cad50*/  LDL.LU R126, [R1+0x19c4] ;  /* 0x0019c400017e7983 */ /* 0x000f280000300800 */
[----:B------:R-:W4:Y:S04]  /*1cad60*/  LDL.LU R127, [R1+0x19a4] ;  /* 0x0019a400017f7983 */ /* 0x000f280000300800 */
[----:B------:R-:W4:Y:S04]  /*1cad70*/  LDL.LU R47, [R1+0x1984] ;  /* 0x00198400012f7983 */ /* 0x000f280000300800 */
[----:B------:R-:W4:Y:S01]  /*1cad80*/  LDL.LU R56, [R1+0x1964] ;  /* 0x0019640001387983 */ /* 0x000f220000300800 */
[----:B--2---:R-:W-:-:S03]  /*1cad90*/  IMAD.WIDE R8, R244, 0x4, R100 ;  /* 0x00000004f4087825 */ /* 0x004fc600078e0264 */
[----:B------:R-:W2:Y:S04]  /*1cada0*/  LDL.LU R57, [R1+0x1944] ;  /* 0x0019440001397983 */ /* 0x000ea80000300800 */
[----:B------:R1:W-:Y:S04]  /*1cadb0*/  @P5 STG.E desc[UR32][R8.64], R58 ;  /* 0x0000003a08005986 */ /* 0x0003e8000c101920 */
[----:B-1----:R-:W2:Y:S01]  /*1cadc0*/  LDL.LU R58, [R1+0x1774] ;  /* 0x00177400013a7983 */ /* 0x002ea20000300800 */
[----:B------:R-:W-:Y:S02]  /*1cadd0*/  LOP3.LUT P1, RZ, R124, 0x100, RZ, 0xc0, !PT ;  /* 0x000001007cff7812 */ /* 0x000fe4000782c0ff */
[----:B---3--:R-:W-:-:S11]  /*1cade0*/  LOP3.LUT R5, R5, 0xdfffffff, RZ, 0xc0, !PT ;  /* 0xdfffffff05057812 */ /* 0x008fd600078ec0ff */
        /* <DEDUP_REMOVED lines=19> */
[----:B------:R-:W-:Y:S01]  /*1caf20*/  IMAD.WIDE R8, R244, 0x4, R98 ;  /* 0x00000004f4087825 */ /* 0x000fe200078e0262 */
[----:B------:R-:W-:-:S04]  /*1caf30*/  LOP3.LUT R13, R13, 0xffffffef, RZ, 0xc0, !PT ;  /* 0xffffffef0d0d7812 */ /* 0x000fc800078ec0ff */
[----:B------:R1:W-:Y:S07]  /*1caf40*/  @P6 STG.E desc[UR32][R8.64], R59 ;  /* 0x0000003b08006986 */ /* 0x0003ee000c101920 */
[----:B------:R-:W-:Y:S02]  /*1caf50*/  @P1 LOP3.LUT R13, R13, 0x10, RZ, 0xfc, !PT ;  /* 0x000000100d0d1812 */ /* 0x000fe400078efcff */
[----:B------:R-:W-:Y:S01]  /*1caf60*/  LOP3.LUT P1, RZ, R124, 0x1, RZ, 0xc0, !PT ;  /* 0x000000017cff7812 */ /* 0x000fe2000782c0ff */
[----:B-1----:R-:W-:-:S05]  /*1caf70*/  IMAD.WIDE R8, R244, 0x4, R96 ;  /* 0x00000004f4087825 */ /* 0x002fca00078e0260 */
[----:B------:R1:W-:Y:S02]  /*1caf80*/  @P0 STG.E desc[UR32][R8.64], R246 ;  /* 0x000000f608000986 */ /* 0x0003e4000c101920 */
[----:B-1----:R-:W-:Y:S01]  /*1caf90*/  IMAD.WIDE R8, R244, 0x4, R14 ;  /* 0x00000004f4087825 */ /* 0x002fe200078e020e */
[C---:B------:R-:W-:Y:S02]  /*1cafa0*/  LOP3.LUT P2, RZ, R124.reuse, 0x200, RZ, 0xc0, !PT ;  /* 0x000002007cff7812 */ /* 0x040fe4000784c0ff */
[C---:B------:R-:W-:Y:S02]  /*1cafb0*/  LOP3.LUT P3, RZ, R124.reuse, 0x400, RZ, 0xc0, !PT ;  /* 0x000004007cff7812 */ /* 0x040fe4000786c0ff */
[----:B------:R-:W-:Y:S01]  /*1cafc0*/  LOP3.LUT P4, RZ, R124, 0x800, RZ, 0xc0, !PT ;  /* 0x000008007cff7812 */ /* 0x000fe2000788c0ff */
        /* <DEDUP_REMOVED lines=33> */
[----:B--2---:R1:W-:Y:S02]  /*1cb1e0*/  @P3 STG.E desc[UR32][R8.64], R57 ;  /* 0x0000003908003986 */ /* 0x0043e4000c101920 */
[----:B-1----:R-:W-:-:S05]  /*1cb1f0*/  IMAD.WIDE R8, R245, 0x4, R96 ;  /* 0x00000004f5087825 */ /* 0x002fca00078e0260 */
[----:B------:R1:W-:Y:S02]  /*1cb200*/  @P4 STG.E desc[UR32][R8.64], R58 ;  /* 0x0000003a08004986 */ /* 0x0003e4000c101920 */
[----:B-1----:R-:W-:-:S05]  /*1cb210*/  IMAD.WIDE R8, R245, 0x4, R14 ;  /* 0x00000004f5087825 */ /* 0x002fca00078e020e */
[----:B------:R1:W-:Y:S04]  /*1cb220*/  @P5 STG.E desc[UR32][R8.64], R125 ;  /* 0x0000007d08005986 */ /* 0x0003e8000c101920 */
[----:B-1----:R-:W2:Y:S04]  /*1cb230*/  LDL.LU R125, [R1+0x6e48] ;  /* 0x006e4800017d7983 */ /* 0x002ea80000300800 */
[----:B------:R-:W4:Y:S04]  /*1cb240*/  LDL.LU R45, [R1+0x1988] ;  /* 0x00198800012d7983 */ /* 0x000f280000300800 */
[----:B------:R-:W4:Y:S04]  /*1cb250*/  LDL.LU R56, [R1+0x1968] ;  /* 0x0019680001387983 */ /* 0x000f280000300800 */
[----:B------:R-:W4:Y:S04]  /*1cb260*/  LDL.LU R57, [R1+0x1948] ;  /* 0x0019480001397983 */ /* 0x000f280000300800 */
[----:B------:R-:W4:Y:S04]  /*1cb270*/  LDL.LU R58, [R1+0x1778] ;  /* 0x00177800013a7983 */ /* 0x000f280000300800 */
[----:B------:R-:W4:Y:S01]  /*1cb280*/  LDL.LU R245, [R1+0x2f14] ;  /* 0x002f140001f57983 */ /* 0x000f220000300800 */
[----:B------:R-:W-:-:S02]  /*1cb290*/  LOP3.LUT P6, RZ, R124, 0x2000, RZ, 0xc0, !PT ;  /* 0x000020007cff7812 */ /* 0x000fc400078cc0ff */
[C---:B------:R-:W-:Y:S02]  /*1cb2a0*/  LOP3.LUT P0, RZ, R124.reuse, 0x4000, RZ, 0xc0, !PT ;  /* 0x000040007cff7812 */ /* 0x040fe4000780c0ff */
[----:B------:R-:W-:Y:S01]  /*1cb2b0*/  LOP3.LUT P4, RZ, R124, 0x8000, RZ, 0xc0, !PT ;  /* 0x000080007cff7812 */ /* 0x000fe2000788c0ff */
[----:B---3--:R-:W-:-:S08]  /*1cb2c0*/  IMAD.WIDE R8, R59, 0x4, R100 ;  /* 0x000000043b087825 */ /* 0x008fd000078e0264 */
[----:B------:R1:W-:Y:S04]  /*1cb2d0*/  @P6 STG.E desc[UR32][R8.64], R246 ;  /* 0x000000f608006986 */ /* 0x0003e8000c101920 */
[----:B-1----:R-:W3:Y:S01]  /*1cb2e0*/  LDL.LU R246, [R1+0x10e8] ;  /* 0x0010e80001f67983 */ /* 0x002ee20000300800 */
[----:B------:R-:W-:-:S05]  /*1cb2f0*/  IMAD.WIDE R8, R59, 0x4, R98 ;  /* 0x000000043b087825 */ /* 0x000fca00078e0262 */
[----:B------:R1:W-:Y:S02]  /*1cb300*/  @P0 STG.E desc[UR32][R8.64], R244 ;  /* 0x000000f408000986 */ /* 0x0003e4000c101920 */
[----:B-1----:R-:W-:Y:S01]  /*1cb310*/  IMAD.WIDE R8, R59, 0x4, R96 ;  /* 0x000000043b087825 */ /* 0x002fe200078e0260 */
        /* <DEDUP_REMOVED lines=28> */
[----:B--2---:R1:W-:Y:S04]  /*1cb4e0*/  @P4 STG.E desc[UR32][R8.64], R125 ;  /* 0x0000007d08004986 */ /* 0x0043e8000c101920 */
[----:B-1----:R-:W2:Y:S04]  /*1cb4f0*/  LDL.LU R125, [R1+0x6e44] ;  /* 0x006e4400017d7983 */ /* 0x002ea80000300800 */
[----:B------:R-:W2:Y:S04]  /*1cb500*/  LDL.LU R244, [R1+0x19ec] ;  /* 0x0019ec0001f47983 */ /* 0x000ea80000300800 */
[----:B------:R-:W2:Y:S04]  /*1cb510*/  LDL.LU R17, [R1+0x19cc] ;  /* 0x0019cc0001117983 */ /* 0x000ea80000300800 */
[----:B------:R-:W2:Y:S01]  /*1cb520*/  LDL.LU R0, [R1+0x19ac] ;  /* 0x0019ac0001007983 */ /* 0x000ea20000300800 */
[----:B------:R-:W-:-:S03]  /*1cb530*/  IMAD.WIDE R8, R59, 0x4, R14 ;  /* 0x000000043b087825 */ /* 0x000fc600078e020e */
[----:B------:R-:W2:Y:S04]  /*1cb540*/  LDL.LU R252, [R1+0x196c] ;  /* 0x00196c0001fc7983 */ /* 0x000ea80000300800 */
[----:B------:R-:W2:Y:S04]  /*1cb550*/  LDL.LU R126, [R1+0x194c] ;  /* 0x00194c00017e7983 */ /* 0x000ea80000300800 */
[----:B------:R-:W2:Y:S04]  /*1cb560*/  LDL.LU R127, [R1+0x177c] ;  /* 0x00177c00017f7983 */ /* 0x000ea80000300800 */
[----:B------:R-:W2:Y:S04]  /*1cb570*/  LDL.LU R46, [R1+0x2f1c] ;  /* 0x002f1c00012e7983 */ /* 0x000ea80000300800 */
[----:B------:R-:W2:Y:S04]  /*1cb580*/  LDL.LU R47, [R1+0x10ec] ;  /* 0x0010ec00012f7983 */ /* 0x000ea80000300800 */
[----:B------:R-:W2:Y:S04]  /*1cb590*/  LDL.LU R59, [R1+0x2f20] ;  /* 0x002f2000013b7983 */ /* 0x000ea80000300800 */
[----:B----4-:R1:W-:Y:S04]  /*1cb5a0*/  @P5 STG.E desc[UR32][R8.64], R45 ;  /* 0x0000002d08005986 */ /* 0x0103e8000c101920 */
[----:B-1----:R-:W4:Y:S01]  /*1cb5b0*/  LDL.LU R45, [R1+0x198c] ;  /* 0x00198c00012d7983 */ /* 0x002f220000300800 */
[----:B------:R-:W-:-:S05]  /*1cb5c0*/  IMAD.WIDE R8, R245, 0x4, R100 ;  /* 0x00000004f5087825 */ /* 0x000fca00078e0264 */
[----:B------:R1:W-:Y:S02]  /*1cb5d0*/  @P6 STG.E desc[UR32][R8.64], R56 ;  /* 0x0000003808006986 */ /* 0x0003e4000c101920 */
[C---:B-1----:R-:W-:Y:S02]  /*1cb5e0*/  IMAD.WIDE R8, R245.reuse, 0x4, R98 ;  /* 0x00000004f5087825 */ /* 0x042fe400078e0262 */
[----:B------:R-:W4:Y:S04]  /*1cb5f0*/  LDL.LU R56, [R1+0x1b20] ;  /* 0x001b200001387983 */ /* 0x000f280000300800 */
[----:B------:R1:W-:Y:S02]  /*1cb600*/  @P0 STG.E desc[UR32][R8.64], R57 ;  /* 0x0000003908000986 */ /* 0x0003e4000c101920 */
[----:B-1----:R-:W-:-:S02]  /*1cb610*/  IMAD.WIDE R8, R245, 0x4, R96 ;  /* 0x00000004f5087825 */ /* 0x002fc400078e0260 */
[----:B------:R-:W4:Y:S04]  /*1cb620*/  LDL.LU R57, [R1+0x1af0] ;  /* 0x001af00001397983 */ /* 0x000f280000300800 */
[----:B------:R1:W-:Y:S04]  /*1cb630*/  @P1 STG.E desc[UR32][R8.64], R58 ;  /* 0x0000003a08001986 */ /* 0x0003e8000c101920 */
[----:B-1----:R-:W4:Y:S01]  /*1cb640*/  LDL.LU R58, [R1+0x1ad0] ;  /* 0x001ad000013a7983 */ /* 0x002f220000300800 */
[----:B------:R-:W-:Y:S01]  /*1cb650*/  LOP3.LUT P1, RZ, R5, 0x10000000, RZ, 0xc0, !PT ;  /* 0x1000000005ff7812 */ /* 0x000fe2000782c0ff */
[----:B------:R-:W-:-:S02]  /*1cb660*/  IMAD.WIDE R8, R245, 0x4, R14 ;  /* 0x00000004f5087825 */ /* 0x000fc400078e020e */
[----:B------:R-:W4:Y:S10]  /*1cb670*/  LDL.LU R245, [R1+0x1ac0] ;  /* 0x001ac00001f57983 */ /* 0x000f340000300800 */
[----:B---3--:R1:W-:Y:S01]  /*1cb680*/  @P1 STG.E desc[UR32][R8.64], R246 ;  /* 0x000000f608001986 */ /* 0x0083e2000c101920 */
[----:B------:R-:W-:Y:S01]  /*1cb690*/  LOP3.LUT P1, RZ, R5, 0x8000000, RZ, 0xc0, !PT ;  /* 0x0800000005ff7812 */ /* 0x000fe2000782c0ff */
[----:B-1----:R-:W-:Y:S01]  /*1cb6a0*/  IMAD.WIDE R8, R44, 0x4, R100 ;  /* 0x000000042c087825 */ /* 0x002fe200078e0264 */
[----:B------:R-:W-:-:S02]  /*1cb6b0*/  LOP3.LUT P2, RZ, R124, 0x10000000, RZ, 0xc0, !PT ;  /* 0x100000007cff7812 */ /* 0x000fc4000784c0ff */
[C---:B------:R-:W-:Y:S02]  /*1cb6c0*/  LOP3.LUT P3, RZ, R124.reuse, 0x20000000, RZ, 0xc0, !PT ;  /* 0x200000007cff7812 */ /* 0x040fe4000786c0ff */
[C---:B------:R-:W-:Y:S02]  /*1cb6d0*/  LOP3.LUT P4, RZ, R124.reuse, 0x40000000, RZ, 0xc0, !PT ;  /* 0x400000007cff7812 */ /* 0x040fe4000788c0ff */
[----:B------:R-:W-:-:S05]  /*1cb6e0*/  LOP3.LUT P5, RZ, R124, 0x80000000, RZ, 0xc0, !PT ;  /* 0x800000007cff7812 */ /* 0x000fca00078ac0ff */
[----:B--2---:R1:W-:Y:S04]  /*1cb6f0*/  @P1 STG.E desc[UR32][R8.64], R244 ;  /* 0x000000f408001986 */ /* 0x0043e8000c101920 */
[----:B-1----:R-:W2:Y:S04]  /*1cb700*/  LDL.LU R244, [R1+0x1a50] ;  /* 0x001a500001f47983 */ /* 0x002ea80000300800 */
        /* <DEDUP_REMOVED lines=13> */
[C---:B------:R-:W-:Y:S01]  /*1cb7e0*/  LOP3.LUT P1, RZ, R5.reuse, 0x400000, RZ, 0xc0, !PT ;  /* 0x0040000005ff7812 */ /* 0x040fe2000782c0ff */
[C---:B-1----:R-:W-:Y:S02]  /*1cb7f0*/  IMAD.WIDE R8, R46.reuse, 0x4, R98 ;  /* 0x000000042e087825 */ /* 0x042fe400078e0262 */
        /* <DEDUP_REMOVED lines=12> */
[----:B------:R1:W-:Y:S04]  /*1cb8c0*/  @P5 STG.E desc[UR32][R8.64], R58 ;  /* 0x0000003a08005986 */ /* 0x0003e8000c101920 */
[----:B-1----:R-:W4:Y:S01]  /*1cb8d0*/  LDL.LU R58, [R1+0x1a20] ;  /* 0x001a2000013a7983 */ /* 0x002f220000300800 */
[----:B------:R-:W-:-:S03]  /*1cb8e0*/  IMAD.WIDE R8, R59, 0x4, R14 ;  /* 0x000000043b087825 */ /* 0x000fc600078e020e */
[----:B------:R-:W4:Y:S01]  /*1cb8f0*/  LDL.LU R59, [R1+0x1a10] ;  /* 0x001a1000013b7983 */ /* 0x000f220000300800 */
[C---:B------:R-:W-:Y:S02]  /*1cb900*/  LOP3.LUT P6, RZ, R125.reuse, 0x1, RZ, 0xc0, !PT ;  /* 0x000000017dff7812 */ /* 0x040fe400078cc0ff */
[----:B------:R-:W-:Y:S01]  /*1cb910*/  LOP3.LUT P0, RZ, R125, 0x2, RZ, 0xc0, !PT ;  /* 0x000000027dff7812 */ /* 0x000fe2000780c0ff */
[----:B------:R-:W4:Y:S04]  /*1cb920*/  LDL.LU R20, [R1+0x1a00] ;  /* 0x001a000001147983 */ /* 0x000f280000300800 */
[----:B------:R-:W4:Y:S04]  /*1cb930*/  LDL.LU R42, [R1+0x1b24] ;  /* 0x001b2400012a7983 */ /* 0x000f280000300800 */
[----:B------:R-:W4:Y:S04]  /*1cb940*/  LDL.LU R43, [R1+0x1af4] ;  /* 0x001af400012b7983 */ /* 0x000f280000300800 */
[----:B------:R1:W-:Y:S04]  /*1cb950*/  @P6 STG.E desc[UR32][R8.64], R245 ;  /* 0x000000f508006986 */ /* 0x0003e8000c101920 */
[----:B-1----:R-:W4:Y:S01]  /*1cb960*/  LDL.LU R245, [R1+0x1ad4] ;  /* 0x001ad40001f57983 */ /* 0x002f220000300800 */
[----:B---3--:R-:W-:-:S05]  /*1cb970*/  IMAD.WIDE R8, R246, 0x4, R100 ;  /* 0x00000004f6087825 */ /* 0x008fca00078e0264 */
        /* <DEDUP_REMOVED lines=13> */
[----:B------:R-:W-:Y:S01]  /*1cba50*/  IMAD.WIDE R8, R246, 0x4, R98 ;  /* 0x00000004f6087825 */ /* 0x000fe200078e0262 */
[----:B------:R-:W3:Y:S01]  /*1cba60*/  LDL.LU R57, [R1+0x1ac8] ;  /* 0x001ac80001397983 */ /* 0x000ee20000300800 */
        /* <DEDUP_REMOVED lines=13> */
[----:B------:R1:W-:Y:S02]  /*1cbb40*/  @P5 STG.E desc[UR32][R8.64], R59 ;  /* 0x0000003b08005986 */ /* 0x0003e4000c101920 */
[----:B-1----:R-:W-:-:S02]  /*1cbb50*/  IMAD.WIDE R8, R246, 0x4, R14 ;  /* 0x00000004f6087825 */ /* 0x002fc400078e020e */
        /* <DEDUP_REMOVED lines=20> */
[----:B--2---:R-:W-:-:S05]  /*1cbca0*/  IMAD.WIDE R8, R244, 0x4, R100 ;  /* 0x00000004f4087825 */ /* 0x004fca00078e0264 */
        /* <DEDUP_REMOVED lines=8> */
[----:B------:R-:W2:Y:S04]  /*1cbd30*/  LDL.LU R245, [R1+0x1a18] ;  /* 0x001a180001f57983 */ /* 0x000ea80000300800 */
[----:B------:R-:W2:Y:S06]  /*1cbd40*/  LDL.LU R244, [R1+0x1a08] ;  /* 0x001a080001f47983 */ /* 0x000eac0000300800 */
[----:B---3--:R1:W-:Y:S01]  /*1cbd50*/  @P1 STG.E desc[UR32][R8.64], R17 ;  /* 0x0000001108001986 */ /* 0x0083e2000c101920 */
        /* <DEDUP_REMOVED lines=20> */
[C---:B------:R-:W-:Y:S02]  /*1cbea0*/  LOP3.LUT P4, RZ, R125.reuse, 0x20000, RZ, 0xc0, !PT ;  /* 0x000200007dff7812 */ /* 0x040fe4000788c0ff */
[----:B------:R-:W-:Y:S01]  /*1cbeb0*/  LOP3.LUT P5, RZ, R125, 0x40000, RZ, 0xc0, !PT ;  /* 0x000400007dff7812 */ /* 0x000fe200078ac0ff */
[----:B-1----:R-:W-:-:S05]  /*1cbec0*/  IMAD.WIDE R8, R56, 0x4, R96 ;  /* 0x0000000438087825 */ /* 0x002fca00078e0260 */
[----:B------:R1:W-:Y:S02]  /*1cbed0*/  @P2 STG.E desc[UR32][R8.64], R47 ;  /* 0x0000002f08002986 */ /* 0x0003e4000c101920 */
[----:B-1----:R-:W-:-:S05]  /*1cbee0*/  IMAD.WIDE R8, R56, 0x4, R14 ;  /* 0x0000000438087825 */ /* 0x002fca00078e020e */
[----:B------:R4:W-:Y:S02]  /*1cbef0*/  @P3 STG.E desc[UR32][R8.64], R57 ;  /* 0x0000003908003986 */ /* 0x0009e4000c101920 */
[----:B----4-:R-:W-:-:S05]  /*1cbf00*/  IMAD.WIDE R8, R246, 0x4, R100 ;  /* 0x00000004f6087825 */ /* 0x010fca00078e0264 */
[----:B------:R1:W-:Y:S02]  /*1cbf10*/  @P4 STG.E desc[UR32][R8.64], R58 ;  /* 0x0000003a08004986 */ /* 0x0003e4000c101920 */
[----:B-1----:R-:W-:-:S05]  /*1cbf20*/  IMAD.WIDE R8, R246, 0x4, R98 ;  /* 0x00000004f6087825 */ /* 0x002fca00078e0262 */
[----:B------:R1:W-:Y:S04]  /*1cbf30*/  @P5 STG.E desc[UR32][R8.64], R59 ;  /* 0x0000003b08005986 */ /* 0x0003e8000c101920 */
[----:B-1----:R-:W3:Y:S04]  /*1cbf40*/  LDL.LU R59, [R1+0x1b2c] ;  /* 0x001b2c00013b7983 */ /* 0x002ee80000300800 */
[----:B------:R-:W4:Y:S04]  /*1cbf50*/  LDL.LU R46, [R1+0x1afc] ;  /* 0x001afc00012e7983 */ /* 0x000f280000300800 */
[----:B------:R-:W4:Y:S04]  /*1cbf60*/  LDL.LU R47, [R1+0x1adc] ;  /* 0x001adc00012f7983 */ /* 0x000f280000300800 */
[----:B------:R-:W3:Y:S01]  /*1cbf70*/  LDL.LU R58, [R1+0x2f38] ;  /* 0x002f3800013a7983 */ /* 0x000ee20000300800 */
[----:B------:R-:W-:-:S02]  /*1cbf80*/  LOP3.LUT P6, RZ, R125, 0x80000, RZ, 0xc0, !PT ;  /* 0x000800007dff7812 */ /* 0x000fc400078cc0ff */
[C---:B------:R-:W-:Y:S01]  /*1cbf90*/  LOP3.LUT P0, RZ, R125.reuse, 0x100000, RZ, 0xc0, !PT ;  /* 0x001000007dff7812 */ /* 0x040fe2000780c0ff */
[----:B------:R-:W-:Y:S01]  /*1cbfa0*/  IMAD.WIDE R8, R246, 0x4, R96 ;  /* 0x00000004f6087825 */ /* 0x000fe200078e0260 */
[C---:B------:R-:W-:Y:S02]  /*1cbfb0*/  LOP3.LUT P2, RZ, R125.reuse, 0x200000, RZ, 0xc0, !PT ;  /* 0x002000007dff7812 */ /* 0x040fe4000784c0ff */
[C---:B------:R-:W-:Y:S02]  /*1cbfc0*/  LOP3.LUT P3, RZ, R125.reuse, 0x400000, RZ, 0xc0, !PT ;  /* 0x004000007dff7812 */ /* 0x040fe4000786c0ff */
[----:B------:R-:W-:-:S05]  /*1cbfd0*/  LOP3.LUT P4, RZ, R125, 0x800000, RZ, 0xc0, !PT ;  /* 0x008000007dff7812 */ /* 0x000fca000788c0ff */
[----:B--2---:R1:W-:Y:S02]  /*1cbfe0*/  @P6 STG.E desc[UR32][R8.64], R245 ;  /* 0x000000f508006986 */ /* 0x0043e4000c101920 */
[----:B-1----:R-:W-:Y:S02]  /*1cbff0*/  IMAD.WIDE R8, R246, 0x4, R14 ;  /* 0x00000004f6087825 */ /* 0x002fe400078e020e */
[----:B------:R-:W2:Y:S04]  /*1cc000*/  LDL.LU R245, [R1+0x1acc] ;  /* 0x001acc0001f57983 */ /* 0x000ea80000300800 */
[----:B------:R-:W2:Y:S04]  /*1cc010*/  LDL.LU R246, [R1+0x1a5c] ;  /* 0x001a5c0001f67983 */ /* 0x000ea80000300800 */
[----:B------:R1:W-:Y:S04]  /*1cc020*/  @P0 STG.E desc[UR32][R8.64], R244 ;  /* 0x000000f408000986 */ /* 0x0003e8000c101920 */
[----:B-1----:R-:W2:Y:S04]  /*1cc030*/  LDL.LU R244, [R1+0x1a2c] ;  /* 0x001a2c0001f47983 */ /* 0x002ea80000300800 */
[----:B------:R-:W2:Y:S04]  /*1cc040*/  LDL.LU R56, [R1+0x1a1c] ;  /* 0x001a1c0001387983 */ /* 0x000ea80000300800 */
[----:B------:R-:W2:Y:S01]  /*1cc050*/  LDL.LU R57, [R1+0x2f3c] ;  /* 0x002f3c0001397983 */ /* 0x000ea20000300800 */
[----:B---3--:R-:W-:-:S05]  /*1cc060*/  IMAD.WIDE R8, R58, 0x4, R100 ;  /* 0x000000043a087825 */ /* 0x008fca00078e0264 */
[----:B------:R1:W-:Y:S04]  /*1cc070*/  @P2 STG.E desc[UR32][R8.64], R59 ;  /* 0x0000003b08002986 */ /* 0x0003e8000c101920 */
[----:B-1----:R-:W3:Y:S04]  /*1cc080*/  LDL.LU R59, [R1+0x1a0c] ;  /* 0x001a0c00013b7983 */ /* 0x002ee80000300800 */
[----:B------:R-:W3:Y:S04]  /*1cc090*/  LDL.LU R126, [R1+0x2f40] ;  /* 0x002f4000017e7983 */ /* 0x000ee80000300800 */
[----:B------:R-:W3:Y:S01]  /*1cc0a0*/  LDL.LU R252, [R1+0x1b30] ;  /* 0x001b300001fc7983 */ /* 0x000ee20000300800 */
[----:B------:R-:W-:-:S05]  /*1cc0b0*/  IMAD.WIDE R8, R58, 0x4, R98 ;  /* 0x000000043a087825 */ /* 0x000fca00078e0262 */
[----:B----4-:R1:W-:Y:S02]  /*1cc0c0*/  @P3 STG.E desc[UR32][R8.64], R46 ;  /* 0x0000002e08003986 */ /* 0x0103e4000c101920 */
[----:B-1----:R-:W-:-:S05]  /*1cc0d0*/  IMAD.WIDE R8, R58, 0x4, R96 ;  /* 0x000000043a087825 */ /* 0x002fca00078e0260 */
[----:B------:R1:W-:Y:S02]  /*1cc0e0*/  @P4 STG.E desc[UR32][R8.64], R47 ;  /* 0x0000002f08004986 */ /* 0x0003e4000c101920 */
[----:B-1----:R-:W-:Y:S02]  /*1cc0f0*/  IMAD.WIDE R8, R58, 0x4, R14 ;  /* 0x000000043a087825 */ /* 0x002fe400078e020e */
[----:B------:R-:W4:Y:S01]  /*1cc100*/  LDL.LU R58, [R1+0x1ae0] ;  /* 0x001ae000013a7983 */ /* 0x000f220000300800 */
[----:B------:R-:W-:Y:S02]  /*1cc110*/  LOP3.LUT P6, RZ, R125, 0x4000000, RZ, 0xc0, !PT ;  /* 0x040000007dff7812 */ /* 0x000fe400078cc0ff */
[----:B------:R-:W-:Y:S02]  /*1cc120*/  LOP3.LUT R5, R5, 0xffffefff, RZ, 0xc0, !PT ;  /* 0xffffefff05057812 */ /* 0x000fe400078ec0ff */
[----:B------:R-:W-:Y:S02]  /*1cc130*/  LOP3.LUT P5, RZ, R125, 0x1000000, RZ, 0xc0, !PT ;  /* 0x010000007dff7812 */ /* 0x000fe400078ac0ff */
[----:B------:R-:W-:Y:S01]  /*1cc140*/  LOP3.LUT P4, RZ, R6, 0x2000, RZ, 0xc0, !PT ;  /* 0x0000200006ff7812 */ /* 0x000fe2000788c0ff */
[----:B------:R-:W4:Y:S04]  /*1cc150*/  LDL.LU R45, [R1+0x1b00] ;  /* 0x001b0000012d7983 */ /* 0x000f280000300800 */
[----:B------:R-:W4:Y:S04]  /*1cc160*/  LDL.LU R127, [R1+0x1ab0] ;  /* 0x001ab000017f7983 */ /* 0x000f280000300800 */
[----:B------:R-:W4:Y:S01]  /*1cc170*/  LDL.LU R46, [R1+0x1a30] ;  /* 0x001a3000012e7983 */ /* 0x000f220000300800 */
[----:B------:R-:W-:-:S04]  /*1cc180*/  @P6 LOP3.LUT R5, R5, 0x1000, RZ, 0xfc, !PT ;  /* 0x0000100005056812 */ /* 0x000fc800078efcff */
[C---:B------:R-:W-:Y:S02]  /*1cc190*/  LOP3.LUT P0, RZ, R5.reuse, 0x2, RZ, 0xc0, !PT ;  /* 0x0000000205ff7812 */ /* 0x040fe4000780c0ff */
[----:B------:R-:W-:-:S11]  /*1cc1a0*/  LOP3.LUT R5, R5, 0xffffffbf, RZ, 0xc0, !PT ;  /* 0xffffffbf05057812 */ /* 0x000fd600078ec0ff */
[----:B------:R-:W-:-:S04]  /*1cc1b0*/  @P0 LOP3.LUT R5, R5, 0x40, RZ, 0xfc, !PT ;  /* 0x0000004005050812 */ /* 0x000fc800078efcff */
[C---:B------:R-:W-:Y:S02]  /*1cc1c0*/  LOP3.LUT P0, RZ, R5.reuse, 0x1, RZ, 0xc0, !PT ;  /* 0x0000000105ff7812 */ /* 0x040fe4000780c0ff */
        /* <DEDUP_REMOVED lines=13> */
[----:B--2---:R1:W-:Y:S01]  /*1cc2a0*/  @P5 STG.E desc[UR32][R8.64], R245 ;  /* 0x000000f508005986 */ /* 0x0043e2000c101920 */
[----:B------:R-:W-:Y:S01]  /*1cc2b0*/  LOP3.LUT R5, R5, 0xfffff7ff, RZ, 0xc0, !PT ;  /* 0xfffff7ff05057812 */ /* 0x000fe200078ec0ff */
[----:B-1----:R-:W-:-:S10]  /*1cc2c0*/  IMAD.WIDE R8, R57, 0x4, R100 ;  /* 0x0000000439087825 */ /* 0x002fd400078e0264 */
[----:B------:R-:W-:Y:S01]  /*1cc2d0*/  @P0 LOP3.LUT R5, R5, 0x800, RZ, 0xfc, !PT ;  /* 0x0000080005050812 */ /* 0x000fe200078efcff */
[----:B------:R1:W-:Y:S03]  /*1cc2e0*/  @P6 STG.E desc[UR32][R8.64], R246 ;  /* 0x000000f608006986 */ /* 0x0003e6000c101920 */
[----:B------:R-:W-:Y:S02]  /*1cc2f0*/  LOP3.LUT P6, RZ, R5, 0x1000, RZ, 0xc0, !PT ;  /* 0x0000100005ff7812 */ /* 0x000fe400078cc0ff */
[----:B------:R-:W-:Y:S02]  /*1cc300*/  LOP3.LUT P0, RZ, R125, 0x8000000, RZ, 0xc0, !PT ;  /* 0x080000007dff7812 */ /* 0x000fe4000780c0ff */
[----:B------:R-:W-:Y:S01]  /*1cc310*/  LOP3.LUT P5, RZ, R6, 0x40000, RZ, 0xc0, !PT ;  /* 0x0004000006ff7812 */ /* 0x000fe200078ac0ff */
[----:B-1----:R-:W-:Y:S01]  /*1cc320*/  IMAD.WIDE R8, R57, 0x4, R98 ;  /* 0x0000000439087825 */ /* 0x002fe200078e0262 */
[----:B------:R-:W2:Y:S07]  /*1cc330*/  LDL.LU R246, [R1+0x2f44] ;  /* 0x002f440001f67983 */ /* 0x000eae0000300800 */
[----:B------:R1:W-:Y:S01]  /*1cc340*/  @P6 STG.E desc[UR32][R8.64], R244 ;  /* 0x000000f408006986 */ /* 0x0003e2000c101920 */
[----:B------:R-:W-:Y:S01]  /*1cc350*/  LOP3.LUT P6, RZ, R7, 0x8, RZ, 0xc0, !PT ;  /* 0x0000000807ff7812 */ /* 0x000fe200078cc0ff */
[----:B------:R-:W-:-:S05]  /*1cc360*/  IMAD.WIDE R6, R57, 0x4, R96 ;  /* 0x0000000439067825 */ /* 0x000fca00078e0260 */
[----:B------:R1:W-:Y:S01]  /*1cc370*/  @P0 STG.E desc[UR32][R6.64], R56 ;  /* 0x0000003806000986 */ /* 0x0003e2000c101920 */
[----:B------:R-:W-:-:S03]  /*1cc380*/  LOP3.LUT P0, RZ, R5, 0x800, RZ, 0xc0, !PT ;  /* 0x0000080005ff7812 */ /* 0x000fc6000780c0ff */
[----:B-1----:R-:W2:Y:S04]  /*1cc390*/  LDL.LU R244, [R1+0x2f48] ;  /* 0x002f480001f47983 */ /* 0x002ea80000300800 */
[----:B------:R-:W2:Y:S04]  /*1cc3a0*/  LDL R245, [R1+0x32e4] ;  /* 0x0032e40001f57983 */ /* 0x000ea80000100800 */
[----:B------:R-:W2:Y:S04]  /*1cc3b0*/  LDL.LU R47, [R1+0x1930] ;  /* 0x00193000012f7983 */ /* 0x000ea80000300800 */
[----:B------:R-:W2:Y:S01]  /*1cc3c0*/  LDL.LU R0, [R1+0x6c50] ;  /* 0x006c500001007983 */ /* 0x000ea20000300800 */
[----:B------:R-:W-:-:S03]  /*1cc3d0*/  IMAD.WIDE R6, R57, 0x4, R14 ;  /* 0x0000000439067825 */ /* 0x000fc600078e020e */
[----:B------:R-:W2:Y:S04]  /*1cc3e0*/  LDL.LU R56, [R1+0x2f4c] ;  /* 0x002f4c0001387983 */ /* 0x000ea80000300800 */
[----:B------:R-:W2:Y:S04]  /*1cc3f0*/  LDL R57, [R1+0x30e8] ;  /* 0x0030e80001397983 */ /* 0x000ea80000100800 */
[----:B---3--:R1:W-:Y:S01]  /*1cc400*/  @P0 STG.E desc[UR32][R6.64], R59 ;  /* 0x0000003b06000986 */ /* 0x0083e2000c101920 */
[----:B------:R-:W-:Y:S01]  /*1cc410*/  LOP3.LUT P0, RZ, R5, 0x400, RZ, 0xc0, !PT ;  /* 0x0000040005ff7812 */ /* 0x000fe2000780c0ff */
[----:B-1----:R-:W-:-:S02]  /*1cc420*/  IMAD.WIDE R6, R126, 0x4, R100 ;  /* 0x000000047e067825 */ /* 0x002fc400078e0264 */
[----:B------:R-:W3:Y:S04]  /*1cc430*/  LDL R59, [R1+0x30ec] ;  /* 0x0030ec00013b7983 */ /* 0x000ee80000100800 */
[----:B------:R-:W3:Y:S04]  /*1cc440*/  LDL.LU R43, [R1+0x1760] ;  /* 0x00176000012b7983 */ /* 0x000ee80000300800 */
[----:B------:R-:W3:Y:S04]  /*1cc450*/  LDL.LU R44, [R1+0x10d0] ;  /* 0x0010d000012c7983 */ /* 0x000ee80000300800 */
[----:B------:R1:W-:Y:S01]  /*1cc460*/  @P0 STG.E desc[UR32][R6.64], R252 ;  /* 0x000000fc06000986 */ /* 0x0003e2000c101920 */
[----:B------:R-:W-:Y:S01]  /*1cc470*/  LOP3.LUT P0, RZ, R5, 0x200, RZ, 0xc0, !PT ;  /* 0x0000020005ff7812 */ /* 0x000fe2000780c0ff */
[----:B-1----:R-:W-:-:S02]  /*1cc480*/  IMAD.WIDE R6, R126, 0x4, R98 ;  /* 0x000000047e067825 */ /* 0x002fc400078e0262 */
[----:B------:R-:W3:Y:S10]  /*1cc490*/  LDL.LU R252, [R1+0x1b34] ;  /* 0x001b340001fc7983 */ /* 0x000ef40000300800 */
[----:B----4-:R1:W-:Y:S04]  /*1cc4a0*/  @P0 STG.E desc[UR32][R6.64], R58 ;  /* 0x0000003a06000986 */ /* 0x0103e8000c101920 */
[----:B-1----:R-:W4:Y:S01]  /*1cc4b0*/  LDL.LU R58, [R1+0x1ae4] ;  /* 0x001ae400013a7983 */ /* 0x002f220000300800 */
[C---:B------:R-:W-:Y:S01]  /*1cc4c0*/  LOP3.LUT P0, RZ, R5.reuse, 0x100, RZ, 0xc0, !PT ;  /* 0x0000010005ff7812 */ /* 0x040fe2000780c0ff */
[C---:B------:R-:W-:Y:S01]  /*1cc4d0*/  IMAD.WIDE R6, R126.reuse, 0x4, R96 ;  /* 0x000000047e067825 */ /* 0x040fe200078e0260 */
[C---:B------:R-:W-:Y:S01]  /*1cc4e0*/  LOP3.LUT P2, RZ, R5.reuse, 0x4, RZ, 0xc0, !PT ;  /* 0x0000000405ff7812 */ /* 0x040fe2000784c0ff */
[----:B------:R-:W4:Y:S10]  /*1cc4f0*/  LDL.LU R17, [R1+0x6c54] ;  /* 0x006c540001117983 */ /* 0x000f340000300800 */
[----:B------:R1:W-:Y:S01]  /*1cc500*/  @P0 STG.E desc[UR32][R6.64], R45 ;  /* 0x0000002d06000986 */ /* 0x0003e2000c101920 */
[----:B------:R-:W-:Y:S01]  /*1cc510*/  LOP3.LUT P0, RZ, R5, 0x80, RZ, 0xc0, !PT ;  /* 0x0000008005ff7812 */ /* 0x000fe2000780c0ff */
[----:B-1----:R-:W-:-:S02]  /*1cc520*/  IMAD.WIDE R6, R126, 0x4, R14 ;  /* 0x000000047e067825 */ /* 0x002fc400078e020e */
[----:B------:R-:W4:Y:S10]  /*1cc530*/  LDL.LU R126, [R1+0x1b04] ;  /* 0x001b0400017e7983 */ /* 0x000f340000300800 */
[----:B------:R2:W-:Y:S01]  /*1cc540*/  @P0 STG.E desc[UR32][R6.64], R127 ;  /* 0x0000007f06000986 */ /* 0x0005e2000c101920 */
[----:B------:R-:W-:-:S02]  /*1cc550*/  LOP3.LUT P0, RZ, R5, 0x40, RZ, 0xc0, !PT ;  /* 0x0000004005ff7812 */ /* 0x000fc4000780c0ff */
[C---:B------:R-:W-:Y:S02]  /*1cc560*/  LOP3.LUT P1, RZ, R5.reuse, 0x8, RZ, 0xc0, !PT ;  /* 0x0000000805ff7812 */ /* 0x040fe4000782c0ff */
[----:B------:R-:W-:Y:S01]  /*1cc570*/  LOP3.LUT P3, RZ, R5, 0x10, RZ, 0xc0, !PT ;  /* 0x0000001005ff7812 */ /* 0x000fe2000786c0ff */
[----:B--2---:R-:W-:-:S04]  /*1cc580*/  IMAD.WIDE R6, R246, 0x4, R100 ;  /* 0x00000004f6067825 */ /* 0x004fc800078e0264 */
[----:B------:R-:W-:-:S04]  /*1cc590*/  IMAD.WIDE R10, R246, 0x4, R98 ;  /* 0x00000004f60a7825 */ /* 0x000fc800078e0262 */
[C---:B------:R-:W-:Y:S01]  /*1cc5a0*/  IMAD.WIDE R8, R246.reuse, 0x4, R14 ;  /* 0x00000004f6087825 */ /* 0x040fe200078e020e */
[----:B------:R1:W-:Y:S03]  /*1cc5b0*/  @P0 STG.E desc[UR32][R6.64], R46 ;  /* 0x0000002e06000986 */ /* 0x0003e6000c101920 */
[----:B-1----:R-:W-:Y:S02]  /*1cc5c0*/  IMAD.WIDE R6, R246, 0x4, R96 ;  /* 0x00000004f6067825 */ /* 0x002fe400078e0260 */
[----:B------:R-:W2:Y:S04]  /*1cc5d0*/  LDL.LU R246, [R1+0x1ab4] ;  /* 0x001ab40001f67983 */ /* 0x000ea80000300800 */
[----:B------:R1:W-:Y:S04]  /*1cc5e0*/  @P2 STG.E desc[UR32][R10.64], R47 ;  /* 0x0000002f0a002986 */ /* 0x0003e8000c101920 */
[----:B------:R-:W2:Y:S01]  /*1cc5f0*/  LDL.LU R3, [R1+0x6c5c] ;  /* 0x006c5c0001037983 */ /* 0x000ea20000300800 */
[----:B------:R-:W-:-:S03]  /*1cc600*/  ISETP.GE.AND P2, PT, R0, UR6, PT ;  /* 0x0000000600007c0c */ /* 0x000fc6000bf46270 */
[----:B------:R-:W2:Y:S04]  /*1cc610*/  LDL.LU R0, [R1+0x1a34] ;  /* 0x001a340001007983 */ /* 0x000ea80000300800 */
[----:B------:R-:W2:Y:S04]  /*1cc620*/  LDL.LU R127, [R1+0x1934] ;  /* 0x00193400017f7983 */ /* 0x000ea80000300800 */
[----:B------:R-:W2:Y:S01]  /*1cc630*/  LDL.LU R46, [R1+0x1764] ;  /* 0x00176400012e7983 */ /* 0x000ea20000300800 */
[----:B------:R-:W-:-:S03]  /*1cc640*/  IMAD.WIDE R12, R244, 0x4, R98 ;  /* 0x00000004f40c7825 */ /* 0x000fc600078e0262 */
[----:B------:R-:W2:Y:S01]  /*1cc650*/  LDL.LU R45, [R1+0x2f50] ;  /* 0x002f5000012d7983 */ /* 0x000ea20000300800 */
[----:B-1----:R-:W-:-:S03]  /*1cc660*/  IMAD.WIDE R10, R244, 0x4, R100 ;  /* 0x00000004f40a7825 */ /* 0x002fc600078e0264 */
[----:B------:R-:W2:Y:S04]  /*1cc670*/  LDL.LU R47, [R1+0x2f54] ;  /* 0x002f5400012f7983 */ /* 0x000ea80000300800 */
[----:B---3--:R-:W-:Y:S04]  /*1cc680*/  @P1 STG.E desc[UR32][R6.64], R43 ;  /* 0x0000002b06001986 */ /* 0x008fe8000c101920 */
[----:B------:R1:W-:Y:S04]  /*1cc690*/  @P3 STG.E desc[UR32][R8.64], R44 ;  /* 0x0000002c08003986 */ /* 0x0003e8000c101920 */
[----:B-1----:R-:W3:Y:S04]  /*1cc6a0*/  LDL.LU R44, [R1+0x10d4] ;  /* 0x0010d400012c7983 */ /* 0x002ee80000300800 */
[----:B------:R-:W-:Y:S04]  /*1cc6b0*/  @P4 STG.E desc[UR32][R10.64], R252 ;  /* 0x000000fc0a004986 */ /* 0x000fe8000c101920 */
[----:B----4-:R1:W-:Y:S04]  /*1cc6c0*/  @P5 STG.E desc[UR32][R12.64], R58 ;  /* 0x0000003a0c005986 */ /* 0x0103e8000c101920 */
[----:B-1----:R-:W4:Y:S01]  /*1cc6d0*/  LDL.LU R58, [R1+0x1b38] ;  /* 0x001b3800013a7983 */ /* 0x002f220000300800 */
[----:B------:R-:W-:Y:S01]  /*1cc6e0*/  LOP3.LUT P0, RZ, R5, 0x20, RZ, 0xc0, !PT ;  /* 0x0000002005ff7812 */ /* 0x000fe2000780c0ff */
[----:B------:R-:W-:-:S03]  /*1cc6f0*/  IMAD.WIDE R6, R244, 0x4, R96 ;  /* 0x00000004f4067825 */ /* 0x000fc600078e0260 */
[----:B------:R-:W-:Y:S02]  /*1cc700*/  ISETP.LT.AND P0, PT, R245, UR4, !P0 ;  /* 0x00000004f5007c0c */ /* 0x000fe4000c701270 */
[----:B------:R-:W-:Y:S02]  /*1cc710*/  ISETP.LT.AND P1, PT, R57, UR4, !P2 ;  /* 0x0000000439007c0c */ /* 0x000fe4000d721270 */
[----:B------:R-:W-:Y:S02]  /*1cc720*/  ISETP.LT.AND P3, PT, R59, UR4, !P2 ;  /* 0x000000043b007c0c */ /* 0x000fe4000d761270 */
[----:B------:R-:W-:Y:S02]  /*1cc730*/  ISETP.GE.AND P4, PT, R17, UR6, PT ;  /* 0x0000000611007c0c */ /* 0x000fe4000bf86270 */
[----:B------:R-:W-:Y:S02]  /*1cc740*/  ISETP.LT.AND P5, PT, R247, UR4, !P2 ;  /* 0x00000004f7007c0c */ /* 0x000fe4000d7a1270 */
[----:B------:R-:W-:Y:S01]  /*1cc750*/  ISETP.LT.AND P2, PT, R245, UR4, !P2 ;  /* 0x00000004f5007c0c */ /* 0x000fe2000d741270 */
[----:B------:R1:W-:Y:S01]  /*1cc760*/  @P6 STG.E desc[UR32][R6.64], R126 ;  /* 0x0000007e06006986 */ /* 0x0003e2000c101920 */
[----:B------:R-:W-:Y:S01]  /*1cc770*/  ISETP.LT.AND P6, PT, R57, UR4, !P4 ;  /* 0x0000000439007c0c */ /* 0x000fe2000e7c1270 */
[----:B------:R-:W-:-:S04]  /*1cc780*/  IMAD.WIDE R8, R56, 0x4, R100 ;  /* 0x0000000438087825 */ /* 0x000fc800078e0264 */
[----:B------:R-:W-:-:S04]  /*1cc790*/  IMAD.WIDE R10, R56, 0x4, R98 ;  /* 0x00000004380a7825 */ /* 0x000fc800078e0262 */
[----:B-1----:R-:W-:Y:S02]  /*1cc7a0*/  IMAD.WIDE R6, R244, 0x4, R14 ;  /* 0x00000004f4067825 */ /* 0x002fe400078e020e */
[----:B------:R-:W4:Y:S04]  /*1cc7b0*/  LDL.LU R244, [R1+0x1ae8] ;  /* 0x001ae80001f47983 */ /* 0x000f280000300800 */
[----:B------:R-:W4:Y:S04]  /*1cc7c0*/  LDL.LU R17, [R1+0x6c58] ;  /* 0x006c580001117983 */ /* 0x000f280000300800 */
[----:B------:R-:W4:Y:S04]  /*1cc7d0*/  LDL.LU R252, [R1+0x1b08] ;  /* 0x001b080001fc7983 */ /* 0x000f280000300800 */
[----:B------:R-:W4:Y:S01]  /*1cc7e0*/  LDL.LU R126, [R1+0x1ab8] ;  /* 0x001ab800017e7983 */ /* 0x000f220000300800 */
[----:B------:R-:W-:-:S03]  /*1cc7f0*/  IMAD.WIDE R12, R56, 0x4, R96 ;  /* 0x00000004380c7825 */ /* 0x000fc600078e0260 */
[----:B--2---:R1:W-:Y:S01]  /*1cc800*/  @P0 STG.E desc[UR32][R6.64], R246 ;  /* 0x000000f606000986 */ /* 0x0043e2000c101920 */
[----:B------:R-:W-:-:S03]  /*1cc810*/  ISETP.GE.AND P0, PT, R3, UR6, PT ;  /* 0x0000000603007c0c */ /* 0x000fc6000bf06270 */
[----:B------:R2:W-:Y:S04]  /*1cc820*/  @P1 STG.E desc[UR32][R8.64], R0 ;  /* 0x0000000008001986 */ /* 0x0005e8000c101920 */
[----:B------:R2:W-:Y:S04]  /*1cc830*/  @P3 STG.E desc[UR32][R10.64], R127 ;  /* 0x0000007f0a003986 */ /* 0x0005e8000c101920 */
[----:B-1----:R-:W4:Y:S01]  /*1cc840*/  LDL.LU R246, [R1+0x1a38] ;  /* 0x001a380001f67983 */ /* 0x002f220000300800 */
[----:B------:R-:W-:-:S03]  /*1cc850*/  IMAD.WIDE R6, R56, 0x4, R14 ;  /* 0x0000000438067825 */ /* 0x000fc600078e020e */
[----:B------:R-:W4:Y:S01]  /*1cc860*/  LDL.LU R3, [R1+0x6c60] ;  /* 0x006c600001037983 */ /* 0x000f220000300800 */
[----:B--2---:R-:W-:-:S03]  /*1cc870*/  IMAD.WIDE R8, R45, 0x4, R100 ;  /* 0x000000042d087825 */ /* 0x004fc600078e0264 */
[----:B------:R-:W2:Y:S04]  /*1cc880*/  LDL.LU R127, [R1+0x1938] ;  /* 0x00193800017f7983 */ /* 0x000ea80000300800 */
[----:B------:R1:W-:Y:S04]  /*1cc890*/  @P5 STG.E desc[UR32][R12.64], R46 ;  /* 0x0000002e0c005986 */ /* 0x0003e8000c101920 */
[----:B-1----:R-:W2:Y:S04]  /*1cc8a0*/  LDL.LU R46, [R1+0x1768] ;  /* 0x00176800012e7983 */ /* 0x002ea80000300800 */
[----:B------:R-:W2:Y:S04]  /*1cc8b0*/  LDL.LU R56, [R1+0x2f58] ;  /* 0x002f580001387983 */ /* 0x000ea80000300800 */
[----:B---3--:R-:W-:Y:S04]  /*1cc8c0*/  @P2 STG.E desc[UR32][R6.64], R44 ;  /* 0x0000002c06002986 */ /* 0x008fe8000c101920 */
[----:B----4-:R1:W-:Y:S04]  /*1cc8d0*/  @P6 STG.E desc[UR32][R8.64], R58 ;  /* 0x0000003a08006986 */ /* 0x0103e8000c101920 */
[----:B-1----:R-:W3:Y:S04]  /*1cc8e0*/  LDL.LU R58, [R1+0x10d8] ;  /* 0x0010d800013a7983 */ /* 0x002ee80000300800 */
[----:B------:R-:W4:Y:S01]  /*1cc8f0*/  LDL.LU R0, [R1+0x6c68] ;  /* 0x006c680001007983 */ /* 0x000f220000300800 */
[----:B------:R-:W-:-:S02]  /*1cc900*/  ISETP.LT.AND P3, PT, R59, UR4, !P4 ;  /* 0x000000043b007c0c */ /* 0x000fc4000e761270 */
[----:B------:R-:W-:Y:S02]  /*1cc910*/  ISETP.LT.AND P1, PT, R247, UR4, !P4 ;  /* 0x00000004f7007c0c */ /* 0x000fe4000e721270 */
[----:B------:R-:W-:Y:S02]  /*1cc920*/  ISETP.LT.AND P4, PT, R245, UR4, !P4 ;  /* 0x00000004f5007c0c */ /* 0x000fe4000e781270 */
[----:B------:R-:W-:Y:S01]  /*1cc930*/  ISETP.LT.AND P5, PT, R57, UR4, !P0 ;  /* 0x0000000439007c0c */ /* 0x000fe2000c7a1270 */
[----:B------:R-:W-:-:S04]  /*1cc940*/  IMAD.WIDE R6, R45, 0x4, R98 ;  /* 0x000000042d067825 */ /* 0x000fc800078e0262 */
[----:B------:R-:W-:Y:S01]  /*1cc950*/  IMAD.WIDE R8, R45, 0x4, R96 ;  /* 0x000000042d087825 */ /* 0x000fe200078e0260 */
[----:B------:R-:W-:-:S03]  /*1cc960*/  ISETP.LT.AND P2, PT, R59, UR4, !P0 ;  /* 0x000000043b007c0c */ /* 0x000fc6000c741270 */
[----:B------:R-:W-:Y:S01]  /*1cc970*/  IMAD.WIDE R10, R45, 0x4, R14 ;  /* 0x000000042d0a7825 */ /* 0x000fe200078e020e */
[----:B------:R-:W4:Y:S03]  /*1cc980*/  LDL.LU R44, [R1+0x1b3c] ;  /* 0x001b3c00012c7983 */ /* 0x000f260000300800 */
[----:B------:R-:W-:Y:S01]  /*1cc990*/  IMAD.WIDE R12, R47, 0x4, R100 ;  /* 0x000000042f0c7825 */ /* 0x000fe200078e0264 */
[----:B------:R-:W4:Y:S01]  /*1cc9a0*/  LDL.LU R45, [R1+0x1aec] ;  /* 0x001aec00012d7983 */ /* 0x000f220000300800 */
[----:B------:R-:W-:Y:S02]  /*1cc9b0*/  ISETP.LT.AND P6, PT, R247, UR4, !P0 ;  /* 0x00000004f7007c0c */ /* 0x000fe4000c7c1270 */
[----:B------:R-:W-:Y:S01]  /*1cc9c0*/  ISETP.LT.AND P0, PT, R245, UR4, !P0 ;  /* 0x00000004f5007c0c */ /* 0x000fe2000c701270 */
[----:B------:R1:W-:Y:S04]  /*1cc9d0*/  @P3 STG.E desc[UR32][R6.64], R244 ;  /* 0x000000f406003986 */ /* 0x0003e8000c101920 */
[----:B------:R1:W-:Y:S04]  /*1cc9e0*/  @P1 STG.E desc[UR32][R8.64], R252 ;  /* 0x000000fc08001986 */ /* 0x0003e8000c101920 */
[----:B------:R1:W-:Y:S04]  /*1cc9f0*/  @P4 STG.E desc[UR32][R10.64], R126 ;  /* 0x0000007e0a004986 */ /* 0x0003e8000c101920 */
[----:B-1----:R-:W4:Y:S04]  /*1cca00*/  LDL.LU R244, [R1+0x2f5c] ;  /* 0x002f5c0001f47983 */ /* 0x002f280000300800 */
[----:B------:R-:W4:Y:S04]  /*1cca10*/  LDL.LU R252, [R1+0x1b0c] ;  /* 0x001b0c0001fc7983 */ /* 0x000f280000300800 */
[----:B------:R-:W4:Y:S01]  /*1cca20*/  LDL.LU R126, [R1+0x1abc] ;  /* 0x001abc00017e7983 */ /* 0x000f220000300800 */
[----:B------:R-:W-:-:S04]  /*1cca30*/  IMAD.WIDE R6, R47, 0x4, R98 ;  /* 0x000000042f067825 */ /* 0x000fc800078e0262 */
[C---:B------:R-:W-:Y:S01]  /*1cca40*/  IMAD.WIDE R8, R47.reuse, 0x4, R96 ;  /* 0x000000042f087825 */ /* 0x040fe200078e0260 */
[----:B------:R1:W-:Y:S04]  /*1cca50*/  @P5 STG.E desc[UR32][R12.64], R246 ;  /* 0x000000f60c005986 */ /* 0x0003e8000c101920 */
[----:B--2---:R2:W-:Y:S04]  /*1cca60*/  @P2 STG.E desc[UR32][R6.64], R127 ;  /* 0x0000007f06002986 */ /* 0x0045e8000c101920 */
[----:B-1----:R-:W4:Y:S01]  /*1cca70*/  LDL.LU R246, [R1+0x1a3c] ;  /* 0x001a3c0001f67983 */ /* 0x002f220000300800 */
[----:B--2---:R-:W-:-:S03]  /*1cca80*/  IMAD.WIDE R6, R47, 0x4, R14 ;  /* 0x000000042f067825 */ /* 0x004fc600078e020e */
[----:B------:R-:W2:Y:S04]  /*1cca90*/  LDL.LU R127, [R1+0x193c] ;  /* 0x00193c00017f7983 */ /* 0x000ea80000300800 */
[----:B------:R1:W-:Y:S04]  /*1ccaa0*/  @P6 STG.E desc[UR32][R8.64], R46 ;  /* 0x0000002e08006986 */ /* 0x0003e8000c101920 */
[----:B------:R-:W2:Y:S01]  /*1ccab0*/  LDL.LU R12, [R1+0x6c64] ;  /* 0x006c6400010c7983 */ /* 0x000ea20000300800 */
[----:B------:R-:W-:-:S03]  /*1ccac0*/  ISETP.GE.AND P4, PT, R3, UR6, PT ;  /* 0x0000000603007c0c */ /* 0x000fc6000bf86270 */
[----:B-1----:R-:W2:Y:S04]  /*1ccad0*/  LDL.LU R46, [R1+0x176c] ;  /* 0x00176c00012e7983 */ /* 0x002ea80000300800 */
[----:B------:R-:W2:Y:S04]  /*1ccae0*/  LDL.LU R47, [R1+0x10dc] ;  /* 0x0010dc00012f7983 */ /* 0x000ea80000300800 */
[----:B---3--:R1:W-:Y:S01]  /*1ccaf0*/  @P0 STG.E desc[UR32][R6.64], R58 ;  /* 0x0000003a06000986 */ /* 0x0083e2000c101920 */
[----:B----4-:R-:W-:-:S03]  /*1ccb00*/  ISETP.GE.AND P0, PT, R0, UR6, PT ;  /* 0x0000000600007c0c */ /* 0x010fc6000bf06270 */
[----:B-1----:R-:W3:Y:S04]  /*1ccb10*/  LDL.LU R58, [R1+0x2f60] ;  /* 0x002f6000013a7983 */ /* 0x002ee80000300800 */
[----:B------:R-:W4:Y:S04]  /*1ccb20*/  LDL.LU R3, [R1+0x6c6c] ;  /* 0x006c6c0001037983 */ /* 0x000f280000300800 */
[----:B------:R-:W4:Y:S01]  /*1ccb30*/  LDL.LU R0, [R1+0x1c40] ;  /* 0x001c400001007983 */ /* 0x000f220000300800 */
[----:B------:R-:W-:-:S04]  /*1ccb40*/  ISETP.GE.AND P3, PT, R17, UR6, PT ;  /* 0x0000000611007c0c */ /* 0x000fc8000bf66270 */
[----:B------:R-:W-:Y:S02]  /*1ccb50*/  ISETP.LT.AND P1, PT, R57, UR4, !P3 ;  /* 0x0000000439007c0c */ /* 0x000fe4000df21270 */
[----:B------:R-:W-:Y:S02]  /*1ccb60*/  ISETP.LT.AND P5, PT, R59, UR4, !P3 ;  /* 0x000000043b007c0c */ /* 0x000fe4000dfa1270 */
[----:B------:R-:W-:Y:S02]  /*1ccb70*/  ISETP.LT.AND P2, PT, R247, UR4, !P3 ;  /* 0x00000004f7007c0c */ /* 0x000fe4000df41270 */
[----:B------:R-:W-:Y:S02]  /*1ccb80*/  ISETP.LT.AND P3, PT, R245, UR4, !P3 ;  /* 0x00000004f5007c0c */ /* 0x000fe4000df61270 */
[----:B------:R-:W-:Y:S01]  /*1ccb90*/  ISETP.LT.AND P6, PT, R57, UR4, !P4 ;  /* 0x0000000439007c0c */ /* 0x000fe2000e7c1270 */
[----:B------:R-:W-:-:S04]  /*1ccba0*/  IMAD.WIDE R8, R56, 0x4, R100 ;  /* 0x0000000438087825 */ /* 0x000fc800078e0264 */
[----:B------:R-:W-:-:S04]  /*1ccbb0*/  IMAD.WIDE R10, R56, 0x4, R98 ;  /* 0x00000004380a7825 */ /* 0x000fc800078e0262 */
[----:B------:R-:W-:Y:S01]  /*1ccbc0*/  IMAD.WIDE R6, R56, 0x4, R96 ;  /* 0x0000000438067825 */ /* 0x000fe200078e0260 */
[----:B------:R1:W-:Y:S04]  /*1ccbd0*/  @P1 STG.E desc[UR32][R8.64], R44 ;  /* 0x0000002c08001986 */ /* 0x0003e8000c101920 */
[----:B------:R1:W-:Y:S04]  /*1ccbe0*/  @P5 STG.E desc[UR32][R10.64], R45 ;  /* 0x0000002d0a005986 */ /* 0x0003e8000c101920 */
[----:B------:R1:W-:Y:S01]  /*1ccbf0*/  @P2 STG.E desc[UR32][R6.64], R252 ;  /* 0x000000fc06002986 */ /* 0x0003e2000c101920 */
[----:B------:R-:W-:-:S02]  /*1ccc00*/  ISETP.LT.AND P5, PT, R59, UR4, !P4 ;  /* 0x000000043b007c0c */ /* 0x000fc4000e7a1270 */
[----:B------:R-:W-:Y:S02]  /*1ccc10*/  ISETP.LT.AND P1, PT, R247, UR4, !P4 ;  /* 0x00000004f7007c0c */ /* 0x000fe4000e721270 */
[----:B------:R-:W-:Y:S01]  /*1ccc20*/  ISETP.LT.AND P4, PT, R245, UR4, !P4 ;  /* 0x00000004f5007c0c */ /* 0x000fe2000e781270 */
[----:B-1----:R-:W-:Y:S01]  /*1ccc30*/  IMAD.WIDE R8, R56, 0x4, R14 ;  /* 0x0000000438087825 */ /* 0x002fe200078e020e */
[----:B------:R-:W4:Y:S03]  /*1ccc40*/  LDL.LU R44, [R1+0x1c10] ;  /* 0x001c1000012c7983 */ /* 0x000f260000300800 */
[C---:B------:R-:W-:Y:S01]  /*1ccc50*/  IMAD.WIDE R10, R244.reuse, 0x4, R100 ;  /* 0x00000004f40a7825 */ /* 0x040fe200078e0264 */
[----:B------:R-:W4:Y:S04]  /*1ccc60*/  LDL.LU R56, [R1+0x1c00] ;  /* 0x001c000001387983 */ /* 0x000f280000300800 */
[----:B------:R-:W4:Y:S04]  /*1ccc70*/  LDL.LU R252, [R1+0x2f64] ;  /* 0x002f640001fc7983 */ /* 0x000f280000300800 */
[----:B------:R1:W-:Y:S01]  /*1ccc80*/  @P3 STG.E desc[UR32][R8.64], R126 ;  /* 0x0000007e08003986 */ /* 0x0003e2000c101920 */
[----:B------:R-:W-:-:S03]  /*1ccc90*/  IMAD.WIDE R6, R244, 0x4, R98 ;  /* 0x00000004f4067825 */ /* 0x000fc600078e0262 */
[----:B------:R-:W4:Y:S01]  /*1ccca0*/  LDL.LU R45, [R1+0x1bd0] ;  /* 0x001bd000012d7983 */ /* 0x000f220000300800 */
[----:B------:R-:W-:Y:S01]  /*1cccb0*/  ISETP.LT.AND P2, PT, R57, UR4, !P0 ;  /* 0x0000000439007c0c */ /* 0x000fe2000c741270 */
[C---:B-1----:R-:W-:Y:S02]  /*1cccc0*/  IMAD.WIDE R8, R244.reuse, 0x4, R96 ;  /* 0x00000004f4087825 */ /* 0x042fe400078e0260 */
[----:B------:R1:W-:Y:S02]  /*1cccd0*/  @P6 STG.E desc[UR32][R10.64], R246 ;  /* 0x000000f60a006986 */ /* 0x0003e4000c101920 */
[----:B-1----:R-:W-:Y:S02]  /*1ccce0*/  IMAD.WIDE R10, R244, 0x4, R14 ;  /* 0x00000004f40a7825 */ /* 0x002fe400078e020e */
[----:B------:R-:W4:Y:S04]  /*1cccf0*/  LDL.LU R244, [R1+0x1bb0] ;  /* 0x001bb00001f47983 */ /* 0x000f280000300800 */
[----:B------:R-:W4:Y:S04]  /*1ccd00*/  LDL.LU R246, [R1+0x2f68] ;  /* 0x002f680001f67983 */ /* 0x000f280000300800 */
[----:B--2---:R1:W-:Y:S04]  /*1ccd10*/  @P5 STG.E desc[UR32][R6.64], R127 ;  /* 0x0000007f06005986 */ /* 0x0043e8000c101920 */
[----:B------:R-:W2:Y:S04]  /*1ccd20*/  LDL.LU R17, [R1+0x6c74] ;  /* 0x006c740001117983 */ /* 0x000ea80000300800 */
[----:B------:R-:W2:Y:S04]  /*1ccd30*/  LDL.LU R126, [R1+0x1b60] ;  /* 0x001b6000017e7983 */ /* 0x000ea80000300800 */
[----:B------:R1:W-:Y:S04]  /*1ccd40*/  @P1 STG.E desc[UR32][R8.64], R46 ;  /* 0x0000002e08001986 */ /* 0x0003e8000c101920 */
[----:B------:R1:W-:Y:S04]  /*1ccd50*/  @P4 STG.E desc[UR32][R10.64], R47 ;  /* 0x0000002f0a004986 */ /* 0x0003e8000c101920 */
[----:B-1----:R-:W2:Y:S04]  /*1ccd60*/  LDL.LU R127, [R1+0x1aa0] ;  /* 0x001aa000017f7983 */ /* 0x002ea80000300800 */
[----:B------:R-:W2:Y:S04]  /*1ccd70*/  LDL.LU R46, [R1+0x1b40] ;  /* 0x001b4000012e7983 */ /* 0x000ea80000300800 */
[----:B------:R-:W2:Y:S01]  /*1ccd80*/  LDL.LU R47, [R1+0x1c44] ;  /* 0x001c4400012f7983 */ /* 0x000ea20000300800 */
[----:B---3--:R-:W-:Y:S01]  /*1ccd90*/  IMAD.WIDE R6, R58, 0x4, R100 ;  /* 0x000000043a067825 */ /* 0x008fe200078e0264 */
[----:B----4-:R-:W-:-:S03]  /*1ccda0*/  ISETP.GE.AND P1, PT, R3, UR6, PT ;  /* 0x0000000603007c0c */ /* 0x010fc6000bf26270 */
[----:B------:R-:W-:-:S04]  /*1ccdb0*/  IMAD.WIDE R8, R58, 0x4, R98 ;  /* 0x000000043a087825 */ /* 0x000fc800078e0262 */
[C---:B------:R-:W-:Y:S01]  /*1ccdc0*/  IMAD.WIDE R10, R58.reuse, 0x4, R96 ;  /* 0x000000043a0a7825 */ /* 0x040fe200078e0260 */
[----:B------:R-:W3:Y:S04]  /*1ccdd0*/  LDL.LU R3, [R1+0x6c78] ;  /* 0x006c780001037983 */ /* 0x000ee80000300800 */
[----:B------:R1:W-:Y:S02]  /*1ccde0*/  @P2 STG.E desc[UR32][R6.64], R0 ;  /* 0x0000000006002986 */ /* 0x0003e4000c101920 */
[----:B-1----:R-:W-:Y:S02]  /*1ccdf0*/  IMAD.WIDE R6, R58, 0x4, R14 ;  /* 0x000000043a067825 */ /* 0x002fe400078e020e */
[----:B------:R-:W4:Y:S01]  /*1cce00*/  LDL.LU R58, [R1+0x1c14] ;  /* 0x001c1400013a7983 */ /* 0x000f220000300800 */
[----:B------:R-:W-:-:S02]  /*1cce10*/  ISETP.LT.AND P3, PT, R59, UR4, !P0 ;  /* 0x000000043b007c0c */ /* 0x000fc4000c761270 */
[----:B------:R-:W-:Y:S02]  /*1cce20*/  ISETP.GE.AND P5, PT, R12, UR6, PT ;  /* 0x000000060c007c0c */ /* 0x000fe4000bfa6270 */
[----:B------:R-:W-:Y:S02]  /*1cce30*/  ISETP.LT.AND P6, PT, R247, UR4, !P0 ;  /* 0x00000004f7007c0c */ /* 0x000fe4000c7c1270 */
[----:B------:R-:W-:Y:S02]  /*1cce40*/  ISETP.LT.AND P0, PT, R245, UR4, !P0 ;  /* 0x00000004f5007c0c */ /* 0x000fe4000c701270 */
[----:B------:R-:W-:Y:S02]  /*1cce50*/  ISETP.LT.AND P4, PT, R57, UR4, !P5 ;  /* 0x0000000439007c0c */ /* 0x000fe4000ef81270 */
[----:B------:R-:W-:-:S03]  /*1cce60*/  ISETP.LT.AND P2, PT, R59, UR4, !P5 ;  /* 0x000000043b007c0c */ /* 0x000fc6000ef41270 */
[----:B------:R1:W-:Y:S04]  /*1cce70*/  @P3 STG.E desc[UR32][R8.64], R44 ;  /* 0x0000002c08003986 */ /* 0x0003e8000c101920 */
[----:B------:R1:W-:Y:S01]  /*1cce80*/  @P6 STG.E desc[UR32][R10.64], R56 ;  /* 0x000000380a006986 */ /* 0x0003e2000c101920 */
[----:B------:R-:W-:Y:S02]  /*1cce90*/  ISETP.LT.AND P3, PT, R247, UR4, !P5 ;  /* 0x00000004f7007c0c */ /* 0x000fe4000ef61270 */
[----:B------:R-:W-:Y:S02]  /*1ccea0*/  ISETP.LT.AND P5, PT, R245, UR4, !P5 ;  /* 0x00000004f5007c0c */ /* 0x000fe4000efa1270 */
[----:B------:R-:W-:Y:S01]  /*1cceb0*/  ISETP.LT.AND P6, PT, R57, UR4, !P1 ;  /* 0x0000000439007c0c */ /* 0x000fe2000cfc1270 */
[----:B------:R1:W-:Y:S02]  /*1ccec0*/  @P0 STG.E desc[UR32][R6.64], R45 ;  /* 0x0000002d06000986 */ /* 0x0003e4000c101920 */
[----:B-1----:R-:W-:-:S02]  /*1cced0*/  IMAD.WIDE R8, R252, 0x4, R100 ;  /* 0x00000004fc087825 */ /* 0x002fc400078e0264 */
[----:B------:R-:W3:Y:S01]  /*1ccee0*/  LDL.LU R56, [R1+0x2f6c] ;  /* 0x002f6c0001387983 */ /* 0x000ee20000300800 */
[----:B------:R-:W-:Y:S01]  /*1ccef0*/  ISETP.LT.AND P0, PT, R59, UR4, !P1 ;  /* 0x000000043b007c0c */ /* 0x000fe2000cf01270 */
[----:B------:R-:W-:-:S04]  /*1ccf00*/  IMAD.WIDE R10, R252, 0x4, R14 ;  /* 0x00000004fc0a7825 */ /* 0x000fc800078e020e */
[----:B------:R-:W-:Y:S01]  /*1ccf10*/  IMAD.WIDE R6, R252, 0x4, R98 ;  /* 0x00000004fc067825 */ /* 0x000fe200078e0262 */
[----:B------:R1:W-:Y:S03]  /*1ccf20*/  @P4 STG.E desc[UR32][R8.64], R244 ;  /* 0x000000f408004986 */ /* 0x0003e6000c101920 */
[----:B------:R-:W-:Y:S01]  /*1ccf30*/  IMAD.WIDE R12, R246, 0x4, R100 ;  /* 0x00000004f60c7825 */ /* 0x000fe200078e0264 */
[----:B-1----:R-:W3:Y:S04]  /*1ccf40*/  LDL.LU R244, [R1+0x1c04] ;  /* 0x001c040001f47983 */ /* 0x002ee80000300800 */
[----:B------:R-:W3:Y:S04]  /*1ccf50*/  LDL.LU R0, [R1+0x6c70] ;  /* 0x006c700001007983 */ /* 0x000ee80000300800 */
[----:B------:R-:W3:Y:S04]  /*1ccf60*/  LDL.LU R44, [R1+0x1bd4] ;  /* 0x001bd400012c7983 */ /* 0x000ee80000300800 */
[----:B------:R-:W3:Y:S01]  /*1ccf70*/  LDL.LU R45, [R1+0x1bb4] ;  /* 0x001bb400012d7983 */ /* 0x000ee20000300800 */
[----:B------:R-:W-:-:S03]  /*1ccf80*/  IMAD.WIDE R8, R252, 0x4, R96 ;  /* 0x00000004fc087825 */ /* 0x000fc600078e0260 */
[----:B--2---:R1:W-:Y:S04]  /*1ccf90*/  @P2 STG.E desc[UR32][R6.64], R126 ;  /* 0x0000007e06002986 */ /* 0x0043e8000c101920 */
[----:B------:R-:W2:Y:S04]  /*1ccfa0*/  LDL.LU R252, [R1+0x1b64] ;  /* 0x001b640001fc7983 */ /* 0x000ea80000300800 */
[----:B------:R1:W-:Y:S04]  /*1ccfb0*/  @P3 STG.E desc[UR32][R8.64], R127 ;  /* 0x0000007f08003986 */ /* 0x0003e8000c101920 */
[----:B------:R-:W-:Y:S04]  /*1ccfc0*/  @P5 STG.E desc[UR32][R10.64], R46 ;  /* 0x0000002e0a005986 */ /* 0x000fe8000c101920 */
[----:B------:R1:W-:Y:S04]  /*1ccfd0*/  @P6 STG.E desc[UR32][R12.64], R47 ;  /* 0x0000002f0c006986 */ /* 0x0003e8000c101920 */
[----:B-1----:R-:W2:Y:S01]  /*1ccfe0*/  LDL.LU R126, [R1+0x1aa4] ;  /* 0x001aa400017e7983 */ /* 0x002ea20000300800 */
[----:B------:R-:W-:-:S03]  /*1ccff0*/  IMAD.WIDE R6, R246, 0x4, R98 ;  /* 0x00000004f6067825 */ /* 0x000fc600078e0262 */
[----:B------:R-:W2:Y:S04]  /*1cd000*/  LDL.LU R127, [R1+0x1b44] ;  /* 0x001b4400017f7983 */ /* 0x000ea80000300800 */
[----:B------:R-:W2:Y:S01]  /*1cd010*/  LDL.LU R47, [R1+0x2f70] ;  /* 0x002f7000012f7983 */ /* 0x000ea20000300800 */
[----:B------:R-:W-:-:S03]  /*1cd020*/  IMAD.WIDE R8, R246, 0x4, R14 ;  /* 0x00000004f6087825 */ /* 0x000fc600078e020e */
[----:B----4-:R1:W-:Y:S02]  /*1cd030*/  @P0 STG.E desc[UR32][R6.64], R58 ;  /* 0x0000003a06000986 */ /* 0x0103e4000c101920 */
[----:B-1----:R-:W-:Y:S02]  /*1cd040*/  IMAD.WIDE R6, R246, 0x4, R96 ;  /* 0x00000004f6067825 */ /* 0x002fe400078e0260 */
[----:B------:R-:W4:Y:S01]  /*1cd050*/  LDL.LU R246, [R1+0x1c48] ;  /* 0x001c480001f67983 */ /* 0x000f220000300800 */
[----:B------:R-:W-:Y:S02]  /*1cd060*/  ISETP.GE.AND P4, PT, R17, UR6, PT ;  /* 0x0000000611007c0c */ /* 0x000fe4000bf86270 */
[----:B------:R-:W-:Y:S02]  /*1cd070*/  ISETP.LT.AND P2, PT, R247, UR4, !P1 ;  /* 0x00000004f7007c0c */ /* 0x000fe4000cf41270 */
[----:B------:R-:W-:Y:S02]  /*1cd080*/  ISETP.LT.AND P1, PT, R245, UR4, !P1 ;  /* 0x00000004f5007c0c */ /* 0x000fe4000cf21270 */
[----:B------:R-:W-:-:S02]  /*1cd090*/  ISETP.LT.AND P3, PT, R57, UR4, !P4 ;  /* 0x0000000439007c0c */ /* 0x000fc4000e761270 */
[----:B------:R-:W-:Y:S02]  /*1cd0a0*/  ISETP.LT.AND P5, PT, R59, UR4, !P4 ;  /* 0x000000043b007c0c */ /* 0x000fe4000e7a1270 */
[----:B------:R-:W-:Y:S02]  /*1cd0b0*/  ISETP.LT.AND P0, PT, R247, UR4, !P4 ;  /* 0x00000004f7007c0c */ /* 0x000fe4000e701270 */
[----:B---3--:R-:W-:Y:S02]  /*1cd0c0*/  ISETP.GE.AND P6, PT, R3, UR6, PT ;  /* 0x0000000603007c0c */ /* 0x008fe4000bfc6270 */
[----:B------:R-:W3:Y:S01]  /*1cd0d0*/  LDL.LU R3, [R1+0x6c7c] ;  /* 0x006c7c0001037983 */ /* 0x000ee20000300800 */
[----:B------:R-:W-:Y:S01]  /*1cd0e0*/  IMAD.WIDE R10, R56, 0x4, R100 ;  /* 0x00000004380a7825 */ /* 0x000fe200078e0264 */
[----:B------:R-:W-:-:S03]  /*1cd0f0*/  ISETP.LT.AND P4, PT, R245, UR4, !P4 ;  /* 0x00000004f5007c0c */ /* 0x000fc6000e781270 */
[----:B------:R-:W-:Y:S01]  /*1cd100*/  IMAD.WIDE R12, R56, 0x4, R98 ;  /* 0x00000004380c7825 */ /* 0x000fe200078e0262 */
[----:B------:R1:W-:Y:S01]  /*1cd110*/  @P2 STG.E desc[UR32][R6.64], R244 ;  /* 0x000000f406002986 */ /* 0x0003e2000c101920 */
[----:B------:R-:W-:-:S03]  /*1cd120*/  ISETP.GE.AND P2, PT, R0, UR6, PT ;  /* 0x0000000600007c0c */ /* 0x000fc6000bf46270 */
[----:B------:R-:W3:Y:S04]  /*1cd130*/  LDL.LU R0, [R1+0x1c18] ;  /* 0x001c180001007983 */ /* 0x000ee80000300800 */
[----:B------:R-:W3:Y:S04]  /*1cd140*/  LDL.LU R46, [R1+0x1c08] ;  /* 0x001c0800012e7983 */ /* 0x000ee80000300800 */
[----:B------:R2:W-:Y:S04]  /*1cd150*/  @P1 STG.E desc[UR32][R8.64], R44 ;  /* 0x0000002c08001986 */ /* 0x0005e8000c101920 */
[----:B------:R-:W3:Y:S04]  /*1cd160*/  LDL.LU R58, [R1+0x1bd8] ;  /* 0x001bd800013a7983 */ /* 0x000ee80000300800 */
[----:B------:R2:W-:Y:S01]  /*1cd170*/  @P3 STG.E desc[UR32][R10.64], R45 ;  /* 0x0000002d0a003986 */ /* 0x0005e2000c101920 */
[----:B------:R-:W-:-:S03]  /*1cd180*/  ISETP.LT.AND P3, PT, R57, UR4, !P6 ;  /* 0x0000000439007c0c */ /* 0x000fc6000f761270 */
[----:B-1----:R-:W3:Y:S01]  /*1cd190*/  LDL.LU R244, [R1+0x2f74] ;  /* 0x002f740001f47983 */ /* 0x002ee20000300800 */
[----:B------:R-:W-:-:S03]  /*1cd1a0*/  IMAD.WIDE R6, R56, 0x4, R96 ;  /* 0x0000000438067825 */ /* 0x000fc600078e0260 */
[----:B--2---:R1:W-:Y:S01]  /*1cd1b0*/  @P5 STG.E desc[UR32][R12.64], R252 ;  /* 0x000000fc0c005986 */ /* 0x0043e2000c101920 */
[----:B------:R-:W-:-:S03]  /*1cd1c0*/  IMAD.WIDE R8, R56, 0x4, R14 ;  /* 0x0000000438087825 */ /* 0x000fc600078e020e */
[----:B------:R-:W2:Y:S04]  /*1cd1d0*/  LDL.LU R45, [R1+0x1bb8] ;  /* 0x001bb800012d7983 */ /* 0x000ea80000300800 */
[----:B------:R1:W-:Y:S04]  /*1cd1e0*/  @P0 STG.E desc[UR32][R6.64], R126 ;  /* 0x0000007e06000986 */ /* 0x0003e8000c101920 */
[----:B------:R1:W-:Y:S04]  /*1cd1f0*/  @P4 STG.E desc[UR32][R8.64], R127 ;  /* 0x0000007f08004986 */ /* 0x0003e8000c101920 */
[----:B-1----:R-:W2:Y:S04]  /*1cd200*/  LDL.LU R252, [R1+0x1b68] ;  /* 0x001b680001fc7983 */ /* 0x002ea80000300800 */
[----:B------:R-:W2:Y:S04]  /*1cd210*/  LDL.LU R56, [R1+0x2f78] ;  /* 0x002f780001387983 */ /* 0x000ea80000300800 */
[----:B------:R-:W2:Y:S01]  /*1cd220*/  LDL.LU R18, [R1+0x6c84] ;  /* 0x006c840001127983 */ /* 0x000ea20000300800 */
[----:B------:R-:W-:-:S03]  /*1cd230*/  IMAD.WIDE R6, R47, 0x4, R100 ;  /* 0x000000042f067825 */ /* 0x000fc600078e0264 */
[----:B------:R-:W2:Y:S04]  /*1cd240*/  LDL.LU R44, [R1+0x1aa8] ;  /* 0x001aa800012c7983 */ /* 0x000ea80000300800 */
[----:B------:R-:W2:Y:S04]  /*1cd250*/  LDL.LU R126, [R1+0x1b48] ;  /* 0x001b4800017e7983 */ /* 0x000ea80000300800 */
[----:B------:R-:W2:Y:S04]  /*1cd260*/  LDL.LU R127, [R1+0x1c4c] ;  /* 0x001c4c00017f7983 */ /* 0x000ea80000300800 */
[----:B----4-:R1:W-:Y:S04]  /*1cd270*/  @P3 STG.E desc[UR32][R6.64], R246 ;  /* 0x000000f606003986 */ /* 0x0103e8000c101920 */
[----:B-1----:R-:W4:Y:S01]  /*1cd280*/  LDL.LU R246, [R1+0x1c1c] ;  /* 0x001c1c0001f67983 */ /* 0x002f220000300800 */
[----:B------:R-:W-:-:S02]  /*1cd290*/  ISETP.LT.AND P1, PT, R59, UR4, !P6 ;  /* 0x000000043b007c0c */ /* 0x000fc4000f721270 */
[----:B------:R-:W-:Y:S02]  /*1cd2a0*/  ISETP.LT.AND P5, PT, R247, UR4, !P6 ;  /* 0x00000004f7007c0c */ /* 0x000fe4000f7a1270 */
[----:B------:R-:W-:Y:S01]  /*1cd2b0*/  ISETP.LT.AND P6, PT, R245, UR4, !P6 ;  /* 0x00000004f5007c0c */ /* 0x000fe2000f7c1270 */
[----:B------:R-:W-:Y:S01]  /*1cd2c0*/  IMAD.WIDE R8, R47, 0x4, R98 ;  /* 0x000000042f087825 */ /* 0x000fe200078e0262 */
[----:B------:R-:W-:-:S03]  /*1cd2d0*/  ISETP.LT.AND P0, PT, R57, UR4, !P2 ;  /* 0x0000000439007c0c */ /* 0x000fc6000d701270 */
[----:B------:R-:W-:Y:S01]  /*1cd2e0*/  IMAD.WIDE R10, R47, 0x4, R96 ;  /* 0x000000042f0a7825 */ /* 0x000fe200078e0260 */
[----:B------:R-:W-:-:S03]  /*1cd2f0*/  ISETP.LT.AND P4, PT, R59, UR4, !P2 ;  /* 0x000000043b007c0c */ /* 0x000fc6000d781270 */
[----:B------:R-:W-:Y:S01]  /*1cd300*/  IMAD.WIDE R12, R47, 0x4, R14 ;  /* 0x000000042f0c7825 */ /* 0x000fe200078e020e */
[----:B---3--:R-:W-:Y:S01]  /*1cd310*/  ISETP.GE.AND P3, PT, R3, UR6, PT ;  /* 0x0000000603007c0c */ /* 0x008fe2000bf66270 */
[----:B------:R-:W3:Y:S04]  /*1cd320*/  LDL.LU R47, [R1+0x2f7c] ;  /* 0x002f7c00012f7983 */ /* 0x000ee80000300800 */
[----:B------:R1:W-:Y:S04]  /*1cd330*/  @P1 STG.E desc[UR32][R8.64], R0 ;  /* 0x0000000008001986 */ /* 0x0003e8000c101920 */
[----:B------:R-:W-:Y:S01]  /*1cd340*/  @P5 STG.E desc[UR32][R10.64], R46 ;  /* 0x0000002e0a005986 */ /* 0x000fe2000c101920 */
[----:B------:R-:W-:-:S03]  /*1cd350*/  ISETP.LT.AND P1, PT, R247, UR4, !P2 ;  /* 0x00000004f7007c0c */ /* 0x000fc6000d721270 */
[----:B------:R1:W-:Y:S01]  /*1cd360*/  @P6 STG.E desc[UR32][R12.64], R58 ;  /* 0x0000003a0c006986 */ /* 0x0003e2000c101920 */
[----:B------:R-:W-:Y:S02]  /*1cd370*/  ISETP.LT.AND P2, PT, R245, UR4, !P2 ;  /* 0x00000004f5007c0c */ /* 0x000fe4000d741270 */
[----:B------:R-:W-:Y:S02]  /*1cd380*/  ISETP.LT.AND P5, PT, R57, UR4, !P3 ;  /* 0x0000000439007c0c */ /* 0x000fe4000dfa1270 */
[----:B------:R-:W-:Y:S01]  /*1cd390*/  ISETP.LT.AND P6, PT, R59, UR4, !P3 ;  /* 0x000000043b007c0c */ /* 0x000fe2000dfc1270 */
[C---:B------:R-:W-:Y:S01]  /*1cd3a0*/  IMAD.WIDE R6, R244.reuse, 0x4, R100 ;  /* 0x00000004f4067825 */ /* 0x040fe200078e0264 */
[----:B-1----:R-:W3:Y:S04]  /*1cd3b0*/  LDL.LU R0, [R1+0x6c88] ;  /* 0x006c880001007983 */ /* 0x002ee80000300800 */
[----:B------:R-:W3:Y:S01]  /*1cd3c0*/  LDL.LU R58, [R1+0x1c0c] ;  /* 0x001c0c00013a7983 */ /* 0x000ee20000300800 */
[----:B------:R-:W-:-:S03]  /*1cd3d0*/  IMAD.WIDE R8, R244, 0x4, R98 ;  /* 0x00000004f4087825 */ /* 0x000fc600078e0262 */
[----:B------:R-:W3:Y:S04]  /*1cd3e0*/  LDL.LU R46, [R1+0x1bdc] ;  /* 0x001bdc00012e7983 */ /* 0x000ee80000300800 */
[----:B--2---:R1:W-:Y:S04]  /*1cd3f0*/  @P0 STG.E desc[UR32][R6.64], R45 ;  /* 0x0000002d06000986 */ /* 0x0043e8000c101920 */
[----:B------:R-:W2:Y:S04]  /*1cd400*/  LDL.LU R17, [R1+0x1bbc] ;  /* 0x001bbc0001117983 */ /* 0x000ea80000300800 */
[----:B------:R-:W2:Y:S04]  /*1cd410*/  LDL.LU R3, [R1+0x6c80] ;  /* 0x006c800001037983 */ /* 0x000ea80000300800 */
[----:B------:R1:W-:Y:S01]  /*1cd420*/  @P4 STG.E desc[UR32][R8.64], R252 ;  /* 0x000000fc08004986 */ /* 0x0003e2000c101920 */
[----:B------:R-:W-:-:S04]  /*1cd430*/  IMAD.WIDE R10, R56, 0x4, R100 ;  /* 0x00000004380a7825 */ /* 0x000fc800078e0264 */
[----:B-1----:R-:W-:-:S04]  /*1cd440*/  IMAD.WIDE R6, R244, 0x4, R96 ;  /* 0x00000004f4067825 */ /* 0x002fc800078e0260 */
[----:B------:R-:W-:Y:S01]  /*1cd450*/  IMAD.WIDE R12, R56, 0x4, R98 ;  /* 0x00000004380c7825 */ /* 0x000fe200078e0262 */
[----:B------:R-:W2:Y:S04]  /*1cd460*/  LDL.LU R45, [R1+0x1b6c] ;  /* 0x001b6c00012d7983 */ /* 0x000ea80000300800 */
[----:B------:R1:W-:Y:S01]  /*1cd470*/  @P1 STG.E desc[UR32][R6.64], R44 ;  /* 0x0000002c06001986 */ /* 0x0003e2000c101920 */
[----:B------:R-:W-:-:S03]  /*1cd480*/  IMAD.WIDE R8, R244, 0x4, R14 ;  /* 0x00000004f4087825 */ /* 0x000fc600078e020e */
[----:B------:R-:W2:Y:S04]  /*1cd490*/  LDL.LU R252, [R1+0x1aac] ;  /* 0x001aac0001fc7983 */ /* 0x000ea80000300800 */
[----:B------:R-:W2:Y:S04]  /*1cd4a0*/  LDL.LU R244, [R1+0x2f80] ;  /* 0x002f800001f47983 */ /* 0x000ea80000300800 */
[----:B------:R1:W-:Y:S04]  /*1cd4b0*/  @P2 STG.E desc[UR32][R8.64], R126 ;  /* 0x0000007e08002986 */ /* 0x0003e8000c101920 */
[----:B------:R-:W-:Y:S01]  /*1cd4c0*/  @P5 STG.E desc[UR32][R10.64], R127 ;  /* 0x0000007f0a005986 */ /* 0x000fe2000c101920 */
[----:B-1----:R-:W-:-:S04]  /*1cd4d0*/  IMAD.WIDE R6, R56, 0x4, R96 ;  /* 0x0000000438067825 */ /* 0x002fc800078e0260 */
[----:B------:R-:W-:Y:S01]  /*1cd4e0*/  IMAD.WIDE R8, R56, 0x4, R14 ;  /* 0x0000000438087825 */ /* 0x000fe200078e020e */
[----:B----4-:R1:W-:Y:S04]  /*1cd4f0*/  @P6 STG.E desc[UR32][R12.64], R246 ;  /* 0x000000f60c006986 */ /* 0x0103e8000c101920 */
[----:B-1----:R-:W4:Y:S04]  /*1cd500*/  LDL.LU R246, [R1+0x1b4c] ;  /* 0x001b4c0001f67983 */ /* 0x002f280000300800 */
[----:B------:R-:W4:Y:S04]  /*1cd510*/  LDL.LU R126, [R1+0x1c30] ;  /* 0x001c3000017e7983 */ /* 0x000f280000300800 */
[----:B------:R-:W4:Y:S01]  /*1cd520*/  LDL.LU R56, [R1+0x1c20] ;  /* 0x001c200001387983 */ /* 0x000f220000300800 */
[----:B------:R-:W-:-:S02]  /*1cd530*/  ISETP.LT.AND P0, PT, R247, UR4, !P3 ;  /* 0x00000004f7007c0c */ /* 0x000fc4000df01270 */
[----:B------:R-:W-:Y:S02]  /*1cd540*/  ISETP.GE.AND P4, PT, R18, UR6, PT ;  /* 0x0000000612007c0c */ /* 0x000fe4000bf86270 */
[----:B------:R-:W-:Y:S02]  /*1cd550*/  ISETP.LT.AND P3, PT, R245, UR4, !P3 ;  /* 0x00000004f5007c0c */ /* 0x000fe4000df61270 */
[----:B------:R-:W-:Y:S02]  /*1cd560*/  ISETP.LT.AND P5, PT, R57, UR4, !P4 ;  /* 0x0000000439007c0c */ /* 0x000fe4000e7a1270 */
[----:B------:R-:W-:Y:S02]  /*1cd570*/  ISETP.LT.AND P1, PT, R59, UR4, !P4 ;  /* 0x000000043b007c0c */ /* 0x000fe4000e721270 */
[----:B------:R-:W-:Y:S01]  /*1cd580*/  ISETP.LT.AND P6, PT, R247, UR4, !P4 ;  /* 0x00000004f7007c0c */ /* 0x000fe2000e7c1270 */
[----:B---3--:R-:W-:Y:S01]  /*1cd590*/  IMAD.WIDE R10, R47, 0x4, R96 ;  /* 0x000000042f0a7825 */ /* 0x008fe200078e0260 */
[----:B------:R-:W-:Y:S01]  /*1cd5a0*/  ISETP.GE.AND P2, PT, R0, UR6, PT ;  /* 0x0000000600007c0c */ /* 0x000fe2000bf46270 */
[----:B------:R1:W-:Y:S01]  /*1cd5b0*/  @P0 STG.E desc[UR32][R6.64], R58 ;  /* 0x0000003a06000986 */ /* 0x0003e2000c101920 */
[----:B------:R-:W-:-:S03]  /*1cd5c0*/  ISETP.LT.AND P0, PT, R245, UR4, !P4 ;  /* 0x00000004f5007c0c */ /* 0x000fc6000e701270 */
[----:B------:R3:W-:Y:S01]  /*1cd5d0*/  @P3 STG.E desc[UR32][R8.64], R46 ;  /* 0x0000002e08003986 */ /* 0x0007e2000c101920 */
[----:B------:R-:W-:Y:S02]  /*1cd5e0*/  ISETP.LT.AND P3, PT, R57, UR4, !P2 ;  /* 0x0000000439007c0c */ /* 0x000fe4000d761270 */
[----:B------:R-:W-:Y:S01]  /*1cd5f0*/  ISETP.LT.AND P4, PT, R59, UR4, !P2 ;  /* 0x000000043b007c0c */ /* 0x000fe2000d781270 */
[----:B-1----:R-:W4:Y:S04]  /*1cd600*/  LDL.LU R58, [R1+0x2f84] ;  /* 0x002f8400013a7983 */ /* 0x002f280000300800 */
[----:B------:R-:W4:Y:S01]  /*1cd610*/  LDL.LU R0, [R1+0x6c8c] ;  /* 0x006c8c0001007983 */ /* 0x000f220000300800 */
[----:B------:R-:W-:-:S03]  /*1cd620*/  IMAD.WIDE R6, R47, 0x4, R100 ;  /* 0x000000042f067825 */ /* 0x000fc600078e0264 */
[----:B------:R-:W4:Y:S04]  /*1cd630*/  LDL.LU R44, [R1+0x1bf0] ;  /* 0x001bf000012c7983 */ /* 0x000f280000300800 */
[----:B------:R-:W4:Y:S01]  /*1cd640*/  LDL.LU R127, [R1+0x1be0] ;  /* 0x001be000017f7983 */ /* 0x000f220000300800 */
[----:B---3--:R-:W-:-:S03]  /*1cd650*/  IMAD.WIDE R8, R47, 0x4, R98 ;  /* 0x000000042f087825 */ /* 0x008fc600078e0262 */
[----:B------:R-:W3:Y:S04]  /*1cd660*/  LDL.LU R46, [R1+0x1b80] ;  /* 0x001b8000012e7983 */ /* 0x000ee80000300800 */
[----:B--2---:R1:W-:Y:S01]  /*1cd670*/  @P5 STG.E desc[UR32][R6.64], R17 ;  /* 0x0000001106005986 */ /* 0x0043e2000c101920 */
[----:B------:R-:W-:-:S03]  /*1cd680*/  ISETP.GE.AND P5, PT, R3, UR6, PT ;  /* 0x0000000603007c0c */ /* 0x000fc6000bfa6270 */
[----:B------:R2:W-:Y:S04]  /*1cd690*/  @P1 STG.E desc[UR32][R8.64], R45 ;  /* 0x0000002d08001986 */ /* 0x0005e8000c101920 */
[----:B------:R-:W3:Y:S04]  /*1cd6a0*/  LDL.LU R3, [R1+0x6ca8] ;  /* 0x006ca80001037983 */ /* 0x000ee80000300800 */
[----:B------:R2:W-:Y:S01]  /*1cd6b0*/  @P6 STG.E desc[UR32][R10.64], R252 ;  /* 0x000000fc0a006986 */ /* 0x0005e2000c101920 */
[----:B-1----:R-:W-:-:S03]  /*1cd6c0*/  IMAD.WIDE R6, R47, 0x4, R14 ;  /* 0x000000042f067825 */ /* 0x002fc600078e020e */
[----:B--2---:R-:W2:Y:S04]  /*1cd6d0*/  LDL.LU R45, [R1+0x1920] ;  /* 0x00192000012d7983 */ /* 0x004ea80000300800 */
[----:B------:R-:W2:Y:S01]  /*1cd6e0*/  LDL.LU R252, [R1+0x1750] ;  /* 0x0017500001fc7983 */ /* 0x000ea20000300800 */
[----:B------:R-:W-:-:S03]  /*1cd6f0*/  IMAD.WIDE R8, R244, 0x4, R100 ;  /* 0x00000004f4087825 */ /* 0x000fc600078e0264 */
[----:B------:R-:W2:Y:S01]  /*1cd700*/  LDL.LU R47, [R1+0x10c0] ;  /* 0x0010c000012f7983 */ /* 0x000ea20000300800 */
[----:B------:R-:W-:-:S03]  /*1cd710*/  IMAD.WIDE R10, R244, 0x4, R98 ;  /* 0x00000004f40a7825 */ /* 0x000fc600078e0262 */
[----:B----4-:R1:W-:Y:S04]  /*1cd720*/  @P0 STG.E desc[UR32][R6.64], R246 ;  /* 0x000000f606000986 */ /* 0x0103e8000c101920 */
[----:B------:R4:W-:Y:S04]  /*1cd730*/  @P3 STG.E desc[UR32][R8.64], R126 ;  /* 0x0000007e08003986 */ /* 0x0009e8000c101920 */
[----:B------:R4:W-:Y:S04]  /*1cd740*/  @P4 STG.E desc[UR32][R10.64], R56 ;  /* 0x000000380a004986 */ /* 0x0009e8000c101920 */
[----:B-1----:R-:W2:Y:S04]  /*1cd750*/  LDL.LU R246, [R1+0x2f88] ;  /* 0x002f880001f67983 */ /* 0x002ea80000300800 */
[----:B----4-:R-:W4:Y:S04]  /*1cd760*/  LDL.LU R126, [R1+0x1c34] ;  /* 0x001c3400017e7983 */ /* 0x010f280000300800 */
[----:B------:R-:W4:Y:S01]  /*1cd770*/  LDL.LU R56, [R1+0x1c24] ;  /* 0x001c240001387983 */ /* 0x000f220000300800 */
[----:B------:R-:W-:-:S02]  /*1cd780*/  ISETP.LT.AND P1, PT, R247, UR4, !P2 ;  /* 0x00000004f7007c0c */ /* 0x000fc4000d721270 */
[----:B------:R-:W-:Y:S02]  /*1cd790*/  ISETP.LT.AND P2, PT, R245, UR4, !P2 ;  /* 0x00000004f5007c0c */ /* 0x000fe4000d741270 */
[----:B------:R-:W-:Y:S02]  /*1cd7a0*/  ISETP.LT.AND P6, PT, R57, UR4, !P5 ;  /* 0x0000000439007c0c */ /* 0x000fe4000efc1270 */
[----:B------:R-:W-:Y:S01]  /*1cd7b0*/  ISETP.LT.AND P0, PT, R59, UR4, !P5 ;  /* 0x000000043b007c0c */ /* 0x000fe2000ef01270 */
[----:B------:R-:W-:-:S04]  /*1cd7c0*/  IMAD.WIDE R6, R244, 0x4, R96 ;  /* 0x00000004f4067825 */ /* 0x000fc800078e0260 */
[----:B------:R-:W-:Y:S01]  /*1cd7d0*/  IMAD.WIDE R8, R244, 0x4, R14 ;  /* 0x00000004f4087825 */ /* 0x000fe200078e020e */
[----:B------:R-:W-:Y:S01]  /*1cd7e0*/  ISETP.LT.AND P4, PT, R247, UR4, !P5 ;  /* 0x00000004f7007c0c */ /* 0x000fe2000ef81270 */
[----:B------:R-:W4:Y:S01]  /*1cd7f0*/  LDL.LU R244, [R1+0x2f8c] ;  /* 0x002f8c0001f47983 */ /* 0x000f220000300800 */
[----:B------:R-:W-:Y:S01]  /*1cd800*/  ISETP.LT.AND P5, PT, R245, UR4, !P5 ;  /* 0x00000004f5007c0c */ /* 0x000fe2000efa1270 */
[----:B------:R-:W-:Y:S01]  /*1cd810*/  IMAD.WIDE R10, R58, 0x4, R100 ;  /* 0x000000043a0a7825 */ /* 0x000fe200078e0264 */
[----:B------:R-:W-:Y:S02]  /*1cd820*/  ISETP.GE.AND P3, PT, R0, UR6, PT ;  /* 0x0000000600007c0c */ /* 0x000fe4000bf66270 */
[----:B------:R-:W4:Y:S04]  /*1cd830*/  LDL.LU R0, [R1+0x6cb0] ;  /* 0x006cb00001007983 */ /* 0x000f280000300800 */
[----:B------:R1:W-:Y:S04]  /*1cd840*/  @P1 STG.E desc[UR32][R6.64], R44 ;  /* 0x0000002c06001986 */ /* 0x0003e8000c101920 */
[----:B------:R1:W-:Y:S04]  /*1cd850*/  @P2 STG.E desc[UR32][R8.64], R127 ;  /* 0x0000007f08002986 */ /* 0x0003e8000c101920 */
[----:B---3--:R3:W-:Y:S01]  /*1cd860*/  @P6 STG.E desc[UR32][R10.64], R46 ;  /* 0x0000002e0a006986 */ /* 0x0087e2000c101920 */
[----:B------:R-:W-:-:S02]  /*1cd870*/  ISETP.LT.AND P2, PT, R57, UR4, !P3 ;  /* 0x0000000439007c0c */ /* 0x000fc4000df41270 */
[----:B------:R-:W-:Y:S01]  /*1cd880*/  ISETP.LT.AND P6, PT, R59, UR4, !P3 ;  /* 0x000000043b007c0c */ /* 0x000fe2000dfc1270 */
[----:B------:R-:W4:Y:S01]  /*1cd890*/  LDL.LU R43, [R1+0x1bf4] ;  /* 0x001bf400012b7983 */ /* 0x000f220000300800 */
[----:B-1----:R-:W-:-:S04]  /*1cd8a0*/  IMAD.WIDE R6, R58, 0x4, R98 ;  /* 0x000000043a067825 */ /* 0x002fc800078e0262 */
[----:B------:R-:W-:-:S04]  /*1cd8b0*/  IMAD.WIDE R8, R58, 0x4, R96 ;  /* 0x000000043a087825 */ /* 0x000fc800078e0260 */
[----:B---3--:R-:W-:Y:S01]  /*1cd8c0*/  IMAD.WIDE R10, R58, 0x4, R14 ;  /* 0x000000043a0a7825 */ /* 0x008fe200078e020e */
[----:B------:R-:W3:Y:S04]  /*1cd8d0*/  LDL.LU R44, [R1+0x1be4] ;  /* 0x001be400012c7983 */ /* 0x000ee80000300800 */
[----:B------:R-:W3:Y:S04]  /*1cd8e0*/  LDL.LU R127, [R1+0x1b84] ;  /* 0x001b8400017f7983 */ /* 0x000ee80000300800 */
[----:B------:R-:W3:Y:S04]  /*1cd8f0*/  LDL.LU R58, [R1+0x1924] ;  /* 0x00192400013a7983 */ /* 0x000ee80000300800 */
[----:B--2---:R-:W-:Y:S04]  /*1cd900*/  @P0 STG.E desc[UR32][R6.64], R45 ;  /* 0x0000002d06000986 */ /* 0x004fe8000c101920 */
[----:B------:R-:W2:Y:S04]  /*1cd910*/  LDL.LU R46, [R1+0x2f90] ;  /* 0x002f9000012e7983 */ /* 0x000ea80000300800 */
[----:B------:R-:W-:Y:S04]  /*1cd920*/  @P4 STG.E desc[UR32][R8.64], R252 ;  /* 0x000000fc08004986 */ /* 0x000fe8000c101920 */
[----:B------:R1:W-:Y:S04]  /*1cd930*/  @P5 STG.E desc[UR32][R10.64], R47 ;  /* 0x0000002f0a005986 */ /* 0x0003e8000c101920 */
[----:B------:R-:W2:Y:S04]  /*1cd940*/  LDL.LU R17, [R1+0x6ca4] ;  /* 0x006ca40001117983 */ /* 0x000ea80000300800 */
[----:B-1----:R-:W2:Y:S01]  /*1cd950*/  LDL.LU R47, [R1+0x1754] ;  /* 0x00175400012f7983 */ /* 0x002ea20000300800 */
[----:B------:R-:W-:-:S04]  /*1cd960*/  IMAD.WIDE R6, R246, 0x4, R100 ;  /* 0x00000004f6067825 */ /* 0x000fc800078e0264 */
[C---:B------:R-:W-:Y:S01]  /*1cd970*/  IMAD.WIDE R8, R246.reuse, 0x4, R98 ;  /* 0x00000004f6087825 */ /* 0x040fe200078e0262 */
[----:B----4-:R1:W-:Y:S04]  /*1cd980*/  @P2 STG.E desc[UR32][R6.64], R126 ;  /* 0x0000007e06002986 */ /* 0x0103e8000c101920 */
[----:B------:R4:W-:Y:S01]  /*1cd990*/  @P6 STG.E desc[UR32][R8.64], R56 ;  /* 0x0000003808006986 */ /* 0x0009e2000c101920 */
[----:B-1----:R-:W-:-:S04]  /*1cd9a0*/  IMAD.WIDE R6, R246, 0x4, R96 ;  /* 0x00000004f6067825 */ /* 0x002fc800078e0260 */
[----:B----4-:R-:W-:Y:S02]  /*1cd9b0*/  IMAD.WIDE R8, R246, 0x4, R14 ;  /* 0x00000004f6087825 */ /* 0x010fe400078e020e */
[----:B------:R-:W4:Y:S01]  /*1cd9c0*/  LDL.LU R246, [R1+0x10c4] ;  /* 0x0010c40001f67983 */ /* 0x000f220000300800 */
[----:B------:R-:W-:Y:S02]  /*1cd9d0*/  ISETP.GE.AND P1, PT, R3, UR6, PT ;  /* 0x0000000603007c0c */ /* 0x000fe4000bf26270 */
[----:B------:R-:W-:Y:S02]  /*1cd9e0*/  ISETP.LT.AND P0, PT, R247, UR4, !P3 ;  /* 0x00000004f7007c0c */ /* 0x000fe4000df01270 */
[----:B------:R-:W-:Y:S01]  /*1cd9f0*/  ISETP.LT.AND P3, PT, R245, UR4, !P3 ;  /* 0x00000004f5007c0c */ /* 0x000fe2000df61270 */
[----:B------:R-:W4:Y:S01]  /*1cda00*/  LDL.LU R3, [R1+0x6cac] ;  /* 0x006cac0001037983 */ /* 0x000f220000300800 */
[----:B------:R-:W-:Y:S02]  /*1cda10*/  ISETP.LT.AND P4, PT, R57, UR4, !P1 ;  /* 0x0000000439007c0c */ /* 0x000fe4000cf81270 */
[----:B------:R-:W-:-:S02]  /*1cda20*/  ISETP.LT.AND P5, PT, R59, UR4, !P1 ;  /* 0x000000043b007c0c */ /* 0x000fc4000cfa1270 */
[----:B------:R-:W-:Y:S01]  /*1cda30*/  ISETP.LT.AND P2, PT, R247, UR4, !P1 ;  /* 0x00000004f7007c0c */ /* 0x000fe2000cf41270 */
[----:B------:R-:W-:-:S04]  /*1cda40*/  IMAD.WIDE R10, R244, 0x4, R100 ;  /* 0x00000004f40a7825 */ /* 0x000fc800078e0264 */
[----:B------:R-:W-:Y:S01]  /*1cda50*/  IMAD.WIDE R12, R244, 0x4, R98 ;  /* 0x00000004f40c7825 */ /* 0x000fe200078e0262 */
[----:B------:R-:W-:Y:S02]  /*1cda60*/  ISETP.LT.AND P1, PT, R245, UR4, !P1 ;  /* 0x00000004f5007c0c */ /* 0x000fe4000cf21270 */
[----:B------:R-:W-:Y:S02]  /*1cda70*/  ISETP.GE.AND P6, PT, R0, UR6, PT ;  /* 0x0000000600007c0c */ /* 0x000fe4000bfc6270 */
[----:B------:R-:W4:Y:S04]  /*1cda80*/  LDL.LU R0, [R1+0x1c38] ;  /* 0x001c380001007983 */ /* 0x000f280000300800 */
[----:B------:R-:W4:Y:S04]  /*1cda90*/  LDL.LU R252, [R1+0x1c28] ;  /* 0x001c280001fc7983 */ /* 0x000f280000300800 */
[----:B------:R-:W4:Y:S04]  /*1cdaa0*/  LDL.LU R126, [R1+0x1bf8] ;  /* 0x001bf800017e7983 */ /* 0x000f280000300800 */
[----:B------:R-:W4:Y:S04]  /*1cdab0*/  LDL.LU R45, [R1+0x2f94] ;  /* 0x002f9400012d7983 */ /* 0x000f280000300800 */
[----:B------:R1:W-:Y:S04]  /*1cdac0*/  @P0 STG.E desc[UR32][R6.64], R43 ;  /* 0x0000002b06000986 */ /* 0x0003e8000c101920 */
[----:B------:R-:W4:Y:S04]  /*1cdad0*/  LDL.LU R56, [R1+0x2f98] ;  /* 0x002f980001387983 */ /* 0x000f280000300800 */
[----:B---3--:R3:W-:Y:S04]  /*1cdae0*/  @P3 STG.E desc[UR32][R8.64], R44 ;  /* 0x0000002c08003986 */ /* 0x0087e8000c101920 */
[----:B------:R-:W-:Y:S01]  /*1cdaf0*/  @P4 STG.E desc[UR32][R10.64], R127 ;  /* 0x0000007f0a004986 */ /* 0x000fe2000c101920 */
[----:B-1----:R-:W-:-:S03]  /*1cdb00*/  IMAD.WIDE R6, R244, 0x4, R96 ;  /* 0x00000004f4067825 */ /* 0x002fc600078e0260 */
[----:B------:R1:W-:Y:S04]  /*1cdb10*/  @P5 STG.E desc[UR32][R12.64], R58 ;  /* 0x0000003a0c005986 */ /* 0x0003e8000c101920 */
[----:B---3--:R-:W3:Y:S04]  /*1cdb20*/  LDL.LU R44, [R1+0x1be8] ;  /* 0x001be800012c7983 */ /* 0x008ee80000300800 */
[----:B-1----:R-:W3:Y:S01]  /*1cdb30*/  LDL.LU R58, [R1+0x1b88] ;  /* 0x001b8800013a7983 */ /* 0x002ee20000300800 */
[----:B--2---:R-:W-:-:S03]  /*1cdb40*/  ISETP.GE.AND P4, PT, R17, UR6, PT ;  /* 0x0000000611007c0c */ /* 0x004fc6000bf86270 */
[----:B------:R1:W-:Y:S02]  /*1cdb50*/  @P2 STG.E desc[UR32][R6.64], R47 ;  /* 0x0000002f06002986 */ /* 0x0003e4000c101920 */
[----:B-1----:R-:W-:Y:S02]  /*1cdb60*/  IMAD.WIDE R6, R244, 0x4, R14 ;  /* 0x00000004f4067825 */ /* 0x002fe400078e020e */
[----:B------:R-:W2:Y:S04]  /*1cdb70*/  LDL.LU R244, [R1+0x1928] ;  /* 0x0019280001f47983 */ /* 0x000ea80000300800 */
        /* <DEDUP_REMOVED lines=13> */
[----:B------:R-:W-:-:S03]  /*1cdc50*/  ISETP.GE.AND P1, PT, R3, UR6, PT ;  /* 0x0000000603007c0c */ /* 0x000fc6000bf26270 */
[----:B------:R-:W-:Y:S01]  /*1cdc60*/  IMAD.WIDE R6, R46, 0x4, R14 ;  /* 0x000000042e067825 */ /* 0x000fe200078e020e */
[----:B------:R-:W4:Y:S04]  /*1cdc70*/  LDL.LU R3, [R1+0x6cd0] ;  /* 0x006cd00001037983 */ /* 0x000f280000300800 */
[----:B------:R1:W-:Y:S04]  /*1cdc80*/  @P0 STG.E desc[UR32][R8.64], R0 ;  /* 0x0000000008000986 */ /* 0x0003e8000c101920 */
[----:B------:R-:W-:Y:S04]  /*1cdc90*/  @P3 STG.E desc[UR32][R10.64], R252 ;  /* 0x000000fc0a003986 */ /* 0x000fe8000c101920 */
[----:B------:R1:W-:Y:S01]  /*1cdca0*/  @P5 STG.E desc[UR32][R12.64], R126 ;  /* 0x0000007e0c005986 */ /* 0x0003e2000c101920 */
[----:B------:R-:W-:-:S02]  /*1cdcb0*/  ISETP.LT.AND P3, PT, R59, UR4, !P4 ;  /* 0x000000043b007c0c */ /* 0x000fc4000e761270 */
[----:B------:R-:W-:Y:S02]  /*1cdcc0*/  ISETP.LT.AND P0, PT, R247, UR4, !P4 ;  /* 0x00000004f7007c0c */ /* 0x000fe4000e701270 */
[----:B------:R-:W-:Y:S02]  /*1cdcd0*/  ISETP.LT.AND P4, PT, R245, UR4, !P4 ;  /* 0x00000004f5007c0c */ /* 0x000fe4000e781270 */
[----:B------:R-:W-:Y:S01]  /*1cdce0*/  ISETP.LT.AND P5, PT, R57, UR4, !P1 ;  /* 0x0000000439007c0c */ /* 0x000fe2000cfa1270 */
[C---:B-1----:R-:W-:Y:S01]  /*1cdcf0*/  IMAD.WIDE R8, R45.reuse, 0x4, R100 ;  /* 0x000000042d087825 */ /* 0x042fe200078e0264 */
[----:B------:R-:W4:Y:S04]  /*1cdd00*/  LDL.LU R126, [R1+0x1c2c] ;  /* 0x001c2c00017e7983 */ /* 0x000f280000300800 */
[----:B------:R-:W4:Y:S04]  /*1cdd10*/  LDL.LU R46, [R1+0x1bfc] ;  /* 0x001bfc00012e7983 */ /* 0x000f280000300800 */
[----:B------:R-:W4:Y:S01]  /*1cdd20*/  LDL.LU R252, [R1+0x2f9c] ;  /* 0x002f9c0001fc7983 */ /* 0x000f220000300800 */
[----:B------:R-:W-:-:S04]  /*1cdd30*/  IMAD.WIDE R10, R45, 0x4, R14 ;  /* 0x000000042d0a7825 */ /* 0x000fc800078e020e */
[----:B------:R-:W-:Y:S01]  /*1cdd40*/  IMAD.WIDE R12, R56, 0x4, R100 ;  /* 0x00000004380c7825 */ /* 0x000fe200078e0264 */
[----:B---3--:R1:W-:Y:S04]  /*1cdd50*/  @P2 STG.E desc[UR32][R6.64], R44 ;  /* 0x0000002c06002986 */ /* 0x0083e8000c101920 */
[----:B------:R3:W-:Y:S01]  /*1cdd60*/  @P6 STG.E desc[UR32][R8.64], R58 ;  /* 0x0000003a08006986 */ /* 0x0007e2000c101920 */
[----:B-1----:R-:W-:-:S03]  /*1cdd70*/  IMAD.WIDE R6, R45, 0x4, R98 ;  /* 0x000000042d067825 */ /* 0x002fc600078e0262 */
[----:B---3--:R-:W3:Y:S01]  /*1cdd80*/  LDL.LU R58, [R1+0x1bec] ;  /* 0x001bec00013a7983 */ /* 0x008ee20000300800 */
[----:B------:R-:W-:-:S03]  /*1cdd90*/  IMAD.WIDE R8, R45, 0x4, R96 ;  /* 0x000000042d087825 */ /* 0x000fc600078e0260 */
[----:B------:R-:W3:Y:S04]  /*1cdda0*/  LDL.LU R0, [R1+0x6cb4] ;  /* 0x006cb40001007983 */ /* 0x000ee80000300800 */
[----:B------:R-:W3:Y:S04]  /*1cddb0*/  LDL.LU R44, [R1+0x1b8c] ;  /* 0x001b8c00012c7983 */ /* 0x000ee80000300800 */
[----:B------:R-:W3:Y:S04]  /*1cddc0*/  LDL.LU R45, [R1+0x192c] ;  /* 0x00192c00012d7983 */ /* 0x000ee80000300800 */
[----:B--2---:R1:W-:Y:S04]  /*1cddd0*/  @P3 STG.E desc[UR32][R6.64], R244 ;  /* 0x000000f406003986 */ /* 0x0043e8000c101920 */
[----:B------:R2:W-:Y:S04]  /*1cdde0*/  @P0 STG.E desc[UR32][R8.64], R127 ;  /* 0x0000007f08000986 */ /* 0x0005e8000c101920 */
[----:B------:R2:W-:Y:S04]  /*1cddf0*/  @P4 STG.E desc[UR32][R10.64], R47 ;  /* 0x0000002f0a004986 */ /* 0x0005e8000c101920 */
[----:B-1----:R-:W3:Y:S04]  /*1cde00*/  LDL.LU R244, [R1+0x2fa0] ;  /* 0x002fa00001f47983 */ /* 0x002ee80000300800 */
[----:B--2---:R-:W2:Y:S04]  /*1cde10*/  LDL.LU R127, [R1+0x175c] ;  /* 0x00175c00017f7983 */ /* 0x004ea80000300800 */
[----:B------:R-:W2:Y:S04]  /*1cde20*/  LDL.LU R47, [R1+0x10cc] ;  /* 0x0010cc00012f7983 */ /* 0x000ea80000300800 */
[----:B----4-:R1:W-:Y:S04]  /*1cde30*/  @P5 STG.E desc[UR32][R12.64], R246 ;  /* 0x000000f60c005986 */ /* 0x0103e8000c101920 */
[----:B-1----:R-:W4:Y:S01]  /*1cde40*/  LDL.LU R246, [R1+0x1d00] ;  /* 0x001d000001f67983 */ /* 0x002f220000300800 */
[----:B------:R-:W-:-:S02]  /*1cde50*/  ISETP.LT.AND P2, PT, R59, UR4, !P1 ;  /* 0x000000043b007c0c */ /* 0x000fc4000cf41270 */
[----:B------:R-:W-:Y:S02]  /*1cde60*/  ISETP.LT.AND P6, PT, R247, UR4, !P1 ;  /* 0x00000004f7007c0c */ /* 0x000fe4000cfc1270 */
[----:B------:R-:W-:Y:S01]  /*1cde70*/  ISETP.GE.AND P3, PT, R17, UR6, PT ;  /* 0x0000000611007c0c */ /* 0x000fe2000bf66270 */
[----:B------:R-:W-:Y:S01]  /*1cde80*/  IMAD.WIDE R6, R56, 0x4, R98 ;  /* 0x0000000438067825 */ /* 0x000fe200078e0262 */
[----:B------:R-:W-:-:S03]  /*1cde90*/  ISETP.LT.AND P1, PT, R245, UR4, !P1 ;  /* 0x00000004f5007c0c */ /* 0x000fc6000cf21270 */
[----:B------:R-:W-:Y:S01]  /*1cdea0*/  IMAD.WIDE R8, R56, 0x4, R96 ;  /* 0x0000000438087825 */ /* 0x000fe200078e0260 */
[----:B------:R-:W-:Y:S02]  /*1cdeb0*/  ISETP.LT.AND P0, PT, R57, UR4, !P3 ;  /* 0x0000000439007c0c */ /* 0x000fe4000df01270 */
[----:B------:R-:W-:Y:S02]  /*1cdec0*/  ISETP.LT.AND P5, PT, R59, UR4, !P3 ;  /* 0x000000043b007c0c */ /* 0x000fe4000dfa1270 */
[----:B------:R-:W-:Y:S01]  /*1cded0*/  ISETP.GE.AND P4, PT, R3, UR6, PT ;  /* 0x0000000603007c0c */ /* 0x000fe2000bf86270 */
[----:B------:R1:W-:Y:S01]  /*1cdee0*/  @P2 STG.E desc[UR32][R6.64], R126 ;  /* 0x0000007e06002986 */ /* 0x0003e2000c101920 */
[----:B------:R-:W-:-:S03]  /*1cdef0*/  ISETP.LT.AND P2, PT, R247, UR4, !P3 ;  /* 0x00000004f7007c0c */ /* 0x000fc6000df41270 */
[----:B------:R1:W-:Y:S01]  /*1cdf00*/  @P6 STG.E desc[UR32][R8.64], R46 ;  /* 0x0000002e08006986 */ /* 0x0003e2000c101920 */
[----:B------:R-:W-:Y:S02]  /*1cdf10*/  ISETP.LT.AND P3, PT, R245, UR4, !P3 ;  /* 0x00000004f5007c0c */ /* 0x000fe4000df61270 */
[----:B------:R-:W-:Y:S01]  /*1cdf20*/  ISETP.LT.AND P6, PT, R57, UR4, !P4 ;  /* 0x0000000439007c0c */ /* 0x000fe2000e7c1270 */
[----:B------:R-:W-:-:S04]  /*1cdf30*/  IMAD.WIDE R10, R252, 0x4, R98 ;  /* 0x00000004fc0a7825 */ /* 0x000fc800078e0262 */
[----:B-1----:R-:W-:-:S04]  /*1cdf40*/  IMAD.WIDE R6, R56, 0x4, R14 ;  /* 0x0000000438067825 */ /* 0x002fc800078e020e */
[----:B------:R-:W-:Y:S01]  /*1cdf50*/  IMAD.WIDE R8, R252, 0x4, R100 ;  /* 0x00000004fc087825 */ /* 0x000fe200078e0264 */
[----:B------:R-:W4:Y:S04]  /*1cdf60*/  LDL.LU R46, [R1+0x1cb0] ;  /* 0x001cb000012e7983 */ /* 0x000f280000300800 */
[----:B------:R-:W4:Y:S04]  /*1cdf70*/  LDL.LU R12, [R1+0x6cd4] ;  /* 0x006cd400010c7983 */ /* 0x000f280000300800 */
[----:B------:R-:W4:Y:S04]  /*1cdf80*/  LDL.LU R126, [R1+0x1cf0] ;  /* 0x001cf000017e7983 */ /* 0x000f280000300800 */
[----:B------:R-:W4:Y:S04]  /*1cdf90*/  LDL.LU R56, [R1+0x1ca0] ;  /* 0x001ca00001387983 */ /* 0x000f280000300800 */
[----:B---3--:R1:W-:Y:S04]  /*1cdfa0*/  @P1 STG.E desc[UR32][R6.64], R58 ;  /* 0x0000003a06001986 */ /* 0x0083e8000c101920 */
[----:B------:R3:W-:Y:S01]  /*1cdfb0*/  @P0 STG.E desc[UR32][R8.64], R44 ;  /* 0x0000002c08000986 */ /* 0x0007e2000c101920 */
[----:B------:R-:W-:-:S03]  /*1cdfc0*/  ISETP.GE.AND P1, PT, R0, UR6, PT ;  /* 0x0000000600007c0c */ /* 0x000fc6000bf26270 */
[----:B------:R3:W-:Y:S04]  /*1cdfd0*/  @P5 STG.E desc[UR32][R10.64], R45 ;  /* 0x0000002d0a005986 */ /* 0x0007e8000c101920 */
[----:B-1----:R-:W4:Y:S01]  /*1cdfe0*/  LDL.LU R58, [R1+0x2fa4] ;  /* 0x002fa400013a7983 */ /* 0x002f220000300800 */
[----:B------:R-:W-:-:S04]  /*1cdff0*/  IMAD.WIDE R6, R252, 0x4, R96 ;  /* 0x00000004fc067825 */ /* 0x000fc800078e0260 */
[----:B---3--:R-:W-:Y:S01]  /*1ce000*/  IMAD.WIDE R8, R252, 0x4, R14 ;  /* 0x00000004fc087825 */ /* 0x008fe200078e020e */
[----:B------:R-:W3:Y:S04]  /*1ce010*/  LDL.LU R3, [R1+0x6cdc] ;  /* 0x006cdc0001037983 */ /* 0x000ee80000300800 */
[----:B------:R-:W3:Y:S01]  /*1ce020*/  LDL.LU R43, [R1+0x1c80] ;  /* 0x001c8000012b7983 */ /* 0x000ee20000300800 */
[----:B------:R-:W-:-:S03]  /*1ce030*/  IMAD.WIDE R10, R244, 0x4, R100 ;  /* 0x00000004f40a7825 */ /* 0x000fc600078e0264 */
[----:B------:R-:W3:Y:S04]  /*1ce040*/  LDL.LU R0, [R1+0x1c60] ;  /* 0x001c600001007983 */ /* 0x000ee80000300800 */
[----:B------:R-:W3:Y:S04]  /*1ce050*/  LDL.LU R44, [R1+0x1c50] ;  /* 0x001c5000012c7983 */ /* 0x000ee80000300800 */
[----:B--2---:R-:W-:Y:S04]  /*1ce060*/  @P2 STG.E desc[UR32][R6.64], R127 ;  /* 0x0000007f06002986 */ /* 0x004fe8000c101920 */
[----:B------:R1:W-:Y:S04]  /*1ce070*/  @P3 STG.E desc[UR32][R8.64], R47 ;  /* 0x0000002f08003986 */ /* 0x0003e8000c101920 */
[----:B-1----:R-:W2:Y:S01]  /*1ce080*/  LDL.LU R47, [R1+0x2fa8] ;  /* 0x002fa800012f7983 */ /* 0x002ea20000300800 */
[----:B------:R-:W-:-:S04]  /*1ce090*/  IMAD.WIDE R6, R244, 0x4, R98 ;  /* 0x00000004f4067825 */ /* 0x000fc800078e0262 */
[C---:B------:R-:W-:Y:S01]  /*1ce0a0*/  IMAD.WIDE R8, R244.reuse, 0x4, R96 ;  /* 0x00000004f4087825 */ /* 0x040fe200078e0260 */
[----:B------:R-:W2:Y:S04]  /*1ce0b0*/  LDL.LU R127, [R1+0x1a90] ;  /* 0x001a9000017f7983 */ /* 0x000ea80000300800 */
[----:B----4-:R1:W-:Y:S02]  /*1ce0c0*/  @P6 STG.E desc[UR32][R10.64], R246 ;  /* 0x000000f60a006986 */ /* 0x0103e4000c101920 */
[----:B-1----:R-:W-:Y:S02]  /*1ce0d0*/  IMAD.WIDE R10, R244, 0x4, R14 ;  /* 0x00000004f40a7825 */ /* 0x002fe400078e020e */
[----:B------:R-:W4:Y:S01]  /*1ce0e0*/  LDL.LU R244, [R1+0x1d04] ;  /* 0x001d040001f47983 */ /* 0x000f220000300800 */
[----:B------:R-:W-:-:S02]  /*1ce0f0*/  ISETP.LT.AND P5, PT, R59, UR4, !P4 ;  /* 0x000000043b007c0c */ /* 0x000fc4000e7a1270 */
[----:B------:R-:W-:Y:S02]  /*1ce100*/  ISETP.LT.AND P0, PT, R247, UR4, !P4 ;  /* 0x00000004f7007c0c */ /* 0x000fe4000e701270 */
[----:B------:R-:W-:Y:S02]  /*1ce110*/  ISETP.LT.AND P4, PT, R245, UR4, !P4 ;  /* 0x00000004f5007c0c */ /* 0x000fe4000e781270 */
[----:B------:R-:W-:Y:S02]  /*1ce120*/  ISETP.LT.AND P2, PT, R57, UR4, !P1 ;  /* 0x0000000439007c0c */ /* 0x000fe4000cf41270 */
[----:B------:R-:W-:Y:S01]  /*1ce130*/  ISETP.LT.AND P3, PT, R59, UR4, !P1 ;  /* 0x000000043b007c0c */ /* 0x000fe2000cf61270 */
[----:B------:R-:W4:Y:S01]  /*1ce140*/  LDL.LU R246, [R1+0x2fac] ;  /* 0x002fac0001f67983 */ /* 0x000f220000300800 */
[----:B------:R-:W-:Y:S02]  /*1ce150*/  ISETP.LT.AND P6, PT, R247, UR4, !P1 ;  /* 0x00000004f7007c0c */ /* 0x000fe4000cfc1270 */
[----:B------:R-:W-:Y:S01]  /*1ce160*/  ISETP.LT.AND P1, PT, R245, UR4, !P1 ;  /* 0x00000004f5007c0c */ /* 0x000fe2000cf21270 */
[----:B------:R1:W-:Y:S01]  /*1ce170*/  @P5 STG.E desc[UR32][R6.64], R46 ;  /* 0x0000002e06005986 */ /* 0x0003e2000c101920 */
[----:B------:R-:W-:-:S03]  /*1ce180*/  ISETP.GE.AND P5, PT, R12, UR6, PT ;  /* 0x000000060c007c0c */ /* 0x000fc6000bfa6270 */
[----:B------:R1:W-:Y:S04]  /*1ce190*/  @P0 STG.E desc[UR32][R8.64], R126 ;  /* 0x0000007e08000986 */ /* 0x0003e8000c101920 */
[----:B------:R1:W-:Y:S01]  /*1ce1a0*/  @P4 STG.E desc[UR32][R10.64], R56 ;  /* 0x000000380a004986 */ /* 0x0003e2000c101920 */
[----:B------:R-:W-:-:S03]  /*1ce1b0*/  ISETP.LT.AND P4, PT, R57, UR4, !P5 ;  /* 0x0000000439007c0c */ /* 0x000fc6000ef81270 */
[----:B-1----:R-:W4:Y:S04]  /*1ce1c0*/  LDL.LU R46, [R1+0x1c84] ;  /* 0x001c8400012e7983 */ /* 0x002f280000300800 */
[----:B------:R-:W4:Y:S04]  /*1ce1d0*/  LDL.LU R17, [R1+0x6cf4] ;  /* 0x006cf40001117983 */ /* 0x000f280000300800 */
[----:B------:R-:W4:Y:S04]  /*1ce1e0*/  LDL.LU R45, [R1+0x1cb4] ;  /* 0x001cb400012d7983 */ /* 0x000f280000300800 */
[----:B------:R-:W4:Y:S04]  /*1ce1f0*/  LDL.LU R252, [R1+0x1cf4] ;  /* 0x001cf40001fc7983 */ /* 0x000f280000300800 */
[----:B------:R-:W4:Y:S04]  /*1ce200*/  LDL.LU R126, [R1+0x1ca4] ;  /* 0x001ca400017e7983 */ /* 0x000f280000300800 */
[----:B------:R-:W4:Y:S01]  /*1ce210*/  LDL.LU R56, [R1+0x2fb0] ;  /* 0x002fb00001387983 */ /* 0x000f220000300800 */
[----:B------:R-:W-:-:S04]  /*1ce220*/  IMAD.WIDE R6, R58, 0x4, R100 ;  /* 0x000000043a067825 */ /* 0x000fc800078e0264 */
[----:B------:R-:W-:-:S04]  /*1ce230*/  IMAD.WIDE R8, R58, 0x4, R98 ;  /* 0x000000043a087825 */ /* 0x000fc800078e0262 */
[C---:B------:R-:W-:Y:S01]  /*1ce240*/  IMAD.WIDE R10, R58.reuse, 0x4, R96 ;  /* 0x000000043a0a7825 */ /* 0x040fe200078e0260 */
[----:B---3--:R-:W-:Y:S01]  /*1ce250*/  ISETP.GE.AND P0, PT, R3, UR6, PT ;  /* 0x0000000603007c0c */ /* 0x008fe2000bf06270 */
[----:B------:R1:W-:Y:S04]  /*1ce260*/  @P2 STG.E desc[UR32][R6.64], R43 ;  /* 0x0000002b06002986 */ /* 0x0003e8000c101920 */
[----:B------:R2:W-:Y:S04]  /*1ce270*/  @P3 STG.E desc[UR32][R8.64], R0 ;  /* 0x0000000008003986 */ /* 0x0005e8000c101920 */
[----:B------:R-:W3:Y:S04]  /*1ce280*/  LDL.LU R3, [R1+0x6cd8] ;  /* 0x006cd80001037983 */ /* 0x000ee80000300800 */
[----:B------:R2:W-:Y:S01]  /*1ce290*/  @P6 STG.E desc[UR32][R10.64], R44 ;  /* 0x0000002c0a006986 */ /* 0x0005e2000c101920 */
[----:B-1----:R-:W-:-:S03]  /*1ce2a0*/  IMAD.WIDE R6, R58, 0x4, R14 ;  /* 0x000000043a067825 */ /* 0x002fc600078e020e */
[----:B------:R-:W3:Y:S01]  /*1ce2b0*/  LDL.LU R58, [R1+0x1c64] ;  /* 0x001c6400013a7983 */ /* 0x000ee20000300800 */
[----:B--2---:R-:W-:-:S03]  /*1ce2c0*/  IMAD.WIDE R8, R47, 0x4, R100 ;  /* 0x000000042f087825 */ /* 0x004fc600078e0264 */
[----:B------:R1:W-:Y:S01]  /*1ce2d0*/  @P1 STG.E desc[UR32][R6.64], R127 ;  /* 0x0000007f06001986 */ /* 0x0003e2000c101920 */
[----:B------:R-:W-:-:S04]  /*1ce2e0*/  IMAD.WIDE R10, R47, 0x4, R14 ;  /* 0x000000042f0a7825 */ /* 0x000fc800078e020e */
[C---:B-1----:R-:W-:Y:S01]  /*1ce2f0*/  IMAD.WIDE R6, R47.reuse, 0x4, R98 ;  /* 0x000000042f067825 */ /* 0x042fe200078e0262 */
[----:B----4-:R1:W-:Y:S04]  /*1ce300*/  @P4 STG.E desc[UR32][R8.64], R244 ;  /* 0x000000f408004986 */ /* 0x0103e8000c101920 */
[----:B-1----:R-:W2:Y:S04]  /*1ce310*/  LDL.LU R244, [R1+0x1c54] ;  /* 0x001c540001f47983 */ /* 0x002ea80000300800 */
[----:B------:R-:W4:Y:S04]  /*1ce320*/  LDL.LU R0, [R1+0x6cf0] ;  /* 0x006cf00001007983 */ /* 0x000f280000300800 */
[----:B------:R-:W4:Y:S01]  /*1ce330*/  LDL.LU R44, [R1+0x1a94] ;  /* 0x001a9400012c7983 */ /* 0x000f220000300800 */
[----:B------:R-:W-:-:S03]  /*1ce340*/  IMAD.WIDE R8, R47, 0x4, R96 ;  /* 0x000000042f087825 */ /* 0x000fc600078e0260 */
[----:B------:R-:W4:Y:S04]  /*1ce350*/  LDL.LU R127, [R1+0x1d08] ;  /* 0x001d0800017f7983 */ /* 0x000f280000300800 */
[----:B------:R-:W4:Y:S01]  /*1ce360*/  LDL.LU R47, [R1+0x1cb8] ;  /* 0x001cb800012f7983 */ /* 0x000f220000300800 */
[----:B------:R-:W-:Y:S02]  /*1ce370*/  ISETP.LT.AND P2, PT, R59, UR4, !P5 ;  /* 0x000000043b007c0c */ /* 0x000fe4000ef41270 */
[----:B------:R-:W-:Y:S02]  /*1ce380*/  ISETP.LT.AND P3, PT, R247, UR4, !P5 ;  /* 0x00000004f7007c0c */ /* 0x000fe4000ef61270 */
[----:B------:R-:W-:Y:S02]  /*1ce390*/  ISETP.LT.AND P5, PT, R245, UR4, !P5 ;  /* 0x00000004f5007c0c */ /* 0x000fe4000efa1270 */
[----:B------:R-:W-:-:S02]  /*1ce3a0*/  ISETP.LT.AND P6, PT, R57, UR4, !P0 ;  /* 0x0000000439007c0c */ /* 0x000fc4000c7c1270 */
[----:B------:R-:W-:Y:S01]  /*1ce3b0*/  ISETP.LT.AND P1, PT, R59, UR4, !P0 ;  /* 0x000000043b007c0c */ /* 0x000fe2000c721270 */
[----:B------:R-:W-:-:S04]  /*1ce3c0*/  IMAD.WIDE R12, R246, 0x4, R100 ;  /* 0x00000004f60c7825 */ /* 0x000fc800078e0264 */
[----:B------:R1:W-:Y:S01]  /*1ce3d0*/  @P2 STG.E desc[UR32][R6.64], R45 ;  /* 0x0000002d06002986 */ /* 0x0003e2000c101920 */
[----:B------:R-:W-:-:S03]  /*1ce3e0*/  ISETP.LT.AND P2, PT, R247, UR4, !P0 ;  /* 0x00000004f7007c0c */ /* 0x000fc6000c741270 */
[----:B------:R1:W-:Y:S04]  /*1ce3f0*/  @P3 STG.E desc[UR32][R8.64], R252 ;  /* 0x000000fc08003986 */ /* 0x0003e8000c101920 */
[----:B------:R-:W-:Y:S04]  /*1ce400*/  @P5 STG.E desc[UR32][R10.64], R126 ;  /* 0x0000007e0a005986 */ /* 0x000fe8000c101920 */
[----:B------:R1:W-:Y:S02]  /*1ce410*/  @P6 STG.E desc[UR32][R12.64], R46 ;  /* 0x0000002e0c006986 */ /* 0x0003e4000c101920 */
[----:B-1----:R-:W-:-:S02]  /*1ce420*/  IMAD.WIDE R6, R246, 0x4, R98 ;  /* 0x00000004f6067825 */ /* 0x002fc400078e0262 */
[----:B------:R-:W4:Y:S04]  /*1ce430*/  LDL.LU R45, [R1+0x1cf8] ;  /* 0x001cf800012d7983 */ /* 0x000f280000300800 */
[----:B------:R-:W4:Y:S04]  /*1ce440*/  LDL.LU R252, [R1+0x1ca8] ;  /* 0x001ca80001fc7983 */ /* 0x000f280000300800 */
[----:B------:R-:W4:Y:S01]  /*1ce450*/  LDL.LU R46, [R1+0x2fb4] ;  /* 0x002fb400012e7983 */ /* 0x000f220000300800 */
[----:B------:R-:W-:Y:S01]  /*1ce460*/  ISETP.GE.AND P4, PT, R17, UR6, PT ;  /* 0x0000000611007c0c */ /* 0x000fe2000bf86270 */
[----:B------:R-:W-:-:S02]  /*1ce470*/  IMAD.WIDE R8, R246, 0x4, R14 ;  /* 0x00000004f6087825 */ /* 0x000fc400078e020e */
[----:B---3--:R1:W-:Y:S02]  /*1ce480*/  @P1 STG.E desc[UR32][R6.64], R58 ;  /* 0x0000003a06001986 */ /* 0x0083e4000c101920 */
[----:B-1----:R-:W-:Y:S01]  /*1ce490*/  IMAD.WIDE R6, R246, 0x4, R96 ;  /* 0x00000004f6067825 */ /* 0x002fe200078e0260 */
[----:B------:R-:W-:Y:S02]  /*1ce4a0*/  ISETP.LT.AND P0, PT, R245, UR4, !P0 ;  /* 0x00000004f5007c0c */ /* 0x000fe4000c701270 */
[----:B------:R-:W-:Y:S02]  /*1ce4b0*/  ISETP.LT.AND P3, PT, R57, UR4, !P4 ;  /* 0x0000000439007c0c */ /* 0x000fe4000e761270 */
[----:B------:R-:W-:Y:S01]  /*1ce4c0*/  ISETP.LT.AND P5, PT, R59, UR4, !P4 ;  /* 0x000000043b007c0c */ /* 0x000fe2000e7a1270 */
[----:B------:R-:W-:-:S04]  /*1ce4d0*/  IMAD.WIDE R10, R56, 0x4, R100 ;  /* 0x00000004380a7825 */ /* 0x000fc800078e0264 */
[----:B------:R-:W-:Y:S01]  /*1ce4e0*/  IMAD.WIDE R12, R56, 0x4, R98 ;  /* 0x00000004380c7825 */ /* 0x000fe200078e0262 */
[----:B--2---:R1:W-:Y:S01]  /*1ce4f0*/  @P2 STG.E desc[UR32][R6.64], R244 ;  /* 0x000000f406002986 */ /* 0x0043e2000c101920 */
[----:B----4-:R-:W-:-:S03]  /*1ce500*/  ISETP.GE.AND P2, PT, R0, UR6, PT ;  /* 0x0000000600007c0c */ /* 0x010fc6000bf46270 */
[----:B-1----:R-:W2:Y:S04]  /*1ce510*/  LDL.LU R244, [R1+0x1c88] ;  /* 0x001c880001f47983 */ /* 0x002ea80000300800 */
[----:B------:R-:W3:Y:S04]  /*1ce520*/  LDL.LU R17, [R1+0x6d04] ;  /* 0x006d040001117983 */ /* 0x000ee80000300800 */
[----:B------:R-:W4:Y:S04]  /*1ce530*/  LDL.LU R0, [R1+0x1c68] ;  /* 0x001c680001007983 */ /* 0x000f280000300800 */
[----:B------:R-:W3:Y:S04]  /*1ce540*/  LDL.LU R126, [R1+0x1c58] ;  /* 0x001c5800017e7983 */ /* 0x000ee80000300800 */
[----:B------:R-:W3:Y:S04]  /*1ce550*/  LDL.LU R246, [R1+0x1a98] ;  /* 0x001a980001f67983 */ /* 0x000ee80000300800 */
[----:B------:R-:W3:Y:S04]  /*1ce560*/  LDL.LU R58, [R1+0x2fb8] ;  /* 0x002fb800013a7983 */ /* 0x000ee80000300800 */
[----:B------:R-:W-:Y:S04]  /*1ce570*/  @P0 STG.E desc[UR32][R8.64], R44 ;  /* 0x0000002c08000986 */ /* 0x000fe8000c101920 */
[----:B------:R-:W-:Y:S04]  /*1ce580*/  @P3 STG.E desc[UR32][R10.64], R127 ;  /* 0x0000007f0a003986 */ /* 0x000fe8000c101920 */
[----:B------:R1:W-:Y:S04]  /*1ce590*/  @P5 STG.E desc[UR32][R12.64], R47 ;  /* 0x0000002f0c005986 */ /* 0x0003e8000c101920 */
[----:B-1----:R-:W3:Y:S01]  /*1ce5a0*/  LDL.LU R47, [R1+0x1d0c] ;  /* 0x001d0c00012f7983 */ /* 0x002ee20000300800 */
[----:B------:R-:W-:-:S02]  /*1ce5b0*/  ISETP.LT.AND P1, PT, R247, UR4, !P4 ;  /* 0x00000004f7007c0c */ /* 0x000fc4000e721270 */
[----:B------:R-:W-:Y:S02]  /*1ce5c0*/  ISETP.LT.AND P4, PT, R245, UR4, !P4 ;  /* 0x00000004f5007c0c */ /* 0x000fe4000e781270 */
[----:B------:R-:W-:Y:S01]  /*1ce5d0*/  ISETP.GE.AND P6, PT, R3, UR6, PT ;  /* 0x0000000603007c0c */ /* 0x000fe2000bfc6270 */
[----:B------:R-:W-:-:S04]  /*1ce5e0*/  IMAD.WIDE R6, R56, 0x4, R96 ;  /* 0x0000000438067825 */ /* 0x000fc800078e0260 */
[----:B------:R-:W-:Y:S01]  /*1ce5f0*/  IMAD.WIDE R8, R56, 0x4, R14 ;  /* 0x0000000438087825 */ /* 0x000fe200078e020e */
[----:B------:R-:W-:Y:S02]  /*1ce600*/  ISETP.LT.AND P3, PT, R57, UR4, !P6 ;  /* 0x0000000439007c0c */ /* 0x000fe4000f761270 */
[----:B------:R-:W-:Y:S01]  /*1ce610*/  ISETP.LT.AND P0, PT, R59, UR4, !P6 ;  /* 0x000000043b007c0c */ /* 0x000fe2000f701270 */
[----:B------:R-:W3:Y:S01]  /*1ce620*/  LDL.LU R56, [R1+0x1cbc] ;  /* 0x001cbc0001387983 */ /* 0x000ee20000300800 */
[----:B------:R-:W-:Y:S02]  /*1ce630*/  ISETP.LT.AND P5, PT, R247, UR4, !P6 ;  /* 0x00000004f7007c0c */ /* 0x000fe4000f7a1270 */
[----:B------:R-:W-:Y:S01]  /*1ce640*/  ISETP.LT.AND P6, PT, R245, UR4, !P6 ;  /* 0x00000004f5007c0c */ /* 0x000fe2000f7c1270 */
[----:B------:R-:W3:Y:S04]  /*1ce650*/  LDL.LU R127, [R1+0x2fbc] ;  /* 0x002fbc00017f7983 */ /* 0x000ee80000300800 */
[----:B------:R-:W3:Y:S04]  /*1ce660*/  LDL.LU R3, [R1+0x6d18] ;  /* 0x006d180001037983 */ /* 0x000ee80000300800 */
[----:B------:R-:W3:Y:S04]  /*1ce670*/  LDL.LU R44, [R1+0x1cfc] ;  /* 0x001cfc00012c7983 */ /* 0x000ee80000300800 */
[----:B------:R1:W-:Y:S04]  /*1ce680*/  @P1 STG.E desc[UR32][R6.64], R45 ;  /* 0x0000002d06001986 */ /* 0x0003e8000c101920 */
[----:B------:R1:W-:Y:S01]  /*1ce690*/  @P4 STG.E desc[UR32][R8.64], R252 ;  /* 0x000000fc08004986 */ /* 0x0003e2000c101920 */
[----:B------:R-:W-:-:S04]  /*1ce6a0*/  IMAD.WIDE R10, R46, 0x4, R96 ;  /* 0x000000042e0a7825 */ /* 0x000fc800078e0260 */
[----:B------:R-:W-:-:S04]  /*1ce6b0*/  IMAD.WIDE R12, R46, 0x4, R14 ;  /* 0x000000042e0c7825 */ /* 0x000fc800078e020e */
[C---:B-1----:R-:W-:Y:S01]  /*1ce6c0*/  IMAD.WIDE R6, R46.reuse, 0x4, R100 ;  /* 0x000000042e067825 */ /* 0x042fe200078e0264 */
[----:B------:R-:W3:Y:S03]  /*1ce6d0*/  LDL.LU R45, [R1+0x1cac] ;  /* 0x001cac00012d7983 */ /* 0x000ee60000300800 */
[----:B------:R-:W-:Y:S01]  /*1ce6e0*/  IMAD.WIDE R8, R46, 0x4, R98 ;  /* 0x000000042e087825 */ /* 0x000fe200078e0262 */
[----:B------:R-:W3:Y:S04]  /*1ce6f0*/  LDL.LU R252, [R1+0x1c8c] ;  /* 0x001c8c0001fc7983 */ /* 0x000ee80000300800 */
[----:B------:R-:W3:Y:S01]  /*1ce700*/  LDL.LU R46, [R1+0x1c6c] ;  /* 0x001c6c00012e7983 */ /* 0x000ee20000300800 */
[----:B------:R-:W-:-:S03]  /*1ce710*/  ISETP.LT.AND P1, PT, R57, UR4, !P2 ;  /* 0x0000000439007c0c */ /* 0x000fc6000d721270 */
[----:B--2---:R1:W-:Y:S04]  /*1ce720*/  @P3 STG.E desc[UR32][R6.64], R244 ;  /* 0x000000f406003986 */ /* 0x0043e8000c101920 */
[----:B----4-:R2:W-:Y:S04]  /*1ce730*/  @P0 STG.E desc[UR32][R8.64], R0 ;  /* 0x0000000008000986 */ /* 0x0105e8000c101920 */
[----:B---3--:R-:W-:Y:S04]  /*1ce740*/  @P5 STG.E desc[UR32][R10.64], R126 ;  /* 0x0000007e0a005986 */ /* 0x008fe8000c101920 */
[----:B------:R3:W-:Y:S04]  /*1ce750*/  @P6 STG.E desc[UR32][R12.64], R246 ;  /* 0x000000f60c006986 */ /* 0x0007e8000c101920 */
[----:B-1----:R-:W4:Y:S04]  /*1ce760*/  LDL.LU R244, [R1+0x2fc0] ;  /* 0x002fc00001f47983 */ /* 0x002f280000300800 */
[----:B--2---:R-:W2:Y:S04]  /*1ce770*/  LDL.LU R0, [R1+0x6d00] ;  /* 0x006d000001007983 */ /* 0x004ea80000300800 */
[----:B---3--:R-:W3:Y:S01]  /*1ce780*/  LDL.LU R246, [R1+0x1c5c] ;  /* 0x001c5c0001f67983 */ /* 0x008ee20000300800 */
[----:B------:R-:W-:-:S03]  /*1ce790*/  IMAD.WIDE R6, R58, 0x4, R100 ;  /* 0x000000043a067825 */ /* 0x000fc600078e0264 */
[----:B------:R-:W4:Y:S04]  /*1ce7a0*/  LDL.LU R126, [R1+0x1a9c] ;  /* 0x001a9c00017e7983 */ /* 0x000f280000300800 */
[----:B------:R1:W-:Y:S04]  /*1ce7b0*/  @P1 STG.E desc[UR32][R6.64], R47 ;  /* 0x0000002f06001986 */ /* 0x0003e8000c101920 */
[----:B-1----:R-:W4:Y:S01]  /*1ce7c0*/  LDL.LU R47, [R1+0x1cd0] ;  /* 0x001cd000012f7983 */ /* 0x002f220000300800 */
[----:B------:R-:W-:Y:S02]  /*1ce7d0*/  ISETP.LT.AND P4, PT, R59, UR4, !P2 ;  /* 0x000000043b007c0c */ /* 0x000fe4000d781270 */
[----:B------:R-:W-:-:S02]  /*1ce7e0*/  ISETP.GE.AND P3, PT, R17, UR6, PT ;  /* 0x0000000611007c0c */ /* 0x000fc4000bf66270 */
[----:B------:R-:W-:Y:S02]  /*1ce7f0*/  ISETP.LT.AND P0, PT, R247, UR4, !P2 ;  /* 0x00000004f7007c0c */ /* 0x000fe4000d701270 */
[----:B------:R-:W-:Y:S01]  /*1ce800*/  ISETP.LT.AND P2, PT, R245, UR4, !P2 ;  /* 0x00000004f5007c0c */ /* 0x000fe2000d741270 */
[C---:B------:R-:W-:Y:S01]  /*1ce810*/  IMAD.WIDE R8, R58.reuse, 0x4, R98 ;  /* 0x000000043a087825 */ /* 0x040fe200078e0262 */
[----:B------:R-:W-:Y:S02]  /*1ce820*/  ISETP.LT.AND P5, PT, R57, UR4, !P3 ;  /* 0x0000000439007c0c */ /* 0x000fe4000dfa1270 */
[----:B------:R-:W-:Y:S01]  /*1ce830*/  ISETP.LT.AND P6, PT, R59, UR4, !P3 ;  /* 0x000000043b007c0c */ /* 0x000fe2000dfc1270 */
[----:B------:R-:W-:-:S04]  /*1ce840*/  IMAD.WIDE R6, R58, 0x4, R96 ;  /* 0x000000043a067825 */ /* 0x000fc800078e0260 */
[----:B------:R-:W-:Y:S01]  /*1ce850*/  IMAD.WIDE R10, R127, 0x4, R100 ;  /* 0x000000047f0a7825 */ /* 0x000fe200078e0264 */
[----:B------:R-:W-:-:S03]  /*1ce860*/  ISETP.LT.AND P1, PT, R247, UR4, !P3 ;  /* 0x00000004f7007c0c */ /* 0x000fc6000df21270 */
[----:B------:R-:W-:Y:S01]  /*1ce870*/  IMAD.WIDE R12, R127, 0x4, R98 ;  /* 0x000000047f0c7825 */ /* 0x000fe200078e0262 */
[----:B------:R1:W-:Y:S01]  /*1ce880*/  @P4 STG.E desc[UR32][R8.64], R56 ;  /* 0x0000003808004986 */ /* 0x0003e2000c101920 */
[----:B------:R-:W-:-:S03]  /*1ce890*/  ISETP.GE.AND P4, PT, R3, UR6, PT ;  /* 0x0000000603007c0c */ /* 0x000fc6000bf86270 */
[----:B------:R-:W4:Y:S04]  /*1ce8a0*/  LDL.LU R3, [R1+0x6d08] ;  /* 0x006d080001037983 */ /* 0x000f280000300800 */
[----:B------:R1:W-:Y:S02]  /*1ce8b0*/  @P0 STG.E desc[UR32][R6.64], R44 ;  /* 0x0000002c06000986 */ /* 0x0003e4000c101920 */
[----:B-1----:R-:W-:Y:S02]  /*1ce8c0*/  IMAD.WIDE R8, R58, 0x4, R14 ;  /* 0x000000043a087825 */ /* 0x002fe400078e020e */
[----:B------:R-:W4:Y:S04]  /*1ce8d0*/  LDL.LU R56, [R1+0x1ce0] ;  /* 0x001ce00001387983 */ /* 0x000f280000300800 */
[----:B------:R-:W4:Y:S01]  /*1ce8e0*/  LDL.LU R58, [R1+0x1cc0] ;  /* 0x001cc000013a7983 */ /* 0x000f220000300800 */
[----:B------:R-:W-:-:S03]  /*1ce8f0*/  IMAD.WIDE R6, R127, 0x4, R96 ;  /* 0x000000047f067825 */ /* 0x000fc600078e0260 */
[----:B------:R-:W-:Y:S04]  /*1ce900*/  @P2 STG.E desc[UR32][R8.64], R45 ;  /* 0x0000002d08002986 */ /* 0x000fe8000c101920 */
[----:B------:R-:W-:Y:S04]  /*1ce910*/  @P5 STG.E desc[UR32][R10.64], R252 ;  /* 0x000000fc0a005986 */ /* 0x000fe8000c101920 */
[----:B------:R1:W-:Y:S04]  /*1ce920*/  @P6 STG.E desc[UR32][R12.64], R46 ;  /* 0x0000002e0c006986 */ /* 0x0003e8000c101920 */
[----:B-1----:R-:W4:Y:S04]  /*1ce930*/  LDL.LU R46, [R1+0x2fc4] ;  /* 0x002fc400012e7983 */ /* 0x002f280000300800 */
[----:B------:R-:W4:Y:S01]  /*1ce940*/  LDL.LU R43, [R1+0x1c90] ;  /* 0x001c9000012b7983 */ /* 0x000f220000300800 */
[----:B------:R-:W-:-:S03]  /*1ce950*/  IMAD.WIDE R8, R127, 0x4, R14 ;  /* 0x000000047f087825 */ /* 0x000fc600078e020e */
[----:B------:R-:W4:Y:S04]  /*1ce960*/  LDL.LU R44, [R1+0x1c70] ;  /* 0x001c7000012c7983 */ /* 0x000f280000300800 */
[----:B------:R-:W4:Y:S01]  /*1ce970*/  LDL.LU R127, [R1+0x18a0] ;  /* 0x0018a000017f7983 */ /* 0x000f220000300800 */
[----:B------:R-:W-:Y:S02]  /*1ce980*/  ISETP.LT.AND P3, PT, R245, UR4, !P3 ;  /* 0x00000004f5007c0c */ /* 0x000fe4000df61270 */
[----:B------:R-:W-:Y:S02]  /*1ce990*/  ISETP.LT.AND P5, PT, R57, UR4, !P4 ;  /* 0x0000000439007c0c */ /* 0x000fe4000e7a1270 */
[----:B--2---:R-:W-:Y:S01]  /*1ce9a0*/  ISETP.GE.AND P2, PT, R0, UR6, PT ;  /* 0x0000000600007c0c */ /* 0x004fe2000bf46270 */
[----:B---3--:R1:W-:Y:S04]  /*1ce9b0*/  @P1 STG.E desc[UR32][R6.64], R246 ;  /* 0x000000f606001986 */ /* 0x0083e8000c101920 */
[----:B-1----:R-:W2:Y:S04]  /*1ce9c0*/  LDL.LU R246, [R1+0x2fc8] ;  /* 0x002fc80001f67983 */ /* 0x002ea80000300800 */
[----:B------:R-:W3:Y:S01]  /*1ce9d0*/  LDL.LU R0, [R1+0x6d1c] ;  /* 0x006d1c0001007983 */ /* 0x000ee20000300800 */
[----:B----4-:R-:W-:-:S03]  /*1ce9e0*/  IMAD.WIDE R6, R244, 0x4, R100 ;  /* 0x00000004f4067825 */ /* 0x010fc600078e0264 */
[----:B------:R1:W-:Y:S04]  /*1ce9f0*/  @P3 STG.E desc[UR32][R8.64], R126 ;  /* 0x0000007e08003986 */ /* 0x0003e8000c101920 */
[----:B------:R-:W4:Y:S04]  /*1cea00*/  LDL.LU R252, [R1+0x10b0] ;  /* 0x0010b00001fc7983 */ /* 0x000f280000300800 */
[----:B------:R1:W-:Y:S04]  /*1cea10*/  @P5 STG.E desc[UR32][R6.64], R47 ;  /* 0x0000002f06005986 */ /* 0x0003e8000c101920 */
[----:B-1----:R-:W4:Y:S04]  /*1cea20*/  LDL.LU R126, [R1+0x1740] ;  /* 0x00174000017e7983 */ /* 0x002f280000300800 */
[----:B------:R-:W4:Y:S01]  /*1cea30*/  LDL.LU R47, [R1+0x1cd4] ;  /* 0x001cd400012f7983 */ /* 0x000f220000300800 */
[----:B------:R-:W-:-:S02]  /*1cea40*/  ISETP.LT.AND P0, PT, R59, UR4, !P4 ;  /* 0x000000043b007c0c */ /* 0x000fc4000e701270 */
[----:B------:R-:W-:Y:S02]  /*1cea50*/  ISETP.LT.AND P6, PT, R247, UR4, !P4 ;  /* 0x00000004f7007c0c */ /* 0x000fe4000e7c1270 */
[----:B------:R-:W-:Y:S02]  /*1cea60*/  ISETP.LT.AND P1, PT, R245, UR4, !P4 ;  /* 0x00000004f5007c0c */ /* 0x000fe4000e721270 */
[----:B------:R-:W-:Y:S01]  /*1cea70*/  ISETP.LT.AND P3, PT, R57, UR4, !P2 ;  /* 0x0000000439007c0c */ /* 0x000fe2000d761270 */
[----:B------:R-:W-:Y:S01]  /*1cea80*/  IMAD.WIDE R8, R244, 0x4, R98 ;  /* 0x00000004f4087825 */ /* 0x000fe200078e0262 */
[----:B------:R-:W-:-:S03]  /*1cea90*/  ISETP.LT.AND P4, PT, R59, UR4, !P2 ;  /* 0x000000043b007c0c */ /* 0x000fc6000d781270 */
[C---:B------:R-:W-:Y:S01]  /*1ceaa0*/  IMAD.WIDE R10, R244.reuse, 0x4, R96 ;  /* 0x00000004f40a7825 */ /* 0x040fe200078e0260 */
[----:B------:R-:W-:Y:S02]  /*1ceab0*/  ISETP.GE.AND P5, PT, R3, UR6, PT ;  /* 0x0000000603007c0c */ /* 0x000fe4000bfa6270 */
[----:B------:R-:W4:Y:S04]  /*1ceac0*/  LDL.LU R3, [R1+0x6d0c] ;  /* 0x006d0c0001037983 */ /* 0x000f280000300800 */
[----:B------:R-:W4:Y:S01]  /*1cead0*/  LDL.LU R17, [R1+0x1ce4] ;  /* 0x001ce40001117983 */ /* 0x000f220000300800 */
[----:B------:R-:W-:-:S03]  /*1ceae0*/  IMAD.WIDE R6, R244, 0x4, R14 ;  /* 0x00000004f4067825 */ /* 0x000fc600078e020e */
[----:B------:R-:W4:Y:S04]  /*1ceaf0*/  LDL.LU R45, [R1+0x1cc4] ;  /* 0x001cc400012d7983 */ /* 0x000f280000300800 */
[----:B------:R-:W-:Y:S04]  /*1ceb00*/  @P0 STG.E desc[UR32][R8.64], R56 ;  /* 0x0000003808000986 */ /* 0x000fe8000c101920 */
[----:B------:R1:W-:Y:S04]  /*1ceb10*/  @P6 STG.E desc[UR32][R10.64], R58 ;  /* 0x0000003a0a006986 */ /* 0x0003e8000c101920 */
[----:B-1----:R-:W4:Y:S04]  /*1ceb20*/  LDL.LU R58, [R1+0x1c94] ;  /* 0x001c9400013a7983 */ /* 0x002f280000300800 */
[----:B------:R-:W4:Y:S04]  /*1ceb30*/  LDL.LU R56, [R1+0x2fcc] ;  /* 0x002fcc0001387983 */ /* 0x000f280000300800 */
[----:B------:R-:W4:Y:S01]  /*1ceb40*/  LDL.LU R244, [R1+0x2fd0] ;  /* 0x002fd00001f47983 */ /* 0x000f220000300800 */
[----:B------:R-:W-:-:S04]  /*1ceb50*/  IMAD.WIDE R8, R46, 0x4, R100 ;  /* 0x000000042e087825 */ /* 0x000fc800078e0264 */
[C---:B------:R-:W-:Y:S01]  /*1ceb60*/  IMAD.WIDE R10, R46.reuse, 0x4, R98 ;  /* 0x000000042e0a7825 */ /* 0x040fe200078e0262 */
[----:B------:R1:W-:Y:S04]  /*1ceb70*/  @P1 STG.E desc[UR32][R6.64], R43 ;  /* 0x0000002b06001986 */ /* 0x0003e8000c101920 */
[----:B------:R1:W-:Y:S04]  /*1ceb80*/  @P3 STG.E desc[UR32][R8.64], R44 ;  /* 0x0000002c08003986 */ /* 0x0003e8000c101920 */
[----:B------:R1:W-:Y:S02]  /*1ceb90*/  @P4 STG.E desc[UR32][R10.64], R127 ;  /* 0x0000007f0a004986 */ /* 0x0003e4000c101920 */
[----:B-1----:R-:W-:-:S04]  /*1ceba0*/  IMAD.WIDE R6, R46, 0x4, R96 ;  /* 0x000000042e067825 */ /* 0x002fc800078e0260 */
[----:B------:R-:W-:Y:S01]  /*1cebb0*/  IMAD.WIDE R8, R46, 0x4, R14 ;  /* 0x000000042e087825 */ /* 0x000fe200078e020e */
[----:B------:R-:W4:Y:S04]  /*1cebc0*/  LDL.LU R127, [R1+0x1c74] ;  /* 0x001c7400017f7983 */ /* 0x000f280000300800 */
[----:B------:R-:W4:Y:S01]  /*1cebd0*/  LDL.LU R46, [R1+0x18a4] ;  /* 0x0018a400012e7983 */ /* 0x000f220000300800 */
[----:B------:R-:W-:Y:S02]  /*1cebe0*/  ISETP.LT.AND P0, PT, R247, UR4, !P2 ;  /* 0x00000004f7007c0c */ /* 0x000fe4000d701270 */
[----:B------:R-:W-:Y:S02]  /*1cebf0*/  ISETP.LT.AND P2, PT, R245, UR4, !P2 ;  /* 0x00000004f5007c0c */ /* 0x000fe4000d741270 */
[----:B------:R-:W-:-:S02]  /*1cec00*/  ISETP.LT.AND P6, PT, R57, UR4, !P5 ;  /* 0x0000000439007c0c */ /* 0x000fc4000efc1270 */
[----:B---3--:R-:W-:Y:S02]  /*1cec10*/  ISETP.GE.AND P3, PT, R0, UR6, PT ;  /* 0x0000000600007c0c */ /* 0x008fe4000bf66270 */
[----:B------:R-:W3:Y:S01]  /*1cec20*/  LDL.LU R0, [R1+0x6d20] ;  /* 0x006d200001007983 */ /* 0x000ee20000300800 */
[----:B--2---:R-:W-:-:S04]  /*1cec30*/  IMAD.WIDE R10, R246, 0x4, R100 ;  /* 0x00000004f60a7825 */ /* 0x004fc800078e0264 */
[----:B----4-:R1:W-:Y:S04]  /*1cec40*/  @P0 STG.E desc[UR32][R6.64], R252 ;  /* 0x000000fc06000986 */ /* 0x0103e8000c101920 */
[----:B------:R-:W2:Y:S04]  /*1cec50*/  LDL.LU R44, [R1+0x10b4] ;  /* 0x0010b400012c7983 */ /* 0x000ea80000300800 */
[----:B------:R4:W-:Y:S04]  /*1cec60*/  @P2 STG.E desc[UR32][R8.64], R126 ;  /* 0x0000007e08002986 */ /* 0x0009e8000c101920 */
[----:B------:R4:W-:Y:S04]  /*1cec70*/  @P6 STG.E desc[UR32][R10.64], R47 ;  /* 0x0000002f0a006986 */ /* 0x0009e8000c101920 */
[----:B-1----:R-:W2:Y:S01]  /*1cec80*/  LDL.LU R252, [R1+0x1744] ;  /* 0x0017440001fc7983 */ /* 0x002ea20000300800 */
[----:B------:R-:W-:-:S04]  /*1cec90*/  IMAD.WIDE R6, R246, 0x4, R98 ;  /* 0x00000004f6067825 */ /* 0x000fc800078e0262 */
[----:B----4-:R-:W-:-:S04]  /*1ceca0*/  IMAD.WIDE R8, R246, 0x4, R96 ;  /* 0x00000004f6087825 */ /* 0x010fc800078e0260 */
[----:B------:R-:W-:Y:S01]  /*1cecb0*/  IMAD.WIDE R10, R246, 0x4, R14 ;  /* 0x00000004f60a7825 */ /* 0x000fe200078e020e */
[----:B------:R-:W4:Y:S04]  /*1cecc0*/  LDL.LU R126, [R1+0x1cd8] ;  /* 0x001cd800017e7983 */ /* 0x000f280000300800 */
[----:B------:R-:W4:Y:S01]  /*1cecd0*/  LDL.LU R246, [R1+0x1ce8] ;  /* 0x001ce80001f67983 */ /* 0x000f220000300800 */
[----:B------:R-:W-:Y:S02]  /*1cece0*/  ISETP.LT.AND P1, PT, R59, UR4, !P5 ;  /* 0x000000043b007c0c */ /* 0x000fe4000ef21270 */
[----:B------:R-:W-:Y:S02]  /*1cecf0*/  ISETP.LT.AND P4, PT, R247, UR4, !P5 ;  /* 0x00000004f7007c0c */ /* 0x000fe4000ef81270 */
[----:B------:R-:W-:-:S02]  /*1ced00*/  ISETP.LT.AND P5, PT, R245, UR4, !P5 ;  /* 0x00000004f5007c0c */ /* 0x000fc4000efa1270 */
[----:B------:R-:W-:Y:S02]  /*1ced10*/  ISETP.LT.AND P2, PT, R57, UR4, !P3 ;  /* 0x0000000439007c0c */ /* 0x000fe4000df41270 */
[----:B------:R-:W-:Y:S01]  /*1ced20*/  ISETP.LT.AND P6, PT, R59, UR4, !P3 ;  /* 0x000000043b007c0c */ /* 0x000fe2000dfc1270 */
[----:B------:R-:W4:Y:S04]  /*1ced30*/  LDL.LU R47, [R1+0x2fd4] ;  /* 0x002fd400012f7983 */ /* 0x000f280000300800 */
[----:B------:R1:W-:Y:S04]  /*1ced40*/  @P1 STG.E desc[UR32][R6.64], R17 ;  /* 0x0000001106001986 */ /* 0x0003e8000c101920 */
[----:B------:R-:W-:Y:S04]  /*1ced50*/  @P4 STG.E desc[UR32][R8.64], R45 ;  /* 0x0000002d08004986 */ /* 0x000fe8000c101920 */
[----:B------:R1:W-:Y:S01]  /*1ced60*/  @P5 STG.E desc[UR32][R10.64], R58 ;  /* 0x0000003a0a005986 */ /* 0x0003e2000c101920 */
[----:B------:R-:W-:-:S03]  /*1ced70*/  ISETP.GE.AND P0, PT, R3, UR6, PT ;  /* 0x0000000603007c0c */ /* 0x000fc6000bf06270 */
[----:B-1----:R-:W4:Y:S04]  /*1ced80*/  LDL.LU R17, [R1+0x6d24] ;  /* 0x006d240001117983 */ /* 0x002f280000300800 */
[----:B------:R-:W4:Y:S01]  /*1ced90*/  LDL.LU R58, [R1+0x1cc8] ;  /* 0x001cc800013a7983 */ /* 0x000f220000300800 */
[----:B------:R-:W-:-:S04]  /*1ceda0*/  IMAD.WIDE R6, R56, 0x4, R100 ;  /* 0x0000000438067825 */ /* 0x000fc800078e0264 */
[----:B------:R-:W-:Y:S01]  /*1cedb0*/  IMAD.WIDE R8, R56, 0x4, R98 ;  /* 0x0000000438087825 */ /* 0x000fe200078e0262 */
[----:B------:R-:W4:Y:S04]  /*1cedc0*/  LDL.LU R43, [R1+0x1c98] ;  /* 0x001c9800012b7983 */ /* 0x000f280000300800 */
[----:B------:R-:W4:Y:S04]  /*1cedd0*/  LDL.LU R3, [R1+0x6d40] ;  /* 0x006d400001037983 */ /* 0x000f280000300800 */
[----:B------:R1:W-:Y:S04]  /*1cede0*/  @P2 STG.E desc[UR32][R6.64], R127 ;  /* 0x0000007f06002986 */ /* 0x0003e8000c101920 */
[----:B------:R1:W-:Y:S01]  /*1cedf0*/  @P6 STG.E desc[UR32][R8.64], R46 ;  /* 0x0000002e08006986 */ /* 0x0003e2000c101920 */
[----:B------:R-:W-:-:S02]  /*1cee00*/  ISETP.LT.AND P1, PT, R247, UR4, !P3 ;  /* 0x00000004f7007c0c */ /* 0x000fc4000df21270 */
[----:B------:R-:W-:Y:S02]  /*1cee10*/  ISETP.LT.AND P3, PT, R245, UR4, !P3 ;  /* 0x00000004f5007c0c */ /* 0x000fe4000df61270 */
[----:B------:R-:W-:Y:S02]  /*1cee20*/  ISETP.LT.AND P4, PT, R57, UR4, !P0 ;  /* 0x0000000439007c0c */ /* 0x000fe4000c781270 */
[----:B------:R-:W-:Y:S01]  /*1cee30*/  ISETP.LT.AND P5, PT, R59, UR4, !P0 ;  /* 0x000000043b007c0c */ /* 0x000fe2000c7a1270 */
[----:B------:R-:W-:-:S04]  /*1cee40*/  IMAD.WIDE R10, R244, 0x4, R100 ;  /* 0x00000004f40a7825 */ /* 0x000fc800078e0264 */
[----:B------:R-:W-:-:S04]  /*1cee50*/  IMAD.WIDE R12, R244, 0x4, R98 ;  /* 0x00000004f40c7825 */ /* 0x000fc800078e0262 */
[----:B-1----:R-:W-:-:S04]  /*1cee60*/  IMAD.WIDE R6, R56, 0x4, R96 ;  /* 0x0000000438067825 */ /* 0x002fc800078e0260 */
[----:B------:R-:W-:Y:S01]  /*1cee70*/  IMAD.WIDE R8, R56, 0x4, R14 ;  /* 0x0000000438087825 */ /* 0x000fe200078e020e */
[----:B---3--:R-:W-:Y:S02]  /*1cee80*/  ISETP.GE.AND P6, PT, R0, UR6, PT ;  /* 0x0000000600007c0c */ /* 0x008fe4000bfc6270 */
[----:B------:R-:W3:Y:S04]  /*1cee90*/  LDL.LU R0, [R1+0x1c78] ;  /* 0x001c780001007983 */ /* 0x000ee80000300800 */
[----:B------:R-:W3:Y:S04]  /*1ceea0*/  LDL.LU R127, [R1+0x18a8] ;  /* 0x0018a800017f7983 */ /* 0x000ee80000300800 */
[----:B------:R-:W3:Y:S04]  /*1ceeb0*/  LDL.LU R46, [R1+0x10b8] ;  /* 0x0010b800012e7983 */ /* 0x000ee80000300800 */
[----:B------:R-:W3:Y:S04]  /*1ceec0*/  LDL.LU R45, [R1+0x2fd8] ;  /* 0x002fd800012d7983 */ /* 0x000ee80000300800 */
[----:B--2---:R1:W-:Y:S04]  /*1ceed0*/  @P1 STG.E desc[UR32][R6.64], R44 ;  /* 0x0000002c06001986 */ /* 0x0043e8000c101920 */
[----:B------:R-:W2:Y:S04]  /*1ceee0*/  LDL.LU R56, [R1+0x2fdc] ;  /* 0x002fdc0001387983 */ /* 0x000ea80000300800 */
[----:B------:R-:W-:Y:S04]  /*1ceef0*/  @P3 STG.E desc[UR32][R8.64], R252 ;  /* 0x000000fc08003986 */ /* 0x000fe8000c101920 */
[----:B-1----:R-:W2:Y:S04]  /*1cef00*/  LDL.LU R44, [R1+0x1748] ;  /* 0x00174800012c7983 */ /* 0x002ea80000300800 */
[----:B----4-:R-:W-:Y:S04]  /*1cef10*/  @P4 STG.E desc[UR32][R10.64], R126 ;  /* 0x0000007e0a004986 */ /* 0x010fe8000c101920 */
[----:B------:R1:W-:Y:S04]  /*1cef20*/  @P5 STG.E desc[UR32][R12.64], R246 ;  /* 0x000000f60c005986 */ /* 0x0003e8000c101920 */
[----:B-1----:R-:W4:Y:S01]  /*1cef30*/  LDL.LU R246, [R1+0x1cdc] ;  /* 0x001cdc0001f67983 */ /* 0x002f220000300800 */
[----:B------:R-:W-:-:S02]  /*1cef40*/  ISETP.LT.AND P2, PT, R247, UR4, !P0 ;  /* 0x00000004f7007c0c */ /* 0x000fc4000c741270 */
[----:B------:R-:W-:Y:S01]  /*1cef50*/  ISETP.LT.AND P0, PT, R245, UR4, !P0 ;  /* 0x00000004f5007c0c */ /* 0x000fe2000c701270 */
[----:B------:R-:W-:Y:S01]  /*1cef60*/  IMAD.WIDE R6, R244, 0x4, R96 ;  /* 0x00000004f4067825 */ /* 0x000fe200078e0260 */
[----:B------:R-:W-:Y:S02]  /*1cef70*/  ISETP.LT.AND P1, PT, R57, UR4, !P6 ;  /* 0x0000000439007c0c */ /* 0x000fe4000f721270 */
[----:B------:R-:W-:Y:S01]  /*1cef80*/  ISETP.LT.AND P3, PT, R59, UR4, !P6 ;  /* 0x000000043b007c0c */ /* 0x000fe2000f761270 */
[----:B------:R-:W4:Y:S01]  /*1cef90*/  LDL.LU R252, [R1+0x1cec] ;  /* 0x001cec0001fc7983 */ /* 0x000f220000300800 */
[----:B------:R-:W-:Y:S01]  /*1cefa0*/  IMAD.WIDE R8, R47, 0x4, R100 ;  /* 0x000000042f087825 */ /* 0x000fe200078e0264 */
[----:B------:R-:W-:-:S04]  /*1cefb0*/  ISETP.GE.AND P4, PT, R17, UR6, PT ;  /* 0x0000000611007c0c */ /* 0x000fc8000bf86270 */
[----:B------:R1:W-:Y:S04]  /*1cefc0*/  @P2 STG.E desc[UR32][R6.64], R58 ;  /* 0x0000003a06002986 */ /* 0x0003e8000c101920 */
[----:B------:R-:W4:Y:S04]  /*1cefd0*/  LDL.LU R17, [R1+0x6d3c] ;  /* 0x006d3c0001117983 */ /* 0x000f280000300800 */
[----:B------:R-:W4:Y:S01]  /*1cefe0*/  LDL.LU R126, [R1+0x1ccc] ;  /* 0x001ccc00017e7983 */ /* 0x000f220000300800 */
[----:B------:R-:W-:Y:S01]  /*1ceff0*/  IMAD.WIDE R10, R47, 0x4, R98 ;  /* 0x000000042f0a7825 */ /* 0x000fe200078e0262 */
[----:B------:R-:W-:-:S03]  /*1cf000*/  ISETP.LT.AND P5, PT, R247, UR4, !P6 ;  /* 0x00000004f7007c0c */ /* 0x000fc6000f7a1270 */
[----:B-1----:R-:W-:Y:S01]  /*1cf010*/  IMAD.WIDE R6, R244, 0x4, R14 ;  /* 0x00000004f4067825 */ /* 0x002fe200078e020e */
[----:B------:R-:W4:Y:S04]  /*1cf020*/  LDL.LU R58, [R1+0x1c9c] ;  /* 0x001c9c00013a7983 */ /* 0x000f280000300800 */
[----:B------:R-:W4:Y:S04]  /*1cf030*/  LDL.LU R244, [R1+0x1c7c] ;  /* 0x001c7c0001f47983 */ /* 0x000f280000300800 */
[----:B------:R1:W-:Y:S01]  /*1cf040*/  @P0 STG.E desc[UR32][R6.64], R43 ;  /* 0x0000002b06000986 */ /* 0x0003e2000c101920 */
[----:B------:R-:W-:-:S03]  /*1cf050*/  ISETP.GE.AND P0, PT, R3, UR6, PT ;  /* 0x0000000603007c0c */ /* 0x000fc6000bf06270 */
[----:B------:R-:W4:Y:S01]  /*1cf060*/  LDL.LU R3, [R1+0x6d38] ;  /* 0x006d380001037983 */ /* 0x000f220000300800 */
[----:B------:R-:W-:Y:S01]  /*1cf070*/  IMAD.WIDE R12, R47, 0x4, R96 ;  /* 0x000000042f0c7825 */ /* 0x000fe200078e0260 */
[----:B------:R-:W-:Y:S02]  /*1cf080*/  ISETP.LT.AND P2, PT, R245, UR4, !P6 ;  /* 0x00000004f5007c0c */ /* 0x000fe4000f741270 */
[----:B------:R-:W-:Y:S01]  /*1cf090*/  ISETP.LT.AND P6, PT, R57, UR4, !P4 ;  /* 0x0000000439007c0c */ /* 0x000fe2000e7c1270 */
[----:B-1----:R-:W-:Y:S01]  /*1cf0a0*/  IMAD.WIDE R6, R47, 0x4, R14 ;  /* 0x000000042f067825 */ /* 0x002fe200078e020e */
[----:B---3--:R-:W-:Y:S04]  /*1cf0b0*/  @P1 STG.E desc[UR32][R8.64], R0 ;  /* 0x0000000008001986 */ /* 0x008fe8000c101920 */
[----:B------:R1:W-:Y:S04]  /*1cf0c0*/  @P3 STG.E desc[UR32][R10.64], R127 ;  /* 0x0000007f0a003986 */ /* 0x0003e8000c101920 */
[----:B------:R3:W-:Y:S04]  /*1cf0d0*/  @P5 STG.E desc[UR32][R12.64], R46 ;  /* 0x0000002e0c005986 */ /* 0x0007e8000c101920 */
[----:B-1----:R-:W4:Y:S04]  /*1cf0e0*/  LDL.LU R127, [R1+0x18ac] ;  /* 0x0018ac00017f7983 */ /* 0x002f280000300800 */
[----:B---3--:R-:W3:Y:S01]  /*1cf0f0*/  LDL.LU R46, [R1+0x10bc] ;  /* 0x0010bc00012e7983 */ /* 0x008ee20000300800 */
[----:B------:R-:W-:-:S03]  /*1cf100*/  IMAD.WIDE R8, R45, 0x4, R100 ;  /* 0x000000042d087825 */ /* 0x000fc600078e0264 */
[----:B--2---:R-:W-:Y:S04]  /*1cf110*/  @P2 STG.E desc[UR32][R6.64], R44 ;  /* 0x0000002c06002986 */ /* 0x004fe8000c101920 */
[----:B------:R-:W2:Y:S04]  /*1cf120*/  LDL.LU R47, [R1+0x2fe0] ;  /* 0x002fe000012f7983 */ /* 0x000ea80000300800 */
[----:B----4-:R1:W-:Y:S04]  /*1cf130*/  @P6 STG.E desc[UR32][R8.64], R246 ;  /* 0x000000f608006986 */ /* 0x0103e8000c101920 */
[----:B-1----:R-:W4:Y:S04]  /*1cf140*/  LDL.LU R246, [R1+0x174c] ;  /* 0x00174c0001f67983 */ /* 0x002f280000300800 */
[----:B------:R-:W4:Y:S04]  /*1cf150*/  LDL.LU R0, [R1+0x6d44] ;  /* 0x006d440001007983 */ /* 0x000f280000300800 */
[----:B------:R-:W4:Y:S01]  /*1cf160*/  LDL.LU R44, [R1+0x1db0] ;  /* 0x001db000012c7983 */ /* 0x000f220000300800 */
[----:B------:R-:W-:-:S02]  /*1cf170*/  ISETP.LT.AND P3, PT, R59, UR4, !P4 ;  /* 0x000000043b007c0c */ /* 0x000fc4000e761270 */
[----:B------:R-:W-:Y:S02]  /*1cf180*/  ISETP.LT.AND P1, PT, R247, UR4, !P4 ;  /* 0x00000004f7007c0c */ /* 0x000fe4000e721270 */
[----:B------:R-:W-:Y:S02]  /*1cf190*/  ISETP.LT.AND P4, PT, R245, UR4, !P4 ;  /* 0x00000004f5007c0c */ /* 0x000fe4000e781270 */
[----:B------:R-:W-:Y:S01]  /*1cf1a0*/  ISETP.LT.AND P5, PT, R57, UR4, !P0 ;  /* 0x0000000439007c0c */ /* 0x000fe2000c7a1270 */
[----:B------:R-:W-:-:S04]  /*1cf1b0*/  IMAD.WIDE R6, R45, 0x4, R98 ;  /* 0x000000042d067825 */ /* 0x000fc800078e0262 */
[----:B------:R-:W-:-:S04]  /*1cf1c0*/  IMAD.WIDE R8, R45, 0x4, R96 ;  /* 0x000000042d087825 */ /* 0x000fc800078e0260 */
[----:B------:R-:W-:-:S04]  /*1cf1d0*/  IMAD.WIDE R10, R45, 0x4, R14 ;  /* 0x000000042d0a7825 */ /* 0x000fc800078e020e */
[----:B------:R-:W-:Y:S01]  /*1cf1e0*/  IMAD.WIDE R12, R56, 0x4, R100 ;  /* 0x00000004380c7825 */ /* 0x000fe200078e0264 */
[----:B------:R-:W-:Y:S01]  /*1cf1f0*/  ISETP.LT.AND P2, PT, R59, UR4, !P0 ;  /* 0x000000043b007c0c */ /* 0x000fe2000c741270 */
[----:B------:R1:W-:Y:S04]  /*1cf200*/  @P3 STG.E desc[UR32][R6.64], R252 ;  /* 0x000000fc06003986 */ /* 0x0003e8000c101920 */
[----:B------:R-:W-:Y:S04]  /*1cf210*/  @P1 STG.E desc[UR32][R8.64], R126 ;  /* 0x0000007e08001986 */ /* 0x000fe8000c101920 */
[----:B------:R-:W-:Y:S04]  /*1cf220*/  @P4 STG.E desc[UR32][R10.64], R58 ;  /* 0x0000003a0a004986 */ /* 0x000fe8000c101920 */
[----:B------:R1:W-:Y:S01]  /*1cf230*/  @P5 STG.E desc[UR32][R12.64], R244 ;  /* 0x000000f40c005986 */ /* 0x0003e2000c101920 */
[----:B------:R-:W-:-:S03]  /*1cf240*/  ISETP.LT.AND P6, PT, R247, UR4, !P0 ;  /* 0x00000004f7007c0c */ /* 0x000fc6000c7c1270 */
[----:B-1----:R-:W4:Y:S04]  /*1cf250*/  LDL.LU R252, [R1+0x1d90] ;  /* 0x001d900001fc7983 */ /* 0x002f280000300800 */
[----:B------:R-:W4:Y:S01]  /*1cf260*/  LDL.LU R244, [R1+0x2fe4] ;  /* 0x002fe40001f47983 */ /* 0x000f220000300800 */
[----:B------:R-:W-:-:S03]  /*1cf270*/  IMAD.WIDE R6, R56, 0x4, R98 ;  /* 0x0000000438067825 */ /* 0x000fc600078e0262 */
[----:B------:R-:W4:Y:S04]  /*1cf280*/  LDL.LU R45, [R1+0x1d70] ;  /* 0x001d7000012d7983 */ /* 0x000f280000300800 */
[----:B------:R-:W4:Y:S04]  /*1cf290*/  LDL.LU R126, [R1+0x1d40] ;  /* 0x001d4000017e7983 */ /* 0x000f280000300800 */
[----:B------:R-:W4:Y:S01]  /*1cf2a0*/  LDL.LU R58, [R1+0x1d30] ;  /* 0x001d3000013a7983 */ /* 0x000f220000300800 */
[----:B------:R-:W-:Y:S01]  /*1cf2b0*/  IMAD.WIDE R8, R56, 0x4, R96 ;  /* 0x0000000438087825 */ /* 0x000fe200078e0260 */
[----:B------:R-:W-:-:S02]  /*1cf2c0*/  ISETP.LT.AND P0, PT, R245, UR4, !P0 ;  /* 0x00000004f5007c0c */ /* 0x000fc4000c701270 */
[----:B------:R-:W-:-:S04]  /*1cf2d0*/  ISETP.GE.AND P3, PT, R17, UR6, PT ;  /* 0x0000000611007c0c */ /* 0x000fc8000bf66270 */
[----:B------:R-:W-:Y:S02]  /*1cf2e0*/  ISETP.LT.AND P1, PT, R57, UR4, !P3 ;  /* 0x0000000439007c0c */ /* 0x000fe4000df21270 */
[----:B------:R-:W-:Y:S01]  /*1cf2f0*/  ISETP.GE.AND P4, PT, R3, UR6, PT ;  /* 0x0000000603007c0c */ /* 0x000fe2000bf86270 */
[----:B------:R1:W-:Y:S04]  /*1cf300*/  @P2 STG.E desc[UR32][R6.64], R127 ;  /* 0x0000007f06002986 */ /* 0x0003e8000c101920 */
[----:B---3--:R3:W-:Y:S01]  /*1cf310*/  @P6 STG.E desc[UR32][R8.64], R46 ;  /* 0x0000002e08006986 */ /* 0x0087e2000c101920 */
[----:B-1----:R-:W-:-:S03]  /*1cf320*/  IMAD.WIDE R6, R56, 0x4, R14 ;  /* 0x0000000438067825 */ /* 0x002fc600078e020e */
[----:B------:R-:W4:Y:S04]  /*1cf330*/  LDL.LU R56, [R1+0x1d10] ;  /* 0x001d100001387983 */ /* 0x000f280000300800 */
[----:B------:R-:W4:Y:S04]  /*1cf340*/  LDL.LU R12, [R1+0x6d5c] ;  /* 0x006d5c00010c7983 */ /* 0x000f280000300800 */
[----:B------:R-:W4:Y:S04]  /*1cf350*/  LDL.LU R127, [R1+0x1bc0] ;  /* 0x001bc000017f7983 */ /* 0x000f280000300800 */
[----:B---3--:R-:W3:Y:S01]  /*1cf360*/  LDL.LU R46, [R1+0x1a80] ;  /* 0x001a8000012e7983 */ /* 0x008ee20000300800 */
[----:B--2---:R-:W-:-:S04]  /*1cf370*/  IMAD.WIDE R8, R47, 0x4, R100 ;  /* 0x000000042f087825 */ /* 0x004fc800078e0264 */
[----:B------:R-:W-:Y:S01]  /*1cf380*/  IMAD.WIDE R10, R47, 0x4, R98 ;  /* 0x000000042f0a7825 */ /* 0x000fe200078e0262 */
[----:B----4-:R1:W-:Y:S01]  /*1cf390*/  @P0 STG.E desc[UR32][R6.64], R246 ;  /* 0x000000f606000986 */ /* 0x0103e2000c101920 */
[----:B------:R-:W-:-:S03]  /*1cf3a0*/  ISETP.GE.AND P0, PT, R0, UR6, PT ;  /* 0x0000000600007c0c */ /* 0x000fc6000bf06270 */
[----:B------:R2:W-:Y:S04]  /*1cf3b0*/  @P1 STG.E desc[UR32][R8.64], R44 ;  /* 0x0000002c08001986 */ /* 0x0005e8000c101920 */
[----:B-1----:R-:W4:Y:S04]  /*1cf3c0*/  LDL.LU R246, [R1+0x2fe8] ;  /* 0x002fe80001f67983 */ /* 0x002f280000300800 */
[----:B------:R-:W4:Y:S04]  /*1cf3d0*/  LDL.LU R3, [R1+0x6d48] ;  /* 0x006d480001037983 */ /* 0x000f280000300800 */
[----:B------:R-:W4:Y:S01]  /*1cf3e0*/  LDL.LU R0, [R1+0x1db4] ;  /* 0x001db40001007983 */ /* 0x000f220000300800 */
[----:B------:R-:W-:-:S04]  /*1cf3f0*/  IMAD.WIDE R6, R47, 0x4, R96 ;  /* 0x000000042f067825 */ /* 0x000fc800078e0260 */
[----:B--2---:R-:W-:Y:S01]  /*1cf400*/  IMAD.WIDE R8, R47, 0x4, R14 ;  /* 0x000000042f087825 */ /* 0x004fe200078e020e */
[----:B------:R-:W2:Y:S04]  /*1cf410*/  LDL.LU R44, [R1+0x1d94] ;  /* 0x001d9400012c7983 */ /* 0x000ea80000300800 */
[----:B------:R-:W2:Y:S01]  /*1cf420*/  LDL.LU R47, [R1+0x1d74] ;  /* 0x001d7400012f7983 */ /* 0x000ea20000300800 */
[----:B------:R-:W-:Y:S02]  /*1cf430*/  ISETP.LT.AND P5, PT, R59, UR4, !P3 ;  /* 0x000000043b007c0c */ /* 0x000fe4000dfa1270 */
[----:B------:R-:W-:Y:S02]  /*1cf440*/  ISETP.LT.AND P2, PT, R247, UR4, !P3 ;  /* 0x00000004f7007c0c */ /* 0x000fe4000df41270 */
[----:B------:R-:W-:-:S02]  /*1cf450*/  ISETP.LT.AND P3, PT, R245, UR4, !P3 ;  /* 0x00000004f5007c0c */ /* 0x000fc4000df61270 */
[----:B------:R-:W-:Y:S02]  /*1cf460*/  ISETP.LT.AND P6, PT, R57, UR4, !P4 ;  /* 0x0000000439007c0c */ /* 0x000fe4000e7c1270 */
[----:B------:R-:W-:-:S05]  /*1cf470*/  ISETP.LT.AND P1, PT, R247, UR4, !P4 ;  /* 0x00000004f7007c0c */ /* 0x000fca000e721270 */
[----:B------:R1:W-:Y:S01]  /*1cf480*/  @P5 STG.E desc[UR32][R10.64], R252 ;  /* 0x000000fc0a005986 */ /* 0x0003e2000c101920 */
[----:B------:R-:W-:-:S03]  /*1cf490*/  ISETP.LT.AND P5, PT, R59, UR4, !P4 ;  /* 0x000000043b007c0c */ /* 0x000fc6000e7a1270 */
[----:B------:R1:W-:Y:S04]  /*1cf4a0*/  @P2 STG.E desc[UR32][R6.64], R45 ;  /* 0x0000002d06002986 */ /* 0x0003e8000c101920 */
[----:B------:R1:W-:Y:S01]  /*1cf4b0*/  @P3 STG.E desc[UR32][R8.64], R126 ;  /* 0x0000007e08003986 */ /* 0x0003e2000c101920 */
[----:B------:R-:W-:Y:S01]  /*1cf4c0*/  ISETP.LT.AND P4, PT, R245, UR4, !P4 ;  /* 0x00000004f5007c0c */ /* 0x000fe2000e781270 */
[C---:B-1----:R-:W-:Y:S02]  /*1cf4d0*/  IMAD.WIDE R10, R244.reuse, 0x4, R100 ;  /* 0x00000004f40a7825 */ /* 0x042fe400078e0264 */
[----:B------:R-:W2:Y:S02]  /*1cf4e0*/  LDL.LU R252, [R1+0x2fec] ;  /* 0x002fec0001fc7983 */ /* 0x000ea40000300800 */
[----:B------:R-:W-:-:S04]  /*1cf4f0*/  IMAD.WIDE R6, R244, 0x4, R98 ;  /* 0x00000004f4067825 */ /* 0x000fc800078e0262 */
[C---:B------:R-:W-:Y:S01]  /*1cf500*/  IMAD.WIDE R8, R244.reuse, 0x4, R96 ;  /* 0x00000004f4087825 */ /* 0x040fe200078e0260 */
[----:B------:R-:W2:Y:S04]  /*1cf510*/  LDL.LU R45, [R1+0x1d44] ;  /* 0x001d4400012d7983 */ /* 0x000ea80000300800 */
[----:B------:R1:W-:Y:S02]  /*1cf520*/  @P6 STG.E desc[UR32][R10.64], R58 ;  /* 0x0000003a0a006986 */ /* 0x0003e4000c101920 */
[----:B-1----:R-:W-:Y:S02]  /*1cf530*/  IMAD.WIDE R10, R244, 0x4, R14 ;  /* 0x00000004f40a7825 */ /* 0x002fe400078e020e */
[----:B------:R-:W2:Y:S04]  /*1cf540*/  LDL.LU R244, [R1+0x1d34] ;  /* 0x001d340001f47983 */ /* 0x000ea80000300800 */
[----:B------:R-:W2:Y:S01]  /*1cf550*/  LDL.LU R58, [R1+0x2ff0] ;  /* 0x002ff000013a7983 */ /* 0x000ea20000300800 */
[----:B------:R-:W-:-:S02]  /*1cf560*/  ISETP.LT.AND P2, PT, R57, UR4, !P0 ;  /* 0x0000000439007c0c */ /* 0x000fc4000c741270 */
[----:B------:R-:W-:Y:S02]  /*1cf570*/  ISETP.LT.AND P3, PT, R59, UR4, !P0 ;  /* 0x000000043b007c0c */ /* 0x000fe4000c761270 */
[----:B------:R-:W-:Y:S01]  /*1cf580*/  ISETP.LT.AND P6, PT, R247, UR4, !P0 ;  /* 0x00000004f7007c0c */ /* 0x000fe2000c7c1270 */
[----:B------:R1:W-:Y:S04]  /*1cf590*/  @P5 STG.E desc[UR32][R6.64], R56 ;  /* 0x0000003806005986 */ /* 0x0003e8000c101920 */
[----:B------:R1:W-:Y:S04]  /*1cf5a0*/  @P1 STG.E desc[UR32][R8.64], R127 ;  /* 0x0000007f08001986 */ /* 0x0003e8000c101920 */
[----:B---3--:R3:W-:Y:S04]  /*1cf5b0*/  @P4 STG.E desc[UR32][R10.64], R46 ;  /* 0x0000002e0a004986 */ /* 0x0087e8000c101920 */
[----:B-1----:R-:W2:Y:S04]  /*1cf5c0*/  LDL.LU R56, [R1+0x1db8] ;  /* 0x001db80001387983 */ /* 0x002ea80000300800 */
[----:B------:R-:W2:Y:S04]  /*1cf5d0*/  LDL.LU R17, [R1+0x6d60] ;  /* 0x006d600001117983 */ /* 0x000ea80000300800 */
[----:B------:R-:W2:Y:S04]  /*1cf5e0*/  LDL.LU R126, [R1+0x1d14] ;  /* 0x001d1400017e7983 */ /* 0x000ea80000300800 */
[----:B------:R-:W2:Y:S04]  /*1cf5f0*/  LDL.LU R127, [R1+0x1bc4] ;  /* 0x001bc400017f7983 */ /* 0x000ea80000300800 */
[----:B---3--:R-:W3:Y:S01]  /*1cf600*/  LDL.LU R46, [R1+0x1a84] ;  /* 0x001a8400012e7983 */ /* 0x008ee20000300800 */
[----:B----4-:R-:W-:-:S04]  /*1cf610*/  IMAD.WIDE R6, R246, 0x4, R100 ;  /* 0x00000004f6067825 */ /* 0x010fc800078e0264 */
[----:B------:R-:W-:-:S04]  /*1cf620*/  IMAD.WIDE R8, R246, 0x4, R98 ;  /* 0x00000004f6087825 */ /* 0x000fc800078e0262 */
[----:B------:R-:W-:Y:S01]  /*1cf630*/  IMAD.WIDE R10, R246, 0x4, R96 ;  /* 0x00000004f60a7825 */ /* 0x000fe200078e0260 */
[----:B------:R1:W-:Y:S04]  /*1cf640*/  @P2 STG.E desc[UR32][R6.64], R0 ;  /* 0x0000000006002986 */ /* 0x0003e8000c101920 */
[----:B--2---:R-:W-:Y:S04]  /*1cf650*/  @P3 STG.E desc[UR32][R8.64], R44 ;  /* 0x0000002c08003986 */ /* 0x004fe8000c101920 */
[----:B------:R2:W-:Y:S04]  /*1cf660*/  @P6 STG.E desc[UR32][R10.64], R47 ;  /* 0x0000002f0a006986 */ /* 0x0005e8000c101920 */
[----:B-1----:R-:W4:Y:S04]  /*1cf670*/  LDL.LU R0, [R1+0x6d64] ;  /* 0x006d640001007983 */ /* 0x002f280000300800 */
[----:B--2---:R-:W2:Y:S01]  /*1cf680*/  LDL.LU R47, [R1+0x1d98] ;  /* 0x001d9800012f7983 */ /* 0x004ea20000300800 */
[----:B------:R-:W-:-:S02]  /*1cf690*/  ISETP.GE.AND P5, PT, R12, UR6, PT ;  /* 0x000000060c007c0c */ /* 0x000fc4000bfa6270 */
[----:B------:R-:W-:Y:S02]  /*1cf6a0*/  ISETP.LT.AND P0, PT, R245, UR4, !P0 ;  /* 0x00000004f5007c0c */ /* 0x000fe4000c701270 */
[----:B------:R-:W-:Y:S01]  /*1cf6b0*/  ISETP.LT.AND P4, PT, R57, UR4, !P5 ;  /* 0x0000000439007c0c */ /* 0x000fe2000ef81270 */
[----:B------:R-:W-:Y:S01]  /*1cf6c0*/  IMAD.WIDE R6, R246, 0x4, R14 ;  /* 0x00000004f6067825 */ /* 0x000fe200078e020e */
[----:B------:R-:W-:Y:S02]  /*1cf6d0*/  ISETP.GE.AND P1, PT, R3, UR6, PT ;  /* 0x0000000603007c0c */ /* 0x000fe4000bf26270 */
[----:B------:R-:W-:Y:S02]  /*1cf6e0*/  ISETP.LT.AND P2, PT, R59, UR4, !P5 ;  /* 0x000000043b007c0c */ /* 0x000fe4000ef41270 */
[----:B------:R-:W-:Y:S02]  /*1cf6f0*/  ISETP.LT.AND P3, PT, R247, UR4, !P5 ;  /* 0x00000004f7007c0c */ /* 0x000fe4000ef61270 */
[----:B------:R-:W-:Y:S01]  /*1cf700*/  ISETP.LT.AND P5, PT, R245, UR4, !P5 ;  /* 0x00000004f5007c0c */ /* 0x000fe2000efa1270 */
[----:B------:R-:W4:Y:S01]  /*1cf710*/  LDL.LU R246, [R1+0x2ff4] ;  /* 0x002ff40001f67983 */ /* 0x000f220000300800 */
[----:B------:R-:W-:Y:S01]  /*1cf720*/  IMAD.WIDE R8, R252, 0x4, R100 ;  /* 0x00000004fc087825 */ /* 0x000fe200078e0264 */
[----:B------:R-:W-:-:S02]  /*1cf730*/  ISETP.LT.AND P6, PT, R57, UR4, !P1 ;  /* 0x0000000439007c0c */ /* 0x000fc4000cfc1270 */
[----:B------:R1:W-:Y:S01]  /*1cf740*/  @P0 STG.E desc[UR32][R6.64], R45 ;  /* 0x0000002d06000986 */ /* 0x0003e2000c101920 */
[----:B------:R-:W-:-:S03]  /*1cf750*/  IMAD.WIDE R10, R252, 0x4, R14 ;  /* 0x00000004fc0a7825 */ /* 0x000fc600078e020e */
[----:B------:R1:W-:Y:S02]  /*1cf760*/  @P4 STG.E desc[UR32][R8.64], R244 ;  /* 0x000000f408004986 */ /* 0x0003e4000c101920 */
[----:B-1----:R-:W-:-:S04]  /*1cf770*/  IMAD.WIDE R6, R252, 0x4, R98 ;  /* 0x00000004fc067825 */ /* 0x002fc800078e0262 */
[----:B------:R-:W-:Y:S01]  /*1cf780*/  IMAD.WIDE R12, R58, 0x4, R100 ;  /* 0x000000043a0c7825 */ /* 0x000fe200078e0264 */
[----:B------:R-:W4:Y:S04]  /*1cf790*/  LDL.LU R244, [R1+0x1d78] ;  /* 0x001d780001f47983 */ /* 0x000f280000300800 */
[----:B------:R-:W4:Y:S01]  /*1cf7a0*/  LDL.LU R3, [R1+0x6d6c] ;  /* 0x006d6c0001037983 */ /* 0x000f220000300800 */
[----:B------:R-:W-:Y:S01]  /*1cf7b0*/  IMAD.WIDE R8, R252, 0x4, R96 ;  /* 0x00000004fc087825 */ /* 0x000fe200078e0260 */
[----:B------:R-:W-:Y:S02]  /*1cf7c0*/  ISETP.LT.AND P0, PT, R59, UR4, !P1 ;  /* 0x000000043b007c0c */ /* 0x000fe4000cf01270 */
[----:B------:R-:W-:Y:S02]  /*1cf7d0*/  ISETP.GE.AND P4, PT, R17, UR6, PT ;  /* 0x0000000611007c0c */ /* 0x000fe4000bf86270 */
[----:B------:R-:W4:Y:S04]  /*1cf7e0*/  LDL.LU R17, [R1+0x1d48] ;  /* 0x001d480001117983 */ /* 0x000f280000300800 */
[----:B------:R-:W4:Y:S04]  /*1cf7f0*/  LDL.LU R45, [R1+0x1d38] ;  /* 0x001d3800012d7983 */ /* 0x000f280000300800 */
[----:B------:R-:W4:Y:S04]  /*1cf800*/  LDL.LU R252, [R1+0x1d18] ;  /* 0x001d180001fc7983 */ /* 0x000f280000300800 */
[----:B------:R1:W-:Y:S04]  /*1cf810*/  @P2 STG.E desc[UR32][R6.64], R126 ;  /* 0x0000007e06002986 */ /* 0x0003e8000c101920 */
[----:B------:R1:W-:Y:S04]  /*1cf820*/  @P3 STG.E desc[UR32][R8.64], R127 ;  /* 0x0000007f08003986 */ /* 0x0003e8000c101920 */
[----:B---3--:R-:W-:Y:S04]  /*1cf830*/  @P5 STG.E desc[UR32][R10.64], R46 ;  /* 0x0000002e0a005986 */ /* 0x008fe8000c101920 */
[----:B------:R3:W-:Y:S04]  /*1cf840*/  @P6 STG.E desc[UR32][R12.64], R56 ;  /* 0x000000380c006986 */ /* 0x0007e8000c101920 */
[----:B-1----:R-:W4:Y:S04]  /*1cf850*/  LDL.LU R126, [R1+0x1bc8] ;  /* 0x001bc800017e7983 */ /* 0x002f280000300800 */
[----:B------:R-:W4:Y:S04]  /*1cf860*/  LDL.LU R127, [R1+0x1a88] ;  /* 0x001a8800017f7983 */ /* 0x000f280000300800 */
[----:B---3--:R-:W3:Y:S01]  /*1cf870*/  LDL.LU R56, [R1+0x2ff8] ;  /* 0x002ff80001387983 */ /* 0x008ee20000300800 */
[----:B------:R-:W-:-:S04]  /*1cf880*/  IMAD.WIDE R6, R58, 0x4, R98 ;  /* 0x000000043a067825 */ /* 0x000fc800078e0262 */
[----:B------:R-:W-:Y:S01]  /*1cf890*/  IMAD.WIDE R8, R58, 0x4, R14 ;  /* 0x000000043a087825 */ /* 0x000fe200078e020e */
[----:B--2---:R1:W-:Y:S01]  /*1cf8a0*/  @P0 STG.E desc[UR32][R6.64], R47 ;  /* 0x0000002f06000986 */ /* 0x0043e2000c101920 */
[----:B----4-:R-:W-:Y:S02]  /*1cf8b0*/  ISETP.GE.AND P6, PT, R0, UR6, PT ;  /* 0x0000000600007c0c */ /* 0x010fe4000bfc6270 */
[----:B-1----:R-:W-:Y:S02]  /*1cf8c0*/  IMAD.WIDE R6, R58, 0x4, R96 ;  /* 0x000000043a067825 */ /* 0x002fe400078e0260 */
[----:B------:R-:W2:Y:S04]  /*1cf8d0*/  LDL.LU R58, [R1+0x1dbc] ;  /* 0x001dbc00013a7983 */ /* 0x000ea80000300800 */
[----:B------:R-:W4:Y:S04]  /*1cf8e0*/  LDL.LU R0, [R1+0x6d68] ;  /* 0x006d680001007983 */ /* 0x000f280000300800 */
[----:B------:R-:W4:Y:S04]  /*1cf8f0*/  LDL.LU R44, [R1+0x1d9c] ;  /* 0x001d9c00012c7983 */ /* 0x000f280000300800 */
[----:B------:R-:W4:Y:S01]  /*1cf900*/  LDL.LU R46, [R1+0x1d7c] ;  /* 0x001d7c00012e7983 */ /* 0x000f220000300800 */
[----:B------:R-:W-:-:S02]  /*1cf910*/  ISETP.LT.AND P2, PT, R247, UR4, !P1 ;  /* 0x00000004f7007c0c */ /* 0x000fc4000cf41270 */
[----:B------:R-:W-:Y:S02]  /*1cf920*/  ISETP.LT.AND P1, PT, R245, UR4, !P1 ;  /* 0x00000004f5007c0c */ /* 0x000fe4000cf21270 */
[----:B------:R-:W-:Y:S02]  /*1cf930*/  ISETP.LT.AND P3, PT, R57, UR4, !P4 ;  /* 0x0000000439007c0c */ /* 0x000fe4000e761270 */
[----:B------:R-:W-:Y:S02]  /*1cf940*/  ISETP.LT.AND P5, PT, R59, UR4, !P4 ;  /* 0x000000043b007c0c */ /* 0x000fe4000e7a1270 */
[----:B------:R-:W-:Y:S02]  /*1cf950*/  ISETP.LT.AND P0, PT, R247, UR4, !P4 ;  /* 0x00000004f7007c0c */ /* 0x000fe4000e701270 */
[----:B------:R-:W-:Y:S01]  /*1cf960*/  ISETP.LT.AND P4, PT, R245, UR4, !P4 ;  /* 0x00000004f5007c0c */ /* 0x000fe2000e781270 */
[----:B------:R-:W-:-:S04]  /*1cf970*/  IMAD.WIDE R10, R246, 0x4, R100 ;  /* 0x00000004f60a7825 */ /* 0x000fc800078e0264 */
[----:B------:R-:W-:Y:S01]  /*1cf980*/  IMAD.WIDE R12, R246, 0x4, R98 ;  /* 0x00000004f60c7825 */ /* 0x000fe200078e0262 */
[----:B------:R1:W-:Y:S01]  /*1cf990*/  @P2 STG.E desc[UR32][R6.64], R244 ;  /* 0x000000f406002986 */ /* 0x0003e2000c101920 */
[----:B------:R-:W-:-:S03]  /*1cf9a0*/  ISETP.GE.AND P2, PT, R3, UR6, PT ;  /* 0x0000000603007c0c */ /* 0x000fc6000bf46270 */
[----:B-1----:R-:W4:Y:S04]  /*1cf9b0*/  LDL.LU R244, [R1+0x1d4c] ;  /* 0x001d4c0001f47983 */ /* 0x002f280000300800 */
[----:B------:R-:W4:Y:S01]  /*1cf9c0*/  LDL.LU R47, [R1+0x2ffc] ;  /* 0x002ffc00012f7983 */ /* 0x000f220000300800 */
[----:B------:R-:W-:-:S03]  /*1cf9d0*/  IMAD.WIDE R6, R246, 0x4, R96 ;  /* 0x00000004f6067825 */ /* 0x000fc600078e0260 */
[----:B------:R1:W-:Y:S04]  /*1cf9e0*/  @P1 STG.E desc[UR32][R8.64], R17 ;  /* 0x0000001108001986 */ /* 0x0003e8000c101920 */
[----:B------:R1:W-:Y:S04]  /*1cf9f0*/  @P3 STG.E desc[UR32][R10.64], R45 ;  /* 0x0000002d0a003986 */ /* 0x0003e8000c101920 */
[----:B------:R1:W-:Y:S02]  /*1cfa00*/  @P5 STG.E desc[UR32][R12.64], R252 ;  /* 0x000000fc0c005986 */ /* 0x0003e4000c101920 */
[----:B-1----:R-:W-:-:S02]  /*1cfa10*/  IMAD.WIDE R8, R246, 0x4, R14 ;  /* 0x00000004f6087825 */ /* 0x002fc400078e020e */
[----:B------:R-:W4:Y:S04]  /*1cfa20*/  LDL.LU R45, [R1+0x1d3c] ;  /* 0x001d3c00012d7983 */ /* 0x000f280000300800 */
[----:B------:R-:W4:Y:S04]  /*1cfa30*/  LDL.LU R252, [R1+0x1d1c] ;  /* 0x001d1c0001fc7983 */ /* 0x000f280000300800 */
[----:B------:R-:W4:Y:S04]  /*1cfa40*/  LDL.LU R246, [R1+0x3000] ;  /* 0x0030000001f67983 */ /* 0x000f280000300800 */
[----:B------:R-:W4:Y:S04]  /*1cfa50*/  LDL.LU R3, [R1+0x6d84] ;  /* 0x006d840001037983 */ /* 0x000f280000300800 */
[----:B------:R1:W-:Y:S04]  /*1cfa60*/  @P0 STG.E desc[UR32][R6.64], R126 ;  /* 0x0000007e06000986 */ /* 0x0003e8000c101920 */
[----:B------:R1:W-:Y:S01]  /*1cfa70*/  @P4 STG.E desc[UR32][R8.64], R127 ;  /* 0x0000007f08004986 */ /* 0x0003e2000c101920 */
[----:B---3--:R-:W-:-:S04]  /*1cfa80*/  IMAD.WIDE R10, R56, 0x4, R96 ;  /* 0x00000004380a7825 */ /* 0x008fc800078e0260 */
[----:B------:R-:W-:-:S04]  /*1cfa90*/  IMAD.WIDE R12, R56, 0x4, R14 ;  /* 0x00000004380c7825 */ /* 0x000fc800078e020e */
[----:B-1----:R-:W-:-:S04]  /*1cfaa0*/  IMAD.WIDE R6, R56, 0x4, R100 ;  /* 0x0000000438067825 */ /* 0x002fc800078e0264 */
[----:B------:R-:W-:Y:S01]  /*1cfab0*/  IMAD.WIDE R8, R56, 0x4, R98 ;  /* 0x0000000438087825 */ /* 0x000fe200078e0262 */
[----:B------:R-:W3:Y:S04]  /*1cfac0*/  LDL.LU R126, [R1+0x1bcc] ;  /* 0x001bcc00017e7983 */ /* 0x000ee80000300800 */
[----:B------:R-:W3:Y:S04]  /*1cfad0*/  LDL.LU R56, [R1+0x1a8c] ;  /* 0x001a8c0001387983 */ /* 0x000ee80000300800 */
[----:B------:R-:W3:Y:S01]  /*1cfae0*/  LDL.LU R127, [R1+0x1da0] ;  /* 0x001da000017f7983 */ /* 0x000ee20000300800 */
[----:B------:R-:W-:-:S02]  /*1cfaf0*/  ISETP.LT.AND P3, PT, R57, UR4, !P6 ;  /* 0x0000000439007c0c */ /* 0x000fc4000f761270 */
[----:B------:R-:W-:Y:S02]  /*1cfb00*/  ISETP.LT.AND P1, PT, R59, UR4, !P6 ;  /* 0x000000043b007c0c */ /* 0x000fe4000f721270 */
[----:B------:R-:W-:-:S09]  /*1cfb10*/  ISETP.LT.AND P5, PT, R247, UR4, !P6 ;  /* 0x00000004f7007c0c */ /* 0x000fd2000f7a1270 */
[----:B--2---:R1:W-:Y:S01]  /*1cfb20*/  @P3 STG.E desc[UR32][R6.64], R58 ;  /* 0x0000003a06003986 */ /* 0x0043e2000c101920 */
[----:B----4-:R-:W-:-:S03]  /*1cfb30*/  ISETP.GE.AND P3, PT, R0, UR6, PT ;  /* 0x0000000600007c0c */ /* 0x010fc6000bf66270 */
[----:B------:R2:W-:Y:S04]  /*1cfb40*/  @P1 STG.E desc[UR32][R8.64], R44 ;  /* 0x0000002c08001986 */ /* 0x0005e8000c101920 */
[----:B------:R4:W-:Y:S04]  /*1cfb50*/  @P5 STG.E desc[UR32][R10.64], R46 ;  /* 0x0000002e0a005986 */ /* 0x0009e8000c101920 */
[----:B-1----:R-:W3:Y:S04]  /*1cfb60*/  LDL.LU R58, [R1+0x1d80] ;  /* 0x001d8000013a7983 */ /* 0x002ee80000300800 */
[----:B------:R-:W3:Y:S04]  /*1cfb70*/  LDL.LU R0, [R1+0x6d88] ;  /* 0x006d880001007983 */ /* 0x000ee80000300800 */
[----:B--2---:R-:W2:Y:S04]  /*1cfb80*/  LDL.LU R44, [R1+0x1d60] ;  /* 0x001d6000012c7983 */ /* 0x004ea80000300800 */
[----:B----4-:R-:W4:Y:S01]  /*1cfb90*/  LDL.LU R46, [R1+0x1d50] ;  /* 0x001d5000012e7983 */ /* 0x010f220000300800 */
        /* <DEDUP_REMOVED lines=8> */
[----:B------:R1:W-:Y:S04]  /*1cfc20*/  @P6 STG.E desc[UR32][R12.64], R244 ;  /* 0x000000f40c006986 */ /* 0x0003e8000c101920 */
[----:B-1----:R-:W4:Y:S01]  /*1cfc30*/  LDL.LU R244, [R1+0x3004] ;  /* 0x0030040001f47983 */ /* 0x002f220000300800 */
[----:B------:R-:W-:-:S03]  /*1cfc40*/  ISETP.LT.AND P6, PT, R59, UR4, !P3 ;  /* 0x000000043b007c0c */ /* 0x000fc6000dfc1270 */
[----:B------:R1:W-:Y:S04]  /*1cfc50*/  @P0 STG.E desc[UR32][R6.64], R45 ;  /* 0x0000002d06000986 */ /* 0x0003e8000c101920 */
[----:B------:R1:W-:Y:S01]  /*1cfc60*/  @P4 STG.E desc[UR32][R8.64], R252 ;  /* 0x000000fc08004986 */ /* 0x0003e2000c101920 */
[----:B------:R-:W-:Y:S01]  /*1cfc70*/  ISETP.GE.AND P4, PT, R3, UR6, PT ;  /* 0x0000000603007c0c */ /* 0x000fe2000bf86270 */
[----:B------:R-:W-:-:S04]  /*1cfc80*/  IMAD.WIDE R10, R246, 0x4, R100 ;  /* 0x00000004f60a7825 */ /* 0x000fc800078e0264 */
[----:B-1----:R-:W-:-:S04]  /*1cfc90*/  IMAD.WIDE R6, R47, 0x4, R96 ;  /* 0x000000042f067825 */ /* 0x002fc800078e0260 */
[----:B------:R-:W-:Y:S01]  /*1cfca0*/  IMAD.WIDE R8, R47, 0x4, R14 ;  /* 0x000000042f087825 */ /* 0x000fe200078e020e */
[----:B------:R-:W4:Y:S04]  /*1cfcb0*/  LDL.LU R45, [R1+0x1d20] ;  /* 0x001d2000012d7983 */ /* 0x000f280000300800 */
[----:B------:R-:W4:Y:S04]  /*1cfcc0*/  LDL.LU R3, [R1+0x6d80] ;  /* 0x006d800001037983 */ /* 0x000f280000300800 */
[----:B------:R-:W4:Y:S04]  /*1cfcd0*/  LDL.LU R252, [R1+0x1a70] ;  /* 0x001a700001fc7983 */ /* 0x000f280000300800 */
[----:B------:R-:W4:Y:S04]  /*1cfce0*/  LDL.LU R47, [R1+0x1730] ;  /* 0x00173000012f7983 */ /* 0x000f280000300800 */
[----:B---3--:R-:W-:Y:S04]  /*1cfcf0*/  @P1 STG.E desc[UR32][R6.64], R126 ;  /* 0x0000007e06001986 */ /* 0x008fe8000c101920 */
[----:B------:R1:W-:Y:S04]  /*1cfd00*/  @P2 STG.E desc[UR32][R8.64], R56 ;  /* 0x0000003808002986 */ /* 0x0003e8000c101920 */
[----:B------:R3:W-:Y:S04]  /*1cfd10*/  @P5 STG.E desc[UR32][R10.64], R127 ;  /* 0x0000007f0a005986 */ /* 0x0007e8000c101920 */
[----:B-1----:R-:W4:Y:S04]  /*1cfd20*/  LDL.LU R56, [R1+0x3008] ;  /* 0x0030080001387983 */ /* 0x002f280000300800 */
[----:B------:R-:W4:Y:S04]  /*1cfd30*/  LDL.LU R17, [R1+0x10a0] ;  /* 0x0010a00001117983 */ /* 0x000f280000300800 */
[----:B------:R-:W4:Y:S04]  /*1cfd40*/  LDL.LU R126, [R1+0x1da4] ;  /* 0x001da400017e7983 */ /* 0x000f280000300800 */
[----:B---3--:R-:W3:Y:S01]  /*1cfd50*/  LDL.LU R127, [R1+0x1d84] ;  /* 0x001d8400017f7983 */ /* 0x008ee20000300800 */
[----:B------:R-:W-:Y:S01]  /*1cfd60*/  ISETP.LT.AND P0, PT, R247, UR4, !P3 ;  /* 0x00000004f7007c0c */ /* 0x000fe2000df01270 */
[----:B------:R-:W-:Y:S01]  /*1cfd70*/  IMAD.WIDE R12, R246, 0x4, R98 ;  /* 0x00000004f60c7825 */ /* 0x000fe200078e0262 */
[----:B------:R-:W-:-:S03]  /*1cfd80*/  ISETP.LT.AND P3, PT, R245, UR4, !P3 ;  /* 0x00000004f5007c0c */ /* 0x000fc6000df61270 */
[----:B------:R-:W-:-:S04]  /*1cfd90*/  IMAD.WIDE R6, R246, 0x4, R96 ;  /* 0x00000004f6067825 */ /* 0x000fc800078e0260 */
[----:B------:R-:W-:Y:S01]  /*1cfda0*/  IMAD.WIDE R8, R246, 0x4, R14 ;  /* 0x00000004f6087825 */ /* 0x000fe200078e020e */
[----:B------:R1:W-:Y:S01]  /*1cfdb0*/  @P6 STG.E desc[UR32][R12.64], R58 ;  /* 0x0000003a0c006986 */ /* 0x0003e2000c101920 */
[----:B------:R-:W-:-:S03]  /*1cfdc0*/  ISETP.GE.AND P2, PT, R0, UR6, PT ;  /* 0x0000000600007c0c */ /* 0x000fc6000bf46270 */
[----:B--2---:R2:W-:Y:S04]  /*1cfdd0*/  @P0 STG.E desc[UR32][R6.64], R44 ;  /* 0x0000002c06000986 */ /* 0x0045e8000c101920 */
[----:B----4-:R4:W-:Y:S04]  /*1cfde0*/  @P3 STG.E desc[UR32][R8.64], R46 ;  /* 0x0000002e08003986 */ /* 0x0109e8000c101920 */
[----:B-1----:R-:W3:Y:S04]  /*1cfdf0*/  LDL.LU R58, [R1+0x1d24] ;  /* 0x001d2400013a7983 */ /* 0x002ee80000300800 */
[----:B------:R-:W3:Y:S04]  /*1cfe00*/  LDL.LU R246, [R1+0x300c] ;  /* 0x00300c0001f67983 */ /* 0x000ee80000300800 */
        /* <DEDUP_REMOVED lines=12> */
[----:B------:R1:W-:Y:S01]  /*1cfed0*/  @P5 STG.E desc[UR32][R6.64], R45 ;  /* 0x0000002d06005986 */ /* 0x0003e2000c101920 */
[----:B------:R-:W-:-:S03]  /*1cfee0*/  ISETP.GE.AND P5, PT, R3, UR6, PT ;  /* 0x0000000603007c0c */ /* 0x000fc6000bfa6270 */
[----:B------:R-:W4:Y:S04]  /*1cfef0*/  LDL.LU R3, [R1+0x6da4] ;  /* 0x006da40001037983 */ /* 0x000f280000300800 */
[----:B------:R1:W-:Y:S04]  /*1cff00*/  @P1 STG.E desc[UR32][R8.64], R252 ;  /* 0x000000fc08001986 */ /* 0x0003e8000c101920 */
[----:B------:R1:W-:Y:S04]  /*1cff10*/  @P6 STG.E desc[UR32][R10.64], R47 ;  /* 0x0000002f0a006986 */ /* 0x0003e8000c101920 */
[----:B-1----:R-:W4:Y:S01]  /*1cff20*/  LDL.LU R45, [R1+0x1a74] ;  /* 0x001a7400012d7983 */ /* 0x002f220000300800 */
[----:B------:R-:W-:-:S03]  /*1cff30*/  IMAD.WIDE R6, R244, 0x4, R14 ;  /* 0x00000004f4067825 */ /* 0x000fc600078e020e */
[----:B------:R-:W4:Y:S01]  /*1cff40*/  LDL.LU R252, [R1+0x1734] ;  /* 0x0017340001fc7983 */ /* 0x000f220000300800 */
[----:B------:R-:W-:-:S03]  /*1cff50*/  IMAD.WIDE R8, R56, 0x4, R100 ;  /* 0x0000000438087825 */ /* 0x000fc600078e0264 */
[----:B------:R-:W4:Y:S04]  /*1cff60*/  LDL.LU R47, [R1+0x10a4] ;  /* 0x0010a400012f7983 */ /* 0x000f280000300800 */
[----:B------:R-:W4:Y:S01]  /*1cff70*/  LDL.LU R244, [R1+0x3010] ;  /* 0x0030100001f47983 */ /* 0x000f220000300800 */
[----:B------:R-:W-:-:S03]  /*1cff80*/  IMAD.WIDE R10, R56, 0x4, R98 ;  /* 0x00000004380a7825 */ /* 0x000fc600078e0262 */
[----:B------:R-:W-:Y:S04]  /*1cff90*/  @P0 STG.E desc[UR32][R6.64], R17 ;  /* 0x0000001106000986 */ /* 0x000fe8000c101920 */
[----:B------:R1:W-:Y:S04]  /*1cffa0*/  @P3 STG.E desc[UR32][R8.64], R126 ;  /* 0x0000007e08003986 */ /* 0x0003e8000c101920 */
[----:B---3--:R3:W-:Y:S04]  /*1cffb0*/  @P4 STG.E desc[UR32][R10.64], R127 ;  /* 0x0000007f0a004986 */ /* 0x0087e8000c101920 */
[----:B-1----:R-:W4:Y:S04]  /*1cffc0*/  LDL.LU R126, [R1+0x1da8] ;  /* 0x001da800017e7983 */ /* 0x002f280000300800 */
[----:B---3--:R-:W3:Y:S01]  /*1cffd0*/  LDL.LU R127, [R1+0x1d88] ;  /* 0x001d8800017f7983 */ /* 0x008ee20000300800 */
[----:B------:R-:W-:-:S02]  /*1cffe0*/  ISETP.LT.AND P1, PT, R247, UR4, !P2 ;  /* 0x00000004f7007c0c */ /* 0x000fc4000d721270 */
[----:B------:R-:W-:Y:S02]  /*1cfff0*/  ISETP.LT.AND P2, PT, R245, UR4, !P2 ;  /* 0x00000004f5007c0c */ /* 0x000fe4000d741270 */
[----:B------:R-:W-:Y:S01]  /*1d0000*/  ISETP.LT.AND P6, PT, R57, UR4, !P5 ;  /* 0x0000000439007c0c */ /* 0x000fe2000efc1270 */
[----:B------:R-:W-:-:S04]  /*1d0010*/  IMAD.WIDE R6, R56, 0x4, R96 ;  /* 0x0000000438067825 */ /* 0x000fc800078e0260 */
[----:B------:R-:W-:Y:S02]  /*1d0020*/  IMAD.WIDE R8, R56, 0x4, R14 ;  /* 0x0000000438087825 */ /* 0x000fe400078e020e */
[----:B------:R-:W3:Y:S01]  /*1d0030*/  LDL.LU R56, [R1+0x3014] ;  /* 0x0030140001387983 */ /* 0x000ee20000300800 */
[----:B------:R-:W-:Y:S01]  /*1d0040*/  ISETP.GE.AND P3, PT, R0, UR6, PT ;  /* 0x0000000600007c0c */ /* 0x000fe2000bf66270 */
[C---:B------:R-:W-:Y:S02]  /*1d0050*/  IMAD.WIDE R10, R246.reuse, 0x4, R100 ;  /* 0x00000004f60a7825 */ /* 0x040fe400078e0264 */
[----:B------:R-:W3:Y:S04]  /*1d0060*/  LDL.LU R0, [R1+0x6db0] ;  /* 0x006db00001007983 */ /* 0x000ee80000300800 */
[----:B--2---:R1:W-:Y:S04]  /*1d0070*/  @P1 STG.E desc[UR32][R6.64], R44 ;  /* 0x0000002c06001986 */ /* 0x0043e8000c101920 */
[----:B----4-:R2:W-:Y:S04]  /*1d0080*/  @P2 STG.E desc[UR32][R8.64], R46 ;  /* 0x0000002e08002986 */ /* 0x0105e8000c101920 */
[----:B------:R-:W4:Y:S04]  /*1d0090*/  LDL.LU R43, [R1+0x1d68] ;  /* 0x001d6800012b7983 */ /* 0x000f280000300800 */
[----:B------:R2:W-:Y:S04]  /*1d00a0*/  @P6 STG.E desc[UR32][R10.64], R58 ;  /* 0x0000003a0a006986 */ /* 0x0005e8000c101920 */
[----:B-1----:R-:W4:Y:S01]  /*1d00b0*/  LDL.LU R44, [R1+0x1d58] ;  /* 0x001d5800012c7983 */ /* 0x002f220000300800 */
[----:B------:R-:W-:-:S04]  /*1d00c0*/  IMAD.WIDE R6, R246, 0x4, R98 ;  /* 0x00000004f6067825 */ /* 0x000fc800078e0262 */
[----:B--2---:R-:W-:-:S04]  /*1d00d0*/  IMAD.WIDE R8, R246, 0x4, R96 ;  /* 0x00000004f6087825 */ /* 0x004fc800078e0260 */
[----:B------:R-:W-:Y:S01]  /*1d00e0*/  IMAD.WIDE R10, R246, 0x4, R14 ;  /* 0x00000004f60a7825 */ /* 0x000fe200078e020e */
[----:B------:R-:W2:Y:S04]  /*1d00f0*/  LDL.LU R46, [R1+0x1d28] ;  /* 0x001d2800012e7983 */ /* 0x000ea80000300800 */
[----:B------:R-:W2:Y:S01]  /*1d0100*/  LDL.LU R246, [R1+0x1a78] ;  /* 0x001a780001f67983 */ /* 0x000ea20000300800 */
[----:B------:R-:W-:Y:S02]  /*1d0110*/  ISETP.LT.AND P0, PT, R59, UR4, !P5 ;  /* 0x000000043b007c0c */ /* 0x000fe4000ef01270 */
[----:B------:R-:W-:Y:S02]  /*1d0120*/  ISETP.LT.AND P4, PT, R247, UR4, !P5 ;  /* 0x00000004f7007c0c */ /* 0x000fe4000ef81270 */
[----:B------:R-:W-:-:S02]  /*1d0130*/  ISETP.LT.AND P5, PT, R245, UR4, !P5 ;  /* 0x00000004f5007c0c */ /* 0x000fc4000efa1270 */
[----:B------:R-:W-:Y:S02]  /*1d0140*/  ISETP.LT.AND P2, PT, R57, UR4, !P3 ;  /* 0x0000000439007c0c */ /* 0x000fe4000df41270 */
[----:B------:R-:W-:Y:S01]  /*1d0150*/  ISETP.LT.AND P6, PT, R59, UR4, !P3 ;  /* 0x000000043b007c0c */ /* 0x000fe2000dfc1270 */
[----:B------:R-:W2:Y:S04]  /*1d0160*/  LDL.LU R58, [R1+0x3018] ;  /* 0x00301800013a7983 */ /* 0x000ea80000300800 */
[----:B------:R-:W2:Y:S04]  /*1d0170*/  LDL.LU R17, [R1+0x6da0] ;  /* 0x006da00001117983 */ /* 0x000ea80000300800 */
[----:B------:R1:W-:Y:S04]  /*1d0180*/  @P0 STG.E desc[UR32][R6.64], R45 ;  /* 0x0000002d06000986 */ /* 0x0003e8000c101920 */
[----:B------:R1:W-:Y:S04]  /*1d0190*/  @P4 STG.E desc[UR32][R8.64], R252 ;  /* 0x000000fc08004986 */ /* 0x0003e8000c101920 */
[----:B------:R1:W-:Y:S02]  /*1d01a0*/  @P5 STG.E desc[UR32][R10.64], R47 ;  /* 0x0000002f0a005986 */ /* 0x0003e4000c101920 */
[----:B-1----:R-:W-:-:S04]  /*1d01b0*/  IMAD.WIDE R6, R244, 0x4, R100 ;  /* 0x00000004f4067825 */ /* 0x002fc800078e0264 */
[C---:B------:R-:W-:Y:S01]  /*1d01c0*/  IMAD.WIDE R8, R244.reuse, 0x4, R98 ;  /* 0x00000004f4087825 */ /* 0x040fe200078e0262 */
[----:B------:R-:W2:Y:S04]  /*1d01d0*/  LDL.LU R47, [R1+0x1738] ;  /* 0x00173800012f7983 */ /* 0x000ea80000300800 */
[----:B------:R1:W-:Y:S04]  /*1d01e0*/  @P2 STG.E desc[UR32][R6.64], R126 ;  /* 0x0000007e06002986 */ /* 0x0003e8000c101920 */
[----:B---3--:R3:W-:Y:S01]  /*1d01f0*/  @P6 STG.E desc[UR32][R8.64], R127 ;  /* 0x0000007f08006986 */ /* 0x0087e2000c101920 */
[----:B-1----:R-:W-:-:S04]  /*1d0200*/  IMAD.WIDE R6, R244, 0x4, R96 ;  /* 0x00000004f4067825 */ /* 0x002fc800078e0260 */
[----:B---3--:R-:W-:Y:S02]  /*1d0210*/  IMAD.WIDE R8, R244, 0x4, R14 ;  /* 0x00000004f4087825 */ /* 0x008fe400078e020e */
[----:B------:R-:W3:Y:S01]  /*1d0220*/  LDL.LU R244, [R1+0x10a8] ;  /* 0x0010a80001f47983 */ /* 0x000ee20000300800 */
[----:B------:R-:W-:Y:S02]  /*1d0230*/  ISETP.GE.AND P1, PT, R3, UR6, PT ;  /* 0x0000000603007c0c */ /* 0x000fe4000bf26270 */
[----:B------:R-:W-:Y:S02]  /*1d0240*/  ISETP.LT.AND P0, PT, R247, UR4, !P3 ;  /* 0x00000004f7007c0c */ /* 0x000fe4000df01270 */
[----:B------:R-:W-:Y:S01]  /*1d0250*/  ISETP.LT.AND P3, PT, R245, UR4, !P3 ;  /* 0x00000004f5007c0c */ /* 0x000fe2000df61270 */
[----:B------:R-:W3:Y:S01]  /*1d0260*/  LDL.LU R3, [R1+0x6da8] ;  /* 0x006da80001037983 */ /* 0x000ee20000300800 */
[----:B------:R-:W-:Y:S02]  /*1d0270*/  ISETP.LT.AND P4, PT, R57, UR4, !P1 ;  /* 0x0000000439007c0c */ /* 0x000fe4000cf81270 */
[----:B------:R-:W-:-:S02]  /*1d0280*/  ISETP.LT.AND P5, PT, R59, UR4, !P1 ;  /* 0x000000043b007c0c */ /* 0x000fc4000cfa1270 */
[----:B------:R-:W-:Y:S01]  /*1d0290*/  ISETP.GE.AND P6, PT, R0, UR6, PT ;  /* 0x0000000600007c0c */ /* 0x000fe2000bfc6270 */
[C---:B------:R-:W-:Y:S01]  /*1d02a0*/  IMAD.WIDE R10, R56.reuse, 0x4, R100 ;  /* 0x00000004380a7825 */ /* 0x040fe200078e0264 */
[----:B------:R-:W3:Y:S04]  /*1d02b0*/  LDL.LU R0, [R1+0x1dac] ;  /* 0x001dac0001007983 */ /* 0x000ee80000300800 */
[----:B------:R-:W3:Y:S01]  /*1d02c0*/  LDL.LU R45, [R1+0x1d8c] ;  /* 0x001d8c00012d7983 */ /* 0x000ee20000300800 */
[----:B------:R-:W-:-:S03]  /*1d02d0*/  IMAD.WIDE R12, R56, 0x4, R98 ;  /* 0x00000004380c7825 */ /* 0x000fc600078e0262 */
[----:B------:R-:W3:Y:S04]  /*1d02e0*/  LDL.LU R252, [R1+0x1d6c] ;  /* 0x001d6c0001fc7983 */ /* 0x000ee80000300800 */
[----:B------:R-:W3:Y:S04]  /*1d02f0*/  LDL.LU R127, [R1+0x301c] ;  /* 0x00301c00017f7983 */ /* 0x000ee80000300800 */
[----:B----4-:R-:W-:Y:S04]  /*1d0300*/  @P0 STG.E desc[UR32][R6.64], R43 ;  /* 0x0000002b06000986 */ /* 0x010fe8000c101920 */
[----:B------:R-:W4:Y:S04]  /*1d0310*/  LDL.LU R126, [R1+0x3020] ;  /* 0x00302000017e7983 */ /* 0x000f280000300800 */
[----:B------:R1:W-:Y:S04]  /*1d0320*/  @P3 STG.E desc[UR32][R8.64], R44 ;  /* 0x0000002c08003986 */ /* 0x0003e8000c101920 */
[----:B--2---:R-:W-:Y:S04]  /*1d0330*/  @P4 STG.E desc[UR32][R10.64], R46 ;  /* 0x0000002e0a004986 */ /* 0x004fe8000c101920 */
[----:B------:R2:W-:Y:S04]  /*1d0340*/  @P5 STG.E desc[UR32][R12.64], R246 ;  /* 0x000000f60c005986 */ /* 0x0005e8000c101920 */
[----:B-1----:R-:W4:Y:S04]  /*1d0350*/  LDL.LU R44, [R1+0x1d5c] ;  /* 0x001d5c00012c7983 */ /* 0x002f280000300800 */
[----:B--2---:R-:W2:Y:S01]  /*1d0360*/  LDL.LU R246, [R1+0x1d2c] ;  /* 0x001d2c0001f67983 */ /* 0x004ea20000300800 */
[----:B------:R-:W-:-:S02]  /*1d0370*/  ISETP.LT.AND P2, PT, R247, UR4, !P1 ;  /* 0x00000004f7007c0c */ /* 0x000fc4000cf41270 */
[----:B------:R-:W-:Y:S01]  /*1d0380*/  ISETP.LT.AND P1, PT, R245, UR4, !P1 ;  /* 0x00000004f5007c0c */ /* 0x000fe2000cf21270 */
[----:B------:R-:W-:Y:S01]  /*1d0390*/  IMAD.WIDE R6, R56, 0x4, R96 ;  /* 0x0000000438067825 */ /* 0x000fe200078e0260 */
[----:B------:R-:W-:Y:S01]  /*1d03a0*/  ISETP.GE.AND P3, PT, R17, UR6, PT ;  /* 0x0000000611007c0c */ /* 0x000fe2000bf66270 */
[----:B------:R-:W2:Y:S04]  /*1d03b0*/  LDL.LU R46, [R1+0x1a7c] ;  /* 0x001a7c00012e7983 */ /* 0x000ea80000300800 */
[----:B------:R-:W2:Y:S01]  /*1d03c0*/  LDL.LU R17, [R1+0x6dc4] ;  /* 0x006dc40001117983 */ /* 0x000ea20000300800 */
[----:B------:R-:W-:Y:S02]  /*1d03d0*/  ISETP.LT.AND P0, PT, R57, UR4, !P6 ;  /* 0x0000000439007c0c */ /* 0x000fe4000f701270 */
[----:B------:R-:W-:-:S02]  /*1d03e0*/  ISETP.LT.AND P4, PT, R59, UR4, !P6 ;  /* 0x000000043b007c0c */ /* 0x000fc4000f781270 */
[----:B------:R-:W-:Y:S01]  /*1d03f0*/  ISETP.LT.AND P5, PT, R247, UR4, !P6 ;  /* 0x00000004f7007c0c */ /* 0x000fe2000f7a1270 */
[----:B------:R-:W-:-:S04]  /*1d0400*/  IMAD.WIDE R8, R58, 0x4, R100 ;  /* 0x000000043a087825 */ /* 0x000fc800078e0264 */
[----:B------:R-:W-:-:S04]  /*1d0410*/  IMAD.WIDE R10, R58, 0x4, R98 ;  /* 0x000000043a0a7825 */ /* 0x000fc800078e0262 */
[----:B------:R-:W-:Y:S01]  /*1d0420*/  IMAD.WIDE R12, R58, 0x4, R96 ;  /* 0x000000043a0c7825 */ /* 0x000fe200078e0260 */
[----:B------:R1:W-:Y:S03]  /*1d0430*/  @P2 STG.E desc[UR32][R6.64], R47 ;  /* 0x0000002f06002986 */ /* 0x0003e6000c101920 */
[----:B-1----:R-:W-:Y:S01]  /*1d0440*/  IMAD.WIDE R6, R56, 0x4, R14 ;  /* 0x0000000438067825 */ /* 0x002fe200078e020e */
[----:B------:R-:W2:Y:S04]  /*1d0450*/  LDL.LU R47, [R1+0x173c] ;  /* 0x00173c00012f7983 */ /* 0x000ea80000300800 */
[----:B---3--:R1:W-:Y:S04]  /*1d0460*/  @P1 STG.E desc[UR32][R6.64], R244 ;  /* 0x000000f406001986 */ /* 0x0083e8000c101920 */
[----:B-1----:R-:W3:Y:S04]  /*1d0470*/  LDL.LU R244, [R1+0x10ac] ;  /* 0x0010ac0001f47983 */ /* 0x002ee80000300800 */
[----:B------:R-:W3:Y:S01]  /*1d0480*/  LDL.LU R56, [R1+0x1ec0] ;  /* 0x001ec00001387983 */ /* 0x000ee20000300800 */
[----:B------:R-:W-:-:S02]  /*1d0490*/  ISETP.LT.AND P2, PT, R245, UR4, !P6 ;  /* 0x00000004f5007c0c */ /* 0x000fc4000f741270 */
[----:B------:R-:W-:Y:S02]  /*1d04a0*/  ISETP.LT.AND P6, PT, R57, UR4, !P3 ;  /* 0x0000000439007c0c */ /* 0x000fe4000dfc1270 */
[----:B------:R-:W-:Y:S01]  /*1d04b0*/  ISETP.GE.AND P1, PT, R3, UR6, PT ;  /* 0x0000000603007c0c */ /* 0x000fe2000bf26270 */
[----:B------:R1:W-:Y:S04]  /*1d04c0*/  @P0 STG.E desc[UR32][R8.64], R0 ;  /* 0x0000000008000986 */ /* 0x0003e8000c101920 */
[----:B------:R1:W-:Y:S01]  /*1d04d0*/  @P4 STG.E desc[UR32][R10.64], R45 ;  /* 0x0000002d0a004986 */ /* 0x0003e2000c101920 */
[----:B------:R-:W-:-:S03]  /*1d04e0*/  IMAD.WIDE R6, R58, 0x4, R14 ;  /* 0x000000043a067825 */ /* 0x000fc600078e020e */
[----:B------:R-:W3:Y:S04]  /*1d04f0*/  LDL.LU R3, [R1+0x6dc8] ;  /* 0x006dc80001037983 */ /* 0x000ee80000300800 */
[----:B------:R4:W-:Y:S01]  /*1d0500*/  @P5 STG.E desc[UR32][R12.64], R252 ;  /* 0x000000fc0c005986 */ /* 0x0009e2000c101920 */
[----:B-1----:R-:W-:-:S03]  /*1d0510*/  IMAD.WIDE R8, R127, 0x4, R100 ;  /* 0x000000047f087825 */ /* 0x002fc600078e0264 */
[----:B------:R-:W3:Y:S04]  /*1d0520*/  LDL.LU R45, [R1+0x1e90] ;  /* 0x001e9000012d7983 */ /* 0x000ee80000300800 */
[----:B----4-:R-:W4:Y:S04]  /*1d0530*/  LDL.LU R252, [R1+0x1e80] ;  /* 0x001e800001fc7983 */ /* 0x010f280000300800 */
[----:B------:R-:W-:Y:S04]  /*1d0540*/  @P2 STG.E desc[UR32][R6.64], R44 ;  /* 0x0000002c06002986 */ /* 0x000fe8000c101920 */
[----:B------:R-:W4:Y:S04]  /*1d0550*/  LDL.LU R58, [R1+0x3024] ;  /* 0x00302400013a7983 */ /* 0x000f280000300800 */
[----:B--2---:R1:W-:Y:S01]  /*1d0560*/  @P6 STG.E desc[UR32][R8.64], R246 ;  /* 0x000000f608006986 */ /* 0x0043e2000c101920 */
[----:B------:R-:W-:-:S03]  /*1d0570*/  IMAD.WIDE R10, R127, 0x4, R14 ;  /* 0x000000047f0a7825 */ /* 0x000fc600078e020e */
[----:B-1----:R-:W2:Y:S01]  /*1d0580*/  LDL.LU R246, [R1+0x1e60] ;  /* 0x001e600001f67983 */ /* 0x002ea20000300800 */
[----:B------:R-:W-:-:S04]  /*1d0590*/  IMAD.WIDE R6, R127, 0x4, R98 ;  /* 0x000000047f067825 */ /* 0x000fc800078e0262 */
[----:B------:R-:W-:Y:S01]  /*1d05a0*/  IMAD.WIDE R8, R127, 0x4, R96 ;  /* 0x000000047f087825 */ /* 0x000fe200078e0260 */
[----:B------:R-:W2:Y:S04]  /*1d05b0*/  LDL.LU R0, [R1+0x6dac] ;  /* 0x006dac0001007983 */ /* 0x000ea80000300800 */
[----:B------:R-:W2:Y:S01]  /*1d05c0*/  LDL.LU R127, [R1+0x1e00] ;  /* 0x001e0000017f7983 */ /* 0x000ea20000300800 */
[----:B------:R-:W-:Y:S02]  /*1d05d0*/  ISETP.LT.AND P4, PT, R59, UR4, !P3 ;  /* 0x000000043b007c0c */ /* 0x000fe4000df81270 */
[----:B------:R-:W-:Y:S02]  /*1d05e0*/  ISETP.LT.AND P0, PT, R247, UR4, !P3 ;  /* 0x00000004f7007c0c */ /* 0x000fe4000df01270 */
[----:B------:R-:W-:-:S02]  /*1d05f0*/  ISETP.LT.AND P3, PT, R245, UR4, !P3 ;  /* 0x00000004f5007c0c */ /* 0x000fc4000df61270 */
[----:B------:R-:W-:Y:S01]  /*1d0600*/  ISETP.LT.AND P5, PT, R57, UR4, !P1 ;  /* 0x0000000439007c0c */ /* 0x000fe2000cfa1270 */
[----:B------:R-:W-:-:S06]  /*1d0610*/  IMAD.WIDE R12, R126, 0x4, R100 ;  /* 0x000000047e0c7825 */ /* 0x000fcc00078e0264 */
[----:B------:R1:W-:Y:S04]  /*1d0620*/  @P4 STG.E desc[UR32][R6.64], R46 ;  /* 0x0000002e06004986 */ /* 0x0003e8000c101920 */
[----:B-1----:R-:W2:Y:S01]  /*1d0630*/  LDL.LU R46, [R1+0x1de0] ;  /* 0x001de000012e7983 */ /* 0x002ea20000300800 */
[----:B------:R-:W-:Y:S02]  /*1d0640*/  ISETP.LT.AND P2, PT, R59, UR4, !P1 ;  /* 0x000000043b007c0c */ /* 0x000fe4000cf41270 */
[----:B------:R-:W-:Y:S02]  /*1d0650*/  ISETP.LT.AND P6, PT, R247, UR4, !P1 ;  /* 0x00000004f7007c0c */ /* 0x000fe4000cfc1270 */
[----:B------:R-:W-:Y:S02]  /*1d0660*/  ISETP.LT.AND P1, PT, R245, UR4, !P1 ;  /* 0x00000004f5007c0c */ /* 0x000fe4000cf21270 */
[----:B------:R-:W-:Y:S01]  /*1d0670*/  ISETP.GE.AND P4, PT, R17, UR6, PT ;  /* 0x0000000611007c0c */ /* 0x000fe2000bf86270 */
[C---:B------:R-:W-:Y:S01]  /*1d0680*/  IMAD.WIDE R6, R126.reuse, 0x4, R98 ;  /* 0x000000047e067825 */ /* 0x040fe200078e0262 */
[----:B------:R-:W-:Y:S04]  /*1d0690*/  @P0 STG.E desc[UR32][R8.64], R47 ;  /* 0x0000002f08000986 */ /* 0x000fe8000c101920 */
[----:B---3--:R1:W-:Y:S04]  /*1d06a0*/  @P3 STG.E desc[UR32][R10.64], R244 ;  /* 0x000000f40a003986 */ /* 0x0083e8000c101920 */
[----:B------:R3:W-:Y:S04]  /*1d06b0*/  @P5 STG.E desc[UR32][R12.64], R56 ;  /* 0x000000380c005986 */ /* 0x0007e8000c101920 */
[----:B-1----:R-:W2:Y:S04]  /*1d06c0*/  LDL.LU R244, [R1+0x3028] ;  /* 0x0030280001f47983 */ /* 0x002ea80000300800 */
[----:B------:R-:W2:Y:S04]  /*1d06d0*/  LDL.LU R44, [R1+0x1dd0] ;  /* 0x001dd000012c7983 */ /* 0x000ea80000300800 */
[----:B------:R-:W2:Y:S04]  /*1d06e0*/  LDL.LU R47, [R1+0x1ba0] ;  /* 0x001ba000012f7983 */ /* 0x000ea80000300800 */
[----:B---3--:R-:W3:Y:S01]  /*1d06f0*/  LDL.LU R56, [R1+0x1ec4] ;  /* 0x001ec40001387983 */ /* 0x008ee20000300800 */
[----:B------:R-:W-:Y:S01]  /*1d0700*/  ISETP.LT.AND P0, PT, R57, UR4, !P4 ;  /* 0x0000000439007c0c */ /* 0x000fe2000e701270 */
[----:B------:R-:W-:-:S02]  /*1d0710*/  IMAD.WIDE R8, R126, 0x4, R96 ;  /* 0x000000047e087825 */ /* 0x000fc400078e0260 */
[----:B------:R1:W-:Y:S04]  /*1d0720*/  @P2 STG.E desc[UR32][R6.64], R45 ;  /* 0x0000002d06002986 */ /* 0x0003e8000c101920 */
[----:B----4-:R4:W-:Y:S01]  /*1d0730*/  @P6 STG.E desc[UR32][R8.64], R252 ;  /* 0x000000fc08006986 */ /* 0x0109e2000c101920 */
[----:B-1----:R-:W-:-:S03]  /*1d0740*/  IMAD.WIDE R6, R126, 0x4, R14 ;  /* 0x000000047e067825 */ /* 0x002fc600078e020e */
[----:B------:R-:W3:Y:S04]  /*1d0750*/  LDL.LU R126, [R1+0x1e94] ;  /* 0x001e9400017e7983 */ /* 0x000ee80000300800 */
[----:B------:R-:W3:Y:S04]  /*1d0760*/  LDL.LU R12, [R1+0x6dcc] ;  /* 0x006dcc00010c7983 */ /* 0x000ee80000300800 */
[----:B------:R-:W3:Y:S04]  /*1d0770*/  LDL.LU R45, [R1+0x1e84] ;  /* 0x001e8400012d7983 */ /* 0x000ee80000300800 */
[----:B--2---:R1:W-:Y:S04]  /*1d0780*/  @P1 STG.E desc[UR32][R6.64], R246 ;  /* 0x000000f606001986 */ /* 0x0043e8000c101920 */
[----:B----4-:R-:W2:Y:S01]  /*1d0790*/  LDL.LU R252, [R1+0x1e64] ;  /* 0x001e640001fc7983 */ /* 0x010ea20000300800 */
[----:B------:R-:W-:Y:S01]  /*1d07a0*/  IMAD.WIDE R8, R58, 0x4, R100 ;  /* 0x000000043a087825 */ /* 0x000fe200078e0264 */
[----:B------:R-:W-:-:S02]  /*1d07b0*/  ISETP.GE.AND P3, PT, R3, UR6, PT ;  /* 0x0000000603007c0c */ /* 0x000fc4000bf66270 */
[----:B------:R-:W-:Y:S02]  /*1d07c0*/  ISETP.GE.AND P1, PT, R0, UR6, PT ;  /* 0x0000000600007c0c */ /* 0x000fe4000bf26270 */
[----:B------:R4:W-:Y:S04]  /*1d07d0*/  @P0 STG.E desc[UR32][R8.64], R127 ;  /* 0x0000007f08000986 */ /* 0x0009e8000c101920 */
[----:B-1----:R-:W2:Y:S04]  /*1d07e0*/  LDL.LU R246, [R1+0x302c] ;  /* 0x00302c0001f67983 */ /* 0x002ea80000300800 */
[----:B------:R-:W2:Y:S04]  /*1d07f0*/  LDL.LU R3, [R1+0x6de4] ;  /* 0x006de40001037983 */ /* 0x000ea80000300800 */
[----:B------:R-:W2:Y:S04]  /*1d0800*/  LDL.LU R0, [R1+0x1e04] ;  /* 0x001e040001007983 */ /* 0x000ea80000300800 */
[----:B----4-:R-:W4:Y:S01]  /*1d0810*/  LDL.LU R127, [R1+0x1de4] ;  /* 0x001de400017f7983 */ /* 0x010f220000300800 */
[----:B------:R-:W-:-:S02]  /*1d0820*/  ISETP.LT.AND P5, PT, R59, UR4, !P4 ;  /* 0x000000043b007c0c */ /* 0x000fc4000e7a1270 */
[----:B------:R-:W-:Y:S02]  /*1d0830*/  ISETP.LT.AND P2, PT, R247, UR4, !P4 ;  /* 0x00000004f7007c0c */ /* 0x000fe4000e741270 */
[----:B------:R-:W-:Y:S02]  /*1d0840*/  ISETP.LT.AND P4, PT, R245, UR4, !P4 ;  /* 0x00000004f5007c0c */ /* 0x000fe4000e781270 */
[----:B------:R-:W-:Y:S01]  /*1d0850*/  ISETP.LT.AND P6, PT, R57, UR4, !P3 ;  /* 0x0000000439007c0c */ /* 0x000fe2000dfc1270 */
[----:B------:R-:W-:-:S04]  /*1d0860*/  IMAD.WIDE R10, R58, 0x4, R98 ;  /* 0x000000043a0a7825 */ /* 0x000fc800078e0262 */
[----:B------:R-:W-:-:S04]  /*1d0870*/  IMAD.WIDE R6, R58, 0x4, R96 ;  /* 0x000000043a067825 */ /* 0x000fc800078e0260 */
[----:B------:R-:W-:Y:S01]  /*1d0880*/  IMAD.WIDE R8, R58, 0x4, R14 ;  /* 0x000000043a087825 */ /* 0x000fe200078e020e */
[----:B------:R1:W-:Y:S04]  /*1d0890*/  @P5 STG.E desc[UR32][R10.64], R46 ;  /* 0x0000002e0a005986 */ /* 0x0003e8000c101920 */
[----:B-1----:R-:W4:Y:S04]  /*1d08a0*/  LDL.LU R46, [R1+0x1dd4] ;  /* 0x001dd400012e7983 */ /* 0x002f280000300800 */
[----:B------:R-:W4:Y:S01]  /*1d08b0*/  LDL.LU R58, [R1+0x3030] ;  /* 0x00303000013a7983 */ /* 0x000f220000300800 */
[----:B------:R-:W-:-:S02]  /*1d08c0*/  ISETP.LT.AND P5, PT, R59, UR4, !P3 ;  /* 0x000000043b007c0c */ /* 0x000fc4000dfa1270 */
[----:B------:R-:W-:Y:S02]  /*1d08d0*/  ISETP.LT.AND P0, PT, R247, UR4, !P3 ;  /* 0x00000004f7007c0c */ /* 0x000fe4000df01270 */
[----:B------:R-:W-:Y:S01]  /*1d08e0*/  ISETP.LT.AND P3, PT, R245, UR4, !P3 ;  /* 0x00000004f5007c0c */ /* 0x000fe2000df61270 */
[C---:B------:R-:W-:Y:S01]  /*1d08f0*/  IMAD.WIDE R10, R244.reuse, 0x4, R100 ;  /* 0x00000004f40a7825 */ /* 0x040fe200078e0264 */
[----:B------:R1:W-:Y:S04]  /*1d0900*/  @P2 STG.E desc[UR32][R6.64], R44 ;  /* 0x0000002c06002986 */ /* 0x0003e8000c101920 */
[----:B------:R1:W-:Y:S04]  /*1d0910*/  @P4 STG.E desc[UR32][R8.64], R47 ;  /* 0x0000002f08004986 */ /* 0x0003e8000c101920 */
[----:B---3--:R3:W-:Y:S01]  /*1d0920*/  @P6 STG.E desc[UR32][R10.64], R56 ;  /* 0x000000380a006986 */ /* 0x0087e2000c101920 */
[----:B-1----:R-:W-:-:S04]  /*1d0930*/  IMAD.WIDE R6, R244, 0x4, R98 ;  /* 0x00000004f4067825 */ /* 0x002fc800078e0262 */
[----:B------:R-:W-:-:S04]  /*1d0940*/  IMAD.WIDE R8, R244, 0x4, R96 ;  /* 0x00000004f4087825 */ /* 0x000fc800078e0260 */
[----:B---3--:R-:W-:Y:S01]  /*1d0950*/  IMAD.WIDE R10, R244, 0x4, R14 ;  /* 0x00000004f40a7825 */ /* 0x008fe200078e020e */
[----:B------:R-:W3:Y:S04]  /*1d0960*/  LDL.LU R56, [R1+0x1ba4] ;  /* 0x001ba40001387983 */ /* 0x000ee80000300800 */
[----:B------:R-:W3:Y:S01]  /*1d0970*/  LDL.LU R244, [R1+0x1ec8] ;  /* 0x001ec80001f47983 */ /* 0x000ee20000300800 */
[----:B------:R-:W-:Y:S02]  /*1d0980*/  ISETP.LT.AND P2, PT, R57, UR4, !P1 ;  /* 0x0000000439007c0c */ /* 0x000fe4000cf41270 */
[----:B------:R-:W-:Y:S01]  /*1d0990*/  ISETP.LT.AND P4, PT, R59, UR4, !P1 ;  /* 0x000000043b007c0c */ /* 0x000fe2000cf81270 */
[----:B------:R-:W3:Y:S04]  /*1d09a0*/  LDL.LU R47, [R1+0x3034] ;  /* 0x00303400012f7983 */ /* 0x000ee80000300800 */
[----:B------:R1:W-:Y:S04]  /*1d09b0*/  @P5 STG.E desc[UR32][R6.64], R126 ;  /* 0x0000007e06005986 */ /* 0x0003e8000c101920 */
[----:B------:R1:W-:Y:S04]  /*1d09c0*/  @P0 STG.E desc[UR32][R8.64], R45 ;  /* 0x0000002d08000986 */ /* 0x0003e8000c101920 */
[----:B--2---:R2:W-:Y:S04]  /*1d09d0*/  @P3 STG.E desc[UR32][R10.64], R252 ;  /* 0x000000fc0a003986 */ /* 0x0045e8000c101920 */
[----:B-1----:R-:W3:Y:S04]  /*1d09e0*/  LDL.LU R126, [R1+0x1e08] ;  /* 0x001e0800017e7983 */ /* 0x002ee80000300800 */
[----:B------:R-:W3:Y:S04]  /*1d09f0*/  LDL.LU R17, [R1+0x6dec] ;  /* 0x006dec0001117983 */ /* 0x000ee80000300800 */
[----:B------:R-:W3:Y:S01]  /*1d0a00*/  LDL.LU R44, [R1+0x1e98] ;  /* 0x001e9800012c7983 */ /* 0x000ee20000300800 */
[----:B------:R-:W-:-:S03]  /*1d0a10*/  IMAD.WIDE R6, R246, 0x4, R100 ;  /* 0x00000004f6067825 */ /* 0x000fc600078e0264 */
[----:B------:R-:W3:Y:S01]  /*1d0a20*/  LDL.LU R45, [R1+0x1e88] ;  /* 0x001e8800012d7983 */ /* 0x000ee20000300800 */
[----:B------:R-:W-:-:S03]  /*1d0a30*/  IMAD.WIDE R8, R246, 0x4, R98 ;  /* 0x00000004f6087825 */ /* 0x000fc600078e0262 */
[----:B--2---:R-:W2:Y:S04]  /*1d0a40*/  LDL.LU R252, [R1+0x1e68] ;  /* 0x001e680001fc7983 */ /* 0x004ea80000300800 */
[----:B------:R1:W-:Y:S04]  /*1d0a50*/  @P2 STG.E desc[UR32][R6.64], R0 ;  /* 0x0000000006002986 */ /* 0x0003e8000c101920 */
[----:B----4-:R4:W-:Y:S04]  /*1d0a60*/  @P4 STG.E desc[UR32][R8.64], R127 ;  /* 0x0000007f08004986 */ /* 0x0109e8000c101920 */
[----:B-1----:R-:W2:Y:S04]  /*1d0a70*/  LDL.LU R0, [R1+0x6dd0] ;  /* 0x006dd00001007983 */ /* 0x002ea80000300800 */
[----:B----4-:R-:W4:Y:S01]  /*1d0a80*/  LDL.LU R127, [R1+0x1de8] ;  /* 0x001de800017f7983 */ /* 0x010f220000300800 */
[----:B------:R-:W-:-:S02]  /*1d0a90*/  ISETP.GE.AND P5, PT, R12, UR6, PT ;  /* 0x000000060c007c0c */ /* 0x000fc4000bfa6270 */
[----:B------:R-:W-:Y:S02]  /*1d0aa0*/  ISETP.LT.AND P6, PT, R247, UR4, !P1 ;  /* 0x00000004f7007c0c */ /* 0x000fe4000cfc1270 */
[----:B------:R-:W-:Y:S02]  /*1d0ab0*/  ISETP.LT.AND P1, PT, R245, UR4, !P1 ;  /* 0x00000004f5007c0c */ /* 0x000fe4000cf21270 */
[----:B------:R-:W-:Y:S01]  /*1d0ac0*/  ISETP.LT.AND P3, PT, R57, UR4, !P5 ;  /* 0x0000000439007c0c */ /* 0x000fe2000ef61270 */
[----:B------:R-:W-:-:S04]  /*1d0ad0*/  IMAD.WIDE R10, R246, 0x4, R96 ;  /* 0x00000004f60a7825 */ /* 0x000fc800078e0260 */
[----:B------:R-:W-:Y:S02]  /*1d0ae0*/  IMAD.WIDE R6, R246, 0x4, R14 ;  /* 0x00000004f6067825 */ /* 0x000fe400078e020e */
[----:B------:R-:W4:Y:S02]  /*1d0af0*/  LDL.LU R246, [R1+0x3038] ;  /* 0x0030380001f67983 */ /* 0x000f240000300800 */
[C---:B------:R-:W-:Y:S02]  /*1d0b00*/  IMAD.WIDE R8, R58.reuse, 0x4, R100 ;  /* 0x000000043a087825 */ /* 0x040fe400078e0264 */
[----:B------:R1:W-:Y:S01]  /*1d0b10*/  @P6 STG.E desc[UR32][R10.64], R46 ;  /* 0x0000002e0a006986 */ /* 0x0003e2000c101920 */
[----:B------:R-:W-:Y:S01]  /*1d0b20*/  ISETP.GE.AND P0, PT, R3, UR6, PT ;  /* 0x0000000603007c0c */ /* 0x000fe2000bf06270 */
[----:B-1----:R-:W-:Y:S01]  /*1d0b30*/  IMAD.WIDE R10, R58, 0x4, R14 ;  /* 0x000000043a0a7825 */ /* 0x002fe200078e020e */
[----:B------:R-:W-:Y:S02]  /*1d0b40*/  ISETP.LT.AND P2, PT, R59, UR4, !P5 ;  /* 0x000000043b007c0c */ /* 0x000fe4000ef41270 */
[----:B------:R-:W-:-:S02]  /*1d0b50*/  ISETP.LT.AND P4, PT, R247, UR4, !P5 ;  /* 0x00000004f7007c0c */ /* 0x000fc4000ef81270 */
[----:B------:R-:W-:Y:S02]  /*1d0b60*/  ISETP.LT.AND P5, PT, R245, UR4, !P5 ;  /* 0x00000004f5007c0c */ /* 0x000fe4000efa1270 */
[----:B------:R-:W-:Y:S01]  /*1d0b70*/  ISETP.LT.AND P6, PT, R57, UR4, !P0 ;  /* 0x0000000439007c0c */ /* 0x000fe2000c7c1270 */
[----:B---3--:R-:W-:Y:S04]  /*1d0b80*/  @P1 STG.E desc[UR32][R6.64], R56 ;  /* 0x0000003806001986 */ /* 0x008fe8000c101920 */
[----:B------:R1:W-:Y:S04]  /*1d0b90*/  @P3 STG.E desc[UR32][R8.64], R244 ;  /* 0x000000f408003986 */ /* 0x0003e8000c101920 */
[----:B-1----:R-:W3:Y:S04]  /*1d0ba0*/  LDL.LU R244, [R1+0x1dd8] ;  /* 0x001dd80001f47983 */ /* 0x002ee80000300800 */
[----:B------:R-:W3:Y:S01]  /*1d0bb0*/  LDL.LU R3, [R1+0x6de8] ;  /* 0x006de80001037983 */ /* 0x000ee20000300800 */
[----:B------:R-:W-:-:S04]  /*1d0bc0*/  IMAD.WIDE R6, R58, 0x4, R98 ;  /* 0x000000043a067825 */ /* 0x000fc800078e0262 */
[----:B------:R-:W-:Y:S01]  /*1d0bd0*/  IMAD.WIDE R8, R58, 0x4, R96 ;  /* 0x000000043a087825 */ /* 0x000fe200078e0260 */
[----:B------:R-:W3:Y:S04]  /*1d0be0*/  LDL.LU R46, [R1+0x1ba8] ;  /* 0x001ba800012e7983 */ /* 0x000ee80000300800 */
[----:B------:R-:W3:Y:S04]  /*1d0bf0*/  LDL.LU R58, [R1+0x1ecc] ;  /* 0x001ecc00013a7983 */ /* 0x000ee80000300800 */
[----:B------:R-:W3:Y:S01]  /*1d0c00*/  LDL.LU R56, [R1+0x1e9c] ;  /* 0x001e9c0001387983 */ /* 0x000ee20000300800 */
[----:B------:R-:W-:-:S03]  /*1d0c10*/  ISETP.LT.AND P1, PT, R59, UR4, !P0 ;  /* 0x000000043b007c0c */ /* 0x000fc6000c721270 */
[----:B------:R1:W-:Y:S01]  /*1d0c20*/  @P2 STG.E desc[UR32][R6.64], R44 ;  /* 0x0000002c06002986 */ /* 0x0003e2000c101920 */
[----:B------:R-:W-:-:S03]  /*1d0c30*/  IMAD.WIDE R12, R47, 0x4, R100 ;  /* 0x000000042f0c7825 */ /* 0x000fc600078e0264 */
[----:B------:R1:W-:Y:S04]  /*1d0c40*/  @P4 STG.E desc[UR32][R8.64], R45 ;  /* 0x0000002d08004986 */ /* 0x0003e8000c101920 */
[----:B--2---:R2:W-:Y:S04]  /*1d0c50*/  @P5 STG.E desc[UR32][R10.64], R252 ;  /* 0x000000fc0a005986 */ /* 0x0045e8000c101920 */
[----:B------:R-:W-:Y:S04]  /*1d0c60*/  @P6 STG.E desc[UR32][R12.64], R126 ;  /* 0x0000007e0c006986 */ /* 0x000fe8000c101920 */
[----:B-1----:R-:W3:Y:S04]  /*1d0c70*/  LDL.LU R44, [R1+0x1e8c] ;  /* 0x001e8c00012c7983 */ /* 0x002ee80000300800 */
[----:B------:R-:W3:Y:S01]  /*1d0c80*/  LDL.LU R45, [R1+0x1e6c] ;  /* 0x001e6c00012d7983 */ /* 0x000ee20000300800 */
[----:B------:R-:W-:-:S03]  /*1d0c90*/  IMAD.WIDE R6, R47, 0x4, R98 ;  /* 0x000000042f067825 */ /* 0x000fc600078e0262 */
[----:B--2---:R-:W2:Y:S01]  /*1d0ca0*/  LDL.LU R252, [R1+0x303c] ;  /* 0x00303c0001fc7983 */ /* 0x004ea20000300800 */
[----:B------:R-:W-:-:S03]  /*1d0cb0*/  ISETP.GE.AND P6, PT, R0, UR6, PT ;  /* 0x0000000600007c0c */ /* 0x000fc6000bfc6270 */
[----:B----4-:R1:W-:Y:S04]  /*1d0cc0*/  @P1 STG.E desc[UR32][R6.64], R127 ;  /* 0x0000007f06001986 */ /* 0x0103e8000c101920 */
[----:B-1----:R-:W4:Y:S04]  /*1d0cd0*/  LDL.LU R127, [R1+0x1e0c] ;  /* 0x001e0c00017f7983 */ /* 0x002f280000300800 */
[----:B------:R-:W4:Y:S01]  /*1d0ce0*/  LDL.LU R0, [R1+0x6e08] ;  /* 0x006e080001007983 */ /* 0x000f220000300800 */
[----:B------:R-:W-:Y:S02]  /*1d0cf0*/  ISETP.GE.AND P3, PT, R17, UR6, PT ;  /* 0x0000000611007c0c */ /* 0x000fe4000bf66270 */
[----:B------:R-:W-:-:S02]  /*1d0d00*/  ISETP.LT.AND P4, PT, R247, UR4, !P0 ;  /* 0x00000004f7007c0c */ /* 0x000fc4000c781270 */
[----:B------:R-:W-:Y:S01]  /*1d0d10*/  ISETP.LT.AND P0, PT, R245, UR4, !P0 ;  /* 0x00000004f5007c0c */ /* 0x000fe2000c701270 */
[----:B------:R-:W-:Y:S01]  /*1d0d20*/  IMAD.WIDE R6, R47, 0x4, R96 ;  /* 0x000000042f067825 */ /* 0x000fe200078e0260 */
[----:B------:R-:W-:Y:S02]  /*1d0d30*/  ISETP.LT.AND P2, PT, R57, UR4, !P3 ;  /* 0x0000000439007c0c */ /* 0x000fe4000df41270 */
[----:B------:R-:W-:Y:S01]  /*1d0d40*/  ISETP.LT.AND P5, PT, R59, UR4, !P3 ;  /* 0x000000043b007c0c */ /* 0x000fe2000dfa1270 */
[----:B------:R-:W-:-:S04]  /*1d0d50*/  IMAD.WIDE R8, R47, 0x4, R14 ;  /* 0x000000042f087825 */ /* 0x000fc800078e020e */
[C---:B------:R-:W-:Y:S01]  /*1d0d60*/  IMAD.WIDE R10, R246.reuse, 0x4, R100 ;  /* 0x00000004f60a7825 */ /* 0x040fe200078e0264 */
[----:B------:R-:W4:Y:S04]  /*1d0d70*/  LDL.LU R126, [R1+0x1dec] ;  /* 0x001dec00017e7983 */ /* 0x000f280000300800 */
[----:B------:R-:W4:Y:S01]  /*1d0d80*/  LDL.LU R47, [R1+0x1ddc] ;  /* 0x001ddc00012f7983 */ /* 0x000f220000300800 */
[C---:B------:R-:W-:Y:S01]  /*1d0d90*/  IMAD.WIDE R12, R246.reuse, 0x4, R98 ;  /* 0x00000004f60c7825 */ /* 0x040fe200078e0262 */
[----:B------:R-:W-:Y:S02]  /*1d0da0*/  ISETP.LT.AND P1, PT, R247, UR4, !P3 ;  /* 0x00000004f7007c0c */ /* 0x000fe4000df21270 */
[----:B------:R-:W-:Y:S01]  /*1d0db0*/  ISETP.LT.AND P3, PT, R245, UR4, !P3 ;  /* 0x00000004f5007c0c */ /* 0x000fe2000df61270 */
[----:B---3--:R1:W-:Y:S04]  /*1d0dc0*/  @P4 STG.E desc[UR32][R6.64], R244 ;  /* 0x000000f406004986 */ /* 0x0083e8000c101920 */
[----:B------:R-:W-:Y:S04]  /*1d0dd0*/  @P0 STG.E desc[UR32][R8.64], R46 ;  /* 0x0000002e08000986 */ /* 0x000fe8000c101920 */
[----:B------:R3:W-:Y:S04]  /*1d0de0*/  @P2 STG.E desc[UR32][R10.64], R58 ;  /* 0x0000003a0a002986 */ /* 0x0007e8000c101920 */
[----:B------:R3:W-:Y:S04]  /*1d0df0*/  @P5 STG.E desc[UR32][R12.64], R56 ;  /* 0x000000380c005986 */ /* 0x0007e8000c101920 */
[----:B-1----:R-:W4:Y:S04]  /*1d0e00*/  LDL.LU R244, [R1+0x1bac] ;  /* 0x001bac0001f47983 */ /* 0x002f280000300800 */
[----:B---3--:R-:W3:Y:S04]  /*1d0e10*/  LDL.LU R58, [R1+0x3040] ;  /* 0x00304000013a7983 */ /* 0x008ee80000300800 */
[----:B------:R-:W3:Y:S04]  /*1d0e20*/  LDL.LU R46, [R1+0x1eb0] ;  /* 0x001eb000012e7983 */ /* 0x000ee80000300800 */
[----:B------:R-:W3:Y:S01]  /*1d0e30*/  LDL.LU R56, [R1+0x1e70] ;  /* 0x001e700001387983 */ /* 0x000ee20000300800 */
[----:B------:R-:W-:-:S04]  /*1d0e40*/  IMAD.WIDE R6, R246, 0x4, R96 ;  /* 0x00000004f6067825 */ /* 0x000fc800078e0260 */
[----:B------:R-:W-:Y:S01]  /*1d0e50*/  IMAD.WIDE R8, R246, 0x4, R14 ;  /* 0x00000004f6087825 */ /* 0x000fe200078e020e */
[----:B------:R-:W-:Y:S01]  /*1d0e60*/  ISETP.GE.AND P4, PT, R3, UR6, PT ;  /* 0x0000000603007c0c */ /* 0x000fe2000bf86270 */
[----:B------:R-:W3:Y:S04]  /*1d0e70*/  LDL.LU R246, [R1+0x3044] ;  /* 0x0030440001f67983 */ /* 0x000ee80000300800 */
[----:B------:R-:W3:Y:S01]  /*1d0e80*/  LDL.LU R3, [R1+0x6df0] ;  /* 0x006df00001037983 */ /* 0x000ee20000300800 */
[----:B------:R-:W-:-:S03]  /*1d0e90*/  ISETP.LT.AND P2, PT, R57, UR4, !P6 ;  /* 0x0000000439007c0c */ /* 0x000fc6000f741270 */
[----:B------:R1:W-:Y:S04]  /*1d0ea0*/  @P1 STG.E desc[UR32][R6.64], R44 ;  /* 0x0000002c06001986 */ /* 0x0003e8000c101920 */
[----:B------:R1:W-:Y:S04]  /*1d0eb0*/  @P3 STG.E desc[UR32][R8.64], R45 ;  /* 0x0000002d08003986 */ /* 0x0003e8000c101920 */
[----:B------:R-:W3:Y:S01]  /*1d0ec0*/  LDL.LU R17, [R1+0x1e50] ;  /* 0x001e500001117983 */ /* 0x000ee20000300800 */
[----:B--2---:R-:W-:-:S04]  /*1d0ed0*/  IMAD.WIDE R10, R252, 0x4, R96 ;  /* 0x00000004fc0a7825 */ /* 0x004fc800078e0260 */
[----:B------:R-:W-:-:S04]  /*1d0ee0*/  IMAD.WIDE R12, R252, 0x4, R14 ;  /* 0x00000004fc0c7825 */ /* 0x000fc800078e020e */
[----:B-1----:R-:W-:-:S04]  /*1d0ef0*/  IMAD.WIDE R6, R252, 0x4, R100 ;  /* 0x00000004fc067825 */ /* 0x002fc800078e0264 */
[----:B------:R-:W-:Y:S01]  /*1d0f00*/  IMAD.WIDE R8, R252, 0x4, R98 ;  /* 0x00000004fc087825 */ /* 0x000fe200078e0262 */
[----:B------:R-:W2:Y:S04]  /*1d0f10*/  LDL.LU R44, [R1+0x1dc0] ;  /* 0x001dc000012c7983 */ /* 0x000ea80000300800 */
[----:B----4-:R1:W-:Y:S04]  /*1d0f20*/  @P2 STG.E desc[UR32][R6.64], R127 ;  /* 0x0000007f06002986 */ /* 0x0103e8000c101920 */
[----:B------:R-:W4:Y:S01]  /*1d0f30*/  LDL.LU R252, [R1+0xe0] ;  /* 0x0000e00001fc7983 */ /* 0x000f220000300800 */
[----:B------:R-:W-:-:S03]  /*1d0f40*/  ISETP.GE.AND P2, PT, R0, UR6, PT ;  /* 0x0000000600007c0c */ /* 0x000fc6000bf46270 */
[----:B-1----:R-:W4:Y:S04]  /*1d0f50*/  LDL.LU R127, [R1+0xc0] ;  /* 0x0000c000017f7983 */ /* 0x002f280000300800 */
[----:B------:R-:W4:Y:S01]  /*1d0f60*/  LDL.LU R0, [R1+0x6e04] ;  /* 0x006e040001007983 */ /* 0x000f220000300800 */
[----:B------:R-:W-:Y:S02]  /*1d0f70*/  ISETP.LT.AND P0, PT, R59, UR4, !P6 ;  /* 0x000000043b007c0c */ /* 0x000fe4000f701270 */
[----:B------:R-:W-:Y:S02]  /*1d0f80*/  ISETP.LT.AND P5, PT, R247, UR4, !P6 ;  /* 0x00000004f7007c0c */ /* 0x000fe4000f7a1270 */
[----:B------:R-:W-:Y:S02]  /*1d0f90*/  ISETP.LT.AND P6, PT, R245, UR4, !P6 ;  /* 0x00000004f5007c0c */ /* 0x000fe4000f7c1270 */
[----:B------:R-:W-:-:S02]  /*1d0fa0*/  ISETP.LT.AND P1, PT, R57, UR4, !P4 ;  /* 0x0000000439007c0c */ /* 0x000fc4000e721270 */
[----:B------:R-:W-:Y:S01]  /*1d0fb0*/  ISETP.LT.AND P3, PT, R59, UR4, !P4 ;  /* 0x000000043b007c0c */ /* 0x000fe2000e761270 */
[----:B------:R-:W4:Y:S04]  /*1d0fc0*/  LDL.LU R45, [R1+0xa0] ;  /* 0x0000a000012d7983 */ /* 0x000f280000300800 */
[----:B------:R-:W-:Y:S04]  /*1d0fd0*/  @P0 STG.E desc[UR32][R8.64], R126 ;  /* 0x0000007e08000986 */ /* 0x000fe8000c101920 */
[----:B------:R1:W-:Y:S04]  /*1d0fe0*/  @P5 STG.E desc[UR32][R10.64], R47 ;  /* 0x0000002f0a005986 */ /* 0x0003e8000c101920 */
[----:B-1----:R-:W4:Y:S01]  /*1d0ff0*/  LDL.LU R47, [R1+0x80] ;  /* 0x00008000012f7983 */ /* 0x002f220000300800 */
[----:B------:R-:W-:-:S02]  /*1d1000*/  ISETP.LT.AND P0, PT, R247, UR4, !P4 ;  /* 0x00000004f7007c0c */ /* 0x000fc4000e701270 */
[----:B------:R-:W-:Y:S02]  /*1d1010*/  ISETP.LT.AND P4, PT, R245, UR4, !P4 ;  /* 0x00000004f5007c0c */ /* 0x000fe4000e781270 */
[----:B------:R-:W-:Y:S01]  /*1d1020*/  ISETP.LT.AND P5, PT, R57, UR4, !P2 ;  /* 0x0000000439007c0c */ /* 0x000fe2000d7a1270 */
[----:B------:R1:W-:Y:S01]  /*1d1030*/  @P6 STG.E desc[UR32][R12.64], R244 ;  /* 0x000000f40c006986 */ /* 0x0003e2000c101920 */
[----:B---3--:R-:W-:-:S04]  /*1d1040*/  IMAD.WIDE R6, R58, 0x4, R100 ;  /* 0x000000043a067825 */ /* 0x008fc800078e0264 */
[C---:B------:R-:W-:Y:S01]  /*1d1050*/  IMAD.WIDE R8, R58.reuse, 0x4, R98 ;  /* 0x000000043a087825 */ /* 0x040fe200078e0262 */
[----:B------:R3:W-:Y:S04]  /*1d1060*/  @P1 STG.E desc[UR32][R6.64], R46 ;  /* 0x0000002e06001986 */ /* 0x0007e8000c101920 */
[----:B-1----:R-:W4:Y:S04]  /*1d1070*/  LDL.LU R244, [R1+0x3048] ;  /* 0x0030480001f47983 */ /* 0x002f280000300800 */
[----:B------:R1:W-:Y:S01]  /*1d1080*/  @P3 STG.E desc[UR32][R8.64], R56 ;  /* 0x0000003808003986 */ /* 0x0003e2000c101920 */
[----:B---3--:R-:W-:-:S04]  /*1d1090*/  IMAD.WIDE R6, R58, 0x4, R96 ;  /* 0x000000043a067825 */ /* 0x008fc800078e0260 */
[----:B-1----:R-:W-:Y:S02]  /*1d10a0*/  IMAD.WIDE R8, R58, 0x4, R14 ;  /* 0x000000043a087825 */ /* 0x002fe400078e020e */
[----:B------:R-:W3:Y:S01]  /*1d10b0*/  LDL.LU R58, [R1+0x1eb4] ;  /* 0x001eb400013a7983 */ /* 0x000ee20000300800 */
[----:B------:R-:W-:-:S03]  /*1d10c0*/  ISETP.GE.AND P3, PT, R3, UR6, PT ;  /* 0x0000000603007c0c */ /* 0x000fc6000bf66270 */
[----:B------:R-:W3:Y:S04]  /*1d10d0*/  LDL.LU R3, [R1+0x6e0c] ;  /* 0x006e0c0001037983 */ /* 0x000ee80000300800 */
[----:B------:R-:W3:Y:S01]  /*1d10e0*/  LDL.LU R126, [R1+0x1e74] ;  /* 0x001e7400017e7983 */ /* 0x000ee20000300800 */
[----:B------:R-:W-:-:S03]  /*1d10f0*/  IMAD.WIDE R10, R246, 0x4, R100 ;  /* 0x00000004f60a7825 */ /* 0x000fc600078e0264 */
[----:B------:R-:W3:Y:S04]  /*1d1100*/  LDL.LU R56, [R1+0x1e54] ;  /* 0x001e540001387983 */ /* 0x000ee80000300800 */
[----:B------:R-:W3:Y:S04]  /*1d1110*/  LDL.LU R46, [R1+0x3050] ;  /* 0x00305000012e7983 */ /* 0x000ee80000300800 */
[----:B------:R-:W-:Y:S04]  /*1d1120*/  @P0 STG.E desc[UR32][R6.64], R17 ;  /* 0x0000001106000986 */ /* 0x000fe8000c101920 */
[----:B--2---:R-:W-:Y:S04]  /*1d1130*/  @P4 STG.E desc[UR32][R8.64], R44 ;  /* 0x0000002c08004986 */ /* 0x004fe8000c101920 */
[----:B----4-:R1:W-:Y:S01]  /*1d1140*/  @P5 STG.E desc[UR32][R10.64], R252 ;  /* 0x000000fc0a005986 */ /* 0x0103e2000c101920 */
[----:B------:R-:W-:-:S03]  /*1d1150*/  ISETP.GE.AND P4, PT, R0, UR6, PT ;  /* 0x0000000600007c0c */ /* 0x000fc6000bf86270 */
[----:B------:R-:W2:Y:S04]  /*1d1160*/  LDL.LU R0, [R1+0x1dc4] ;  /* 0x001dc40001007983 */ /* 0x000ea80000300800 */
[----:B-1----:R-:W4:Y:S01]  /*1d1170*/  LDL.LU R252, [R1+0xe4] ;  /* 0x0000e40001fc7983 */ /* 0x002f220000300800 */
        /* <DEDUP_REMOVED lines=8> */
[----:B------:R-:W-:Y:S01]  /*1d1200*/  @P1 STG.E desc[UR32][R6.64], R45 ;  /* 0x0000002d06001986 */ /* 0x000fe2000c101920 */
[----:B------:R-:W-:-:S03]  /*1d1210*/  ISETP.LT.AND P0, PT, R59, UR4, !P3 ;  /* 0x000000043b007c0c */ /* 0x000fc6000df01270 */
[----:B-1----:R-:W4:Y:S04]  /*1d1220*/  LDL.LU R127, [R1+0xc4] ;  /* 0x0000c400017f7983 */ /* 0x002f280000300800 */
[----:B------:R-:W4:Y:S04]  /*1d1230*/  LDL.LU R246, [R1+0x3058] ;  /* 0x0030580001f67983 */ /* 0x000f280000300800 */
[----:B------:R-:W4:Y:S04]  /*1d1240*/  LDL.LU R12, [R1+0x6e28] ;  /* 0x006e2800010c7983 */ /* 0x000f280000300800 */
[----:B------:R1:W-:Y:S04]  /*1d1250*/  @P2 STG.E desc[UR32][R8.64], R47 ;  /* 0x0000002f08002986 */ /* 0x0003e8000c101920 */
[----:B------:R-:W4:Y:S04]  /*1d1260*/  LDL.LU R44, [R1+0xa4] ;  /* 0x0000a400012c7983 */ /* 0x000f280000300800 */
[----:B-1----:R-:W4:Y:S01]  /*1d1270*/  LDL.LU R47, [R1+0x84] ;  /* 0x00008400012f7983 */ /* 0x002f220000300800 */
[----:B------:R-:W-:-:S02]  /*1d1280*/  ISETP.LT.AND P6, PT, R247, UR4, !P3 ;  /* 0x00000004f7007c0c */ /* 0x000fc4000dfc1270 */
[----:B------:R-:W-:Y:S02]  /*1d1290*/  ISETP.LT.AND P1, PT, R245, UR4, !P3 ;  /* 0x00000004f5007c0c */ /* 0x000fe4000df21270 */
[----:B------:R-:W-:Y:S01]  /*1d12a0*/  ISETP.LT.AND P2, PT, R57, UR4, !P4 ;  /* 0x0000000439007c0c */ /* 0x000fe2000e741270 */
[----:B------:R-:W-:-:S04]  /*1d12b0*/  IMAD.WIDE R6, R244, 0x4, R100 ;  /* 0x00000004f4067825 */ /* 0x000fc800078e0264 */
[----:B------:R-:W-:Y:S01]  /*1d12c0*/  IMAD.WIDE R8, R244, 0x4, R98 ;  /* 0x00000004f4087825 */ /* 0x000fe200078e0262 */
[----:B---3--:R1:W-:Y:S04]  /*1d12d0*/  @P5 STG.E desc[UR32][R6.64], R58 ;  /* 0x0000003a06005986 */ /* 0x0083e8000c101920 */
[----:B-1----:R-:W3:Y:S01]  /*1d12e0*/  LDL.LU R58, [R1+0x1eb8] ;  /* 0x001eb800013a7983 */ /* 0x002ee20000300800 */
[----:B------:R-:W-:-:S03]  /*1d12f0*/  ISETP.GE.AND P5, PT, R3, UR6, PT ;  /* 0x0000000603007c0c */ /* 0x000fc6000bfa6270 */
[----:B------:R1:W-:Y:S04]  /*1d1300*/  @P0 STG.E desc[UR32][R8.64], R126 ;  /* 0x0000007e08000986 */ /* 0x0003e8000c101920 */
[----:B------:R-:W3:Y:S01]  /*1d1310*/  LDL.LU R3, [R1+0x6e10] ;  /* 0x006e100001037983 */ /* 0x000ee20000300800 */
[----:B------:R-:W-:-:S04]  /*1d1320*/  IMAD.WIDE R10, R244, 0x4, R96 ;  /* 0x00000004f40a7825 */ /* 0x000fc800078e0260 */
[----:B------:R-:W-:Y:S01]  /*1d1330*/  IMAD.WIDE R6, R244, 0x4, R14 ;  /* 0x00000004f4067825 */ /* 0x000fe200078e020e */
[----:B-1----:R-:W3:Y:S04]  /*1d1340*/  LDL.LU R126, [R1+0x1e78] ;  /* 0x001e7800017e7983 */ /* 0x002ee80000300800 */
[----:B------:R-:W3:Y:S01]  /*1d1350*/  LDL.LU R244, [R1+0x1e58] ;  /* 0x001e580001f47983 */ /* 0x000ee20000300800 */
[----:B------:R-:W-:-:S03]  /*1d1360*/  IMAD.WIDE R8, R46, 0x4, R100 ;  /* 0x000000042e087825 */ /* 0x000fc600078e0264 */
[----:B------:R1:W-:Y:S04]  /*1d1370*/  @P6 STG.E desc[UR32][R10.64], R56 ;  /* 0x000000380a006986 */ /* 0x0003e8000c101920 */
[----:B------:R-:W3:Y:S04]  /*1d1380*/  LDL.LU R45, [R1+0x1dc8] ;  /* 0x001dc800012d7983 */ /* 0x000ee80000300800 */
[----:B--2---:R2:W-:Y:S04]  /*1d1390*/  @P1 STG.E desc[UR32][R6.64], R0 ;  /* 0x0000000006001986 */ /* 0x0045e8000c101920 */
[----:B----4-:R4:W-:Y:S04]  /*1d13a0*/  @P2 STG.E desc[UR32][R8.64], R252 ;  /* 0x000000fc08002986 */ /* 0x0109e8000c101920 */
[----:B-1----:R-:W3:Y:S01]  /*1d13b0*/  LDL.LU R56, [R1+0x305c] ;  /* 0x00305c0001387983 */ /* 0x002ee20000300800 */
[----:B------:R-:W-:-:S04]  /*1d13c0*/  IMAD.WIDE R10, R46, 0x4, R98 ;  /* 0x000000042e0a7825 */ /* 0x000fc800078e0262 */
[----:B--2---:R-:W-:-:S04]  /*1d13d0*/  IMAD.WIDE R6, R46, 0x4, R96 ;  /* 0x000000042e067825 */ /* 0x004fc800078e0260 */
[----:B----4-:R-:W-:Y:S02]  /*1d13e0*/  IMAD.WIDE R8, R46, 0x4, R14 ;  /* 0x000000042e087825 */ /* 0x010fe400078e020e */
[----:B------:R-:W2:Y:S04]  /*1d13f0*/  LDL.LU R46, [R1+0xe8] ;  /* 0x0000e800012e7983 */ /* 0x000ea80000300800 */
[----:B------:R-:W4:Y:S01]  /*1d1400*/  LDL.LU R0, [R1+0x6e18] ;  /* 0x006e180001007983 */ /* 0x000f220000300800 */
[----:B------:R-:W-:Y:S02]  /*1d1410*/  ISETP.LT.AND P3, PT, R59, UR4, !P4 ;  /* 0x000000043b007c0c */ /* 0x000fe4000e761270 */
[----:B------:R-:W-:Y:S02]  /*1d1420*/  ISETP.LT.AND P0, PT, R247, UR4, !P4 ;  /* 0x00000004f7007c0c */ /* 0x000fe4000e701270 */
[----:B------:R-:W-:-:S02]  /*1d1430*/  ISETP.LT.AND P4, PT, R245, UR4, !P4 ;  /* 0x00000004f5007c0c */ /* 0x000fc4000e781270 */
[----:B------:R-:W-:Y:S01]  /*1d1440*/  ISETP.LT.AND P6, PT, R57, UR4, !P5 ;  /* 0x0000000439007c0c */ /* 0x000fe2000efc1270 */
[----:B------:R-:W4:Y:S01]  /*1d1450*/  LDL.LU R252, [R1+0xc8] ;  /* 0x0000c80001fc7983 */ /* 0x000f220000300800 */
[----:B------:R-:W-:-:S05]  /*1d1460*/  ISETP.LT.AND P2, PT, R59, UR4, !P5 ;  /* 0x000000043b007c0c */ /* 0x000fca000ef41270 */
[----:B------:R1:W-:Y:S04]  /*1d1470*/  @P3 STG.E desc[UR32][R10.64], R127 ;  /* 0x0000007f0a003986 */ /* 0x0003e8000c101920 */
[----:B------:R1:W-:Y:S04]  /*1d1480*/  @P0 STG.E desc[UR32][R6.64], R44 ;  /* 0x0000002c06000986 */ /* 0x0003e8000c101920 */
[----:B------:R1:W-:Y:S01]  /*1d1490*/  @P4 STG.E desc[UR32][R8.64], R47 ;  /* 0x0000002f08004986 */ /* 0x0003e2000c101920 */
[----:B------:R-:W-:Y:S01]  /*1d14a0*/  ISETP.LT.AND P3, PT, R247, UR4, !P5 ;  /* 0x00000004f7007c0c */ /* 0x000fe2000ef61270 */
[----:B-1----:R-:W-:-:S02]  /*1d14b0*/  IMAD.WIDE R10, R246, 0x4, R100 ;  /* 0x00000004f60a7825 */ /* 0x002fc400078e0264 */
[----:B------:R-:W4:Y:S02]  /*1d14c0*/  LDL.LU R127, [R1+0x3064] ;  /* 0x00306400017f7983 */ /* 0x000f240000300800 */
[----:B------:R-:W-:-:S04]  /*1d14d0*/  IMAD.WIDE R6, R246, 0x4, R98 ;  /* 0x00000004f6067825 */ /* 0x000fc800078e0262 */
[----:B------:R-:W-:Y:S01]  /*1d14e0*/  IMAD.WIDE R8, R246, 0x4, R96 ;  /* 0x00000004f6087825 */ /* 0x000fe200078e0260 */
[----:B------:R-:W-:Y:S02]  /*1d14f0*/  ISETP.GE.AND P1, PT, R12, UR6, PT ;  /* 0x000000060c007c0c */ /* 0x000fe4000bf26270 */
[----:B------:R-:W-:Y:S01]  /*1d1500*/  ISETP.LT.AND P5, PT, R245, UR4, !P5 ;  /* 0x00000004f5007c0c */ /* 0x000fe2000efa1270 */
[----:B---3--:R1:W-:Y:S04]  /*1d1510*/  @P6 STG.E desc[UR32][R10.64], R58 ;  /* 0x0000003a0a006986 */ /* 0x0083e8000c101920 */
[----:B-1----:R-:W3:Y:S01]  /*1d1520*/  LDL.LU R58, [R1+0xa8] ;  /* 0x0000a800013a7983 */ /* 0x002ee20000300800 */
[----:B------:R-:W-:-:S03]  /*1d1530*/  IMAD.WIDE R10, R246, 0x4, R14 ;  /* 0x00000004f60a7825 */ /* 0x000fc600078e020e */
[----:B------:R-:W3:Y:S04]  /*1d1540*/  LDL.LU R246, [R1+0x88] ;  /* 0x0000880001f67983 */ /* 0x000ee80000300800 */
[----:B------:R-:W3:Y:S04]  /*1d1550*/  LDL R47, [R1+0x3070] ;  /* 0x00307000012f7983 */ /* 0x000ee80000100800 */
[----:B------:R1:W-:Y:S04]  /*1d1560*/  @P2 STG.E desc[UR32][R6.64], R126 ;  /* 0x0000007e06002986 */ /* 0x0003e8000c101920 */
[----:B------:R1:W-:Y:S04]  /*1d1570*/  @P3 STG.E desc[UR32][R8.64], R244 ;  /* 0x000000f408003986 */ /* 0x0003e8000c101920 */
[----:B-1----:R-:W3:Y:S04]  /*1d1580*/  LDL.LU R126, [R1+0x1ebc] ;  /* 0x001ebc00017e7983 */ /* 0x002ee80000300800 */
[----:B------:R-:W3:Y:S01]  /*1d1590*/  LDL.LU R244, [R1+0x1e7c] ;  /* 0x001e7c0001f47983 */ /* 0x000ee20000300800 */
[----:B------:R-:W-:Y:S01]  /*1d15a0*/  ISETP.LT.AND P6, PT, R57, UR4, !P1 ;  /* 0x0000000439007c0c */ /* 0x000fe2000cfc1270 */
[----:B------:R-:W-:Y:S01]  /*1d15b0*/  IMAD.WIDE R6, R56, 0x4, R100 ;  /* 0x0000000438067825 */ /* 0x000fe200078e0264 */
[----:B------:R-:W-:Y:S01]  /*1d15c0*/  ISETP.GE.AND P0, PT, R3, UR6, PT ;  /* 0x0000000603007c0c */ /* 0x000fe2000bf06270 */
[----:B------:R-:W-:Y:S04]  /*1d15d0*/  @P5 STG.E desc[UR32][R10.64], R45 ;  /* 0x0000002d0a005986 */ /* 0x000fe8000c101920 */
[----:B------:R-:W3:Y:S06]  /*1d15e0*/  LDL.LU R3, [R1+0x6e30] ;  /* 0x006e300001037983 */ /* 0x000eec0000300800 */
[----:B--2---:R1:W-:Y:S01]  /*1d15f0*/  @P6 STG.E desc[UR32][R6.64], R46 ;  /* 0x0000002e06006986 */ /* 0x0043e2000c101920 */
[----:B----4-:R-:W-:-:S03]  /*1d1600*/  ISETP.GE.AND P6, PT, R0, UR6, PT ;  /* 0x0000000600007c0c */ /* 0x010fc6000bfc6270 */
[----:B-1----:R-:W2:Y:S04]  /*1d1610*/  LDL.LU R46, [R1+0x1e5c] ;  /* 0x001e5c00012e7983 */ /* 0x002ea80000300800 */
[----:B------:R-:W4:Y:S01]  /*1d1620*/  LDL.LU R0, [R1+0x6e2c] ;  /* 0x006e2c0001007983 */ /* 0x000f220000300800 */
[----:B------:R-:W-:Y:S02]  /*1d1630*/  ISETP.LT.AND P4, PT, R59, UR4, !P1 ;  /* 0x000000043b007c0c */ /* 0x000fe4000cf81270 */
[----:B------:R-:W-:Y:S01]  /*1d1640*/  ISETP.LT.AND P5, PT, R247, UR4, !P1 ;  /* 0x00000004f7007c0c */ /* 0x000fe2000cfa1270 */
[----:B------:R-:W-:Y:S01]  /*1d1650*/  IMAD.WIDE R8, R56, 0x4, R98 ;  /* 0x0000000438087825 */ /* 0x000fe200078e0262 */
[----:B------:R-:W-:-:S03]  /*1d1660*/  ISETP.LT.AND P1, PT, R245, UR4, !P1 ;  /* 0x00000004f5007c0c */ /* 0x000fc6000cf21270 */
[----:B------:R-:W-:Y:S01]  /*1d1670*/  IMAD.WIDE R6, R56, 0x4, R96 ;  /* 0x0000000438067825 */ /* 0x000fe200078e0260 */
[----:B------:R-:W-:Y:S02]  /*1d1680*/  ISETP.LT.AND P2, PT, R57, UR4, !P0 ;  /* 0x0000000439007c0c */ /* 0x000fe4000c741270 */
[----:B------:R-:W-:-:S03]  /*1d1690*/  ISETP.LT.AND P3, PT, R59, UR4, !P0 ;  /* 0x000000043b007c0c */ /* 0x000fc6000c761270 */
[----:B------:R1:W-:Y:S02]  /*1d16a0*/  @P4 STG.E desc[UR32][R8.64], R252 ;  /* 0x000000fc08004986 */ /* 0x0003e4000c101920 */
[----:B-1----:R-:W-:Y:S02]  /*1d16b0*/  IMAD.WIDE R8, R56, 0x4, R14 ;  /* 0x0000000438087825 */ /* 0x002fe400078e020e */
[----:B------:R-:W4:Y:S04]  /*1d16c0*/  LDL.LU R56, [R1+0x1dcc] ;  /* 0x001dcc0001387983 */ /* 0x000f280000300800 */
[----:B------:R-:W4:Y:S01]  /*1d16d0*/  LDL.LU R23, [R1+0x6e14] ;  /* 0x006e140001177983 */ /* 0x000f220000300800 */
[----:B------:R-:W-:-:S04]  /*1d16e0*/  IMAD.WIDE R10, R127, 0x4, R100 ;  /* 0x000000047f0a7825 */ /* 0x000fc800078e0264 */
[----:B------:R-:W-:Y:S01]  /*1d16f0*/  IMAD.WIDE R12, R127, 0x4, R98 ;  /* 0x000000047f0c7825 */ /* 0x000fe200078e0262 */
[----:B------:R-:W-:Y:S01]  /*1d1700*/  ISETP.LT.AND P4, PT, R247, UR4, !P0 ;  /* 0x00000004f7007c0c */ /* 0x000fe2000c781270 */
[----:B---3--:R1:W-:Y:S04]  /*1d1710*/  @P5 STG.E desc[UR32][R6.64], R58 ;  /* 0x0000003a06005986 */ /* 0x0083e8000c101920 */
[----:B------:R3:W-:Y:S04]  /*1d1720*/  @P1 STG.E desc[UR32][R8.64], R246 ;  /* 0x000000f608001986 */ /* 0x0007e8000c101920 */
[----:B-1----:R-:W4:Y:S04]  /*1d1730*/  LDL.LU R58, [R1+0xec] ;  /* 0x0000ec00013a7983 */ /* 0x002f280000300800 */
[----:B------:R-:W4:Y:S04]  /*1d1740*/  LDL.LU R22, [R1+0x6e24] ;  /* 0x006e240001167983 */ /* 0x000f280000300800 */
[----:B---3--:R-:W3:Y:S04]  /*1d1750*/  LDL.LU R246, [R1+0xcc] ;  /* 0x0000cc0001f67983 */ /* 0x008ee80000300800 */
[----:B------:R-:W3:Y:S04]  /*1d1760*/  LDL.LU R21, [R1+0x6e20] ;  /* 0x006e200001157983 */ /* 0x000ee80000300800 */
[----:B------:R-:W-:Y:S04]  /*1d1770*/  @P2 STG.E desc[UR32][R10.64], R126 ;  /* 0x0000007e0a002986 */ /* 0x000fe8000c101920 */
[----:B------:R1:W-:Y:S04]  /*1d1780*/  @P3 STG.E desc[UR32][R12.64], R244 ;  /* 0x000000f40c003986 */ /* 0x0003e8000c101920 */
[----:B-1----:R-:W3:Y:S04]  /*1d1790*/  LDL.LU R244, [R1+0xac] ;  /* 0x0000ac0001f47983 */ /* 0x002ee80000300800 */
[----:B------:R-:W3:Y:S04]  /*1d17a0*/  LDL.LU R20, [R1+0x6e1c] ;  /* 0x006e1c0001147983 */ /* 0x000ee80000300800 */
[----:B------:R-:W3:Y:S04]  /*1d17b0*/  LDL.LU R19, [R1+0x6e00] ;  /* 0x006e000001137983 */ /* 0x000ee80000300800 */
[----:B------:R-:W3:Y:S01]  /*1d17c0*/  LDL.LU R18, [R1+0x6dfc] ;  /* 0x006dfc0001127983 */ /* 0x000ee20000300800 */
[----:B------:R-:W-:Y:S01]  /*1d17d0*/  IMAD.WIDE R6, R127, 0x4, R96 ;  /* 0x000000047f067825 */ /* 0x000fe200078e0260 */
[----:B------:R-:W-:-:S02]  /*1d17e0*/  ISETP.GE.AND P5, PT, R3, UR6, PT ;  /* 0x0000000603007c0c */ /* 0x000fc4000bfa6270 */
[----:B------:R-:W3:Y:S04]  /*1d17f0*/  LDL.LU R17, [R1+0x6df8] ;  /* 0x006df80001117983 */ /* 0x000ee80000300800 */
[----:B------:R-:W3:Y:S04]  /*1d1800*/  LDL.LU R3, [R1+0x6de0] ;  /* 0x006de00001037983 */ /* 0x000ee80000300800 */
[----:B--2---:R1:W-:Y:S01]  /*1d1810*/  @P4 STG.E desc[UR32][R6.64], R46 ;  /* 0x0000002e06004986 */ /* 0x0043e2000c101920 */
[----:B----4-:R-:W-:-:S03]  /*1d1820*/  ISETP.GE.AND P4, PT, R0, UR6, PT ;  /* 0x0000000600007c0c */ /* 0x010fc6000bf86270 */
[----:B------:R-:W2:Y:S01]  /*1d1830*/  LDL.LU R0, [R1+0x6ddc] ;  /* 0x006ddc0001007983 */ /* 0x000ea20000300800 */
[----:B------:R-:W-:Y:S02]  /*1d1840*/  LOP3.LUT R4, R4, 0xfffffffb, RZ, 0xc0, !PT ;  /* 0xfffffffb04047812 */ /* 0x000fe400078ec0ff */
[----:B------:R-:W-:Y:S02]  /*1d1850*/  ISETP.LT.AND P0, PT, R245, UR4, !P0 ;  /* 0x00000004f5007c0c */ /* 0x000fe4000c701270 */
[----:B------:R-:W-:Y:S01]  /*1d1860*/  ISETP.LT.AND P3, PT, R57, UR4, !P6 ;  /* 0x0000000439007c0c */ /* 0x000fe2000f761270 */
[----:B------:R-:W-:Y:S01]  /*1d1870*/  IMAD.WIDE R8, R127, 0x4, R14 ;  /* 0x000000047f087825 */ /* 0x000fe200078e020e */
[----:B------:R-:W-:Y:S02]  /*1d1880*/  @P6 LOP3.LUT R4, R4, 0x4, RZ, 0xfc, !PT ;  /* 0x0000000404046812 */ /* 0x000fe400078efcff */
[----:B------:R-:W-:Y:S01]  /*1d1890*/  ISETP.LT.AND P2, PT, R59, UR4, !P6 ;  /* 0x000000043b007c0c */ /* 0x000fe2000f741270 */
[----:B------:R-:W4:Y:S01]  /*1d18a0*/  LDL.LU R13, [R1+0x6dd8] ;  /* 0x006dd800010d7983 */ /* 0x000f220000300800 */
[----:B------:R-:W-:-:S02]  /*1d18b0*/  ISETP.LT.AND P1, PT, R247, UR4, !P6 ;  /* 0x00000004f7007c0c */ /* 0x000fc4000f721270 */
[----:B------:R-:W-:Y:S01]  /*1d18c0*/  LOP3.LUT R4, R4, 0xfffffffd, RZ, 0xc0, !PT ;  /* 0xfffffffd04047812 */ /* 0x000fe200078ec0ff */
[----:B-1----:R-:W-:Y:S01]  /*1d18d0*/  IMAD.WIDE R6, R47, 0x4, R100 ;  /* 0x000000042f067825 */ /* 0x002fe200078e0264 */
[----:B------:R-:W4:Y:S02]  /*1d18e0*/  LDL.LU R12, [R1+0x6dd4] ;  /* 0x006dd400010c7983 */ /* 0x000f240000300800 */
[----:B------:R-:W-:-:S04]  /*1d18f0*/  @P5 LOP3.LUT R4, R4, 0x2, RZ, 0xfc, !PT ;  /* 0x0000000204045812 */ /* 0x000fc800078efcff */
[----:B------:R-:W-:Y:S01]  /*1d1900*/  LOP3.LUT R4, R4, 0xfffffffe, RZ, 0xc0, !PT ;  /* 0xfffffffe04047812 */ /* 0x000fe200078ec0ff */
[----:B------:R1:W-:Y:S03]  /*1d1910*/  @P0 STG.E desc[UR32][R8.64], R56 ;  /* 0x0000003808000986 */ /* 0x0003e6000c101920 */
[----:B------:R-:W-:Y:S01]  /*1d1920*/  @P4 LOP3.LUT R4, R4, 0x1, RZ, 0xfc, !PT ;  /* 0x0000000104044812 */ /* 0x000fe200078efcff */
[----:B------:R-:W-:-:S03]  /*1d1930*/  IMAD.WIDE R10, R47, 0x4, R96 ;  /* 0x000000042f0a7825 */ /* 0x000fc600078e0260 */
[----:B------:R-:W-:Y:S01]  /*1d1940*/  LOP3.LUT R4, R4, 0xfffffff7, RZ, 0xc0, !PT ;  /* 0xfffffff704047812 */ /* 0x000fe200078ec0ff */
[----:B-1----:R-:W-:Y:S01]  /*1d1950*/  IMAD.WIDE R8, R47, 0x4, R98 ;  /* 0x000000042f087825 */ /* 0x002fe200078e0262 */
[----:B------:R-:W-:Y:S01]  /*1d1960*/  @P3 STG.E desc[UR32][R6.64], R58 ;  /* 0x0000003a06003986 */ /* 0x000fe2000c101920 */
[----:B------:R-:W-:-:S03]  /*1d1970*/  ISETP.GE.AND P3, PT, R22, UR6, PT ;  /* 0x0000000616007c0c */ /* 0x000fc6000bf66270 */
[----:B---3--:R1:W-:Y:S01]  /*1d1980*/  @P2 STG.E desc[UR32][R8.64], R246 ;  /* 0x000000f608002986 */ /* 0x0083e2000c101920 */
[----:B------:R-:W-:-:S09]  /*1d1990*/  ISETP.GE.AND P2, PT, R21, UR6, PT ;  /* 0x0000000615007c0c */ /* 0x000fd2000bf46270 */
[----:B------:R-:W-:Y:S01]  /*1d19a0*/  @P3 LOP3.LUT R4, R4, 0x8, RZ, 0xfc, !PT ;  /* 0x0000000804043812 */ /* 0x000fe200078efcff */
[----:B-1----:R-:W3:Y:S04]  /*1d19b0*/  LDL.LU R8, [R1+0x6e3c] ;  /* 0x006e3c0001087983 */ /* 0x002ee80000300800 */
[----:B------:R1:W-:Y:S01]  /*1d19c0*/  @P1 STG.E desc[UR32][R10.64], R244 ;  /* 0x000000f40a001986 */ /* 0x0003e2000c101920 */
[----:B------:R-:W-:Y:S02]  /*1d19d0*/  ISETP.GE.AND P1, PT, R20, UR6, PT ;  /* 0x0000000614007c0c */ /* 0x000fe4000bf26270 */
[----:B------:R-:W-:-:S04]  /*1d19e0*/  LOP3.LUT R4, R4, 0xffffffef, RZ, 0xc0, !PT ;  /* 0xffffffef04047812 */ /* 0x000fc800078ec0ff */
[----:B------:R-:W-:Y:S02]  /*1d19f0*/  @P2 LOP3.LUT R4, R4, 0x10, RZ, 0xfc, !PT ;  /* 0x0000001004042812 */ /* 0x000fe400078efcff */
[----:B------:R-:W-:Y:S02]  /*1d1a00*/  ISETP.GE.AND P2, PT, R19, UR6, PT ;  /* 0x0000000613007c0c */ /* 0x000fe4000bf46270 */
[----:B------:R-:W-:Y:S01]  /*1d1a10*/  LOP3.LUT R4, R4, 0xffffffdf, RZ, 0xc0, !PT ;  /* 0xffffffdf04047812 */ /* 0x000fe200078ec0ff */
[----:B-1----:R-:W3:Y:S01]  /*1d1a20*/  LDL.LU R11, [R1+0x6e38] ;  /* 0x006e3800010b7983 */ /* 0x002ee20000300800 */
[----:B------:R-:W-:-:S03]  /*1d1a30*/  ISETP.GE.AND P3, PT, R18, UR6, PT ;  /* 0x0000000612007c0c */ /* 0x000fc6000bf66270 */
[----:B------:R-:W3:Y:S01]  /*1d1a40*/  LDL.LU R7, [R1+0x6e34] ;  /* 0x006e340001077983 */ /* 0x000ee20000300800 */
[----:B------:R-:W-:-:S03]  /*1d1a50*/  @P1 LOP3.LUT R4, R4, 0x20, RZ, 0xfc, !PT ;  /* 0x0000002004041812 */ /* 0x000fc600078efcff */
[----:B------:R-:W3:Y:S01]  /*1d1a60*/  LDL.LU R6, [R1+0x6df4] ;  /* 0x006df40001067983 */ /* 0x000ee20000300800 */
[----:B------:R-:W-:-:S04]  /*1d1a70*/  LOP3.LUT R4, R4, 0xffffffbf, RZ, 0xc0, !PT ;  /* 0xffffffbf04047812 */ /* 0x000fc800078ec0ff */
[----:B------:R-:W-:-:S04]  /*1d1a80*/  @P2 LOP3.LUT R4, R4, 0x40, RZ, 0xfc, !PT ;  /* 0x0000004004042812 */ /* 0x000fc800078efcff */
[----:B------:R-:W-:Y:S02]  /*1d1a90*/  LOP3.LUT R4, R4, 0xffffff7f, RZ, 0xc0, !PT ;  /* 0xffffff7f04047812 */ /* 0x000fe400078ec0ff */
[----:B------:R-:W-:Y:S02]  /*1d1aa0*/  ISETP.GE.AND P2, PT, R3, UR6, PT ;  /* 0x0000000603007c0c */ /* 0x000fe4000bf46270 */
[----:B------:R-:W3:Y:S01]  /*1d1ab0*/  LDL.LU R3, [R1+0x6dc0] ;  /* 0x006dc00001037983 */ /* 0x000ee20000300800 */
[----:B------:R-:W-:Y:S02]  /*1d1ac0*/  @P3 LOP3.LUT R4, R4, 0x80, RZ, 0xfc, !PT ;  /* 0x0000008004043812 */ /* 0x000fe400078efcff */
[----:B--2---:R-:W-:Y:S02]  /*1d1ad0*/  ISETP.GE.AND P3, PT, R0, UR6, PT ;  /* 0x0000000600007c0c */ /* 0x004fe4000bf66270 */
[----:B------:R-:W2:Y:S01]  /*1d1ae0*/  LDL.LU R0, [R1+0x6dbc] ;  /* 0x006dbc0001007983 */ /* 0x000ea20000300800 */
[----:B------:R-:W-:-:S02]  /*1d1af0*/  ISETP.GE.AND P1, PT, R17, UR6, PT ;  /* 0x0000000611007c0c */ /* 0x000fc4000bf26270 */
[----:B------:R-:W-:Y:S01]  /*1d1b00*/  LOP3.LUT R4, R4, 0xfffffeff, RZ, 0xc0, !PT ;  /* 0xfffffeff04047812 */ /* 0x000fe200078ec0ff */
[----:B------:R-:W2:Y:S04]  /*1d1b10*/  LDL.LU R10, [R1+0x6db8] ;  /* 0x006db800010a7983 */ /* 0x000ea80000300800 */
[----:B------:R-:W2:Y:S06]  /*1d1b20*/  LDL.LU R9, [R1+0x6db4] ;  /* 0x006db40001097983 */ /* 0x000eac0000300800 */
[----:B------:R-:W-:-:S04]  /*1d1b30*/  @P1 LOP3.LUT R4, R4, 0x100, RZ, 0xfc, !PT ;  /* 0x0000010004041812 */ /* 0x000fc800078efcff */
[----:B------:R-:W-:Y:S02]  /*1d1b40*/  LOP3.LUT R4, R4, 0xfffffdff, RZ, 0xc0, !PT ;  /* 0xfffffdff04047812 */ /* 0x000fe400078ec0ff */
[----:B----4-:R-:W-:Y:S02]  /*1d1b50*/  ISETP.GE.AND P1, PT, R13, UR6, PT ;  /* 0x000000060d007c0c */ /* 0x010fe4000bf26270 */
[----:B------:R-:W-:-:S04]  /*1d1b60*/  @P2 LOP3.LUT R4, R4, 0x200, RZ, 0xfc, !PT ;  /* 0x0000020004042812 */ /* 0x000fc800078efcff */
[----:B------:R-:W-:Y:S02]  /*1d1b70*/  LOP3.LUT R4, R4, 0xfffffbff, RZ, 0xc0, !PT ;  /* 0xfffffbff04047812 */ /* 0x000fe400078ec0ff */
[----:B------:R-:W-:Y:S02]  /*1d1b80*/  ISETP.GE.AND P2, PT, R12, UR6, PT ;  /* 0x000000060c007c0c */ /* 0x000fe4000bf46270 */
[----:B------:R-:W-:-:S04]  /*1d1b90*/  @P3 LOP3.LUT R4, R4, 0x400, RZ, 0xfc, !PT ;  /* 0x0000040004043812 */ /* 0x000fc800078efcff */
[----:B------:R-:W-:-:S04]  /*1d1ba0*/  LOP3.LUT R4, R4, 0xfffff7ff, RZ, 0xc0, !PT ;  /* 0xfffff7ff04047812 */ /* 0x000fc800078ec0ff */
[----:B------:R-:W-:-:S04]  /*1d1bb0*/  @P1 LOP3.LUT R4, R4, 0x800, RZ, 0xfc, !PT ;  /* 0x0000080004041812 */ /* 0x000fc800078efcff */
[----:B------:R-:W-:-:S04]  /*1d1bc0*/  LOP3.LUT R4, R4, 0xffffefff, RZ, 0xc0, !PT ;  /* 0xffffefff04047812 */ /* 0x000fc800078ec0ff */
[----:B------:R-:W-:-:S04]  /*1d1bd0*/  @P2 LOP3.LUT R4, R4, 0x1000, RZ, 0xfc, !PT ;  /* 0x0000100004042812 */ /* 0x000fc800078efcff */
[----:B------:R-:W-:Y:S02]  /*1d1be0*/  LOP3.LUT R4, R4, 0xffffdfff, RZ, 0xc0, !PT ;  /* 0xffffdfff04047812 */ /* 0x000fe400078ec0ff */
[----:B---3--:R-:W-:Y:S02]  /*1d1bf0*/  ISETP.GE.AND P3, PT, R8, UR6, PT ;  /* 0x0000000608007c0c */ /* 0x008fe4000bf66270 */
[----:B------:R-:W3:Y:S01]  /*1d1c00*/  LDL.LU R8, [R1+0x6d9c] ;  /* 0x006d9c0001087983 */ /* 0x000ee20000300800 */
[----:B------:R-:W-:-:S03]  /*1d1c10*/  ISETP.GE.AND P1, PT, R11, UR6, PT ;  /* 0x000000060b007c0c */ /* 0x000fc6000bf26270 */
[----:B------:R-:W4:Y:S07]  /*1d1c20*/  LDL.LU R11, [R1+0x6d98] ;  /* 0x006d9800010b7983 */ /* 0x000f2e0000300800 */
[----:B------:R-:W-:Y:S02]  /*1d1c30*/  @P3 LOP3.LUT R4, R4, 0x2000, RZ, 0xfc, !PT ;  /* 0x0000200004043812 */ /* 0x000fe400078efcff */
[----:B------:R-:W-:Y:S02]  /*1d1c40*/  ISETP.GE.AND P2, PT, R7, UR6, PT ;  /* 0x0000000607007c0c */ /* 0x000fe4000bf46270 */
[----:B------:R-:W4:Y:S01]  /*1d1c50*/  LDL.LU R7, [R1+0x6d94] ;  /* 0x006d940001077983 */ /* 0x000f220000300800 */
[----:B------:R-:W-:-:S04]  /*1d1c60*/  LOP3.LUT R4, R4, 0xffffbfff, RZ, 0xc0, !PT ;  /* 0xffffbfff04047812 */ /* 0x000fc800078ec0ff */
[----:B------:R-:W-:Y:S02]  /*1d1c70*/  @P1 LOP3.LUT R4, R4, 0x4000, RZ, 0xfc, !PT ;  /* 0x0000400004041812 */ /* 0x000fe400078efcff */
[----:B------:R-:W-:Y:S02]  /*1d1c80*/  ISETP.GE.AND P3, PT, R6, UR6, PT ;  /* 0x0000000606007c0c */ /* 0x000fe4000bf66270 */
[----:B------:R-:W4:Y:S01]  /*1d1c90*/  LDL.LU R6, [R1+0x6d90] ;  /* 0x006d900001067983 */ /* 0x000f220000300800 */
[----:B------:R-:W-:Y:S02]  /*1d1ca0*/  LOP3.LUT R4, R4, 0xffff7fff, RZ, 0xc0, !PT ;  /* 0xffff7fff04047812 */ /* 0x000fe400078ec0ff */
[----:B------:R-:W-:Y:S02]  /*1d1cb0*/  ISETP.GE.AND P1, PT, R3, UR6, PT ;  /* 0x0000000603007c0c */ /* 0x000fe4000bf26270 */
[----:B------:R-:W4:Y:S01]  /*1d1cc0*/  LDL.LU R3, [R1+0x6d7c] ;  /* 0x006d7c0001037983 */ /* 0x000f220000300800 */
[----:B------:R-:W-:-:S02]  /*1d1cd0*/  @P2 LOP3.LUT R4, R4, 0x8000, RZ, 0xfc, !PT ;  /* 0x0000800004042812 */ /* 0x000fc400078efcff */
[----:B--2---:R-:W-:Y:S02]  /*1d1ce0*/  ISETP.GE.AND P2, PT, R0, UR6, PT ;  /* 0x0000000600007c0c */ /* 0x004fe4000bf46270 */
[----:B------:R-:W2:Y:S01]  /*1d1cf0*/  LDL.LU R0, [R1+0x6d78] ;  /* 0x006d780001007983 */ /* 0x000ea20000300800 */
[----:B------:R-:W-:-:S04]  /*1d1d00*/  LOP3.LUT R4, R4, 0xfffeffff, RZ, 0xc0, !PT ;  /* 0xfffeffff04047812 */ /* 0x000fc800078ec0ff */
[----:B------:R-:W-:-:S04]  /*1d1d10*/  @P3 LOP3.LUT R4, R4, 0x10000, RZ, 0xfc, !PT ;  /* 0x0001000004043812 */ /* 0x000fc800078efcff */
[----:B------:R-:W-:Y:S02]  /*1d1d20*/  LOP3.LUT R4, R4, 0xfffdffff, RZ, 0xc0, !PT ;  /* 0xfffdffff04047812 */ /* 0x000fe400078ec0ff */
[----:B------:R-:W-:Y:S02]  /*1d1d30*/  ISETP.GE.AND P3, PT, R10, UR6, PT ;  /* 0x000000060a007c0c */ /* 0x000fe4000bf66270 */
[----:B------:R-:W2:Y:S01]  /*1d1d40*/  LDL.LU R10, [R1+0x6d74] ;  /* 0x006d7400010a7983 */ /* 0x000ea20000300800 */
[----:B------:R-:W-:-:S04]  /*1d1d50*/  @P1 LOP3.LUT R4, R4, 0x20000, RZ, 0xfc, !PT ;  /* 0x0002000004041812 */ /* 0x000fc800078efcff */
[----:B------:R-:W-:Y:S02]  /*1d1d60*/  LOP3.LUT R4, R4, 0xfffbffff, RZ, 0xc0, !PT ;  /* 0xfffbffff04047812 */ /* 0x000fe400078ec0ff */
[----:B------:R-:W-:Y:S02]  /*1d1d70*/  ISETP.GE.AND P1, PT, R9, UR6, PT ;  /* 0x0000000609007c0c */ /* 0x000fe4000bf26270 */
[----:B------:R-:W2:Y:S01]  /*1d1d80*/  LDL.LU R9, [R1+0x6d70] ;  /* 0x006d700001097983 */ /* 0x000ea20000300800 */
[----:B------:R-:W-:-:S04]  /*1d1d90*/  @P2 LOP3.LUT R4, R4, 0x40000, RZ, 0xfc, !PT ;  /* 0x0004000004042812 */ /* 0x000fc800078efcff */
[----:B------:R-:W-:-:S04]  /*1d1da0*/  LOP3.LUT R4, R4, 0xfff7ffff, RZ, 0xc0, !PT ;  /* 0xfff7ffff04047812 */ /* 0x000fc800078ec0ff */
[----:B------:R-:W-:-:S04]  /*1d1db0*/  @P3 LOP3.LUT R4, R4, 0x80000, RZ, 0xfc, !PT ;  /* 0x0008000004043812 */ /* 0x000fc800078efcff */
[----:B------:R-:W-:-:S04]  /*1d1dc0*/  LOP3.LUT R4, R4, 0xffefffff, RZ, 0xc0, !PT ;  /* 0xffefffff04047812 */ /* 0x000fc800078ec0ff */
[----:B------:R-:W-:-:S04]  /*1d1dd0*/  @P1 LOP3.LUT R4, R4, 0x100000, RZ, 0xfc, !PT ;  /* 0x0010000004041812 */ /* 0x000fc800078efcff */
[----:B------:R-:W-:Y:S02]  /*1d1de0*/  LOP3.LUT R4, R4, 0xffdfffff, RZ, 0xc0, !PT ;  /* 0xffdfffff04047812 */ /* 0x000fe400078ec0ff */
[----:B---3--:R-:W-:Y:S02]  /*1d1df0*/  ISETP.GE.AND P2, PT, R8, UR6, PT ;  /* 0x0000000608007c0c */ /* 0x008fe4000bf46270 */
[----:B------:R-:W3:Y:S04]  /*1d1e00*/  LDL.LU R8, [R1+0x6d58] ;  /* 0x006d580001087983 */ /* 0x000ee80000300800 */
[----:B------:R-:W3:Y:S01]  /*1d1e10*/  LDL.LU R12, [R1+0x6d54] ;  /* 0x006d5400010c7983 */ /* 0x000ee20000300800 */
[----:B----4-:R-:W-:-:S06]  /*1d1e20*/  ISETP.GE.AND P3, PT, R11, UR6, PT ;  /* 0x000000060b007c0c */ /* 0x010fcc000bf66270 */
[----:B------:R-:W-:Y:S02]  /*1d1e30*/  @P2 LOP3.LUT R4, R4, 0x200000, RZ, 0xfc, !PT ;  /* 0x0020000004042812 */ /* 0x000fe400078efcff */
[----:B------:R-:W-:Y:S02]  /*1d1e40*/  ISETP.GE.AND P1, PT, R7, UR6, PT ;  /* 0x0000000607007c0c */ /* 0x000fe4000bf26270 */
[----:B------:R-:W-:Y:S01]  /*1d1e50*/  LOP3.LUT R4, R4, 0xffbfffff, RZ, 0xc0, !PT ;  /* 0xffbfffff04047812 */ /* 0x000fe200078ec0ff */
[----:B------:R-:W4:Y:S03]  /*1d1e60*/  LDL.LU R7, [R1+0x6d50] ;  /* 0x006d500001077983 */ /* 0x000f260000300800 */
[----:B------:R-:W-:Y:S02]  /*1d1e70*/  @P3 LOP3.LUT R4, R4, 0x400000, RZ, 0xfc, !PT ;  /* 0x0040000004043812 */ /* 0x000fe400078efcff */
[----:B------:R-:W-:-:S02]  /*1d1e80*/  ISETP.GE.AND P2, PT, R6, UR6, PT ;  /* 0x0000000606007c0c */ /* 0x000fc4000bf46270 */
[----:B------:R-:W4:Y:S01]  /*1d1e90*/  LDL.LU R6, [R1+0x6d34] ;  /* 0x006d340001067983 */ /* 0x000f220000300800 */
[----:B------:R-:W-:Y:S02]  /*1d1ea0*/  LOP3.LUT R4, R4, 0xff7fffff, RZ, 0xc0, !PT ;  /* 0xff7fffff04047812 */ /* 0x000fe400078ec0ff */
[----:B------:R-:W-:Y:S02]  /*1d1eb0*/  ISETP.GE.AND P3, PT, R3, UR6, PT ;  /* 0x0000000603007c0c */ /* 0x000fe4000bf66270 */
[----:B------:R-:W4:Y:S01]  /*1d1ec0*/  LDL.LU R3, [R1+0x6d30] ;  /* 0x006d300001037983 */ /* 0x000f220000300800 */
[----:B------:R-:W-:Y:S02]  /*1d1ed0*/  @P1 LOP3.LUT R4, R4, 0x800000, RZ, 0xfc, !PT ;  /* 0x0080000004041812 */ /* 0x000fe400078efcff */
[----:B--2---:R-:W-:Y:S02]  /*1d1ee0*/  ISETP.GE.AND P1, PT, R0, UR6, PT ;  /* 0x0000000600007c0c */ /* 0x004fe4000bf26270 */
[----:B------:R-:W2:Y:S01]  /*1d1ef0*/  LDL.LU R0, [R1+0x6d2c] ;  /* 0x006d2c0001007983 */ /* 0x000ea20000300800 */
[----:B------:R-:W-:-:S03]  /*1d1f00*/  LOP3.LUT R4, R4, 0xfeffffff, RZ, 0xc0, !PT ;  /* 0xfeffffff04047812 */ /* 0x000fc600078ec0ff */
[----:B------:R-:W2:Y:S01]  /*1d1f10*/  LDL.LU R11, [R1+0x6d28] ;  /* 0x006d2800010b7983 */ /* 0x000ea20000300800 */
        /* <DEDUP_REMOVED lines=15> */
[----:B------:R-:W-:Y:S01]  /*1d2010*/  ISETP.GE.AND P2, PT, R12, UR6, PT ;  /* 0x000000060c007c0c */ /* 0x000fe2000bf46270 */
[----:B------:R-:W3:Y:S10]  /*1d2020*/  LDL.LU R8, [R1+0x6cfc] ;  /* 0x006cfc0001087983 */ /* 0x000ef40000300800 */
[----:B------:R-:W-:-:S02]  /*1d2030*/  @P1 LOP3.LUT R4, R4, 0x20000000, RZ, 0xfc, !PT ;  /* 0x2000000004041812 */ /* 0x000fc400078efcff */
[----:B----4-:R-:W-:Y:S02]  /*1d2040*/  ISETP.GE.AND P3, PT, R7, UR6, PT ;  /* 0x0000000607007c0c */ /* 0x010fe4000bf66270 */
[----:B------:R-:W-:Y:S01]  /*1d2050*/  LOP3.LUT R4, R4, 0xbfffffff, RZ, 0xc0, !PT ;  /* 0xbfffffff04047812 */ /* 0x000fe200078ec0ff */
[----:B------:R-:W4:Y:S03]  /*1d2060*/  LDL.LU R7, [R1+0x6cf8] ;  /* 0x006cf80001077983 */ /* 0x000f260000300800 */
[----:B------:R-:W-:-:S04]  /*1d2070*/  @P2 LOP3.LUT R4, R4, 0x40000000, RZ, 0xfc, !PT ;  /* 0x4000000004042812 */ /* 0x000fc800078efcff */
[----:B------:R-:W-:Y:S02]  /*1d2080*/  LOP3.LUT R4, R4, 0x7fffffff, RZ, 0xc0, !PT ;  /* 0x7fffffff04047812 */ /* 0x000fe400078ec0ff */
[----:B------:R-:W-:Y:S02]  /*1d2090*/  ISETP.GE.AND P1, PT, R6, UR6, PT ;  /* 0x0000000606007c0c */ /* 0x000fe4000bf26270 */
[----:B------:R-:W4:Y:S01]  /*1d20a0*/  LDL.LU R6, [R1+0x6cec] ;  /* 0x006cec0001067983 */ /* 0x000f220000300800 */
[----:B------:R-:W-:Y:S02]  /*1d20b0*/  @P3 LOP3.LUT R4, R4, 0x80000000, RZ, 0xfc, !PT ;  /* 0x8000000004043812 */ /* 0x000fe400078efcff */
[----:B------:R-:W-:Y:S02]  /*1d20c0*/  ISETP.GE.AND P2, PT, R3, UR6, PT ;  /* 0x0000000603007c0c */ /* 0x000fe4000bf46270 */
[----:B------:R-:W4:Y:S01]  /*1d20d0*/  LDL.LU R3, [R1+0x6ce8] ;  /* 0x006ce80001037983 */ /* 0x000f220000300800 */
[----:B--2---:R-:W-:-:S03]  /*1d20e0*/  ISETP.GE.AND P3, PT, R0, UR6, PT ;  /* 0x0000000600007c0c */ /* 0x004fc6000bf66270 */
[----:B------:R-:W2:Y:S01]  /*1d20f0*/  LDL.LU R0, [R1+0x6ce4] ;  /* 0x006ce40001007983 */ /* 0x000ea20000300800 */
[----:B------:R-:W-:-:S03]  /*1d2100*/  LOP3.LUT R16, R16, 0xfffffffe, RZ, 0xc0, !PT ;  /* 0xfffffffe10107812 */ /* 0x000fc600078ec0ff */
[----:B------:R-:W2:Y:S04]  /*1d2110*/  LDL.LU R19, [R1+0x6d4c] ;  /* 0x006d4c0001137983 */ /* 0x000ea80000300800 */
[----:B------:R-:W2:Y:S04]  /*1d2120*/  LDL.LU R18, [R1+0x6ce0] ;  /* 0x006ce00001127983 */ /* 0x000ea80000300800 */
[----:B------:R-:W2:Y:S01]  /*1d2130*/  LDL.LU R17, [R1+0x6cc8] ;  /* 0x006cc80001117983 */ /* 0x000ea20000300800 */
[----:B------:R-:W-:-:S03]  /*1d2140*/  @P1 LOP3.LUT R16, R16, 0x1, RZ, 0xfc, !PT ;  /* 0x0000000110101812 */ /* 0x000fc600078efcff */
[----:B------:R-:W2:Y:S01]  /*1d2150*/  LDL.LU R13, [R1+0x6cc4] ;  /* 0x006cc400010d7983 */ /* 0x000ea20000300800 */
[----:B------:R-:W-:-:S03]  /*1d2160*/  ISETP.GE.AND P1, PT, R11, UR6, PT ;  /* 0x000000060b007c0c */ /* 0x000fc6000bf26270 */
        /* <DEDUP_REMOVED lines=19> */
[----:B----4-:R-:W-:-:S10]  /*1d22a0*/  ISETP.GE.AND P2, PT, R7, UR6, PT ;  /* 0x0000000607007c0c */ /* 0x010fd4000bf46270 */
[----:B------:R-:W-:Y:S01]  /*1d22b0*/  @P1 LOP3.LUT R16, R16, 0x40, RZ, 0xfc, !PT ;  /* 0x0000004010101812 */ /* 0x000fe200078efcff */
[----:B------:R-:W4:Y:S03]  /*1d22c0*/  LDL.LU R7, [R1+0x6c98] ;  /* 0x006c980001077983 */ /* 0x000f260000300800 */
[----:B------:R-:W-:Y:S02]  /*1d22d0*/  LOP3.LUT R16, R16, 0xffffff7f, RZ, 0xc0, !PT ;  /* 0xffffff7f10107812 */ /* 0x000fe400078ec0ff */
[----:B------:R-:W-:Y:S02]  /*1d22e0*/  ISETP.GE.AND P3, PT, R6, UR6, PT ;  /* 0x0000000606007c0c */ /* 0x000fe4000bf66270 */
[----:B------:R-:W4:Y:S01]  /*1d22f0*/  LDL.LU R6, [R1+0x6c94] ;  /* 0x006c940001067983 */ /* 0x000f220000300800 */
[----:B------:R-:W-:Y:S02]  /*1d2300*/  @P2 LOP3.LUT R16, R16, 0x80, RZ, 0xfc, !PT ;  /* 0x0000008010102812 */ /* 0x000fe400078efcff */
[----:B------:R-:W-:-:S02]  /*1d2310*/  ISETP.GE.AND P1, PT, R3, UR6, PT ;  /* 0x0000000603007c0c */ /* 0x000fc4000bf26270 */
[----:B------:R-:W4:Y:S01]  /*1d2320*/  LDL.LU R3, [R1+0x6c90] ;  /* 0x006c900001037983 */ /* 0x000f220000300800 */
[----:B--2---:R-:W-:-:S03]  /*1d2330*/  ISETP.GE.AND P2, PT, R0, UR6, PT ;  /* 0x0000000600007c0c */ /* 0x004fc6000bf46270 */
[----:B------:R-:W2:Y:S01]  /*1d2340*/  LDL.LU R0, [R1+0x6e40] ;  /* 0x006e400001007983 */ /* 0x000ea20000300800 */
[----:B------:R-:W-:-:S04]  /*1d2350*/  LOP3.LUT R16, R16, 0xfffffeff, RZ, 0xc0, !PT ;  /* 0xfffffeff10107812 */ /* 0x000fc800078ec0ff */
[----:B------:R-:W-:-:S04]  /*1d2360*/  @P3 LOP3.LUT R16, R16, 0x100, RZ, 0xfc, !PT ;  /* 0x0000010010103812 */ /* 0x000fc800078efcff */
[----:B------:R-:W-:Y:S02]  /*1d2370*/  LOP3.LUT R16, R16, 0xfffffdff, RZ, 0xc0, !PT ;  /* 0xfffffdff10107812 */ /* 0x000fe400078ec0ff */
[----:B------:R-:W-:Y:S02]  /*1d2380*/  ISETP.GE.AND P3, PT, R19, UR6, PT ;  /* 0x0000000613007c0c */ /* 0x000fe4000bf66270 */
        /* <DEDUP_REMOVED lines=19> */
[----:B------:R-:W-:-:S04]  /*1d24c0*/  LOP3.LUT R16, R16, 0xfffeffff, RZ, 0xc0, !PT ;  /* 0xfffeffff10107812 */ /* 0x000fc800078ec0ff */
[----:B------:R-:W-:-:S04]  /*1d24d0*/  @P2 LOP3.LUT R16, R16, 0x10000, RZ, 0xfc, !PT ;  /* 0x0001000010102812 */ /* 0x000fc800078efcff */
[----:B------:R-:W-:Y:S02]  /*1d24e0*/  LOP3.LUT R16, R16, 0xfffdffff, RZ, 0xc0, !PT ;  /* 0xfffdffff10107812 */ /* 0x000fe400078ec0ff */
[----:B------:R-:W-:Y:S02]  /*1d24f0*/  ISETP.GE.AND P0, PT, R23, UR6, PT ;  /* 0x0000000617007c0c */ /* 0x000fe4000bf06270 */
[----:B------:R-:W-:Y:S02]  /*1d2500*/  ISETP.GE.AND P1, PT, R9, UR6, PT ;  /* 0x0000000609007c0c */ /* 0x000fe4000bf26270 */
[----:B------:R-:W-:Y:S02]  /*1d2510*/  @P3 LOP3.LUT R16, R16, 0x20000, RZ, 0xfc, !PT ;  /* 0x0002000010103812 */ /* 0x000fe400078efcff */
[----:B---3--:R-:W-:Y:S02]  /*1d2520*/  ISETP.GE.AND P2, PT, R8, UR6, PT ;  /* 0x0000000608007c0c */ /* 0x008fe4000bf46270 */
[----:B----4-:R-:W-:-:S02]  /*1d2530*/  ISETP.GE.AND P3, PT, R7, UR6, PT ;  /* 0x0000000607007c0c */ /* 0x010fc4000bf66270 */
[----:B------:R-:W-:Y:S02]  /*1d2540*/  ISETP.GE.AND P4, PT, R6, UR6, PT ;  /* 0x0000000606007c0c */ /* 0x000fe4000bf86270 */
[----:B------:R-:W-:Y:S02]  /*1d2550*/  ISETP.GE.AND P5, PT, R3, UR6, PT ;  /* 0x0000000603007c0c */ /* 0x000fe4000bfa6270 */
[----:B--2---:R-:W-:Y:S01]  /*1d2560*/  ISETP.GE.AND P6, PT, R0, UR6, PT ;  /* 0x0000000600007c0c */ /* 0x004fe2000bfc6270 */
[----:B------:R-:W2:Y:S04]  /*1d2570*/  LDL.LU R246, [R1+0x8c] ;  /* 0x00008c0001f67983 */ /* 0x000ea80000300800 */
[----:B------:R-:W3:Y:S04]  /*1d2580*/  LDL.LU R252, [R1+0x1ed0] ;  /* 0x001ed00001fc7983 */ /* 0x000ee80000300800 */
[----:B------:R-:W4:Y:S04]  /*1d2590*/  LDL.LU R126, [R1+0x1ea0] ;  /* 0x001ea000017e7983 */ /* 0x000f280000300800 */
[----:B------:R-:W4:Y:S04]  /*1d25a0*/  LDL.LU R56, [R1+0x1df0] ;  /* 0x001df00001387983 */ /* 0x000f280000300800 */
[----:B------:R-:W3:Y:S04]  /*1d25b0*/  LDL.LU R58, [R1+0x3080] ;  /* 0x00308000013a7983 */ /* 0x000ee80000300800 */
[----:B------:R-:W4:Y:S04]  /*1d25c0*/  LDL.LU R45, [R1+0x1880] ;  /* 0x00188000012d7983 */ /* 0x000f280000300800 */
[----:B------:R-:W4:Y:S04]  /*1d25d0*/  LDL.LU R127, [R1+0xd0] ;  /* 0x0000d000017f7983 */ /* 0x000f280000300800 */
[----:B------:R-:W4:Y:S04]  /*1d25e0*/  LDL.LU R46, [R1+0xb0] ;  /* 0x0000b000012e7983 */ /* 0x000f280000300800 */
[----:B------:R-:W4:Y:S01]  /*1d25f0*/  LDL.LU R244, [R1+0x308c] ;  /* 0x00308c0001f47983 */ /* 0x000f220000300800 */
[----:B------:R-:W-:Y:S01]  /*1d2600*/  IMAD.WIDE R6, R47, 0x4, R14 ;  /* 0x000000042f067825 */ /* 0x000fe200078e020e */
[----:B------:R-:W-:-:S02]  /*1d2610*/  LOP3.LUT R5, R5, 0xfffffeff, RZ, 0xc0, !PT ;  /* 0xfffffeff05057812 */ /* 0x000fc400078ec0ff */
[----:B------:R-:W4:Y:S02]  /*1d2620*/  LDL.LU R47, [R1+0x90] ;  /* 0x00009000012f7983 */ /* 0x000f240000300800 */
[----:B------:R-:W-:Y:S02]  /*1d2630*/  @P3 LOP3.LUT R5, R5, 0x100, RZ, 0xfc, !PT ;  /* 0x0000010005053812 */ /* 0x000fe400078efcff */
[----:B------:R-:W-:Y:S02]  /*1d2640*/  LOP3.LUT P3, RZ, R4, 0x2, RZ, 0xc0, !PT ;  /* 0x0000000204ff7812 */ /* 0x000fe4000786c0ff */
[----:B------:R-:W-:-:S04]  /*1d2650*/  LOP3.LUT R5, R5, 0xffffff7f, RZ, 0xc0, !PT ;  /* 0xffffff7f05057812 */ /* 0x000fc800078ec0ff */
[----:B------:R-:W-:Y:S02]  /*1d2660*/  @P4 LOP3.LUT R5, R5, 0x80, RZ, 0xfc, !PT ;  /* 0x0000008005054812 */ /* 0x000fe400078efcff */
[C---:B------:R-:W-:Y:S02]  /*1d2670*/  LOP3.LUT P4, RZ, R4.reuse, 0x4, RZ, 0xc0, !PT ;  /* 0x0000000404ff7812 */ /* 0x040fe4000788c0ff */
[----:B------:R-:W-:Y:S02]  /*1d2680*/  LOP3.LUT R5, R5, 0xffffffbf, RZ, 0xc0, !PT ;  /* 0xffffffbf05057812 */ /* 0x000fe400078ec0ff */
[----:B------:R-:W-:Y:S02]  /*1d2690*/  ISETP.LT.AND P4, PT, R245, UR4, !P4 ;  /* 0x00000004f5007c0c */ /* 0x000fe4000e781270 */
[----:B------:R-:W-:Y:S02]  /*1d26a0*/  @P5 LOP3.LUT R5, R5, 0x40, RZ, 0xfc, !PT ;  /* 0x0000004005055812 */ /* 0x000fe400078efcff */
[----:B------:R-:W-:-:S02]  /*1d26b0*/  LOP3.LUT P5, RZ, R4, 0x1, RZ, 0xc0, !PT ;  /* 0x0000000104ff7812 */ /* 0x000fc400078ac0ff */
[----:B------:R-:W-:-:S04]  /*1d26c0*/  LOP3.LUT R5, R5, 0xffffffdf, RZ, 0xc0, !PT ;  /* 0xffffffdf05057812 */ /* 0x000fc800078ec0ff */
[----:B------:R-:W-:-:S03]  /*1d26d0*/  @P6 LOP3.LUT R5, R5, 0x20, RZ, 0xfc, !PT ;  /* 0x0000002005056812 */ /* 0x000fc600078efcff */
[----:B--2---:R1:W-:Y:S01]  /*1d26e0*/  @P4 STG.E desc[UR32][R6.64], R246 ;  /* 0x000000f606004986 */ /* 0x0043e2000c101920 */
[----:B------:R-:W-:-:S03]  /*1d26f0*/  ISETP.LT.AND P4, PT, R57, UR4, !P3 ;  /* 0x0000000439007c0c */ /* 0x000fc6000df81270 */
[----:B-1----:R-:W2:Y:S04]  /*1d2700*/  LDL.LU R246, [R1+0x3090] ;  /* 0x0030900001f67983 */ /* 0x002ea80000300800 */
[----:B------:R-:W2:Y:S01]  /*1d2710*/  LDL.LU R44, [R1+0x70] ;  /* 0x00007000012c7983 */ /* 0x000ea20000300800 */
[----:B---3--:R-:W-:-:S05]  /*1d2720*/  IMAD.WIDE R6, R58, 0x4, R100 ;  /* 0x000000043a067825 */ /* 0x008fca00078e0264 */
[----:B------:R1:W-:Y:S01]  /*1d2730*/  @P4 STG.E desc[UR32][R6.64], R252 ;  /* 0x000000fc06004986 */ /* 0x0003e2000c101920 */
[----:B------:R-:W-:-:S03]  /*1d2740*/  ISETP.LT.AND P4, PT, R59, UR4, !P3 ;  /* 0x000000043b007c0c */ /* 0x000fc6000df81270 */
[----:B-1----:R-:W3:Y:S01]  /*1d2750*/  LDL.LU R252, [R1+0x1ed4] ;  /* 0x001ed40001fc7983 */ /* 0x002ee20000300800 */
[----:B------:R-:W-:-:S09]  /*1d2760*/  IMAD.WIDE R6, R58, 0x4, R98 ;  /* 0x000000043a067825 */ /* 0x000fd200078e0262 */
[----:B----4-:R1:W-:Y:S01]  /*1d2770*/  @P4 STG.E desc[UR32][R6.64], R126 ;  /* 0x0000007e06004986 */ /* 0x0103e2000c101920 */
[----:B------:R-:W-:-:S03]  /*1d2780*/  ISETP.LT.AND P4, PT, R247, UR4, !P3 ;  /* 0x00000004f7007c0c */ /* 0x000fc6000df81270 */
[----:B-1----:R-:W4:Y:S01]  /*1d2790*/  LDL.LU R126, [R1+0x1ea4] ;  /* 0x001ea400017e7983 */ /* 0x002f220000300800 */
[----:B------:R-:W-:-:S09]  /*1d27a0*/  IMAD.WIDE R6, R58, 0x4, R96 ;  /* 0x000000043a067825 */ /* 0x000fd200078e0260 */
[----:B------:R1:W-:Y:S04]  /*1d27b0*/  @P4 STG.E desc[UR32][R6.64], R56 ;  /* 0x0000003806004986 */ /* 0x0003e8000c101920 */
[----:B-1----:R-:W4:Y:S01]  /*1d27c0*/  LDL.LU R56, [R1+0x1df4] ;  /* 0x001df40001387983 */ /* 0x002f220000300800 */
[----:B------:R-:W-:Y:S01]  /*1d27d0*/  ISETP.LT.AND P3, PT, R245, UR4, !P3 ;  /* 0x00000004f5007c0c */ /* 0x000fe2000df61270 */
[----:B------:R-:W-:Y:S02]  /*1d27e0*/  IMAD.WIDE R6, R58, 0x4, R14 ;  /* 0x000000043a067825 */ /* 0x000fe400078e020e */
[----:B------:R-:W4:Y:S10]  /*1d27f0*/  LDL.LU R58, [R1+0x3094] ;  /* 0x00309400013a7983 */ /* 0x000f340000300800 */
[----:B------:R1:W-:Y:S01]  /*1d2800*/  @P3 STG.E desc[UR32][R6.64], R45 ;  /* 0x0000002d06003986 */ /* 0x0003e2000c101920 */
[----:B------:R-:W-:-:S03]  /*1d2810*/  ISETP.LT.AND P3, PT, R57, UR4, !P5 ;  /* 0x0000000439007c0c */ /* 0x000fc6000ef61270 */
[----:B-1----:R-:W4:Y:S01]  /*1d2820*/  LDL.LU R45, [R1+0x1884] ;  /* 0x00188400012d7983 */ /* 0x002f220000300800 */
[----:B------:R-:W-:-:S09]  /*1d2830*/  IMAD.WIDE R6, R244, 0x4, R100 ;  /* 0x00000004f4067825 */ /* 0x000fd200078e0264 */
        /* <DEDUP_REMOVED lines=8> */
[----:B------:R1:W-:Y:S04]  /*1d28c0*/  @P3 STG.E desc[UR32][R6.64], R47 ;  /* 0x0000002f06003986 */ /* 0x0003e8000c101920 */
[----:B-1----:R-:W4:Y:S01]  /*1d28d0*/  LDL.LU R47, [R1+0x94] ;  /* 0x00009400012f7983 */ /* 0x002f220000300800 */
[----:B------:R-:W-:Y:S01]  /*1d28e0*/  ISETP.LT.AND P5, PT, R245, UR4, !P5 ;  /* 0x00000004f5007c0c */ /* 0x000fe2000efa1270 */
[----:B------:R-:W-:Y:S02]  /*1d28f0*/  IMAD.WIDE R6, R244, 0x4, R14 ;  /* 0x00000004f4067825 */ /* 0x000fe400078e020e */
[----:B------:R-:W4:Y:S01]  /*1d2900*/  LDL.LU R244, [R1+0x30ac] ;  /* 0x0030ac0001f47983 */ /* 0x000f220000300800 */
[----:B------:R-:W-:-:S09]  /*1d2910*/  LOP3.LUT P4, RZ, R4, 0x8, RZ, 0xc0, !PT ;  /* 0x0000000804ff7812 */ /* 0x000fd2000788c0ff */
[----:B--2---:R1:W-:Y:S01]  /*1d2920*/  @P5 STG.E desc[UR32][R6.64], R44 ;  /* 0x0000002c06005986 */ /* 0x0043e2000c101920 */
[----:B------:R-:W-:-:S03]  /*1d2930*/  ISETP.LT.AND P5, PT, R57, UR4, !P0 ;  /* 0x0000000439007c0c */ /* 0x000fc6000c7a1270 */
[----:B-1----:R-:W2:Y:S01]  /*1d2940*/  LDL.LU R44, [R1+0x74] ;  /* 0x00007400012c7983 */ /* 0x002ea20000300800 */
[----:B------:R-:W-:-:S09]  /*1d2950*/  IMAD.WIDE R6, R246, 0x4, R100 ;  /* 0x00000004f6067825 */ /* 0x000fd200078e0264 */
[----:B---3--:R1:W-:Y:S01]  /*1d2960*/  @P5 STG.E desc[UR32][R6.64], R252 ;  /* 0x000000fc06005986 */ /* 0x0083e2000c101920 */
        /* <DEDUP_REMOVED lines=13> */
[----:B------:R-:W-:Y:S01]  /*1d2a40*/  ISETP.LT.AND P0, PT, R57, UR4, !P4 ;  /* 0x0000000439007c0c */ /* 0x000fe2000e701270 */
[----:B-1----:R-:W-:-:S12]  /*1d2a50*/  IMAD.WIDE R6, R58, 0x4, R100 ;  /* 0x000000043a067825 */ /* 0x002fd800078e0264 */
        /* <DEDUP_REMOVED lines=10> */
[----:B------:R-:W-:-:S03]  /*1d2b00*/  IMAD.WIDE R6, R58, 0x4, R14 ;  /* 0x000000043a067825 */ /* 0x000fc600078e020e */
[----:B------:R-:W4:Y:S01]  /*1d2b10*/  LDL.LU R58, [R1+0x98] ;  /* 0x00009800013a7983 */ /* 0x000f220000300800 */
[----:B------:R-:W-:Y:S02]  /*1d2b20*/  ISETP.LT.AND P0, PT, R245, UR4, !P4 ;  /* 0x00000004f5007c0c */ /* 0x000fe4000e701270 */
[C---:B------:R-:W-:Y:S01]  /*1d2b30*/  LOP3.LUT P3, RZ, R4.reuse, 0x10, RZ, 0xc0, !PT ;  /* 0x0000001004ff7812 */ /* 0x040fe2000786c0ff */
[----:B------:R-:W4:Y:S04]  /*1d2b40*/  LDL.LU R45, [R1+0x30c4] ;  /* 0x0030c400012d7983 */ /* 0x000f280000300800 */
[----:B------:R-:W4:Y:S04]  /*1d2b50*/  LDL.LU R17, [R1+0x78] ;  /* 0x0000780001117983 */ /* 0x000f280000300800 */
[----:B------:R-:W4:Y:S01]  /*1d2b60*/  LDL.LU R0, [R1+0x1edc] ;  /* 0x001edc0001007983 */ /* 0x000f220000300800 */
[----:B------:R-:W-:-:S03]  /*1d2b70*/  LOP3.LUT P5, RZ, R4, 0x20, RZ, 0xc0, !PT ;  /* 0x0000002004ff7812 */ /* 0x000fc600078ac0ff */
[----:B--2---:R1:W-:Y:S01]  /*1d2b80*/  @P0 STG.E desc[UR32][R6.64], R44 ;  /* 0x0000002c06000986 */ /* 0x0043e2000c101920 */
[----:B------:R-:W-:Y:S01]  /*1d2b90*/  ISETP.LT.AND P0, PT, R57, UR4, !P3 ;  /* 0x0000000439007c0c */ /* 0x000fe2000df01270 */
[C---:B-1----:R-:W-:Y:S02]  /*1d2ba0*/  IMAD.WIDE R6, R244.reuse, 0x4, R100 ;  /* 0x00000004f4067825 */ /* 0x042fe400078e0264 */
[----:B------:R-:W2:Y:S10]  /*1d2bb0*/  LDL.LU R44, [R1+0x1eac] ;  /* 0x001eac00012c7983 */ /* 0x000eb40000300800 */
[----:B---3--:R1:W-:Y:S01]  /*1d2bc0*/  @P0 STG.E desc[UR32][R6.64], R252 ;  /* 0x000000fc06000986 */ /* 0x0083e2000c101920 */
[----:B------:R-:W-:Y:S01]  /*1d2bd0*/  ISETP.LT.AND P0, PT, R59, UR4, !P3 ;  /* 0x000000043b007c0c */ /* 0x000fe2000df01270 */
[----:B-1----:R-:W-:-:S12]  /*1d2be0*/  IMAD.WIDE R6, R244, 0x4, R98 ;  /* 0x00000004f4067825 */ /* 0x002fd800078e0262 */
[----:B----4-:R1:W-:Y:S01]  /*1d2bf0*/  @P0 STG.E desc[UR32][R6.64], R126 ;  /* 0x0000007e06000986 */ /* 0x0103e2000c101920 */
[----:B------:R-:W-:Y:S01]  /*1d2c00*/  ISETP.LT.AND P0, PT, R247, UR4, !P3 ;  /* 0x00000004f7007c0c */ /* 0x000fe2000df01270 */
[----:B-1----:R-:W-:-:S12]  /*1d2c10*/  IMAD.WIDE R6, R244, 0x4, R96 ;  /* 0x00000004f4067825 */ /* 0x002fd800078e0260 */
[----:B------:R1:W-:Y:S02]  /*1d2c20*/  @P0 STG.E desc[UR32][R6.64], R56 ;  /* 0x0000003806000986 */ /* 0x0003e4000c101920 */
[----:B-1----:R-:W-:Y:S02]  /*1d2c30*/  IMAD.WIDE R6, R244, 0x4, R14 ;  /* 0x00000004f4067825 */ /* 0x002fe400078e020e */
[----:B------:R-:W3:Y:S01]  /*1d2c40*/  LDL.LU R244, [R1+0x1dfc] ;  /* 0x001dfc0001f47983 */ /* 0x000ee20000300800 */
[----:B------:R-:W-:-:S03]  /*1d2c50*/  ISETP.LT.AND P0, PT, R245, UR4, !P3 ;  /* 0x00000004f5007c0c */ /* 0x000fc6000df01270 */
[----:B------:R-:W4:Y:S04]  /*1d2c60*/  LDL.LU R56, [R1+0x30c8] ;  /* 0x0030c80001387983 */ /* 0x000f280000300800 */
[----:B------:R-:W4:Y:S04]  /*1d2c70*/  LDL.LU R252, [R1+0x188c] ;  /* 0x00188c0001fc7983 */ /* 0x000f280000300800 */
[----:B------:R-:W4:Y:S04]  /*1d2c80*/  LDL.LU R126, [R1+0xdc] ;  /* 0x0000dc00017e7983 */ /* 0x000f280000300800 */
[----:B------:R1:W-:Y:S01]  /*1d2c90*/  @P0 STG.E desc[UR32][R6.64], R127 ;  /* 0x0000007f06000986 */ /* 0x0003e2000c101920 */
[----:B------:R-:W-:Y:S01]  /*1d2ca0*/  ISETP.LT.AND P0, PT, R57, UR4, !P5 ;  /* 0x0000000439007c0c */ /* 0x000fe2000ef01270 */
[----:B-1----:R-:W-:-:S02]  /*1d2cb0*/  IMAD.WIDE R6, R246, 0x4, R100 ;  /* 0x00000004f6067825 */ /* 0x002fc400078e0264 */
[----:B------:R-:W4:Y:S10]  /*1d2cc0*/  LDL.LU R127, [R1+0xbc] ;  /* 0x0000bc00017f7983 */ /* 0x000f340000300800 */
[----:B------:R1:W-:Y:S01]  /*1d2cd0*/  @P0 STG.E desc[UR32][R6.64], R46 ;  /* 0x0000002e06000986 */ /* 0x0003e2000c101920 */
[----:B------:R-:W-:Y:S01]  /*1d2ce0*/  ISETP.LT.AND P0, PT, R59, UR4, !P5 ;  /* 0x000000043b007c0c */ /* 0x000fe2000ef01270 */
[----:B-1----:R-:W-:-:S12]  /*1d2cf0*/  IMAD.WIDE R6, R246, 0x4, R98 ;  /* 0x00000004f6067825 */ /* 0x002fd800078e0262 */
[----:B------:R1:W-:Y:S01]  /*1d2d00*/  @P0 STG.E desc[UR32][R6.64], R47 ;  /* 0x0000002f06000986 */ /* 0x0003e2000c101920 */
[----:B------:R-:W-:Y:S01]  /*1d2d10*/  ISETP.LT.AND P0, PT, R247, UR4, !P5 ;  /* 0x00000004f7007c0c */ /* 0x000fe2000ef01270 */
[----:B-1----:R-:W-:-:S12]  /*1d2d20*/  IMAD.WIDE R6, R246, 0x4, R96 ;  /* 0x00000004f6067825 */ /* 0x002fd800078e0260 */
[----:B------:R1:W-:Y:S04]  /*1d2d30*/  @P0 STG.E desc[UR32][R6.64], R58 ;  /* 0x0000003a06000986 */ /* 0x0003e8000c101920 */
[----:B-1----:R-:W4:Y:S04]  /*1d2d40*/  LDL.LU R58, [R1+0x9c] ;  /* 0x00009c00013a7983 */ /* 0x002f280000300800 */
[----:B------:R-:W4:Y:S01]  /*1d2d50*/  LDL.LU R46, [R1+0x7c] ;  /* 0x00007c00012e7983 */ /* 0x000f220000300800 */
[----:B------:R-:W-:Y:S01]  /*1d2d60*/  IMAD.WIDE R6, R246, 0x4, R14 ;  /* 0x00000004f6067825 */ /* 0x000fe200078e020e */
[----:B------:R-:W-:-:S02]  /*1d2d70*/  ISETP.LT.AND P0, PT, R245, UR4, !P5 ;  /* 0x00000004f5007c0c */ /* 0x000fc4000ef01270 */
[----:B------:R-:W4:Y:S04]  /*1d2d80*/  LDL.LU R47, [R1+0x60] ;  /* 0x00006000012f7983 */ /* 0x000f280000300800 */
[----:B------:R-:W4:Y:S01]  /*1d2d90*/  LDL.LU R246, [R1+0x30d0] ;  /* 0x0030d00001f67983 */ /* 0x000f220000300800 */
[----:B------:R-:W-:-:S06]  /*1d2da0*/  LOP3.LUT P4, RZ, R4, 0x40, RZ, 0xc0, !PT ;  /* 0x0000004004ff7812 */ /* 0x000fcc000788c0ff */
[----:B------:R1:W-:Y:S01]  /*1d2db0*/  @P0 STG.E desc[UR32][R6.64], R17 ;  /* 0x0000001106000986 */ /* 0x0003e2000c101920 */
[----:B------:R-:W-:Y:S01]  /*1d2dc0*/  ISETP.LT.AND P0, PT, R57, UR4, !P4 ;  /* 0x0000000439007c0c */ /* 0x000fe2000e701270 */
[----:B-1----:R-:W-:-:S12]  /*1d2dd0*/  IMAD.WIDE R6, R45, 0x4, R100 ;  /* 0x000000042d067825 */ /* 0x002fd800078e0264 */
[----:B------:R1:W-:Y:S01]  /*1d2de0*/  @P0 STG.E desc[UR32][R6.64], R0 ;  /* 0x0000000006000986 */ /* 0x0003e2000c101920 */
[----:B------:R-:W-:Y:S01]  /*1d2df0*/  ISETP.LT.AND P0, PT, R59, UR4, !P4 ;  /* 0x000000043b007c0c */ /* 0x000fe2000e701270 */
[----:B-1----:R-:W-:Y:S01]  /*1d2e00*/  IMAD.WIDE R6, R45, 0x4, R98 ;  /* 0x000000042d067825 */ /* 0x002fe200078e0262 */
[----:B------:R-:W-:-:S11]  /*1d2e10*/  LOP3.LUT P3, RZ, R4, 0x80, RZ, 0xc0, !PT ;  /* 0x0000008004ff7812 */ /* 0x000fd6000786c0ff */
[----:B--2---:R1:W-:Y:S01]  /*1d2e20*/  @P0 STG.E desc[UR32][R6.64], R44 ;  /* 0x0000002c06000986 */ /* 0x0043e2000c101920 */
[----:B------:R-:W-:Y:S01]  /*1d2e30*/  ISETP.LT.AND P0, PT, R247, UR4, !P4 ;  /* 0x00000004f7007c0c */ /* 0x000fe2000e701270 */
[----:B-1----:R-:W-:-:S12]  /*1d2e40*/  IMAD.WIDE R6, R45, 0x4, R96 ;  /* 0x000000042d067825 */ /* 0x002fd800078e0260 */
[----:B---3--:R1:W-:Y:S04]  /*1d2e50*/  @P0 STG.E desc[UR32][R6.64], R244 ;  /* 0x000000f406000986 */ /* 0x0083e8000c101920 */
[----:B-1----:R-:W2:Y:S01]  /*1d2e60*/  LDL.LU R244, [R1+0x30e4] ;  /* 0x0030e40001f47983 */ /* 0x002ea20000300800 */
[----:B------:R-:W-:Y:S01]  /*1d2e70*/  ISETP.LT.AND P0, PT, R245, UR4, !P4 ;  /* 0x00000004f5007c0c */ /* 0x000fe2000e701270 */
[----:B------:R-:W-:-:S12]  /*1d2e80*/  IMAD.WIDE R6, R45, 0x4, R14 ;  /* 0x000000042d067825 */ /* 0x000fd800078e020e */
[----:B----4-:R1:W-:Y:S01]  /*1d2e90*/  @P0 STG.E desc[UR32][R6.64], R252 ;  /* 0x000000fc06000986 */ /* 0x0103e2000c101920 */
[----:B------:R-:W-:Y:S01]  /*1d2ea0*/  ISETP.LT.AND P0, PT, R57, UR4, !P3 ;  /* 0x0000000439007c0c */ /* 0x000fe2000df01270 */
[----:B-1----:R-:W-:-:S12]  /*1d2eb0*/  IMAD.WIDE R6, R56, 0x4, R100 ;  /* 0x0000000438067825 */ /* 0x002fd800078e0264 */
[----:B------:R1:W-:Y:S01]  /*1d2ec0*/  @P0 STG.E desc[UR32][R6.64], R126 ;  /* 0x0000007e06000986 */ /* 0x0003e2000c101920 */
[----:B------:R-:W-:Y:S01]  /*1d2ed0*/  ISETP.LT.AND P0, PT, R59, UR4, !P3 ;  /* 0x000000043b007c0c */ /* 0x000fe2000df01270 */
[----:B-1----:R-:W-:-:S12]  /*1d2ee0*/  IMAD.WIDE R6, R56, 0x4, R98 ;  /* 0x0000000438067825 */ /* 0x002fd800078e0262 */
[----:B------:R1:W-:Y:S01]  /*1d2ef0*/  @P0 STG.E desc[UR32][R6.64], R127 ;  /* 0x0000007f06000986 */ /* 0x0003e2000c101920 */
[----:B------:R-:W-:Y:S01]  /*1d2f00*/  ISETP.LT.AND P0, PT, R247, UR4, !P3 ;  /* 0x00000004f7007c0c */ /* 0x000fe2000df01270 */
[----:B-1----:R-:W-:-:S12]  /*1d2f10*/  IMAD.WIDE R6, R56, 0x4, R96 ;  /* 0x0000000438067825 */ /* 0x002fd800078e0260 */
[----:B------:R1:W-:Y:S04]  /*1d2f20*/  @P0 STG.E desc[UR32][R6.64], R58 ;  /* 0x0000003a06000986 */ /* 0x0003e8000c101920 */
[----:B-1----:R-:W3:Y:S01]  /*1d2f30*/  LDL.LU R58, [R1+0x30fc] ;  /* 0x0030fc00013a7983 */ /* 0x002ee20000300800 */
[----:B------:R-:W-:-:S03]  /*1d2f40*/  IMAD.WIDE R6, R56, 0x4, R14 ;  /* 0x0000000438067825 */ /* 0x000fc600078e020e */
[----:B------:R-:W4:Y:S01]  /*1d2f50*/  LDL.LU R56, [R1+0x64] ;  /* 0x0000640001387983 */ /* 0x000f220000300800 */
[----:B------:R-:W-:Y:S02]  /*1d2f60*/  ISETP.LT.AND P0, PT, R245, UR4, !P3 ;  /* 0x00000004f5007c0c */ /* 0x000fe4000df01270 */
[----:B------:R-:W-:-:S11]  /*1d2f70*/  LOP3.LUT P6, RZ, R4, 0x100, RZ, 0xc0, !PT ;  /* 0x0000010004ff7812 */ /* 0x000fd600078cc0ff */
[----:B------:R1:W-:Y:S01]  /*1d2f80*/  @P0 STG.E desc[UR32][R6.64], R46 ;  /* 0x0000002e06000986 */ /* 0x0003e2000c101920 */
        /* <DEDUP_REMOVED lines=10> */
[----:B-1----:R-:W-:Y:S02]  /*1d3030*/  IMAD.WIDE R6, R246, 0x4, R14 ;  /* 0x00000004f6067825 */ /* 0x002fe400078e020e */
[----:B------:R-:W4:Y:S01]  /*1d3040*/  LDL.LU R246, [R1+0x3104] ;  /* 0x0031040001f67983 */ /* 0x000f220000300800 */
[----:B------:R-:W-:-:S09]  /*1d3050*/  LOP3.LUT P5, RZ, R4, 0x200, RZ, 0xc0, !PT ;  /* 0x0000020004ff7812 */ /* 0x000fd200078ac0ff */
[----:B------:R2:W-:Y:S01]  /*1d3060*/  @P0 STG.E desc[UR32][R6.64], R228 ;  /* 0x000000e406000986 */ /* 0x0005e2000c101920 */
[----:B------:R-:W-:Y:S02]  /*1d3070*/  ISETP.LT.AND P0, PT, R57, UR4, !P5 ;  /* 0x0000000439007c0c */ /* 0x000fe4000ef01270 */
[----:B------:R-:W-:Y:S01]  /*1d3080*/  LOP3.LUT P4, RZ, R4, 0x400, RZ, 0xc0, !PT ;  /* 0x0000040004ff7812 */ /* 0x000fe2000788c0ff */
[----:B--2---:R-:W-:-:S10]  /*1d3090*/  IMAD.WIDE R6, R244, 0x4, R100 ;  /* 0x00000004f4067825 */ /* 0x004fd400078e0264 */
[----:B------:R1:W-:Y:S01]  /*1d30a0*/  @P0 STG.E desc[UR32][R6.64], R220 ;  /* 0x000000dc06000986 */ /* 0x0003e2000c101920 */
[----:B------:R-:W-:Y:S01]  /*1d30b0*/  ISETP.LT.AND P0, PT, R59, UR4, !P5 ;  /* 0x000000043b007c0c */ /* 0x000fe2000ef01270 */
[----:B-1----:R-:W-:-:S12]  /*1d30c0*/  IMAD.WIDE R6, R244, 0x4, R98 ;  /* 0x00000004f4067825 */ /* 0x002fd800078e0262 */
[----:B------:R1:W-:Y:S01]  /*1d30d0*/  @P0 STG.E desc[UR32][R6.64], R212 ;  /* 0x000000d406000986 */ /* 0x0003e2000c101920 */
[----:B------:R-:W-:Y:S01]  /*1d30e0*/  ISETP.LT.AND P0, PT, R247, UR4, !P5 ;  /* 0x00000004f7007c0c */ /* 0x000fe2000ef01270 */
[----:B-1----:R-:W-:-:S12]  /*1d30f0*/  IMAD.WIDE R6, R244, 0x4, R96 ;  /* 0x00000004f4067825 */ /* 0x002fd800078e0260 */
[----:B------:R1:W-:Y:S02]  /*1d3100*/  @P0 STG.E desc[UR32][R6.64], R204 ;  /* 0x000000cc06000986 */ /* 0x0003e4000c101920 */
[----:B-1----:R-:W-:Y:S02]  /*1d3110*/  IMAD.WIDE R6, R244, 0x4, R14 ;  /* 0x00000004f4067825 */ /* 0x002fe400078e020e */
[----:B------:R-:W2:Y:S04]  /*1d3120*/  LDL.LU R244, [R1+0x3108] ;  /* 0x0031080001f47983 */ /* 0x000ea80000300800 */
[----:B------:R-:W2:Y:S01]  /*1d3130*/  LDL.LU R46, [R1+0x68] ;  /* 0x00006800012e7983 */ /* 0x000ea20000300800 */
[----:B------:R-:W-:-:S13]  /*1d3140*/  ISETP.LT.AND P0, PT, R245, UR4, !P5 ;  /* 0x00000004f5007c0c */ /* 0x000fda000ef01270 */
[----:B------:R3:W-:Y:S01]  /*1d3150*/  @P0 STG.E desc[UR32][R6.64], R196 ;  /* 0x000000c406000986 */ /* 0x0007e2000c101920 */
[----:B------:R-:W-:Y:S01]  /*1d3160*/  ISETP.LT.AND P0, PT, R57, UR4, !P4 ;  /* 0x0000000439007c0c */ /* 0x000fe2000e701270 */
[----:B---3--:R-:W-:-:S12]  /*1d3170*/  IMAD.WIDE R6, R58, 0x4, R100 ;  /* 0x000000043a067825 */ /* 0x008fd800078e0264 */
[----:B----4-:R1:W-:Y:S04]  /*1d3180*/  @P0 STG.E desc[UR32][R6.64], R56 ;  /* 0x0000003806000986 */ /* 0x0103e8000c101920 */
[----:B-1----:R-:W3:Y:S01]  /*1d3190*/  LDL.LU R56, [R1+0x3114] ;  /* 0x0031140001387983 */ /* 0x002ee20000300800 */
[----:B------:R-:W-:Y:S01]  /*1d31a0*/  ISETP.LT.AND P0, PT, R59, UR4, !P4 ;  /* 0x000000043b007c0c */ /* 0x000fe2000e701270 */
[----:B------:R-:W-:Y:S01]  /*1d31b0*/  IMAD.WIDE R6, R58, 0x4, R98 ;  /* 0x000000043a067825 */ /* 0x000fe200078e0262 */
[----:B------:R-:W-:Y:S01]  /*1d31c0*/  LOP3.LUT P3, RZ, R4, 0x800, RZ, 0xc0, !PT ;  /* 0x0000080004ff7812 */ /* 0x000fe2000786c0ff */
[----:B------:R-:W4:Y:S10]  /*1d31d0*/  LDL.LU R47, [R1+0x6c] ;  /* 0x00006c00012f7983 */ /* 0x000f340000300800 */
[----:B------:R1:W-:Y:S01]  /*1d31e0*/  @P0 STG.E desc[UR32][R6.64], R249 ;  /* 0x000000f906000986 */ /* 0x0003e2000c101920 */
[----:B------:R-:W-:Y:S01]  /*1d31f0*/  ISETP.LT.AND P0, PT, R247, UR4, !P4 ;  /* 0x00000004f7007c0c */ /* 0x000fe2000e701270 */
[----:B-1----:R-:W-:-:S12]  /*1d3200*/  IMAD.WIDE R6, R58, 0x4, R96 ;  /* 0x000000043a067825 */ /* 0x002fd800078e0260 */
[----:B------:R1:W-:Y:S01]  /*1d3210*/  @P0 STG.E desc[UR32][R6.64], R237 ;  /* 0x000000ed06000986 */ /* 0x0003e2000c101920 */
[----:B------:R-:W-:Y:S01]  /*1d3220*/  ISETP.LT.AND P0, PT, R245, UR4, !P4 ;  /* 0x00000004f5007c0c */ /* 0x000fe2000e701270 */
[----:B-1----:R-:W-:Y:S02]  /*1d3230*/  IMAD.WIDE R6, R58, 0x4, R14 ;  /* 0x000000043a067825 */ /* 0x002fe400078e020e */
[----:B------:R-:W4:Y:S10]  /*1d3240*/  LDL.LU R58, [R1+0x3124] ;  /* 0x00312400013a7983 */ /* 0x000f340000300800 */
        /* <DEDUP_REMOVED lines=10> */
[----:B------:R-:W-:Y:S02]  /*1d32f0*/  ISETP.LT.AND P0, PT, R245, UR4, !P3 ;  /* 0x00000004f5007c0c */ /* 0x000fe4000df01270 */
[----:B------:R-:W-:Y:S01]  /*1d3300*/  LOP3.LUT P5, RZ, R4, 0x1000, RZ, 0xc0, !PT ;  /* 0x0000100004ff7812 */ /* 0x000fe200078ac0ff */
[----:B-1----:R-:W-:Y:S02]  /*1d3310*/  IMAD.WIDE R6, R246, 0x4, R14 ;  /* 0x00000004f6067825 */ /* 0x002fe400078e020e */
[----:B------:R-:W4:Y:S08]  /*1d3320*/  LDL.LU R246, [R1+0x3134] ;  /* 0x0031340001f67983 */ /* 0x000f300000300800 */
[----:B------:R2:W-:Y:S01]  /*1d3330*/  @P0 STG.E desc[UR32][R6.64], R197 ;  /* 0x000000c506000986 */ /* 0x0005e2000c101920 */
[----:B------:R-:W-:-:S02]  /*1d3340*/  ISETP.LT.AND P0, PT, R57, UR4, !P5 ;  /* 0x0000000439007c0c */ /* 0x000fc4000ef01270 */
        /* <DEDUP_REMOVED lines=11> */
[----:B------:R-:W2:Y:S10]  /*1d3400*/  LDL.LU R244, [R1+0x3138] ;  /* 0x0031380001f47983 */ /* 0x000eb40000300800 */
[----:B------:R3:W-:Y:S01]  /*1d3410*/  @P0 STG.E desc[UR32][R6.64], R230 ;  /* 0x000000e606000986 */ /* 0x0007e2000c101920 */
[----:B------:R-:W-:Y:S01]  /*1d3420*/  ISETP.LT.AND P0, PT, R57, UR4, !P4 ;  /* 0x0000000439007c0c */ /* 0x000fe2000e701270 */
[----:B---3--:R-:W-:-:S12]  /*1d3430*/  IMAD.WIDE R6, R56, 0x4, R100 ;  /* 0x0000000438067825 */ /* 0x008fd800078e0264 */
        /* <DEDUP_REMOVED lines=8> */
[----:B------:R-:W3:Y:S01]  /*1d34c0*/  LDL.LU R56, [R1+0x50] ;  /* 0x0000500001387983 */ /* 0x000ee20000300800 */
[----:B------:R-:W-:Y:S02]  /*1d34d0*/  ISETP.LT.AND P0, PT, R245, UR4, !P4 ;  /* 0x00000004f5007c0c */ /* 0x000fe4000e701270 */
[----:B------:R-:W-:-:S11]  /*1d34e0*/  LOP3.LUT P6, RZ, R4, 0x4000, RZ, 0xc0, !PT ;  /* 0x0000400004ff7812 */ /* 0x000fd600078cc0ff */
[----:B------:R4:W-:Y:S01]  /*1d34f0*/  @P0 STG.E desc[UR32][R6.64], R198 ;  /* 0x000000c606000986 */ /* 0x0009e2000c101920 */
[----:B------:R-:W-:Y:S01]  /*1d3500*/  ISETP.LT.AND P0, PT, R57, UR4, !P6 ;  /* 0x0000000439007c0c */ /* 0x000fe2000f701270 */
[----:B----4-:R-:W-:-:S12]  /*1d3510*/  IMAD.WIDE R6, R58, 0x4, R100 ;  /* 0x000000043a067825 */ /* 0x010fd800078e0264 */
        /* <DEDUP_REMOVED lines=26> */
[----:B------:R-:W-:Y:S01]  /*1d36c0*/  ISETP.LT.AND P0, PT, R57, UR4, !P5 ;  /* 0x0000000439007c0c */ /* 0x000fe2000ef01270 */
[----:B--2---:R-:W-:-:S12]  /*1d36d0*/  IMAD.WIDE R6, R244, 0x4, R100 ;  /* 0x00000004f4067825 */ /* 0x004fd800078e0264 */
[----:B---3--:R1:W-:Y:S04]  /*1d36e0*/  @P0 STG.E desc[UR32][R6.64], R56 ;  /* 0x0000003806000986 */ /* 0x0083e8000c101920 */
[----:B-1----:R-:W2:Y:S01]  /*1d36f0*/  LDL.LU R56, [R1+0x54] ;  /* 0x0000540001387983 */ /* 0x002ea20000300800 */
[----:B------:R-:W-:Y:S01]  /*1d3700*/  ISETP.LT.AND P0, PT, R59, UR4, !P5 ;  /* 0x000000043b007c0c */ /* 0x000fe2000ef01270 */
[----:B------:R-:W-:-:S12]  /*1d3710*/  IMAD.WIDE R6, R244, 0x4, R98 ;  /* 0x00000004f4067825 */ /* 0x000fd800078e0262 */
[----:B------:R1:W-:Y:S01]  /*1d3720*/  @P0 STG.E desc[UR32][R6.64], R240 ;  /* 0x000000f006000986 */ /* 0x0003e2000c101920 */
[----:B------:R-:W-:Y:S01]  /*1d3730*/  ISETP.LT.AND P0, PT, R247, UR4, !P5 ;  /* 0x00000004f7007c0c */ /* 0x000fe2000ef01270 */
[----:B-1----:R-:W-:-:S12]  /*1d3740*/  IMAD.WIDE R6, R244, 0x4, R96 ;  /* 0x00000004f4067825 */ /* 0x002fd800078e0260 */
[----:B------:R1:W-:Y:S02]  /*1d3750*/  @P0 STG.E desc[UR32][R6.64], R232 ;  /* 0x000000e806000986 */ /* 0x0003e4000c101920 */
[----:B-1----:R-:W-:Y:S02]  /*1d3760*/  IMAD.WIDE R6, R244, 0x4, R14 ;  /* 0x00000004f4067825 */ /* 0x002fe400078e020e */
[----:B------:R-:W3:Y:S01]  /*1d3770*/  LDL.LU R244, [R1+0x3130] ;  /* 0x0031300001f47983 */ /* 0x000ee20000300800 */
[----:B------:R-:W-:-:S03]  /*1d3780*/  ISETP.LT.AND P0, PT, R245, UR4, !P5 ;  /* 0x00000004f5007c0c */ /* 0x000fc6000ef01270 */
[----:B------:R-:W3:Y:S01]  /*1d3790*/  LDL.LU R46, [R1+0x58] ;  /* 0x00005800012e7983 */ /* 0x000ee20000300800 */
[----:B------:R-:W-:-:S03]  /*1d37a0*/  LOP3.LUT P4, RZ, R4, 0x20000, RZ, 0xc0, !PT ;  /* 0x0002000004ff7812 */ /* 0x000fc6000788c0ff */
[----:B------:R-:W3:Y:S06]  /*1d37b0*/  LDL.LU R47, [R1+0x312c] ;  /* 0x00312c00012f7983 */ /* 0x000eec0000300800 */
        /* <DEDUP_REMOVED lines=11> */
[----:B------:R-:W4:Y:S01]  /*1d3870*/  LDL.LU R58, [R1+0x3128] ;  /* 0x00312800013a7983 */ /* 0x000f220000300800 */
[----:B------:R-:W-:Y:S02]  /*1d3880*/  ISETP.LT.AND P0, PT, R245, UR4, !P4 ;  /* 0x00000004f5007c0c */ /* 0x000fe4000e701270 */
[----:B------:R-:W-:-:S11]  /*1d3890*/  LOP3.LUT P3, RZ, R4, 0x40000, RZ, 0xc0, !PT ;  /* 0x0004000004ff7812 */ /* 0x000fd6000786c0ff */
[----:B------:R1:W-:Y:S01]  /*1d38a0*/  @P0 STG.E desc[UR32][R6.64], R192 ;  /* 0x000000c006000986 */ /* 0x0003e2000c101920 */
[----:B------:R-:W-:Y:S01]  /*1d38b0*/  ISETP.LT.AND P0, PT, R57, UR4, !P3 ;  /* 0x0000000439007c0c */ /* 0x000fe2000df01270 */
[----:B------:R-:W-:-:S04]  /*1d38c0*/  IMAD.WIDE R8, R246, 0x4, R96 ;  /* 0x00000004f6087825 */ /* 0x000fc800078e0260 */
[----:B------:R-:W-:-:S04]  /*1d38d0*/  IMAD.WIDE R10, R246, 0x4, R14 ;  /* 0x00000004f60a7825 */ /* 0x000fc800078e020e */
[----:B-1----:R-:W-:Y:S01]  /*1d38e0*/  IMAD.WIDE R6, R246, 0x4, R100 ;  /* 0x00000004f6067825 */ /* 0x002fe200078e0264 */
[----:B------:R-:W-:-:S04]  /*1d38f0*/  LOP3.LUT P5, RZ, R4, 0x80000, RZ, 0xc0, !PT ;  /* 0x0008000004ff7812 */ /* 0x000fc800078ac0ff */
[----:B--2---:R1:W-:Y:S02]  /*1d3900*/  @P0 STG.E desc[UR32][R6.64], R56 ;  /* 0x0000003806000986 */ /* 0x0043e4000c101920 */
[----:B-1----:R-:W-:Y:S02]  /*1d3910*/  IMAD.WIDE R6, R246, 0x4, R98 ;  /* 0x00000004f6067825 */ /* 0x002fe400078e0262 */
[----:B------:R-:W2:Y:S04]  /*1d3920*/  LDL.LU R246, [R1+0x3120] ;  /* 0x0031200001f67983 */ /* 0x000ea80000300800 */
[----:B------:R-:W2:Y:S01]  /*1d3930*/  LDL.LU R56, [R1+0x5c] ;  /* 0x00005c0001387983 */ /* 0x000ea20000300800 */
[----:B------:R-:W-:-:S13]  /*1d3940*/  ISETP.LT.AND P0, PT, R59, UR4, !P3 ;  /* 0x000000043b007c0c */ /* 0x000fda000df01270 */
[----:B------:R1:W-:Y:S01]  /*1d3950*/  @P0 STG.E desc[UR32][R6.64], R241 ;  /* 0x000000f106000986 */ /* 0x0003e2000c101920 */
[----:B------:R-:W-:Y:S01]  /*1d3960*/  ISETP.LT.AND P0, PT, R247, UR4, !P3 ;  /* 0x00000004f7007c0c */ /* 0x000fe2000df01270 */
[----:B---3--:R-:W-:-:S12]  /*1d3970*/  IMAD.WIDE R12, R244, 0x4, R100 ;  /* 0x00000004f40c7825 */ /* 0x008fd800078e0264 */
[----:B------:R3:W-:Y:S01]  /*1d3980*/  @P0 STG.E desc[UR32][R8.64], R233 ;  /* 0x000000e908000986 */ /* 0x0007e2000c101920 */
[----:B------:R-:W-:-:S04]  /*1d3990*/  IMAD.WIDE R18, R244, 0x4, R98 ;  /* 0x00000004f4127825 */ /* 0x000fc800078e0262 */
[----:B-1----:R-:W-:-:S04]  /*1d39a0*/  IMAD.WIDE R6, R244, 0x4, R96 ;  /* 0x00000004f4067825 */ /* 0x002fc800078e0260 */
[----:B---3--:R-:W-:Y:S02]  /*1d39b0*/  IMAD.WIDE R8, R244, 0x4, R14 ;  /* 0x00000004f4087825 */ /* 0x008fe400078e020e */
[----:B------:R-:W3:Y:S01]  /*1d39c0*/  LDL.LU R244, [R1+0x311c] ;  /* 0x00311c0001f47983 */ /* 0x000ee20000300800 */
[----:B------:R-:W-:-:S13]  /*1d39d0*/  ISETP.LT.AND P0, PT, R245, UR4, !P3 ;  /* 0x00000004f5007c0c */ /* 0x000fda000df01270 */
[----:B------:R1:W-:Y:S01]  /*1d39e0*/  @P0 STG.E desc[UR32][R10.64], R225 ;  /* 0x000000e10a000986 */ /* 0x0003e2000c101920 */
[----:B------:R-:W-:-:S13]  /*1d39f0*/  ISETP.LT.AND P0, PT, R57, UR4, !P5 ;  /* 0x0000000439007c0c */ /* 0x000fda000ef01270 */
[----:B------:R1:W-:Y:S01]  /*1d3a00*/  @P0 STG.E desc[UR32][R12.64], R217 ;  /* 0x000000d90c000986 */ /* 0x0003e2000c101920 */
[----:B------:R-:W-:-:S13]  /*1d3a10*/  ISETP.LT.AND P0, PT, R59, UR4, !P5 ;  /* 0x000000043b007c0c */ /* 0x000fda000ef01270 */
[----:B------:R4:W-:Y:S01]  /*1d3a20*/  @P0 STG.E desc[UR32][R18.64], R209 ;  /* 0x000000d112000986 */ /* 0x0009e2000c101920 */
[----:B------:R-:W-:Y:S02]  /*1d3a30*/  ISETP.LT.AND P0, PT, R247, UR4, !P5 ;  /* 0x00000004f7007c0c */ /* 0x000fe4000ef01270 */
[----:B------:R-:W-:-:S11]  /*1d3a40*/  LOP3.LUT P6, RZ, R4, 0x100000, RZ, 0xc0, !PT ;  /* 0x0010000004ff7812 */ /* 0x000fd600078cc0ff */
[----:B------:R4:W-:Y:S01]  /*1d3a50*/  @P0 STG.E desc[UR32][R6.64], R201 ;  /* 0x000000c906000986 */ /* 0x0009e2000c101920 */
[----:B------:R-:W-:Y:S01]  /*1d3a60*/  ISETP.LT.AND P0, PT, R245, UR4, !P5 ;  /* 0x00000004f5007c0c */ /* 0x000fe2000ef01270 */
[----:B-1----:R-:W-:-:S12]  /*1d3a70*/  IMAD.WIDE R10, R47, 0x4, R100 ;  /* 0x000000042f0a7825 */ /* 0x002fd800078e0264 */
[----:B------:R1:W-:Y:S01]  /*1d3a80*/  @P0 STG.E desc[UR32][R8.64], R193 ;  /* 0x000000c108000986 */ /* 0x0003e2000c101920 */
[----:B------:R-:W-:Y:S01]  /*1d3a90*/  ISETP.LT.AND P0, PT, R57, UR4, !P6 ;  /* 0x0000000439007c0c */ /* 0x000fe2000f701270 */
[----:B------:R-:W-:-:S12]  /*1d3aa0*/  IMAD.WIDE R12, R47, 0x4, R98 ;  /* 0x000000042f0c7825 */ /* 0x000fd800078e0262 */
[----:B------:R1:W-:Y:S01]  /*1d3ab0*/  @P0 STG.E desc[UR32][R10.64], R46 ;  /* 0x0000002e0a000986 */ /* 0x0003e2000c101920 */
[----:B------:R-:W-:Y:S01]  /*1d3ac0*/  ISETP.LT.AND P0, PT, R59, UR4, !P6 ;  /* 0x000000043b007c0c */ /* 0x000fe2000f701270 */
[----:B----4-:R-:W-:-:S12]  /*1d3ad0*/  IMAD.WIDE R18, R47, 0x4, R96 ;  /* 0x000000042f127825 */ /* 0x010fd800078e0260 */
[----:B------:R4:W-:Y:S01]  /*1d3ae0*/  @P0 STG.E desc[UR32][R12.64], R242 ;  /* 0x000000f20c000986 */ /* 0x0009e2000c101920 */
[----:B------:R-:W-:Y:S01]  /*1d3af0*/  ISETP.LT.AND P0, PT, R247, UR4, !P6 ;  /* 0x00000004f7007c0c */ /* 0x000fe2000f701270 */
[----:B------:R-:W-:Y:S01]  /*1d3b00*/  IMAD.WIDE R6, R47, 0x4, R14 ;  /* 0x000000042f067825 */ /* 0x000fe200078e020e */
[----:B------:R-:W-:-:S11]  /*1d3b10*/  LOP3.LUT P4, RZ, R4, 0x200000, RZ, 0xc0, !PT ;  /* 0x0020000004ff7812 */ /* 0x000fd6000788c0ff */
[----:B------:R-:W-:Y:S01]  /*1d3b20*/  @P0 STG.E desc[UR32][R18.64], R234 ;  /* 0x000000ea12000986 */ /* 0x000fe2000c101920 */
[----:B------:R-:W-:Y:S01]  /*1d3b30*/  ISETP.LT.AND P0, PT, R245, UR4, !P6 ;  /* 0x00000004f5007c0c */ /* 0x000fe2000f701270 */
[----:B-1----:R-:W-:-:S04]  /*1d3b40*/  IMAD.WIDE R8, R58, 0x4, R100 ;  /* 0x000000043a087825 */ /* 0x002fc800078e0264 */
[----:B------:R-:W-:-:S04]  /*1d3b50*/  IMAD.WIDE R10, R58, 0x4, R98 ;  /* 0x000000043a0a7825 */ /* 0x000fc800078e0262 */
[----:B----4-:R-:W-:-:S04]  /*1d3b60*/  IMAD.WIDE R12, R58, 0x4, R96 ;  /* 0x000000043a0c7825 */ /* 0x010fc800078e0260 */
[----:B------:R1:W-:Y:S01]  /*1d3b70*/  @P0 STG.E desc[UR32][R6.64], R226 ;  /* 0x000000e206000986 */ /* 0x0003e2000c101920 */
[----:B------:R-:W-:Y:S01]  /*1d3b80*/  ISETP.LT.AND P0, PT, R57, UR4, !P4 ;  /* 0x0000000439007c0c */ /* 0x000fe2000e701270 */
[----:B-1----:R-:W-:Y:S02]  /*1d3b90*/  IMAD.WIDE R6, R58, 0x4, R14 ;  /* 0x000000043a067825 */ /* 0x002fe400078e020e */
[----:B------:R-:W4:Y:S10]  /*1d3ba0*/  LDL.LU R58, [R1+0x3118] ;  /* 0x00311800013a7983 */ /* 0x000f340000300800 */
[----:B------:R1:W-:Y:S01]  /*1d3bb0*/  @P0 STG.E desc[UR32][R8.64], R218 ;  /* 0x000000da08000986 */ /* 0x0003e2000c101920 */
[----:B------:R-:W-:-:S13]  /*1d3bc0*/  ISETP.LT.AND P0, PT, R59, UR4, !P4 ;  /* 0x000000043b007c0c */ /* 0x000fda000e701270 */
[----:B------:R1:W-:Y:S01]  /*1d3bd0*/  @P0 STG.E desc[UR32][R10.64], R210 ;  /* 0x000000d20a000986 */ /* 0x0003e2000c101920 */
[----:B------:R-:W-:-:S13]  /*1d3be0*/  ISETP.LT.AND P0, PT, R247, UR4, !P4 ;  /* 0x00000004f7007c0c */ /* 0x000fda000e701270 */
[----:B------:R-:W-:Y:S01]  /*1d3bf0*/  @P0 STG.E desc[UR32][R12.64], R202 ;  /* 0x000000ca0c000986 */ /* 0x000fe2000c101920 */
[----:B------:R-:W-:-:S13]  /*1d3c00*/  ISETP.LT.AND P0, PT, R245, UR4, !P4 ;  /* 0x00000004f5007c0c */ /* 0x000fda000e701270 */
[----:B------:R1:W-:Y:S01]  /*1d3c10*/  @P0 STG.E desc[UR32][R6.64], R194 ;  /* 0x000000c206000986 */ /* 0x0003e2000c101920 */
[----:B------:R-:W-:-:S04]  /*1d3c20*/  LOP3.LUT P3, RZ, R4, 0x400000, RZ, 0xc0, !PT ;  /* 0x0040000004ff7812 */ /* 0x000fc8000786c0ff */
[----:B------:R-:W-:Y:S01]  /*1d3c30*/  ISETP.LT.AND P0, PT, R57, UR4, !P3 ;  /* 0x0000000439007c0c */ /* 0x000fe2000df01270 */
[----:B--2---:R-:W-:-:S04]  /*1d3c40*/  IMAD.WIDE R18, R246, 0x4, R100 ;  /* 0x00000004f6127825 */ /* 0x004fc800078e0264 */
[----:B-1----:R-:W-:-:S04]  /*1d3c50*/  IMAD.WIDE R8, R246, 0x4, R98 ;  /* 0x00000004f6087825 */ /* 0x002fc800078e0262 */
[----:B------:R-:W-:-:S04]  /*1d3c60*/  IMAD.WIDE R10, R246, 0x4, R96 ;  /* 0x00000004f60a7825 */ /* 0x000fc800078e0260 */
[----:B------:R-:W-:Y:S02]  /*1d3c70*/  IMAD.WIDE R6, R246, 0x4, R14 ;  /* 0x00000004f6067825 */ /* 0x000fe400078e020e */
[----:B------:R-:W2:Y:S04]  /*1d3c80*/  LDL.LU R246, [R1+0x3110] ;  /* 0x0031100001f67983 */ /* 0x000ea80000300800 */
[----:B------:R1:W-:Y:S01]  /*1d3c90*/  @P0 STG.E desc[UR32][R18.64], R56 ;  /* 0x0000003812000986 */ /* 0x0003e2000c101920 */
[----:B------:R-:W-:-:S03]  /*1d3ca0*/  ISETP.LT.AND P0, PT, R59, UR4, !P3 ;  /* 0x000000043b007c0c */ /* 0x000fc6000df01270 */
[----:B-1----:R-:W2:Y:S10]  /*1d3cb0*/  LDL.LU R56, [R1+0x310c] ;  /* 0x00310c0001387983 */ /* 0x002eb40000300800 */
[----:B------:R1:W-:Y:S01]  /*1d3cc0*/  @P0 STG.E desc[UR32][R8.64], R243 ;  /* 0x000000f308000986 */ /* 0x0003e2000c101920 */
[----:B------:R-:W-:-:S13]  /*1d3cd0*/  ISETP.LT.AND P0, PT, R247, UR4, !P3 ;  /* 0x00000004f7007c0c */ /* 0x000fda000df01270 */
[----:B------:R-:W-:Y:S01]  /*1d3ce0*/  @P0 STG.E desc[UR32][R10.64], R235 ;  /* 0x000000eb0a000986 */ /* 0x000fe2000c101920 */
[----:B------:R-:W-:Y:S01]  /*1d3cf0*/  ISETP.LT.AND P0, PT, R245, UR4, !P3 ;  /* 0x00000004f5007c0c */ /* 0x000fe2000df01270 */
[----:B---3--:R-:W-:-:S04]  /*1d3d00*/  IMAD.WIDE R12, R244, 0x4, R100 ;  /* 0x00000004f40c7825 */ /* 0x008fc800078e0264 */
[----:B------:R-:W-:-:S04]  /*1d3d10*/  IMAD.WIDE R18, R244, 0x4, R98 ;  /* 0x00000004f4127825 */ /* 0x000fc800078e0262 */
[----:B-1----:R-:W-:-:S04]  /*1d3d20*/  IMAD.WIDE R8, R244, 0x4, R96 ;  /* 0x00000004f4087825 */ /* 0x002fc800078e0260 */
[----:B------:R1:W-:Y:S02]  /*1d3d30*/  @P0 STG.E desc[UR32][R6.64], R227 ;  /* 0x000000e306000986 */ /* 0x0003e4000c101920 */
[----:B-1----:R-:W-:Y:S02]  /*1d3d40*/  IMAD.WIDE R6, R244, 0x4, R14 ;  /* 0x00000004f4067825 */ /* 0x002fe400078e020e */
[----:B------:R-:W3:Y:S01]  /*1d3d50*/  LDL.LU R244, [R1+0x3100] ;  /* 0x0031000001f47983 */ /* 0x000ee20000300800 */
[----:B------:R-:W-:-:S04]  /*1d3d60*/  LOP3.LUT P5, RZ, R4, 0x800000, RZ, 0xc0, !PT ;  /* 0x0080000004ff7812 */ /* 0x000fc800078ac0ff */
[----:B------:R-:W-:-:S13]  /*1d3d70*/  ISETP.LT.AND P0, PT, R57, UR4, !P5 ;  /* 0x0000000439007c0c */ /* 0x000fda000ef01270 */
[----:B------:R1:W-:Y:S01]  /*1d3d80*/  @P0 STG.E desc[UR32][R12.64], R219 ;  /* 0x000000db0c000986 */ /* 0x0003e2000c101920 */
[----:B------:R-:W-:-:S13]  /*1d3d90*/  ISETP.LT.AND P0, PT, R59, UR4, !P5 ;  /* 0x000000043b007c0c */ /* 0x000fda000ef01270 */
[----:B------:R1:W-:Y:S01]  /*1d3da0*/  @P0 STG.E desc[UR32][R18.64], R211 ;  /* 0x000000d312000986 */ /* 0x0003e2000c101920 */
[----:B------:R-:W-:Y:S02]  /*1d3db0*/  ISETP.LT.AND P0, PT, R247, UR4, !P5 ;  /* 0x00000004f7007c0c */ /* 0x000fe4000ef01270 */
[----:B------:R-:W-:-:S11]  /*1d3dc0*/  LOP3.LUT P4, RZ, R4, 0x1000000, RZ, 0xc0, !PT ;  /* 0x0100000004ff7812 */ /* 0x000fd6000788c0ff */
[----:B------:R-:W-:Y:S01]  /*1d3dd0*/  @P0 STG.E desc[UR32][R8.64], R203 ;  /* 0x000000cb08000986 */ /* 0x000fe2000c101920 */
[----:B------:R-:W-:-:S13]  /*1d3de0*/  ISETP.LT.AND P0, PT, R245, UR4, !P5 ;  /* 0x00000004f5007c0c */ /* 0x000fda000ef01270 */
[----:B------:R1:W-:Y:S01]  /*1d3df0*/  @P0 STG.E desc[UR32][R6.64], R195 ;  /* 0x000000c306000986 */ /* 0x0003e2000c101920 */
[----:B------:R-:W-:Y:S02]  /*1d3e00*/  ISETP.LT.AND P0, PT, R57, UR4, !P4 ;  /* 0x0000000439007c0c */ /* 0x000fe4000e701270 */
[----:B------:R-:W-:Y:S01]  /*1d3e10*/  LOP3.LUT P3, RZ, R4, 0x2000000, RZ, 0xc0, !PT ;  /* 0x0200000004ff7812 */ /* 0x000fe2000786c0ff */
[----:B----4-:R-:W-:-:S04]  /*1d3e20*/  IMAD.WIDE R10, R58, 0x4, R100 ;  /* 0x000000043a0a7825 */ /* 0x010fc800078e0264 */
[----:B-1----:R-:W-:-:S04]  /*1d3e30*/  IMAD.WIDE R12, R58, 0x4, R98 ;  /* 0x000000043a0c7825 */ /* 0x002fc800078e0262 */
[----:B------:R-:W-:-:S04]  /*1d3e40*/  IMAD.WIDE R18, R58, 0x4, R96 ;  /* 0x000000043a127825 */ /* 0x000fc800078e0260 */
[----:B------:R-:W-:Y:S02]  /*1d3e50*/  IMAD.WIDE R6, R58, 0x4, R14 ;  /* 0x000000043a067825 */ /* 0x000fe400078e020e */
[----:B------:R-:W4:Y:S04]  /*1d3e60*/  LDL.LU R58, [R1+0x30f8] ;  /* 0x0030f800013a7983 */ /* 0x000f280000300800 */
[----:B------:R1:W-:Y:S01]  /*1d3e70*/  @P0 STG.E desc[UR32][R10.64], R188 ;  /* 0x000000bc0a000986 */ /* 0x0003e2000c101920 */
[----:B------:R-:W-:-:S13]  /*1d3e80*/  ISETP.LT.AND P0, PT, R59, UR4, !P4 ;  /* 0x000000043b007c0c */ /* 0x000fda000e701270 */
[----:B------:R1:W-:Y:S01]  /*1d3e90*/  @P0 STG.E desc[UR32][R12.64], R180 ;  /* 0x000000b40c000986 */ /* 0x0003e2000c101920 */
[----:B------:R-:W-:-:S13]  /*1d3ea0*/  ISETP.LT.AND P0, PT, R247, UR4, !P4 ;  /* 0x00000004f7007c0c */ /* 0x000fda000e701270 */
[----:B------:R-:W-:Y:S01]  /*1d3eb0*/  @P0 STG.E desc[UR32][R18.64], R172 ;  /* 0x000000ac12000986 */ /* 0x000fe2000c101920 */
[----:B------:R-:W-:-:S13]  /*1d3ec0*/  ISETP.LT.AND P0, PT, R245, UR4, !P4 ;  /* 0x00000004f5007c0c */ /* 0x000fda000e701270 */
        /* <DEDUP_REMOVED lines=9> */
[----:B------:R-:W-:-:S12]  /*1d3f60*/  IMAD.WIDE R12, R246, 0x4, R96 ;  /* 0x00000004f60c7825 */ /* 0x000fd800078e0260 */
[----:B------:R-:W-:Y:S01]  /*1d3f70*/  @P0 STG.E desc[UR32][R12.64], R140 ;  /* 0x0000008c0c000986 */ /* 0x000fe2000c101920 */
[----:B------:R-:W-:Y:S01]  /*1d3f80*/  ISETP.LT.AND P0, PT, R245, UR4, !P3 ;  /* 0x00000004f5007c0c */ /* 0x000fe2000df01270 */
[----:B------:R-:W-:Y:S02]  /*1d3f90*/  IMAD.WIDE R6, R246, 0x4, R14 ;  /* 0x00000004f6067825 */ /* 0x000fe400078e020e */
[----:B------:R-:W4:Y:S10]  /*1d3fa0*/  LDL.LU R246, [R1+0x30f4] ;  /* 0x0030f40001f67983 */ /* 0x000f340000300800 */
[----:B------:R3:W-:Y:S01]  /*1d3fb0*/  @P0 STG.E desc[UR32][R6.64], R132 ;  /* 0x0000008406000986 */ /* 0x0007e2000c101920 */
[----:B------:R-:W-:Y:S01]  /*1d3fc0*/  ISETP.LT.AND P0, PT, R57, UR4, !P6 ;  /* 0x0000000439007c0c */ /* 0x000fe2000f701270 */
[----:B------:R-:W-:-:S12]  /*1d3fd0*/  IMAD.WIDE R18, R56, 0x4, R100 ;  /* 0x0000000438127825 */ /* 0x000fd800078e0264 */
[----:B------:R3:W-:Y:S01]  /*1d3fe0*/  @P0 STG.E desc[UR32][R18.64], R189 ;  /* 0x000000bd12000986 */ /* 0x0007e2000c101920 */
[----:B------:R-:W-:Y:S01]  /*1d3ff0*/  ISETP.LT.AND P0, PT, R59, UR4, !P6 ;  /* 0x000000043b007c0c */ /* 0x000fe2000f701270 */
[----:B--2---:R-:W-:-:S12]  /*1d4000*/  IMAD.WIDE R8, R56, 0x4, R98 ;  /* 0x0000000438087825 */ /* 0x004fd800078e0262 */
[----:B------:R2:W-:Y:S01]  /*1d4010*/  @P0 STG.E desc[UR32][R8.64], R181 ;  /* 0x000000b508000986 */ /* 0x0005e2000c101920 */
[----:B------:R-:W-:Y:S01]  /*1d4020*/  ISETP.LT.AND P0, PT, R247, UR4, !P6 ;  /* 0x00000004f7007c0c */ /* 0x000fe2000f701270 */
[----:B-1----:R-:W-:-:S12]  /*1d4030*/  IMAD.WIDE R10, R56, 0x4, R96 ;  /* 0x00000004380a7825 */ /* 0x002fd800078e0260 */
[----:B------:R-:W-:Y:S01]  /*1d4040*/  @P0 STG.E desc[UR32][R10.64], R173 ;  /* 0x000000ad0a000986 */ /* 0x000fe2000c101920 */
[----:B------:R-:W-:Y:S01]  /*1d4050*/  ISETP.LT.AND P0, PT, R245, UR4, !P6 ;  /* 0x00000004f5007c0c */ /* 0x000fe2000f701270 */
[----:B---3--:R-:W-:-:S04]  /*1d4060*/  IMAD.WIDE R6, R56, 0x4, R14 ;  /* 0x0000000438067825 */ /* 0x008fc800078e020e */
[----:B------:R-:W-:-:S04]  /*1d4070*/  IMAD.WIDE R12, R244, 0x4, R100 ;  /* 0x00000004f40c7825 */ /* 0x000fc800078e0264 */
[----:B------:R-:W-:-:S04]  /*1d4080*/  IMAD.WIDE R18, R244, 0x4, R98 ;  /* 0x00000004f4127825 */ /* 0x000fc800078e0262 */
[----:B------:R1:W-:Y:S01]  /*1d4090*/  @P0 STG.E desc[UR32][R6.64], R165 ;  /* 0x000000a506000986 */ /* 0x0003e2000c101920 */
[----:B--2---:R-:W-:-:S04]  /*1d40a0*/  IMAD.WIDE R8, R244, 0x4, R96 ;  /* 0x00000004f4087825 */ /* 0x004fc800078e0260 */
[----:B-1----:R-:W-:Y:S02]  /*1d40b0*/  IMAD.WIDE R6, R244, 0x4, R14 ;  /* 0x00000004f4067825 */ /* 0x002fe400078e020e */
[----:B------:R-:W2:Y:S01]  /*1d40c0*/  LDL.LU R244, [R1+0x30f0] ;  /* 0x0030f00001f47983 */ /* 0x000ea20000300800 */
[----:B------:R-:W-:-:S04]  /*1d40d0*/  LOP3.LUT P5, RZ, R4, 0x8000000, RZ, 0xc0, !PT ;  /* 0x0800000004ff7812 */ /* 0x000fc800078ac0ff */
[----:B------:R-:W-:-:S13]  /*1d40e0*/  ISETP.LT.AND P0, PT, R57, UR4, !P5 ;  /* 0x0000000439007c0c */ /* 0x000fda000ef01270 */
[----:B------:R1:W-:Y:S01]  /*1d40f0*/  @P0 STG.E desc[UR32][R12.64], R157 ;  /* 0x0000009d0c000986 */ /* 0x0003e2000c101920 */
[----:B------:R-:W-:-:S13]  /*1d4100*/  ISETP.LT.AND P0, PT, R59, UR4, !P5 ;  /* 0x000000043b007c0c */ /* 0x000fda000ef01270 */
[----:B------:R3:W-:Y:S01]  /*1d4110*/  @P0 STG.E desc[UR32][R18.64], R149 ;  /* 0x0000009512000986 */ /* 0x0007e2000c101920 */
[----:B------:R-:W-:-:S13]  /*1d4120*/  ISETP.LT.AND P0, PT, R247, UR4, !P5 ;  /* 0x00000004f7007c0c */ /* 0x000fda000ef01270 */
[----:B------:R-:W-:Y:S01]  /*1d4130*/  @P0 STG.E desc[UR32][R8.64], R141 ;  /* 0x0000008d08000986 */ /* 0x000fe2000c101920 */
[----:B------:R-:W-:-:S13]  /*1d4140*/  ISETP.LT.AND P0, PT, R245, UR4, !P5 ;  /* 0x00000004f5007c0c */ /* 0x000fda000ef01270 */
[----:B------:R3:W-:Y:S01]  /*1d4150*/  @P0 STG.E desc[UR32][R6.64], R133 ;  /* 0x0000008506000986 */ /* 0x0007e2000c101920 */
[----:B----4-:R-:W-:-:S04]  /*1d4160*/  IMAD.WIDE R10, R58, 0x4, R100 ;  /* 0x000000043a0a7825 */ /* 0x010fc800078e0264 */
[----:B-1----:R-:W-:-:S04]  /*1d4170*/  IMAD.WIDE R12, R58, 0x4, R98 ;  /* 0x000000043a0c7825 */ /* 0x002fc800078e0262 */
[----:B---3--:R-:W-:-:S04]  /*1d4180*/  IMAD.WIDE R18, R58, 0x4, R96 ;  /* 0x000000043a127825 */ /* 0x008fc800078e0260 */
[----:B------:R-:W-:Y:S02]  /*1d4190*/  IMAD.WIDE R6, R58, 0x4, R14 ;  /* 0x000000043a067825 */ /* 0x000fe400078e020e */
[----:B------:R-:W3:Y:S01]  /*1d41a0*/  LDL.LU R58, [R1+0x30dc] ;  /* 0x0030dc00013a7983 */ /* 0x000ee20000300800 */
[----:B------:R-:W-:-:S03]  /*1d41b0*/  LOP3.LUT P4, RZ, R4, 0x10000000, RZ, 0xc0, !PT ;  /* 0x1000000004ff7812 */ /* 0x000fc6000788c0ff */
[----:B------:R-:W4:Y:S01]  /*1d41c0*/  LDL.LU R56, [R1+0x30d8] ;  /* 0x0030d80001387983 */ /* 0x000f220000300800 */
        /* <DEDUP_REMOVED lines=9> */
[----:B------:R-:W-:Y:S01]  /*1d4260*/  ISETP.LT.AND P0, PT, R57, UR4, !P3 ;  /* 0x0000000439007c0c */ /* 0x000fe2000df01270 */
[----:B------:R-:W-:-:S04]  /*1d4270*/  IMAD.WIDE R8, R246, 0x4, R100 ;  /* 0x00000004f6087825 */ /* 0x000fc800078e0264 */
        /* <DEDUP_REMOVED lines=11> */
[----:B--2---:R-:W-:-:S04]  /*1d4330*/  IMAD.WIDE R18, R244, 0x4, R100 ;  /* 0x00000004f4127825 */ /* 0x004fc800078e0264 */
[----:B-1----:R-:W-:-:S04]  /*1d4340*/  IMAD.WIDE R8, R244, 0x4, R98 ;  /* 0x00000004f4087825 */ /* 0x002fc800078e0262 */
[----:B------:R-:W-:-:S04]  /*1d4350*/  IMAD.WIDE R10, R244, 0x4, R96 ;  /* 0x00000004f40a7825 */ /* 0x000fc800078e0260 */
[----:B------:R-:W-:Y:S02]  /*1d4360*/  IMAD.WIDE R6, R244, 0x4, R14 ;  /* 0x00000004f4067825 */ /* 0x000fe400078e020e */
[----:B------:R-:W2:Y:S01]  /*1d4370*/  LDL.LU R244, [R1+0x30cc] ;  /* 0x0030cc0001f47983 */ /* 0x000ea20000300800 */
        /* <DEDUP_REMOVED lines=11> */
[----:B---3--:R-:W-:-:S04]  /*1d4430*/  IMAD.WIDE R12, R58, 0x4, R100 ;  /* 0x000000043a0c7825 */ /* 0x008fc800078e0264 */
[----:B-1----:R-:W-:-:S04]  /*1d4440*/  IMAD.WIDE R18, R58, 0x4, R98 ;  /* 0x000000043a127825 */ /* 0x002fc800078e0262 */
[----:B------:R-:W-:-:S04]  /*1d4450*/  IMAD.WIDE R8, R58, 0x4, R96 ;  /* 0x000000043a087825 */ /* 0x000fc800078e0260 */
[----:B------:R-:W-:Y:S02]  /*1d4460*/  IMAD.WIDE R6, R58, 0x4, R14 ;  /* 0x000000043a067825 */ /* 0x000fe400078e020e */
[----:B------:R-:W3:Y:S04]  /*1d4470*/  LDL.LU R58, [R1+0x30c0] ;  /* 0x0030c000013a7983 */ /* 0x000ee80000300800 */
[----:B------:R1:W-:Y:S01]  /*1d4480*/  @P0 STG.E desc[UR32][R12.64], R159 ;  /* 0x0000009f0c000986 */ /* 0x0003e2000c101920 */
[----:B------:R-:W-:-:S13]  /*1d4490*/  ISETP.LT.AND P0, PT, R59, UR4, !P4 ;  /* 0x000000043b007c0c */ /* 0x000fda000e701270 */
[----:B------:R1:W-:Y:S01]  /*1d44a0*/  @P0 STG.E desc[UR32][R18.64], R151 ;  /* 0x0000009712000986 */ /* 0x0003e2000c101920 */
[----:B------:R-:W-:Y:S02]  /*1d44b0*/  ISETP.LT.AND P0, PT, R247, UR4, !P4 ;  /* 0x00000004f7007c0c */ /* 0x000fe4000e701270 */
[----:B------:R-:W-:-:S11]  /*1d44c0*/  LOP3.LUT P6, RZ, R16, 0x1, RZ, 0xc0, !PT ;  /* 0x0000000110ff7812 */ /* 0x000fd600078cc0ff */
[----:B------:R-:W-:Y:S01]  /*1d44d0*/  @P0 STG.E desc[UR32][R8.64], R143 ;  /* 0x0000008f08000986 */ /* 0x000fe2000c101920 */
[----:B------:R-:W-:Y:S01]  /*1d44e0*/  ISETP.LT.AND P0, PT, R245, UR4, !P4 ;  /* 0x00000004f5007c0c */ /* 0x000fe2000e701270 */
[----:B----4-:R-:W-:-:S12]  /*1d44f0*/  IMAD.WIDE R10, R56, 0x4, R100 ;  /* 0x00000004380a7825 */ /* 0x010fd800078e0264 */
        /* <DEDUP_REMOVED lines=8> */
[----:B----4-:R-:W-:Y:S01]  /*1d4580*/  IMAD.WIDE R6, R56, 0x4, R14 ;  /* 0x0000000438067825 */ /* 0x010fe200078e020e */
        /* <DEDUP_REMOVED lines=8> */
[----:B----4-:R-:W-:Y:S02]  /*1d4610*/  IMAD.WIDE R6, R246, 0x4, R14 ;  /* 0x00000004f6067825 */ /* 0x010fe400078e020e */
        /* <DEDUP_REMOVED lines=13> */
[----:B------:R-:W-:-:S03]  /*1d46f0*/  LOP3.LUT P5, RZ, R16, 0x4, RZ, 0xc0, !PT ;  /* 0x0000000410ff7812 */ /* 0x000fc600078ac0ff */
[----:B------:R-:W2:Y:S01]  /*1d4700*/  LDL.LU R56, [R1+0x30b0] ;  /* 0x0030b00001387983 */ /* 0x000ea20000300800 */
        /* <DEDUP_REMOVED lines=8> */
[----:B---3--:R-:W-:-:S04]  /*1d4790*/  IMAD.WIDE R12, R58, 0x4, R100 ;  /* 0x000000043a0c7825 */ /* 0x008fc800078e0264 */
[----:B-1----:R-:W-:-:S04]  /*1d47a0*/  IMAD.WIDE R18, R58, 0x4, R98 ;  /* 0x000000043a127825 */ /* 0x002fc800078e0262 */
[----:B------:R-:W-:-:S04]  /*1d47b0*/  IMAD.WIDE R8, R58, 0x4, R96 ;  /* 0x000000043a087825 */ /* 0x000fc800078e0260 */
[----:B------:R-:W-:Y:S02]  /*1d47c0*/  IMAD.WIDE R6, R58, 0x4, R14 ;  /* 0x000000043a067825 */ /* 0x000fe400078e020e */
        /* <DEDUP_REMOVED lines=30> */
[----:B------:R-:W-:-:S13]  /*1d49b0*/  ISETP.LT.AND P0, PT, R57, UR4, !P5 ;  /* 0x0000000439007c0c */ /* 0x000fda000ef01270 */
[----:B------:R1:W-:Y:S01]  /*1d49c0*/  @P0 STG.E desc[UR32][R8.64], R154 ;  /* 0x0000009a08000986 */ /* 0x0003e2000c101920 */
[----:B------:R-:W-:-:S13]  /*1d49d0*/  ISETP.LT.AND P0, PT, R59, UR4, !P5 ;  /* 0x000000043b007c0c */ /* 0x000fda000ef01270 */
[----:B------:R1:W-:Y:S01]  /*1d49e0*/  @P0 STG.E desc[UR32][R10.64], R146 ;  /* 0x000000920a000986 */ /* 0x0003e2000c101920 */
[----:B------:R-:W-:Y:S02]  /*1d49f0*/  ISETP.LT.AND P0, PT, R247, UR4, !P5 ;  /* 0x00000004f7007c0c */ /* 0x000fe4000ef01270 */
[----:B------:R-:W-:-:S11]  /*1d4a00*/  LOP3.LUT P6, RZ, R16, 0x40, RZ, 0xc0, !PT ;  /* 0x0000004010ff7812 */ /* 0x000fd600078cc0ff */
[----:B------:R-:W-:Y:S01]  /*1d4a10*/  @P0 STG.E desc[UR32][R12.64], R138 ;  /* 0x0000008a0c000986 */ /* 0x000fe2000c101920 */
[----:B------:R-:W-:Y:S01]  /*1d4a20*/  ISETP.LT.AND P0, PT, R245, UR4, !P5 ;  /* 0x00000004f5007c0c */ /* 0x000fe2000ef01270 */
[----:B------:R-:W-:-:S12]  /*1d4a30*/  IMAD.WIDE R18, R56, 0x4, R100 ;  /* 0x0000000438127825 */ /* 0x000fd800078e0264 */
        /* <DEDUP_REMOVED lines=8> */
[----:B---3--:R-:W-:-:S12]  /*1d4ac0*/  IMAD.WIDE R6, R56, 0x4, R14 ;  /* 0x0000000438067825 */ /* 0x008fd800078e020e */
[----:B------:R-:W-:Y:S01]  /*1d4ad0*/  @P0 STG.E desc[UR32][R10.64], R171 ;  /* 0x000000ab0a000986 */ /* 0x000fe2000c101920 */
[----:B------:R-:W-:Y:S01]  /*1d4ae0*/  ISETP.LT.AND P0, PT, R245, UR4, !P6 ;  /* 0x00000004f5007c0c */ /* 0x000fe2000f701270 */
[----:B------:R-:W-:-:S04]  /*1d4af0*/  IMAD.WIDE R12, R58, 0x4, R100 ;  /* 0x000000043a0c7825 */ /* 0x000fc800078e0264 */
[----:B-1----:R-:W-:-:S04]  /*1d4b00*/  IMAD.WIDE R18, R58, 0x4, R98 ;  /* 0x000000043a127825 */ /* 0x002fc800078e0262 */
[----:B------:R-:W-:-:S04]  /*1d4b10*/  IMAD.WIDE R8, R58, 0x4, R96 ;  /* 0x000000043a087825 */ /* 0x000fc800078e0260 */
        /* <DEDUP_REMOVED lines=14> */
[----:B----4-:R-:W-:-:S04]  /*1d4c00*/  IMAD.WIDE R10, R246, 0x4, R100 ;  /* 0x00000004f60a7825 */ /* 0x010fc800078e0264 */
[----:B-1----:R-:W-:-:S04]  /*1d4c10*/  IMAD.WIDE R12, R246, 0x4, R98 ;  /* 0x00000004f60c7825 */ /* 0x002fc800078e0262 */
[----:B------:R-:W-:-:S04]  /*1d4c20*/  IMAD.WIDE R18, R246, 0x4, R96 ;  /* 0x00000004f6127825 */ /* 0x000fc800078e0260 */
[----:B------:R-:W-:Y:S02]  /*1d4c30*/  IMAD.WIDE R6, R246, 0x4, R14 ;  /* 0x00000004f6067825 */ /* 0x000fe400078e020e */
[----:B------:R-:W4:Y:S04]  /*1d4c40*/  LDL.LU R246, [R1+0x3088] ;  /* 0x0030880001f67983 */ /* 0x000f280000300800 */
[----:B------:R-:W-:Y:S01]  /*1d4c50*/  @P0 STG.E desc[UR32][R10.64], R112 ;  /* 0x000000700a000986 */ /* 0x000fe2000c101920 */
[----:B------:R-:W-:Y:S01]  /*1d4c60*/  ISETP.LT.AND P0, PT, R59, UR4, !P3 ;  /* 0x000000043b007c0c */ /* 0x000fe2000df01270 */
[----:B--2---:R-:W-:-:S12]  /*1d4c70*/  IMAD.WIDE R20, R244, 0x4, R100 ;  /* 0x00000004f4147825 */ /* 0x004fd800078e0264 */
[----:B------:R1:W-:Y:S01]  /*1d4c80*/  @P0 STG.E desc[UR32][R12.64], R104 ;  /* 0x000000680c000986 */ /* 0x0003e2000c101920 */
[----:B------:R-:W-:Y:S01]  /*1d4c90*/  ISETP.LT.AND P0, PT, R247, UR4, !P3 ;  /* 0x00000004f7007c0c */ /* 0x000fe2000df01270 */
[----:B------:R-:W-:Y:S01]  /*1d4ca0*/  IMAD.WIDE R22, R244, 0x4, R98 ;  /* 0x00000004f4167825 */ /* 0x000fe200078e0262 */
[----:B------:R-:W-:Y:S01]  /*1d4cb0*/  LOP3.LUT P5, RZ, R16, 0x200, RZ, 0xc0, !PT ;  /* 0x0000020010ff7812 */ /* 0x000fe200078ac0ff */
[----:B------:R-:W2:Y:S10]  /*1d4cc0*/  LDS.128 R8, [R2] ;  /* 0x0000000002087984 */ /* 0x000eb40000000c00 */
[----:B------:R-:W-:Y:S01]  /*1d4cd0*/  @P0 STG.E desc[UR32][R18.64], R88 ;  /* 0x0000005812000986 */ /* 0x000fe2000c101920 */
[----:B------:R-:W-:Y:S01]  /*1d4ce0*/  ISETP.LT.AND P0, PT, R245, UR4, !P3 ;  /* 0x00000004f5007c0c */ /* 0x000fe2000df01270 */
[----:B-1----:R-:W-:-:S12]  /*1d4cf0*/  IMAD.WIDE R12, R244, 0x4, R96 ;  /* 0x00000004f40c7825 */ /* 0x002fd800078e0260 */
[----:B------:R1:W-:Y:S02]  /*1d4d00*/  @P0 STG.E desc[UR32][R6.64], R80 ;  /* 0x0000005006000986 */ /* 0x0003e4000c101920 */
[----:B-1----:R-:W-:Y:S02]  /*1d4d10*/  IMAD.WIDE R6, R244, 0x4, R14 ;  /* 0x00000004f4067825 */ /* 0x002fe400078e020e */
[----:B------:R-:W4:Y:S01]  /*1d4d20*/  LDL.LU R244, [R1+0x3084] ;  /* 0x0030840001f47983 */ /* 0x000f220000300800 */
[----:B------:R-:W-:-:S13]  /*1d4d30*/  ISETP.LT.AND P0, PT, R57, UR4, !P5 ;  /* 0x0000000439007c0c */ /* 0x000fda000ef01270 */
[----:B------:R1:W-:Y:S01]  /*1d4d40*/  @P0 STG.E desc[UR32][R20.64], R72 ;  /* 0x0000004814000986 */ /* 0x0003e2000c101920 */
[----:B------:R-:W-:-:S13]  /*1d4d50*/  ISETP.LT.AND P0, PT, R59, UR4, !P5 ;  /* 0x000000043b007c0c */ /* 0x000fda000ef01270 */
[----:B------:R-:W-:Y:S01]  /*1d4d60*/  @P0 STG.E desc[UR32][R22.64], R52 ;  /* 0x0000003416000986 */ /* 0x000fe2000c101920 */
[----:B------:R-:W-:-:S13]  /*1d4d70*/  ISETP.LT.AND P0, PT, R247, UR4, !P5 ;  /* 0x00000004f7007c0c */ /* 0x000fda000ef01270 */
[----:B------:R1:W-:Y:S01]  /*1d4d80*/  @P0 STG.E desc[UR32][R12.64], R64 ;  /* 0x000000400c000986 */ /* 0x0003e2000c101920 */
[----:B------:R-:W-:-:S13]  /*1d4d90*/  ISETP.LT.AND P0, PT, R245, UR4, !P5 ;  /* 0x00000004f5007c0c */ /* 0x000fda000ef01270 */
[----:B--2---:R2:W-:Y:S01]  /*1d4da0*/  @P0 STG.E desc[UR32][R6.64], R8 ;  /* 0x0000000806000986 */ /* 0x0045e2000c101920 */
[----:B---3--:R-:W-:-:S04]  /*1d4db0*/  IMAD.WIDE R18, R58, 0x4, R100 ;  /* 0x000000043a127825 */ /* 0x008fc800078e0264 */
[----:B-1----:R-:W-:-:S04]  /*1d4dc0*/  IMAD.WIDE R20, R58, 0x4, R98 ;  /* 0x000000043a147825 */ /* 0x002fc800078e0262 */
[----:B------:R-:W-:-:S04]  /*1d4dd0*/  IMAD.WIDE R12, R58, 0x4, R96 ;  /* 0x000000043a0c7825 */ /* 0x000fc800078e0260 */
[----:B--2---:R-:W-:Y:S02]  /*1d4de0*/  IMAD.WIDE R6, R58, 0x4, R14 ;  /* 0x000000043a067825 */ /* 0x004fe400078e020e */
[----:B------:R-:W2:Y:S01]  /*1d4df0*/  LDL.LU R58, [R1+0x307c] ;  /* 0x00307c00013a7983 */ /* 0x000ea20000300800 */
[----:B------:R-:W-:-:S03]  /*1d4e00*/  LOP3.LUT P4, RZ, R16, 0x400, RZ, 0xc0, !PT ;  /* 0x0000040010ff7812 */ /* 0x000fc6000788c0ff */
[----:B------:R-:W3:Y:S01]  /*1d4e10*/  LDL.LU R56, [R1+0x3078] ;  /* 0x0030780001387983 */ /* 0x000ee20000300800 */
        /* <DEDUP_REMOVED lines=22> */
[----:B------:R-:W-:-:S04]  /*1d4f80*/  IMAD.WIDE R12, R244, 0x4, R100 ;  /* 0x00000004f40c7825 */ /* 0x000fc800078e0264 */
[----:B-1----:R-:W-:-:S04]  /*1d4f90*/  IMAD.WIDE R22, R244, 0x4, R98 ;  /* 0x00000004f4167825 */ /* 0x002fc800078e0262 */
[----:B------:R-:W-:-:S04]  /*1d4fa0*/  IMAD.WIDE R18, R244, 0x4, R96 ;  /* 0x00000004f4127825 */ /* 0x000fc800078e0260 */
[----:B------:R-:W-:Y:S02]  /*1d4fb0*/  IMAD.WIDE R6, R244, 0x4, R14 ;  /* 0x00000004f4067825 */ /* 0x000fe400078e020e */
[----:B------:R-:W4:Y:S01]  /*1d4fc0*/  LDL.LU R244, [R1+0x306c] ;  /* 0x00306c0001f47983 */ /* 0x000f220000300800 */
[----:B------:R-:W-:-:S04]  /*1d4fd0*/  LOP3.LUT P5, RZ, R16, 0x1000, RZ, 0xc0, !PT ;  /* 0x0000100010ff7812 */ /* 0x000fc800078ac0ff */
[----:B------:R-:W-:-:S13]  /*1d4fe0*/  ISETP.LT.AND P0, PT, R57, UR4, !P5 ;  /* 0x0000000439007c0c */ /* 0x000fda000ef01270 */
[----:B------:R1:W-:Y:S01]  /*1d4ff0*/  @P0 STG.E desc[UR32][R12.64], R114 ;  /* 0x000000720c000986 */ /* 0x0003e2000c101920 */
[----:B------:R-:W-:-:S13]  /*1d5000*/  ISETP.LT.AND P0, PT, R59, UR4, !P5 ;  /* 0x000000043b007c0c */ /* 0x000fda000ef01270 */
[----:B------:R-:W-:Y:S01]  /*1d5010*/  @P0 STG.E desc[UR32][R22.64], R106 ;  /* 0x0000006a16000986 */ /* 0x000fe2000c101920 */
[----:B------:R-:W-:Y:S02]  /*1d5020*/  ISETP.LT.AND P0, PT, R247, UR4, !P5 ;  /* 0x00000004f7007c0c */ /* 0x000fe4000ef01270 */
[----:B------:R-:W-:-:S11]  /*1d5030*/  LOP3.LUT P6, RZ, R16, 0x2000, RZ, 0xc0, !PT ;  /* 0x0000200010ff7812 */ /* 0x000fd600078cc0ff */
[----:B------:R-:W-:Y:S01]  /*1d5040*/  @P0 STG.E desc[UR32][R18.64], R90 ;  /* 0x0000005a12000986 */ /* 0x000fe2000c101920 */
[----:B------:R-:W-:-:S13]  /*1d5050*/  ISETP.LT.AND P0, PT, R245, UR4, !P5 ;  /* 0x00000004f5007c0c */ /* 0x000fda000ef01270 */
[----:B------:R3:W-:Y:S01]  /*1d5060*/  @P0 STG.E desc[UR32][R6.64], R82 ;  /* 0x0000005206000986 */ /* 0x0007e2000c101920 */
[----:B------:R-:W-:Y:S01]  /*1d5070*/  ISETP.LT.AND P0, PT, R57, UR4, !P6 ;  /* 0x0000000439007c0c */ /* 0x000fe2000f701270 */
[----:B--2---:R-:W-:-:S12]  /*1d5080*/  IMAD.WIDE R8, R58, 0x4, R100 ;  /* 0x000000043a087825 */ /* 0x004fd800078e0264 */
[----:B------:R2:W-:Y:S01]  /*1d5090*/  @P0 STG.E desc[UR32][R8.64], R74 ;  /* 0x0000004a08000986 */ /* 0x0005e2000c101920 */
[----:B------:R-:W-:Y:S01]  /*1d50a0*/  ISETP.LT.AND P0, PT, R59, UR4, !P6 ;  /* 0x000000043b007c0c */ /* 0x000fe2000f701270 */
[----:B-1----:R-:W-:-:S12]  /*1d50b0*/  IMAD.WIDE R12, R58, 0x4, R98 ;  /* 0x000000043a0c7825 */ /* 0x002fd800078e0262 */
[----:B------:R1:W-:Y:S01]  /*1d50c0*/  @P0 STG.E desc[UR32][R12.64], R54 ;  /* 0x000000360c000986 */ /* 0x0003e2000c101920 */
[----:B------:R-:W-:Y:S01]  /*1d50d0*/  ISETP.LT.AND P0, PT, R247, UR4, !P6 ;  /* 0x00000004f7007c0c */ /* 0x000fe2000f701270 */
[----:B------:R-:W-:Y:S01]  /*1d50e0*/  IMAD.WIDE R20, R58, 0x4, R96 ;  /* 0x000000043a147825 */ /* 0x000fe200078e0260 */
[----:B------:R-:W-:-:S11]  /*1d50f0*/  LOP3.LUT P3, RZ, R16, 0x4000, RZ, 0xc0, !PT ;  /* 0x0000400010ff7812 */ /* 0x000fd6000786c0ff */
[----:B------:R-:W-:Y:S01]  /*1d5100*/  @P0 STG.E desc[UR32][R20.64], R66 ;  /* 0x0000004214000986 */ /* 0x000fe2000c101920 */
[----:B------:R-:W-:Y:S01]  /*1d5110*/  ISETP.LT.AND P0, PT, R245, UR4, !P6 ;  /* 0x00000004f5007c0c */ /* 0x000fe2000f701270 */
[----:B---3--:R-:W-:Y:S01]  /*1d5120*/  IMAD.WIDE R6, R58, 0x4, R14 ;  /* 0x000000043a067825 */ /* 0x008fe200078e020e */
[C---:B------:R-:W-:Y:S01]  /*1d5130*/  LOP3.LUT P4, RZ, R16.reuse, 0x8000, RZ, 0xc0, !PT ;  /* 0x0000800010ff7812 */ /* 0x040fe2000788c0ff */
[----:B------:R-:W3:Y:S01]  /*1d5140*/  LDL.LU R58, [R1+0x3068] ;  /* 0x00306800013a7983 */ /* 0x000ee20000300800 */
[----:B------:R-:W-:-:S09]  /*1d5150*/  LOP3.LUT P5, RZ, R16, 0x10000, RZ, 0xc0, !PT ;  /* 0x0001000010ff7812 */ /* 0x000fd200078ac0ff */
[----:B------:R1:W-:Y:S01]  /*1d5160*/  @P0 STG.E desc[UR32][R6.64], R10 ;  /* 0x0000000a06000986 */ /* 0x0003e2000c101920 */
[----:B------:R-:W-:Y:S02]  /*1d5170*/  ISETP.LT.AND P0, PT, R57, UR4, !P3 ;  /* 0x0000000439007c0c */ /* 0x000fe4000df01270 */
[----:B------:R-:W-:Y:S01]  /*1d5180*/  LOP3.LUT P6, RZ, R16, 0x20000, RZ, 0xc0, !PT ;  /* 0x0002000010ff7812 */ /* 0x000fe200078cc0ff */
[----:B------:R-:W-:-:S10]  /*1d5190*/  IMAD.WIDE R16, R56, 0x4, R100 ;  /* 0x0000000438107825 */ /* 0x000fd400078e0264 */
        /* <DEDUP_REMOVED lines=8> */
[----:B------:R-:W-:-:S12]  /*1d5220*/  IMAD.WIDE R6, R56, 0x4, R14 ;  /* 0x0000000438067825 */ /* 0x000fd800078e020e */
[----:B------:R1:W-:Y:S01]  /*1d5230*/  @P0 STG.E desc[UR32][R6.64], R83 ;  /* 0x0000005306000986 */ /* 0x0003e2000c101920 */
[----:B------:R-:W-:Y:S01]  /*1d5240*/  ISETP.LT.AND P0, PT, R57, UR4, !P4 ;  /* 0x0000000439007c0c */ /* 0x000fe2000e701270 */
[----:B----4-:R-:W-:-:S12]  /*1d5250*/  IMAD.WIDE R18, R246, 0x4, R100 ;  /* 0x00000004f6127825 */ /* 0x010fd800078e0264 */
[----:B------:R4:W-:Y:S01]  /*1d5260*/  @P0 STG.E desc[UR32][R18.64], R75 ;  /* 0x0000004b12000986 */ /* 0x0009e2000c101920 */
[----:B------:R-:W-:Y:S01]  /*1d5270*/  ISETP.LT.AND P0, PT, R59, UR4, !P4 ;  /* 0x000000043b007c0c */ /* 0x000fe2000e701270 */
[----:B------:R-:W-:-:S04]  /*1d5280*/  IMAD.WIDE R16, R246, 0x4, R98 ;  /* 0x00000004f6107825 */ /* 0x000fc800078e0262 */
[----:B--2---:R-:W-:-:S04]  /*1d5290*/  IMAD.WIDE R8, R246, 0x4, R96 ;  /* 0x00000004f6087825 */ /* 0x004fc800078e0260 */
[----:B-1----:R-:W-:Y:S02]  /*1d52a0*/  IMAD.WIDE R6, R246, 0x4, R14 ;  /* 0x00000004f6067825 */ /* 0x002fe400078e020e */
[----:B------:R-:W2:Y:S04]  /*1d52b0*/  LDL.LU R246, [R1+0x3060] ;  /* 0x0030600001f67983 */ /* 0x000ea80000300800 */
[----:B------:R1:W-:Y:S01]  /*1d52c0*/  @P0 STG.E desc[UR32][R16.64], R55 ;  /* 0x0000003710000986 */ /* 0x0003e2000c101920 */
[----:B------:R-:W-:-:S13]  /*1d52d0*/  ISETP.LT.AND P0, PT, R247, UR4, !P4 ;  /* 0x00000004f7007c0c */ /* 0x000fda000e701270 */
[----:B------:R-:W-:Y:S01]  /*1d52e0*/  @P0 STG.E desc[UR32][R8.64], R67 ;  /* 0x0000004308000986 */ /* 0x000fe2000c101920 */
[----:B------:R-:W-:-:S13]  /*1d52f0*/  ISETP.LT.AND P0, PT, R245, UR4, !P4 ;  /* 0x00000004f5007c0c */ /* 0x000fda000e701270 */
[----:B------:R1:W-:Y:S01]  /*1d5300*/  @P0 STG.E desc[UR32][R6.64], R11 ;  /* 0x0000000b06000986 */ /* 0x0003e2000c101920 */
[----:B------:R-:W-:-:S04]  /*1d5310*/  IMAD.WIDE R12, R244, 0x4, R100 ;  /* 0x00000004f40c7825 */ /* 0x000fc800078e0264 */
[----:B----4-:R-:W-:-:S04]  /*1d5320*/  IMAD.WIDE R18, R244, 0x4, R98 ;  /* 0x00000004f4127825 */ /* 0x010fc800078e0262 */
[----:B-1----:R-:W-:-:S04]  /*1d5330*/  IMAD.WIDE R16, R244, 0x4, R96 ;  /* 0x00000004f4107825 */ /* 0x002fc800078e0260 */
[----:B------:R-:W-:Y:S02]  /*1d5340*/  IMAD.WIDE R6, R244, 0x4, R14 ;  /* 0x00000004f4067825 */ /* 0x000fe400078e020e */
[----:B------:R-:W4:Y:S01]  /*1d5350*/  LDL.LU R244, [R1+0x3054] ;  /* 0x0030540001f47983 */ /* 0x000f220000300800 */
[----:B------:R-:W-:Y:S02]  /*1d5360*/  ISETP.LT.AND P0, PT, R57, UR4, !P5 ;  /* 0x0000000439007c0c */ /* 0x000fe4000ef01270 */
[----:B------:R-:W-:Y:S01]  /*1d5370*/  LOP3.LUT P3, RZ, R5, 0x100, RZ, 0xc0, !PT ;  /* 0x0000010005ff7812 */ /* 0x000fe2000786c0ff */
[----:B------:R-:W4:Y:S10]  /*1d5380*/  LDL.LU R56, [R1+0x304c] ;  /* 0x00304c0001387983 */ /* 0x000f340000300800 */
[----:B------:R1:W-:Y:S01]  /*1d5390*/  @P0 STG.E desc[UR32][R12.64], R108 ;  /* 0x0000006c0c000986 */ /* 0x0003e2000c101920 */
[----:B------:R-:W-:-:S13]  /*1d53a0*/  ISETP.LT.AND P0, PT, R59, UR4, !P5 ;  /* 0x000000043b007c0c */ /* 0x000fda000ef01270 */
[----:B------:R-:W-:Y:S01]  /*1d53b0*/  @P0 STG.E desc[UR32][R18.64], R92 ;  /* 0x0000005c12000986 */ /* 0x000fe2000c101920 */
[----:B------:R-:W-:-:S13]  /*1d53c0*/  ISETP.LT.AND P0, PT, R247, UR4, !P5 ;  /* 0x00000004f7007c0c */ /* 0x000fda000ef01270 */
[----:B------:R-:W-:Y:S01]  /*1d53d0*/  @P0 STG.E desc[UR32][R16.64], R84 ;  /* 0x0000005410000986 */ /* 0x000fe2000c101920 */
[----:B------:R-:W-:-:S03]  /*1d53e0*/  ISETP.LT.AND P0, PT, R245, UR4, !P5 ;  /* 0x00000004f5007c0c */ /* 0x000fc6000ef01270 */
[----:B------:R-:W1:Y:S10]  /*1d53f0*/  LDS.128 R16, [R2+0x400] ;  /* 0x0004000002107984 */ /* 0x000e740000000c00 */
[----:B------:R2:W-:Y:S01]  /*1d5400*/  @P0 STG.E desc[UR32][R6.64], R76 ;  /* 0x0000004c06000986 */ /* 0x0005e2000c101920 */
[----:B------:R-:W-:-:S02]  /*1d5410*/  ISETP.LT.AND P0, PT, R57, UR4, !P6 ;  /* 0x0000000439007c0c */ /* 0x000fc4000f701270 */
[C---:B------:R-:W-:Y:S02]  /*1d5420*/  LOP3.LUT P4, RZ, R5.reuse, 0x80, RZ, 0xc0, !PT ;  /* 0x0000008005ff7812 */ /* 0x040fe4000788c0ff */
[----:B------:R-:W-:Y:S01]  /*1d5430*/  LOP3.LUT P5, RZ, R5, 0x40, RZ, 0xc0, !PT ;  /* 0x0000004005ff7812 */ /* 0x000fe200078ac0ff */
[----:B---3--:R-:W-:-:S08]  /*1d5440*/  IMAD.WIDE R8, R58, 0x4, R100 ;  /* 0x000000043a087825 */ /* 0x008fd000078e0264 */
[----:B------:R3:W-:Y:S01]  /*1d5450*/  @P0 STG.E desc[UR32][R8.64], R60 ;  /* 0x0000003c08000986 */ /* 0x0007e2000c101920 */
[----:B------:R-:W-:Y:S01]  /*1d5460*/  ISETP.LT.AND P0, PT, R59, UR4, !P6 ;  /* 0x000000043b007c0c */ /* 0x000fe2000f701270 */
[----:B------:R-:W-:-:S12]  /*1d5470*/  IMAD.WIDE R10, R58, 0x4, R98 ;  /* 0x000000043a0a7825 */ /* 0x000fd800078e0262 */
[----:B------:R-:W-:Y:S01]  /*1d5480*/  @P0 STG.E desc[UR32][R10.64], R48 ;  /* 0x000000300a000986 */ /* 0x000fe2000c101920 */
[----:B------:R-:W-:Y:S01]  /*1d5490*/  ISETP.LT.AND P0, PT, R247, UR4, !P6 ;  /* 0x00000004f7007c0c */ /* 0x000fe2000f701270 */
[----:B-1----:R-:W-:-:S12]  /*1d54a0*/  IMAD.WIDE R12, R58, 0x4, R96 ;  /* 0x000000043a0c7825 */ /* 0x002fd800078e0260 */
[----:B------:R-:W-:Y:S01]  /*1d54b0*/  @P0 STG.E desc[UR32][R12.64], R68 ;  /* 0x000000440c000986 */ /* 0x000fe2000c101920 */
[----:B------:R-:W-:Y:S02]  /*1d54c0*/  ISETP.LT.AND P0, PT, R245, UR4, !P6 ;  /* 0x00000004f5007c0c */ /* 0x000fe4000f701270 */
[----:B------:R-:W-:Y:S01]  /*1d54d0*/  LOP3.LUT P6, RZ, R5, 0x20, RZ, 0xc0, !PT ;  /* 0x0000002005ff7812 */ /* 0x000fe200078cc0ff */
[----:B------:R-:W-:Y:S02]  /*1d54e0*/  IMAD.WIDE R4, R58, 0x4, R14 ;  /* 0x000000043a047825 */ /* 0x000fe400078e020e */
[----:B------:R-:W4:Y:S08]  /*1d54f0*/  LDL.LU R58, [R1+0x2b18] ;  /* 0x002b1800013a7983 */ /* 0x000f300000300800 */
[----:B------:R1:W-:Y:S01]  /*1d5500*/  @P0 STG.E desc[UR32][R4.64], R16 ;  /* 0x0000001004000986 */ /* 0x0003e2000c101920 */
[----:B------:R-:W-:Y:S01]  /*1d5510*/  ISETP.LT.AND P0, PT, R57, UR4, !P1 ;  /* 0x0000000439007c0c */ /* 0x000fe2000cf01270 */
[----:B--2---:R-:W-:-:S12]  /*1d5520*/  IMAD.WIDE R6, R246, 0x4, R100 ;  /* 0x00000004f6067825 */ /* 0x004fd800078e0264 */
[----:B------:R2:W-:Y:S01]  /*1d5530*/  @P0 STG.E desc[UR32][R6.64], R109 ;  /* 0x0000006d06000986 */ /* 0x0005e2000c101920 */
[----:B------:R-:W-:Y:S01]  /*1d5540*/  ISETP.LT.AND P0, PT, R59, UR4, !P1 ;  /* 0x000000043b007c0c */ /* 0x000fe2000cf01270 */
[----:B---3--:R-:W-:-:S04]  /*1d5550*/  IMAD.WIDE R8, R246, 0x4, R98 ;  /* 0x00000004f6087825 */ /* 0x008fc800078e0262 */
[----:B------:R-:W-:-:S04]  /*1d5560*/  IMAD.WIDE R2, R246, 0x4, R96 ;  /* 0x00000004f6027825 */ /* 0x000fc800078e0260 */
[----:B-1----:R-:W-:Y:S02]  /*1d5570*/  IMAD.WIDE R4, R246, 0x4, R14 ;  /* 0x00000004f6047825 */ /* 0x002fe400078e020e */
[----:B------:R-:W3:Y:S04]  /*1d5580*/  LDL.LU R246, [R1+0x2b10] ;  /* 0x002b100001f67983 */ /* 0x000ee80000300800 */
[----:B------:R1:W-:Y:S01]  /*1d5590*/  @P0 STG.E desc[UR32][R8.64], R93 ;  /* 0x0000005d08000986 */ /* 0x0003e2000c101920 */
[----:B------:R-:W-:-:S13]  /*1d55a0*/  ISETP.LT.AND P0, PT, R247, UR4, !P1 ;  /* 0x00000004f7007c0c */ /* 0x000fda000cf01270 */
[----:B------:R1:W-:Y:S01]  /*1d55b0*/  @P0 STG.E desc[UR32][R2.64], R85 ;  /* 0x0000005502000986 */ /* 0x0003e2000c101920 */
[----:B----4-:R-:W-:-:S04]  /*1d55c0*/  IMAD.WIDE R10, R244, 0x4, R100 ;  /* 0x00000004f40a7825 */ /* 0x010fc800078e0264 */
[----:B--2---:R-:W-:-:S04]  /*1d55d0*/  IMAD.WIDE R6, R244, 0x4, R98 ;  /* 0x00000004f4067825 */ /* 0x004fc800078e0262 */
[----:B-1----:R-:W-:-:S04]  /*1d55e0*/  IMAD.WIDE R8, R244, 0x4, R96 ;  /* 0x00000004f4087825 */ /* 0x002fc800078e0260 */
[----:B------:R-:W-:Y:S02]  /*1d55f0*/  IMAD.WIDE R2, R244, 0x4, R14 ;  /* 0x00000004f4027825 */ /* 0x000fe400078e020e */
[----:B------:R-:W2:Y:S01]  /*1d5600*/  LDL.LU R244, [R1+0x3148] ;  /* 0x0031480001f47983 */ /* 0x000ea20000300800 */
[----:B------:R-:W-:Y:S02]  /*1d5610*/  ISETP.LT.AND P1, PT, R245, UR4, !P1 ;  /* 0x00000004f5007c0c */ /* 0x000fe4000cf21270 */
[----:B------:R-:W-:-:S11]  /*1d5620*/  ISETP.LT.AND P0, PT, R57, UR4, !P2 ;  /* 0x0000000439007c0c */ /* 0x000fd6000d701270 */
[----:B------:R1:W-:Y:S01]  /*1d5630*/  @P1 STG.E desc[UR32][R4.64], R77 ;  /* 0x0000004d04001986 */ /* 0x0003e2000c101920 */
[----:B------:R-:W-:-:S03]  /*1d5640*/  ISETP.LT.AND P1, PT, R59, UR4, !P2 ;  /* 0x000000043b007c0c */ /* 0x000fc6000d721270 */
[----:B------:R4:W-:Y:S01]  /*1d5650*/  @P0 STG.E desc[UR32][R10.64], R61 ;  /* 0x0000003d0a000986 */ /* 0x0009e2000c101920 */
[----:B------:R-:W-:Y:S02]  /*1d5660*/  ISETP.LT.AND P0, PT, R247, UR4, !P2 ;  /* 0x00000004f7007c0c */ /* 0x000fe4000d701270 */
[----:B------:R-:W-:-:S07]  /*1d5670*/  ISETP.LT.AND P2, PT, R245, UR4, !P2 ;  /* 0x00000004f5007c0c */ /* 0x000fce000d741270 */
[----:B------:R-:W-:Y:S01]  /*1d5680*/  @P1 STG.E desc[UR32][R6.64], R49 ;  /* 0x0000003106001986 */ /* 0x000fe2000c101920 */
[----:B------:R-:W-:-:S03]  /*1d5690*/  ISETP.LT.AND P1, PT, R59, UR4, !P3 ;  /* 0x000000043b007c0c */ /* 0x000fc6000df21270 */
[----:B------:R-:W-:Y:S01]  /*1d56a0*/  @P0 STG.E desc[UR32][R8.64], R69 ;  /* 0x0000004508000986 */ /* 0x000fe2000c101920 */
[----:B------:R-:W-:-:S03]  /*1d56b0*/  ISETP.LT.AND P0, PT, R57, UR4, !P3 ;  /* 0x0000000439007c0c */ /* 0x000fc6000df01270 */
[----:B------:R4:W-:Y:S01]  /*1d56c0*/  @P2 STG.E desc[UR32][R2.64], R17 ;  /* 0x0000001102002986 */ /* 0x0009e2000c101920 */
[----:B------:R-:W-:Y:S01]  /*1d56d0*/  ISETP.LT.AND P2, PT, R247, UR4, !P3 ;  /* 0x00000004f7007c0c */ /* 0x000fe2000df41270 */
[----:B-1----:R-:W-:Y:S01]  /*1d56e0*/  IMAD.WIDE R4, R56, 0x4, R100 ;  /* 0x0000000438047825 */ /* 0x002fe200078e0264 */
[----:B------:R-:W-:-:S03]  /*1d56f0*/  ISETP.LT.AND P3, PT, R245, UR4, !P3 ;  /* 0x00000004f5007c0c */ /* 0x000fc6000df61270 */
[----:B----4-:R-:W-:-:S04]  /*1d5700*/  IMAD.WIDE R10, R56, 0x4, R98 ;  /* 0x00000004380a7825 */ /* 0x010fc800078e0262 */
[C---:B------:R-:W-:Y:S01]  /*1d5710*/  IMAD.WIDE R12, R56.reuse, 0x4, R96 ;  /* 0x00000004380c7825 */ /* 0x040fe200078e0260 */
[----:B------:R1:W-:Y:S01]  /*1d5720*/  @P0 STG.E desc[UR32][R4.64], R110 ;  /* 0x0000006e04000986 */ /* 0x0003e2000c101920 */
[----:B------:R-:W-:Y:S02]  /*1d5730*/  ISETP.LT.AND P0, PT, R57, UR4, !P4 ;  /* 0x0000000439007c0c */ /* 0x000fe4000e701270 */
[----:B------:R-:W-:Y:S01]  /*1d5740*/  IMAD.WIDE R2, R56, 0x4, R14 ;  /* 0x0000000438027825 */ /* 0x000fe200078e020e */
[----:B------:R4:W-:Y:S01]  /*1d5750*/  @P1 STG.E desc[UR32][R10.64], R94 ;  /* 0x0000005e0a001986 */ /* 0x0009e2000c101920 */
[----:B------:R-:W-:-:S03]  /*1d5760*/  ISETP.LT.AND P1, PT, R59, UR4, !P4 ;  /* 0x000000043b007c0c */ /* 0x000fc6000e721270 */
[----:B------:R3:W-:Y:S01]  /*1d5770*/  @P2 STG.E desc[UR32][R12.64], R86 ;  /* 0x000000560c002986 */ /* 0x0007e2000c101920 */
[----:B------:R-:W-:Y:S02]  /*1d5780*/  ISETP.LT.AND P2, PT, R247, UR4, !P4 ;  /* 0x00000004f7007c0c */ /* 0x000fe4000e741270 */
[----:B------:R-:W-:Y:S01]  /*1d5790*/  ISETP.LT.AND P4, PT, R245, UR4, !P4 ;  /* 0x00000004f5007c0c */ /* 0x000fe2000e781270 */
[----:B------:R3:W-:Y:S01]  /*1d57a0*/  @P3 STG.E desc[UR32][R2.64], R78 ;  /* 0x0000004e02003986 */ /* 0x0007e2000c101920 */
[----:B------:R-:W-:Y:S01]  /*1d57b0*/  ISETP.LT.AND P3, PT, R57, UR4, !P5 ;  /* 0x0000000439007c0c */ /* 0x000fe2000ef61270 */
[----:B------:R-:W-:-:S04]  /*1d57c0*/  IMAD.WIDE R6, R58, 0x4, R100 ;  /* 0x000000043a067825 */ /* 0x000fc800078e0264 */
[C---:B------:R-:W-:Y:S01]  /*1d57d0*/  IMAD.WIDE R8, R58.reuse, 0x4, R98 ;  /* 0x000000043a087825 */ /* 0x040fe200078e0262 */
[----:B------:R-:W-:Y:S03]  /*1d57e0*/  @P0 STG.E desc[UR32][R6.64], R62 ;  /* 0x0000003e06000986 */ /* 0x000fe6000c101920 */
[C---:B-1----:R-:W-:Y:S01]  /*1d57f0*/  IMAD.WIDE R4, R58.reuse, 0x4, R96 ;  /* 0x000000043a047825 */ /* 0x042fe200078e0260 */
[----:B------:R-:W-:Y:S03]  /*1d5800*/  @P1 STG.E desc[UR32][R8.64], R50 ;  /* 0x0000003208001986 */ /* 0x000fe6000c101920 */
[----:B----4-:R-:W-:Y:S01]  /*1d5810*/  IMAD.WIDE R10, R58, 0x4, R14 ;  /* 0x000000043a0a7825 */ /* 0x010fe200078e020e */
[----:B------:R1:W-:Y:S01]  /*1d5820*/  @P2 STG.E desc[UR32][R4.64], R70 ;  /* 0x0000004604002986 */ /* 0x0003e2000c101920 */
[----:B------:R-:W-:-:S03]  /*1d5830*/  ISETP.LT.AND P1, PT, R59, UR4, !P5 ;  /* 0x000000043b007c0c */ /* 0x000fc6000ef21270 */
[----:B------:R4:W-:Y:S01]  /*1d5840*/  @P4 STG.E desc[UR32][R10.64], R18 ;  /* 0x000000120a004986 */ /* 0x0009e2000c101920 */
[----:B------:R-:W-:Y:S02]  /*1d5850*/  ISETP.LT.AND P4, PT, R247, UR4, !P5 ;  /* 0x00000004f7007c0c */ /* 0x000fe4000ef81270 */
[----:B------:R-:W-:Y:S02]  /*1d5860*/  ISETP.LT.AND P5, PT, R245, UR4, !P5 ;  /* 0x00000004f5007c0c */ /* 0x000fe4000efa1270 */
[----:B------:R-:W-:Y:S02]  /*1d5870*/  ISETP.LT.AND P0, PT, R57, UR4, !P6 ;  /* 0x0000000439007c0c */ /* 0x000fe4000f701270 */
[----:B------:R-:W-:Y:S01]  /*1d5880*/  ISETP.LT.AND P2, PT, R59, UR4, !P6 ;  /* 0x000000043b007c0c */ /* 0x000fe2000f741270 */
[----:B---3--:R-:W-:-:S05]  /*1d5890*/  IMAD.WIDE R12, R246, 0x4, R100 ;  /* 0x00000004f60c7825 */ /* 0x008fca00078e0264 */
[----:B------:R4:W-:Y:S01]  /*1d58a0*/  @P3 STG.E desc[UR32][R12.64], R111 ;  /* 0x0000006f0c003986 */ /* 0x0009e2000c101920 */
[----:B------:R-:W-:Y:S02]  /*1d58b0*/  ISETP.LT.AND P3, PT, R247, UR4, !P6 ;  /* 0x00000004f7007c0c */ /* 0x000fe4000f761270 */
[----:B------:R-:W-:Y:S01]  /*1d58c0*/  ISETP.LT.AND P6, PT, R245, UR4, !P6 ;  /* 0x00000004f5007c0c */ /* 0x000fe2000f7c1270 */
[----:B------:R-:W-:-:S04]  /*1d58d0*/  IMAD.WIDE R2, R246, 0x4, R98 ;  /* 0x00000004f6027825 */ /* 0x000fc800078e0262 */
[C---:B-1----:R-:W-:Y:S01]  /*1d58e0*/  IMAD.WIDE R4, R246.reuse, 0x4, R96 ;  /* 0x00000004f6047825 */ /* 0x042fe200078e0260 */
[----:B------:R4:W-:Y:S03]  /*1d58f0*/  @P1 STG.E desc[UR32][R2.64], R95 ;  /* 0x0000005f02001986 */ /* 0x0009e6000c101920 */
[----:B------:R-:W-:Y:S01]  /*1d5900*/  IMAD.WIDE R6, R246, 0x4, R14 ;  /* 0x00000004f6067825 */ /* 0x000fe200078e020e */
[----:B------:R4:W-:Y:S04]  /*1d5910*/  @P4 STG.E desc[UR32][R4.64], R87 ;  /* 0x0000005704004986 */ /* 0x0009e8000c101920 */
[----:B------:R4:W-:Y:S01]  /*1d5920*/  @P5 STG.E desc[UR32][R6.64], R79 ;  /* 0x0000004f06005986 */ /* 0x0009e2000c101920 */
[----:B--2---:R-:W-:-:S04]  /*1d5930*/  IMAD.WIDE R100, R244, 0x4, R100 ;  /* 0x00000004f4647825 */ /* 0x004fc800078e0264 */
[C---:B------:R-:W-:Y:S01]  /*1d5940*/  IMAD.WIDE R98, R244.reuse, 0x4, R98 ;  /* 0x00000004f4627825 */ /* 0x040fe200078e0262 */
[----:B------:R4:W-:Y:S03]  /*1d5950*/  @P0 STG.E desc[UR32][R100.64], R63 ;  /* 0x0000003f64000986 */ /* 0x0009e6000c101920 */
[C---:B------:R-:W-:Y:S01]  /*1d5960*/  IMAD.WIDE R96, R244.reuse, 0x4, R96 ;  /* 0x00000004f4607825 */ /* 0x040fe200078e0260 */
[----:B------:R4:W-:Y:S04]  /*1d5970*/  @P2 STG.E desc[UR32][R98.64], R51 ;  /* 0x0000003362002986 */ /* 0x0009e8000c101920 */
[----:B------:R4:W-:Y:S01]  /*1d5980*/  @P3 STG.E desc[UR32][R96.64], R71 ;  /* 0x0000004760003986 */ /* 0x0009e2000c101920 */
[----:B------:R-:W-:Y:S01]  /*1d5990*/  IMAD.WIDE R14, R244, 0x4, R14 ;  /* 0x00000004f40e7825 */ /* 0x000fe200078e020e */
[----:B------:R-:W-:Y:S06]  /*1d59a0*/  @!P6 EXIT ;  /* 0x000000000000e94d */ /* 0x000fec0003800000 */
[----:B------:R-:W-:Y:S01]  /*1d59b0*/  STG.E desc[UR32][R14.64], R19 ;  /* 0x000000130e007986 */ /* 0x000fe2000c101920 */
[----:B------:R-:W-:Y:S05]  /*1d59c0*/  EXIT ;  /* 0x000000000000794d */ /* 0x000fea0003800000 */
.L_x_2:
[----:B------:R-:W-:-:S00]  /*1d59d0*/  BRA `(.L_x_2) ;  /* 0xfffffffc00fc7947 */ /* 0x000fc0000383ffff */
[----:B------:R-:W-:-:S00]  /*1d59e0*/  NOP ;  /* 0x0000000000007918 */ /* 0x000fc00000000000 */
        /* <DEDUP_REMOVED lines=9> */
.L_x_3:


//--------------------- .nv.shared.matmul_kernel  --------------------------
	.section	.nv.shared.matmul_kernel,"aw",@nobits
	.sectionflags	@""
	.align	16
	.zero		1024


//--------------------- .nv.shared.reserved.0     --------------------------
	.section	.nv.shared.reserved.0,"aw",@nobits
	.weak		__nv_reservedSMEM_offset_0_alias
	.size		__nv_reservedSMEM_offset_0_alias, 0, 0
	.other		__nv_reservedSMEM_offset_0_alias,@"STO_CUDA_RESERVED_SHARED STV_DEFAULT"
__nv_reservedSMEM_offset_0_alias:
	.zero		0


//--------------------- .nv.constant0.matmul_kernel --------------------------
	.section	.nv.constant0.matmul_kernel,"a",@progbits
	.sectionflags	@""
	.align	4
.nv.constant0.matmul_kernel:
	.zero		608


//--------------------- SYMBOLS --------------------------

	.type		.nv.reservedSmem.offset0,@object
	.size		.nv.reservedSmem.offset0,0x4
